	.target	sm_100a

	.elftype	@"ET_EXEC"


//--------------------- .note.nv.tkinfo           --------------------------
	.section	.note.nv.tkinfo,"",@"SHT_NOTE"
	.sectionflags	@"SHF_NOTE_NV_TKINFO"
	.tkinfo
        /*0018*/ 	.word	0x00000002
        /*0030*/ 	.string	""
        /*0030*/ 	.string	"ptxas"
        /*0030*/ 	.string	"Cuda compilation tools, release 13.0, V13.0.88"
        /*0030*/ 	.string	"Build cuda_13.0.r13.0/compiler.36424714_0"
        /*0030*/ 	.string	"-arch sm_100a -m 64 "



//--------------------- .note.nv.cuinfo           --------------------------
	.section	.note.nv.cuinfo,"",@"SHT_NOTE"
	.sectionflags	@"SHF_NOTE_NV_CUINFO"
        /*0018*/ 	.short	0x0002
        /*001a*/ 	.short	0x0064
        /*001c*/ 	.short	0x0082
	.zero		2


//--------------------- .nv.info                  --------------------------
	.section	.nv.info,"",@"SHT_CUDA_INFO"
	.align	4


	//----- nvinfo : EIATTR_REGCOUNT
	.align		4
        /*0000*/ 	.byte	0x04, 0x2f
        /*0002*/ 	.short	(.L_12 - .L_11)
	.align		4
.L_11:
        /*0004*/ 	.word	index@(_ZN5flash25flash_bwd_dot_do_o_kernelILb1E23Flash_bwd_kernel_traitsILi64ELi128ELi128ELi8ELi4ELi4ELi4ELb0ELb0EN7cutlass6half_tE19Flash_kernel_traitsILi64ELi128ELi128ELi8ES3_EEEEvNS_16Flash_bwd_paramsE)
        /*0008*/ 	.word	0x00000026


	//----- nvinfo : EIATTR_FRAME_SIZE
	.align		4
.L_12:
        /*000c*/ 	.byte	0x04, 0x11
        /*000e*/ 	.short	(.L_14 - .L_13)
	.align		4
.L_13:
        /*0010*/ 	.word	index@(_ZN5flash25flash_bwd_dot_do_o_kernelILb1E23Flash_bwd_kernel_traitsILi64ELi128ELi128ELi8ELi4ELi4ELi4ELb0ELb0EN7cutlass6half_tE19Flash_kernel_traitsILi64ELi128ELi128ELi8ES3_EEEEvNS_16Flash_bwd_paramsE)
        /*0014*/ 	.word	0x00000000


	//----- nvinfo : EIATTR_REGCOUNT
	.align		4
.L_14:
        /*0018*/ 	.byte	0x04, 0x2f
        /*001a*/ 	.short	(.L_16 - .L_15)
	.align		4
.L_15:
        /*001c*/ 	.word	index@(_ZN5flash25flash_bwd_dot_do_o_kernelILb0E23Flash_bwd_kernel_traitsILi64ELi128ELi128ELi8ELi4ELi4ELi4ELb0ELb0EN7cutlass6half_tE19Flash_kernel_traitsILi64ELi128ELi128ELi8ES3_EEEEvNS_16Flash_bwd_paramsE)
        /*0020*/ 	.word	0x00000022


	//----- nvinfo : EIATTR_FRAME_SIZE
	.align		4
.L_16:
        /*0024*/ 	.byte	0x04, 0x11
        /*0026*/ 	.short	(.L_18 - .L_17)
	.align		4
.L_17:
        /*0028*/ 	.word	index@(_ZN5flash25flash_bwd_dot_do_o_kernelILb0E23Flash_bwd_kernel_traitsILi64ELi128ELi128ELi8ELi4ELi4ELi4ELb0ELb0EN7cutlass6half_tE19Flash_kernel_traitsILi64ELi128ELi128ELi8ES3_EEEEvNS_16Flash_bwd_paramsE)
        /*002c*/ 	.word	0x00000000


	//----- nvinfo : EIATTR_REGCOUNT
	.align		4
.L_18:
        /*0030*/ 	.byte	0x04, 0x2f
        /*0032*/ 	.short	(.L_20 - .L_19)
	.align		4
.L_19:
        /*0034*/ 	.word	index@(_ZN5flash44flash_bwd_dq_dk_dv_loop_seqk_parallel_kernelI23Flash_bwd_kernel_traitsILi64ELi128ELi128ELi8ELi4ELi4ELi4ELb0ELb0EN7cutlass6half_tE19Flash_kernel_traitsILi64ELi128ELi128ELi8ES3_EELb0ELb1ELb0ELb1ELb0ELb0ELb1EEEvNS_16Flash_bwd_paramsE)
        /*0038*/ 	.word	0x000000ff


	//----- nvinfo : EIATTR_FRAME_SIZE
	.align		4
.L_20:
        /*003c*/ 	.byte	0x04, 0x11
        /*003e*/ 	.short	(.L_22 - .L_21)
	.align		4
.L_21:
        /*0040*/ 	.word	index@(_ZN5flash44flash_bwd_dq_dk_dv_loop_seqk_parallel_kernelI23Flash_bwd_kernel_traitsILi64ELi128ELi128ELi8ELi4ELi4ELi4ELb0ELb0EN7cutlass6half_tE19Flash_kernel_traitsILi64ELi128ELi128ELi8ES3_EELb0ELb1ELb0ELb1ELb0ELb0ELb1EEEvNS_16Flash_bwd_paramsE)
        /*0044*/ 	.word	0x00000128


	//----- nvinfo : EIATTR_REGCOUNT
	.align		4
.L_22:
        /*0048*/ 	.byte	0x04, 0x2f
        /*004a*/ 	.short	(.L_24 - .L_23)
	.align		4
.L_23:
        /*004c*/ 	.word	index@(_ZN5flash44flash_bwd_dq_dk_dv_loop_seqk_parallel_kernelI23Flash_bwd_kernel_traitsILi64ELi128ELi128ELi8ELi4ELi4ELi4ELb0ELb0EN7cutlass6half_tE19Flash_kernel_traitsILi64ELi128ELi128ELi8ES3_EELb1ELb1ELb0ELb1ELb0ELb0ELb0EEEvNS_16Flash_bwd_paramsE)
        /*0050*/ 	.word	0x000000ff


	//----- nvinfo : EIATTR_FRAME_SIZE
	.align		4
.L_24:
        /*0054*/ 	.byte	0x04, 0x11
        /*0056*/ 	.short	(.L_26 - .L_25)
	.align		4
.L_25:
        /*0058*/ 	.word	index@(_ZN5flash44flash_bwd_dq_dk_dv_loop_seqk_parallel_kernelI23Flash_bwd_kernel_traitsILi64ELi128ELi128ELi8ELi4ELi4ELi4ELb0ELb0EN7cutlass6half_tE19Flash_kernel_traitsILi64ELi128ELi128ELi8ES3_EELb1ELb1ELb0ELb1ELb0ELb0ELb0EEEvNS_16Flash_bwd_paramsE)
        /*005c*/ 	.word	0x00000060


	//----- nvinfo : EIATTR_REGCOUNT
	.align		4
.L_26:
        /*0060*/ 	.byte	0x04, 0x2f
        /*0062*/ 	.short	(.L_28 - .L_27)
	.align		4
.L_27:
        /*0064*/ 	.word	index@(_ZN5flash44flash_bwd_dq_dk_dv_loop_seqk_parallel_kernelI23Flash_bwd_kernel_traitsILi64ELi128ELi128ELi8ELi4ELi4ELi4ELb0ELb0EN7cutlass6half_tE19Flash_kernel_traitsILi64ELi128ELi128ELi8ES3_EELb0ELb1ELb0ELb0ELb0ELb1ELb1EEEvNS_16Flash_bwd_paramsE)
        /*0068*/ 	.word	0x000000ff


	//----- nvinfo : EIATTR_FRAME_SIZE
	.align		4
.L_28:
        /*006c*/ 	.byte	0x04, 0x11
        /*006e*/ 	.short	(.L_30 - .L_29)
	.align		4
.L_29:
        /*0070*/ 	.word	index@(_ZN5flash44flash_bwd_dq_dk_dv_loop_seqk_parallel_kernelI23Flash_bwd_kernel_traitsILi64ELi128ELi128ELi8ELi4ELi4ELi4ELb0ELb0EN7cutlass6half_tE19Flash_kernel_traitsILi64ELi128ELi128ELi8ES3_EELb0ELb1ELb0ELb0ELb0ELb1ELb1EEEvNS_16Flash_bwd_paramsE)
        /*0074*/ 	.word	0x000000f0


	//----- nvinfo : EIATTR_REGCOUNT
	.align		4
.L_30:
        /*0078*/ 	.byte	0x04, 0x2f
        /*007a*/ 	.short	(.L_32 - .L_31)
	.align		4
.L_31:
        /*007c*/ 	.word	index@(_ZN5flash44flash_bwd_dq_dk_dv_loop_seqk_parallel_kernelI23Flash_bwd_kernel_traitsILi64ELi128ELi128ELi8ELi4ELi4ELi4ELb0ELb0EN7cutlass6half_tE19Flash_kernel_traitsILi64ELi128ELi128ELi8ES3_EELb1ELb1ELb0ELb0ELb0ELb1ELb0EEEvNS_16Flash_bwd_paramsE)
        /*0080*/ 	.word	0x000000ff


	//----- nvinfo : EIATTR_FRAME_SIZE
	.align		4
.L_32:
        /*0084*/ 	.byte	0x04, 0x11
        /*0086*/ 	.short	(.L_34 - .L_33)
	.align		4
.L_33:
        /*0088*/ 	.word	index@(_ZN5flash44flash_bwd_dq_dk_dv_loop_seqk_parallel_kernelI23Flash_bwd_kernel_traitsILi64ELi128ELi128ELi8ELi4ELi4ELi4ELb0ELb0EN7cutlass6half_tE19Flash_kernel_traitsILi64ELi128ELi128ELi8ES3_EELb1ELb1ELb0ELb0ELb0ELb1ELb0EEEvNS_16Flash_bwd_paramsE)
        /*008c*/ 	.word	0x00000020


	//----- nvinfo : EIATTR_REGCOUNT
	.align		4
.L_34:
        /*0090*/ 	.byte	0x04, 0x2f
        /*0092*/ 	.short	(.L_36 - .L_35)
	.align		4
.L_35:
        /*0094*/ 	.word	index@(_ZN5flash44flash_bwd_dq_dk_dv_loop_seqk_parallel_kernelI23Flash_bwd_kernel_traitsILi64ELi128ELi128ELi8ELi4ELi4ELi4ELb0ELb0EN7cutlass6half_tE19Flash_kernel_traitsILi64ELi128ELi128ELi8ES3_EELb0ELb1ELb0ELb0ELb1ELb1ELb1EEEvNS_16Flash_bwd_paramsE)
        /*0098*/ 	.word	0x000000ff


	//----- nvinfo : EIATTR_FRAME_SIZE
	.align		4
.L_36:
        /*009c*/ 	.byte	0x04, 0x11
        /*009e*/ 	.short	(.L_38 - .L_37)
	.align		4
.L_37:
        /*00a0*/ 	.word	index@(_ZN5flash44flash_bwd_dq_dk_dv_loop_seqk_parallel_kernelI23Flash_bwd_kernel_traitsILi64ELi128ELi128ELi8ELi4ELi4ELi4ELb0ELb0EN7cutlass6half_tE19Flash_kernel_traitsILi64ELi128ELi128ELi8ES3_EELb0ELb1ELb0ELb0ELb1ELb1ELb1EEEvNS_16Flash_bwd_paramsE)
        /*00a4*/ 	.word	0x00000108


	//----- nvinfo : EIATTR_REGCOUNT
	.align		4
.L_38:
        /*00a8*/ 	.byte	0x04, 0x2f
        /*00aa*/ 	.short	(.L_40 - .L_39)
	.align		4
.L_39:
        /*00ac*/ 	.word	index@(_ZN5flash44flash_bwd_dq_dk_dv_loop_seqk_parallel_kernelI23Flash_bwd_kernel_traitsILi64ELi128ELi128ELi8ELi4ELi4ELi4ELb0ELb0EN7cutlass6half_tE19Flash_kernel_traitsILi64ELi128ELi128ELi8ES3_EELb1ELb1ELb0ELb0ELb1ELb1ELb0EEEvNS_16Flash_bwd_paramsE)
        /*00b0*/ 	.word	0x000000ff


	//----- nvinfo : EIATTR_FRAME_SIZE
	.align		4
.L_40:
        /*00b4*/ 	.byte	0x04, 0x11
        /*00b6*/ 	.short	(.L_42 - .L_41)
	.align		4
.L_41:
        /*00b8*/ 	.word	index@(_ZN5flash44flash_bwd_dq_dk_dv_loop_seqk_parallel_kernelI23Flash_bwd_kernel_traitsILi64ELi128ELi128ELi8ELi4ELi4ELi4ELb0ELb0EN7cutlass6half_tE19Flash_kernel_traitsILi64ELi128ELi128ELi8ES3_EELb1ELb1ELb0ELb0ELb1ELb1ELb0EEEvNS_16Flash_bwd_paramsE)
        /*00bc*/ 	.word	0x00000028


	//----- nvinfo : EIATTR_REGCOUNT
	.align		4
.L_42:
        /*00c0*/ 	.byte	0x04, 0x2f
        /*00c2*/ 	.short	(.L_44 - .L_43)
	.align		4
.L_43:
        /*00c4*/ 	.word	index@(_ZN5flash44flash_bwd_dq_dk_dv_loop_seqk_parallel_kernelI23Flash_bwd_kernel_traitsILi64ELi128ELi128ELi8ELi4ELi4ELi4ELb0ELb0EN7cutlass6half_tE19Flash_kernel_traitsILi64ELi128ELi128ELi8ES3_EELb0ELb1ELb0ELb0ELb0ELb0ELb1EEEvNS_16Flash_bwd_paramsE)
        /*00c8*/ 	.word	0x000000ff


	//----- nvinfo : EIATTR_FRAME_SIZE
	.align		4
.L_44:
        /*00cc*/ 	.byte	0x04, 0x11
        /*00ce*/ 	.short	(.L_46 - .L_45)
	.align		4
.L_45:
        /*00d0*/ 	.word	index@(_ZN5flash44flash_bwd_dq_dk_dv_loop_seqk_parallel_kernelI23Flash_bwd_kernel_traitsILi64ELi128ELi128ELi8ELi4ELi4ELi4ELb0ELb0EN7cutlass6half_tE19Flash_kernel_traitsILi64ELi128ELi128ELi8ES3_EELb0ELb1ELb0ELb0ELb0ELb0ELb1EEEvNS_16Flash_bwd_paramsE)
        /*00d4*/ 	.word	0x00000100


	//----- nvinfo : EIATTR_REGCOUNT
	.align		4
.L_46:
        /*00d8*/ 	.byte	0x04, 0x2f
        /*00da*/ 	.short	(.L_48 - .L_47)
	.align		4
.L_47:
        /*00dc*/ 	.word	index@(_ZN5flash44flash_bwd_dq_dk_dv_loop_seqk_parallel_kernelI23Flash_bwd_kernel_traitsILi64ELi128ELi128ELi8ELi4ELi4ELi4ELb0ELb0EN7cutlass6half_tE19Flash_kernel_traitsILi64ELi128ELi128ELi8ES3_EELb1ELb1ELb0ELb0ELb0ELb0ELb0EEEvNS_16Flash_bwd_paramsE)
        /*00e0*/ 	.word	0x000000ff


	//----- nvinfo : EIATTR_FRAME_SIZE
	.align		4
.L_48:
        /*00e4*/ 	.byte	0x04, 0x11
        /*00e6*/ 	.short	(.L_50 - .L_49)
	.align		4
.L_49:
        /*00e8*/ 	.word	index@(_ZN5flash44flash_bwd_dq_dk_dv_loop_seqk_parallel_kernelI23Flash_bwd_kernel_traitsILi64ELi128ELi128ELi8ELi4ELi4ELi4ELb0ELb0EN7cutlass6half_tE19Flash_kernel_traitsILi64ELi128ELi128ELi8ES3_EELb1ELb1ELb0ELb0ELb0ELb0ELb0EEEvNS_16Flash_bwd_paramsE)
        /*00ec*/ 	.word	0x00000028


	//----- nvinfo : EIATTR_REGCOUNT
	.align		4
.L_50:
        /*00f0*/ 	.byte	0x04, 0x2f
        /*00f2*/ 	.short	(.L_52 - .L_51)
	.align		4
.L_51:
        /*00f4*/ 	.word	index@(_ZN5flash27flash_bwd_convert_dq_kernelI23Flash_bwd_kernel_traitsILi64ELi128ELi128ELi8ELi4ELi4ELi4ELb0ELb0EN7cutlass6half_tE19Flash_kernel_traitsILi64ELi128ELi128ELi8ES3_EEEEvNS_16Flash_bwd_paramsEi)
        /*00f8*/ 	.word	0x00000030


	//----- nvinfo : EIATTR_FRAME_SIZE
	.align		4
.L_52:
        /*00fc*/ 	.byte	0x04, 0x11
        /*00fe*/ 	.short	(.L_54 - .L_53)
	.align		4
.L_53:
        /*0100*/ 	.word	index@(_ZN5flash27flash_bwd_convert_dq_kernelI23Flash_bwd_kernel_traitsILi64ELi128ELi128ELi8ELi4ELi4ELi4ELb0ELb0EN7cutlass6half_tE19Flash_kernel_traitsILi64ELi128ELi128ELi8ES3_EEEEvNS_16Flash_bwd_paramsEi)
        /*0104*/ 	.word	0x00000000


	//----- nvinfo : EIATTR_REGCOUNT
	.align		4
.L_54:
        /*0108*/ 	.byte	0x04, 0x2f
        /*010a*/ 	.short	(.L_56 - .L_55)
	.align		4
.L_55:
        /*010c*/ 	.word	index@(_ZN5flash25flash_bwd_dot_do_o_kernelILb1E23Flash_bwd_kernel_traitsILi64ELi64ELi128ELi8ELi2ELi4ELi4ELb1ELb0EN7cutlass6half_tE19Flash_kernel_traitsILi64ELi64ELi128ELi8ES3_EEEEvNS_16Flash_bwd_paramsE)
        /*0110*/ 	.word	0x00000020


	//----- nvinfo : EIATTR_FRAME_SIZE
	.align		4
.L_56:
        /*0114*/ 	.byte	0x04, 0x11
        /*0116*/ 	.short	(.L_58 - .L_57)
	.align		4
.L_57:
        /*0118*/ 	.word	index@(_ZN5flash25flash_bwd_dot_do_o_kernelILb1E23Flash_bwd_kernel_traitsILi64ELi64ELi128ELi8ELi2ELi4ELi4ELb1ELb0EN7cutlass6half_tE19Flash_kernel_traitsILi64ELi64ELi128ELi8ES3_EEEEvNS_16Flash_bwd_paramsE)
        /*011c*/ 	.word	0x00000000


	//----- nvinfo : EIATTR_REGCOUNT
	.align		4
.L_58:
        /*0120*/ 	.byte	0x04, 0x2f
        /*0122*/ 	.short	(.L_60 - .L_59)
	.align		4
.L_59:
        /*0124*/ 	.word	index@(_ZN5flash25flash_bwd_dot_do_o_kernelILb0E23Flash_bwd_kernel_traitsILi64ELi64ELi128ELi8ELi2ELi4ELi4ELb1ELb0EN7cutlass6half_tE19Flash_kernel_traitsILi64ELi64ELi128ELi8ES3_EEEEvNS_16Flash_bwd_paramsE)
        /*0128*/ 	.word	0x00000020


	//----- nvinfo : EIATTR_FRAME_SIZE
	.align		4
.L_60:
        /*012c*/ 	.byte	0x04, 0x11
        /*012e*/ 	.short	(.L_62 - .L_61)
	.align		4
.L_61:
        /*0130*/ 	.word	index@(_ZN5flash25flash_bwd_dot_do_o_kernelILb0E23Flash_bwd_kernel_traitsILi64ELi64ELi128ELi8ELi2ELi4ELi4ELb1ELb0EN7cutlass6half_tE19Flash_kernel_traitsILi64ELi64ELi128ELi8ES3_EEEEvNS_16Flash_bwd_paramsE)
        /*0134*/ 	.word	0x00000000


	//----- nvinfo : EIATTR_REGCOUNT
	.align		4
.L_62:
        /*0138*/ 	.byte	0x04, 0x2f
        /*013a*/ 	.short	(.L_64 - .L_63)
	.align		4
.L_63:
        /*013c*/ 	.word	index@(_ZN5flash44flash_bwd_dq_dk_dv_loop_seqk_parallel_kernelI23Flash_bwd_kernel_traitsILi64ELi64ELi128ELi8ELi2ELi4ELi4ELb1ELb0EN7cutlass6half_tE19Flash_kernel_traitsILi64ELi64ELi128ELi8ES3_EELb0ELb1ELb0ELb1ELb0ELb0ELb1EEEvNS_16Flash_bwd_paramsE)
        /*0140*/ 	.word	0x000000ff


	//----- nvinfo : EIATTR_FRAME_SIZE
	.align		4
.L_64:
        /*0144*/ 	.byte	0x04, 0x11
        /*0146*/ 	.short	(.L_66 - .L_65)
	.align		4
.L_65:
        /*0148*/ 	.word	index@(_ZN5flash44flash_bwd_dq_dk_dv_loop_seqk_parallel_kernelI23Flash_bwd_kernel_traitsILi64ELi64ELi128ELi8ELi2ELi4ELi4ELb1ELb0EN7cutlass6half_tE19Flash_kernel_traitsILi64ELi64ELi128ELi8ES3_EELb0ELb1ELb0ELb1ELb0ELb0ELb1EEEvNS_16Flash_bwd_paramsE)
        /*014c*/ 	.word	0x00000000


	//----- nvinfo : EIATTR_REGCOUNT
	.align		4
.L_66:
        /*0150*/ 	.byte	0x04, 0x2f
        /*0152*/ 	.short	(.L_68 - .L_67)
	.align		4
.L_67:
        /*0154*/ 	.word	index@(_ZN5flash44flash_bwd_dq_dk_dv_loop_seqk_parallel_kernelI23Flash_bwd_kernel_traitsILi64ELi64ELi128ELi8ELi2ELi4ELi4ELb1ELb0EN7cutlass6half_tE19Flash_kernel_traitsILi64ELi64ELi128ELi8ES3_EELb1ELb1ELb0ELb1ELb0ELb0ELb0EEEvNS_16Flash_bwd_paramsE)
        /*0158*/ 	.word	0x000000f8


	//----- nvinfo : EIATTR_FRAME_SIZE
	.align		4
.L_68:
        /*015c*/ 	.byte	0x04, 0x11
        /*015e*/ 	.short	(.L_70 - .L_69)
	.align		4
.L_69:
        /*0160*/ 	.word	index@(_ZN5flash44flash_bwd_dq_dk_dv_loop_seqk_parallel_kernelI23Flash_bwd_kernel_traitsILi64ELi64ELi128ELi8ELi2ELi4ELi4ELb1ELb0EN7cutlass6half_tE19Flash_kernel_traitsILi64ELi64ELi128ELi8ES3_EELb1ELb1ELb0ELb1ELb0ELb0ELb0EEEvNS_16Flash_bwd_paramsE)
        /*0164*/ 	.word	0x00000000


	//----- nvinfo : EIATTR_REGCOUNT
	.align		4
.L_70:
        /*0168*/ 	.byte	0x04, 0x2f
        /*016a*/ 	.short	(.L_72 - .L_71)
	.align		4
.L_71:
        /*016c*/ 	.word	index@(_ZN5flash44flash_bwd_dq_dk_dv_loop_seqk_parallel_kernelI23Flash_bwd_kernel_traitsILi64ELi64ELi128ELi8ELi2ELi4ELi4ELb1ELb0EN7cutlass6half_tE19Flash_kernel_traitsILi64ELi64ELi128ELi8ES3_EELb0ELb1ELb0ELb0ELb0ELb1ELb1EEEvNS_16Flash_bwd_paramsE)
        /*0170*/ 	.word	0x000000ff


	//----- nvinfo : EIATTR_FRAME_SIZE
	.align		4
.L_72:
        /*0174*/ 	.byte	0x04, 0x11
        /*0176*/ 	.short	(.L_74 - .L_73)
	.align		4
.L_73:
        /*0178*/ 	.word	index@(_ZN5flash44flash_bwd_dq_dk_dv_loop_seqk_parallel_kernelI23Flash_bwd_kernel_traitsILi64ELi64ELi128ELi8ELi2ELi4ELi4ELb1ELb0EN7cutlass6half_tE19Flash_kernel_traitsILi64ELi64ELi128ELi8ES3_EELb0ELb1ELb0ELb0ELb0ELb1ELb1EEEvNS_16Flash_bwd_paramsE)
        /*017c*/ 	.word	0x00000000


	//----- nvinfo : EIATTR_REGCOUNT
	.align		4
.L_74:
        /*0180*/ 	.byte	0x04, 0x2f
        /*0182*/ 	.short	(.L_76 - .L_75)
	.align		4
.L_75:
        /*0184*/ 	.word	index@(_ZN5flash44flash_bwd_dq_dk_dv_loop_seqk_parallel_kernelI23Flash_bwd_kernel_traitsILi64ELi64ELi128ELi8ELi2ELi4ELi4ELb1ELb0EN7cutlass6half_tE19Flash_kernel_traitsILi64ELi64ELi128ELi8ES3_EELb1ELb1ELb0ELb0ELb0ELb1ELb0EEEvNS_16Flash_bwd_paramsE)
        /*0188*/ 	.word	0x000000ff


	//----- nvinfo : EIATTR_FRAME_SIZE
	.align		4
.L_76:
        /*018c*/ 	.byte	0x04, 0x11
        /*018e*/ 	.short	(.L_78 - .L_77)
	.align		4
.L_77:
        /*0190*/ 	.word	index@(_ZN5flash44flash_bwd_dq_dk_dv_loop_seqk_parallel_kernelI23Flash_bwd_kernel_traitsILi64ELi64ELi128ELi8ELi2ELi4ELi4ELb1ELb0EN7cutlass6half_tE19Flash_kernel_traitsILi64ELi64ELi128ELi8ES3_EELb1ELb1ELb0ELb0ELb0ELb1ELb0EEEvNS_16Flash_bwd_paramsE)
        /*0194*/ 	.word	0x00000000


	//----- nvinfo : EIATTR_REGCOUNT
	.align		4
.L_78:
        /*0198*/ 	.byte	0x04, 0x2f
        /*019a*/ 	.short	(.L_80 - .L_79)
	.align		4
.L_79:
        /*019c*/ 	.word	index@(_ZN5flash44flash_bwd_dq_dk_dv_loop_seqk_parallel_kernelI23Flash_bwd_kernel_traitsILi64ELi64ELi128ELi8ELi2ELi4ELi4ELb1ELb0EN7cutlass6half_tE19Flash_kernel_traitsILi64ELi64ELi128ELi8ES3_EELb0ELb1ELb0ELb0ELb1ELb1ELb1EEEvNS_16Flash_bwd_paramsE)
        /*01a0*/ 	.word	0x000000fe


	//----- nvinfo : EIATTR_FRAME_SIZE
	.align		4
.L_80:
        /*01a4*/ 	.byte	0x04, 0x11
        /*01a6*/ 	.short	(.L_82 - .L_81)
	.align		4
.L_81:
        /*01a8*/ 	.word	index@(_ZN5flash44flash_bwd_dq_dk_dv_loop_seqk_parallel_kernelI23Flash_bwd_kernel_traitsILi64ELi64ELi128ELi8ELi2ELi4ELi4ELb1ELb0EN7cutlass6half_tE19Flash_kernel_traitsILi64ELi64ELi128ELi8ES3_EELb0ELb1ELb0ELb0ELb1ELb1ELb1EEEvNS_16Flash_bwd_paramsE)
        /*01ac*/ 	.word	0x00000000


	//----- nvinfo : EIATTR_REGCOUNT
	.align		4
.L_82:
        /*01b0*/ 	.byte	0x04, 0x2f
        /*01b2*/ 	.short	(.L_84 - .L_83)
	.align		4
.L_83:
        /*01b4*/ 	.word	index@(_ZN5flash44flash_bwd_dq_dk_dv_loop_seqk_parallel_kernelI23Flash_bwd_kernel_traitsILi64ELi64ELi128ELi8ELi2ELi4ELi4ELb1ELb0EN7cutlass6half_tE19Flash_kernel_traitsILi64ELi64ELi128ELi8ES3_EELb1ELb1ELb0ELb0ELb1ELb1ELb0EEEvNS_16Flash_bwd_paramsE)
        /*01b8*/ 	.word	0x000000ff


	//----- nvinfo : EIATTR_FRAME_SIZE
	.align		4
.L_84:
        /*01bc*/ 	.byte	0x04, 0x11
        /*01be*/ 	.short	(.L_86 - .L_85)
	.align		4
.L_85:
        /*01c0*/ 	.word	index@(_ZN5flash44flash_bwd_dq_dk_dv_loop_seqk_parallel_kernelI23Flash_bwd_kernel_traitsILi64ELi64ELi128ELi8ELi2ELi4ELi4ELb1ELb0EN7cutlass6half_tE19Flash_kernel_traitsILi64ELi64ELi128ELi8ES3_EELb1ELb1ELb0ELb0ELb1ELb1ELb0EEEvNS_16Flash_bwd_paramsE)
        /*01c4*/ 	.word	0x00000000


	//----- nvinfo : EIATTR_REGCOUNT
	.align		4
.L_86:
        /*01c8*/ 	.byte	0x04, 0x2f
        /*01ca*/ 	.short	(.L_88 - .L_87)
	.align		4
.L_87:
        /*01cc*/ 	.word	index@(_ZN5flash44flash_bwd_dq_dk_dv_loop_seqk_parallel_kernelI23Flash_bwd_kernel_traitsILi64ELi64ELi128ELi8ELi2ELi4ELi4ELb1ELb0EN7cutlass6half_tE19Flash_kernel_traitsILi64ELi64ELi128ELi8ES3_EELb0ELb1ELb0ELb0ELb0ELb0ELb1EEEvNS_16Flash_bwd_paramsE)
        /*01d0*/ 	.word	0x000000ff


	//----- nvinfo : EIATTR_FRAME_SIZE
	.align		4
.L_88:
        /*01d4*/ 	.byte	0x04, 0x11
        /*01d6*/ 	.short	(.L_90 - .L_89)
	.align		4
.L_89:
        /*01d8*/ 	.word	index@(_ZN5flash44flash_bwd_dq_dk_dv_loop_seqk_parallel_kernelI23Flash_bwd_kernel_traitsILi64ELi64ELi128ELi8ELi2ELi4ELi4ELb1ELb0EN7cutlass6half_tE19Flash_kernel_traitsILi64ELi64ELi128ELi8ES3_EELb0ELb1ELb0ELb0ELb0ELb0ELb1EEEvNS_16Flash_bwd_paramsE)
        /*01dc*/ 	.word	0x00000010


	//----- nvinfo : EIATTR_REGCOUNT
	.align		4
.L_90:
        /*01e0*/ 	.byte	0x04, 0x2f
        /*01e2*/ 	.short	(.L_92 - .L_91)
	.align		4
.L_91:
        /*01e4*/ 	.word	index@(_ZN5flash44flash_bwd_dq_dk_dv_loop_seqk_parallel_kernelI23Flash_bwd_kernel_traitsILi64ELi64ELi128ELi8ELi2ELi4ELi4ELb1ELb0EN7cutlass6half_tE19Flash_kernel_traitsILi64ELi64ELi128ELi8ES3_EELb1ELb1ELb0ELb0ELb0ELb0ELb0EEEvNS_16Flash_bwd_paramsE)
        /*01e8*/ 	.word	0x000000ff


	//----- nvinfo : EIATTR_FRAME_SIZE
	.align		4
.L_92:
        /*01ec*/ 	.byte	0x04, 0x11
        /*01ee*/ 	.short	(.L_94 - .L_93)
	.align		4
.L_93:
        /*01f0*/ 	.word	index@(_ZN5flash44flash_bwd_dq_dk_dv_loop_seqk_parallel_kernelI23Flash_bwd_kernel_traitsILi64ELi64ELi128ELi8ELi2ELi4ELi4ELb1ELb0EN7cutlass6half_tE19Flash_kernel_traitsILi64ELi64ELi128ELi8ES3_EELb1ELb1ELb0ELb0ELb0ELb0ELb0EEEvNS_16Flash_bwd_paramsE)
        /*01f4*/ 	.word	0x00000000


	//----- nvinfo : EIATTR_REGCOUNT
	.align		4
.L_94:
        /*01f8*/ 	.byte	0x04, 0x2f
        /*01fa*/ 	.short	(.L_96 - .L_95)
	.align		4
.L_95:
        /*01fc*/ 	.word	index@(_ZN5flash27flash_bwd_convert_dq_kernelI23Flash_bwd_kernel_traitsILi64ELi64ELi128ELi8ELi2ELi4ELi4ELb1ELb0EN7cutlass6half_tE19Flash_kernel_traitsILi64ELi64ELi128ELi8ES3_EEEEvNS_16Flash_bwd_paramsEi)
        /*0200*/ 	.word	0x00000020


	//----- nvinfo : EIATTR_FRAME_SIZE
	.align		4
.L_96:
        /*0204*/ 	.byte	0x04, 0x11
        /*0206*/ 	.short	(.L_98 - .L_97)
	.align		4
.L_97:
        /*0208*/ 	.word	index@(_ZN5flash27flash_bwd_convert_dq_kernelI23Flash_bwd_kernel_traitsILi64ELi64ELi128ELi8ELi2ELi4ELi4ELb1ELb0EN7cutlass6half_tE19Flash_kernel_traitsILi64ELi64ELi128ELi8ES3_EEEEvNS_16Flash_bwd_paramsEi)
        /*020c*/ 	.word	0x00000000


	//----- nvinfo : EIATTR_REGCOUNT
	.align		4
.L_98:
        /*0210*/ 	.byte	0x04, 0x2f
        /*0212*/ 	.short	(.L_100 - .L_99)
	.align		4
.L_99:
        /*0214*/ 	.word	index@(_ZN5flash44flash_bwd_dq_dk_dv_loop_seqk_parallel_kernelI23Flash_bwd_kernel_traitsILi64ELi128ELi128ELi8ELi4ELi4ELi4ELb0ELb0EN7cutlass6half_tE19Flash_kernel_traitsILi64ELi128ELi128ELi8ES3_EELb0ELb1ELb0ELb1ELb0ELb0ELb0EEEvNS_16Flash_bwd_paramsE)
        /*0218*/ 	.word	0x000000ff


	//----- nvinfo : EIATTR_FRAME_SIZE
	.align		4
.L_100:
        /*021c*/ 	.byte	0x04, 0x11
        /*021e*/ 	.short	(.L_102 - .L_101)
	.align		4
.L_101:
        /*0220*/ 	.word	index@(_ZN5flash44flash_bwd_dq_dk_dv_loop_seqk_parallel_kernelI23Flash_bwd_kernel_traitsILi64ELi128ELi128ELi8ELi4ELi4ELi4ELb0ELb0EN7cutlass6half_tE19Flash_kernel_traitsILi64ELi128ELi128ELi8ES3_EELb0ELb1ELb0ELb1ELb0ELb0ELb0EEEvNS_16Flash_bwd_paramsE)
        /*0224*/ 	.word	0x00000038


	//----- nvinfo : EIATTR_REGCOUNT
	.align		4
.L_102:
        /*0228*/ 	.byte	0x04, 0x2f
        /*022a*/ 	.short	(.L_104 - .L_103)
	.align		4
.L_103:
        /*022c*/ 	.word	index@(_ZN5flash44flash_bwd_dq_dk_dv_loop_seqk_parallel_kernelI23Flash_bwd_kernel_traitsILi64ELi128ELi128ELi8ELi4ELi4ELi4ELb0ELb0EN7cutlass6half_tE19Flash_kernel_traitsILi64ELi128ELi128ELi8ES3_EELb0ELb1ELb0ELb0ELb0ELb1ELb0EEEvNS_16Flash_bwd_paramsE)
        /*0230*/ 	.word	0x000000ff


	//----- nvinfo : EIATTR_FRAME_SIZE
	.align		4
.L_104:
        /*0234*/ 	.byte	0x04, 0x11
        /*0236*/ 	.short	(.L_106 - .L_105)
	.align		4
.L_105:
        /*0238*/ 	.word	index@(_ZN5flash44flash_bwd_dq_dk_dv_loop_seqk_parallel_kernelI23Flash_bwd_kernel_traitsILi64ELi128ELi128ELi8ELi4ELi4ELi4ELb0ELb0EN7cutlass6half_tE19Flash_kernel_traitsILi64ELi128ELi128ELi8ES3_EELb0ELb1ELb0ELb0ELb0ELb1ELb0EEEvNS_16Flash_bwd_paramsE)
        /*023c*/ 	.word	0x00000000


	//----- nvinfo : EIATTR_REGCOUNT
	.align		4
.L_106:
        /*0240*/ 	.byte	0x04, 0x2f
        /*0242*/ 	.short	(.L_108 - .L_107)
	.align		4
.L_107:
        /*0244*/ 	.word	index@(_ZN5flash44flash_bwd_dq_dk_dv_loop_seqk_parallel_kernelI23Flash_bwd_kernel_traitsILi64ELi128ELi128ELi8ELi4ELi4ELi4ELb0ELb0EN7cutlass6half_tE19Flash_kernel_traitsILi64ELi128ELi128ELi8ES3_EELb0ELb1ELb0ELb0ELb1ELb1ELb0EEEvNS_16Flash_bwd_paramsE)
        /*0248*/ 	.word	0x000000ff


	//----- nvinfo : EIATTR_FRAME_SIZE
	.align		4
.L_108:
        /*024c*/ 	.byte	0x04, 0x11
        /*024e*/ 	.short	(.L_110 - .L_109)
	.align		4
.L_109:
        /*0250*/ 	.word	index@(_ZN5flash44flash_bwd_dq_dk_dv_loop_seqk_parallel_kernelI23Flash_bwd_kernel_traitsILi64ELi128ELi128ELi8ELi4ELi4ELi4ELb0ELb0EN7cutlass6half_tE19Flash_kernel_traitsILi64ELi128ELi128ELi8ES3_EELb0ELb1ELb0ELb0ELb1ELb1ELb0EEEvNS_16Flash_bwd_paramsE)
        /*0254*/ 	.word	0x00000010


	//----- nvinfo : EIATTR_REGCOUNT
	.align		4
.L_110:
        /*0258*/ 	.byte	0x04, 0x2f
        /*025a*/ 	.short	(.L_112 - .L_111)
	.align		4
.L_111:
        /*025c*/ 	.word	index@(_ZN5flash44flash_bwd_dq_dk_dv_loop_seqk_parallel_kernelI23Flash_bwd_kernel_traitsILi64ELi128ELi128ELi8ELi4ELi4ELi4ELb0ELb0EN7cutlass6half_tE19Flash_kernel_traitsILi64ELi128ELi128ELi8ES3_EELb0ELb1ELb0ELb0ELb0ELb0ELb0EEEvNS_16Flash_bwd_paramsE)
        /*0260*/ 	.word	0x000000ff


	//----- nvinfo : EIATTR_FRAME_SIZE
	.align		4
.L_112:
        /*0264*/ 	.byte	0x04, 0x11
        /*0266*/ 	.short	(.L_114 - .L_113)
	.align		4
.L_113:
        /*0268*/ 	.word	index@(_ZN5flash44flash_bwd_dq_dk_dv_loop_seqk_parallel_kernelI23Flash_bwd_kernel_traitsILi64ELi128ELi128ELi8ELi4ELi4ELi4ELb0ELb0EN7cutlass6half_tE19Flash_kernel_traitsILi64ELi128ELi128ELi8ES3_EELb0ELb1ELb0ELb0ELb0ELb0ELb0EEEvNS_16Flash_bwd_paramsE)
        /*026c*/ 	.word	0x00000008


	//----- nvinfo : EIATTR_REGCOUNT
	.align		4
.L_114:
        /*0270*/ 	.byte	0x04, 0x2f
        /*0272*/ 	.short	(.L_116 - .L_115)
	.align		4
.L_115:
        /*0274*/ 	.word	index@(_ZN5flash44flash_bwd_dq_dk_dv_loop_seqk_parallel_kernelI23Flash_bwd_kernel_traitsILi64ELi64ELi128ELi8ELi2ELi4ELi4ELb1ELb0EN7cutlass6half_tE19Flash_kernel_traitsILi64ELi64ELi128ELi8ES3_EELb0ELb1ELb0ELb1ELb0ELb0ELb0EEEvNS_16Flash_bwd_paramsE)
        /*0278*/ 	.word	0x000000ff


	//----- nvinfo : EIATTR_FRAME_SIZE
	.align		4
.L_116:
        /*027c*/ 	.byte	0x04, 0x11
        /*027e*/ 	.short	(.L_118 - .L_117)
	.align		4
.L_117:
        /*0280*/ 	.word	index@(_ZN5flash44flash_bwd_dq_dk_dv_loop_seqk_parallel_kernelI23Flash_bwd_kernel_traitsILi64ELi64ELi128ELi8ELi2ELi4ELi4ELb1ELb0EN7cutlass6half_tE19Flash_kernel_traitsILi64ELi64ELi128ELi8ES3_EELb0ELb1ELb0ELb1ELb0ELb0ELb0EEEvNS_16Flash_bwd_paramsE)
        /*0284*/ 	.word	0x00000000


	//----- nvinfo : EIATTR_REGCOUNT
	.align		4
.L_118:
        /*0288*/ 	.byte	0x04, 0x2f
        /*028a*/ 	.short	(.L_120 - .L_119)
	.align		4
.L_119:
        /*028c*/ 	.word	index@(_ZN5flash44flash_bwd_dq_dk_dv_loop_seqk_parallel_kernelI23Flash_bwd_kernel_traitsILi64ELi64ELi128ELi8ELi2ELi4ELi4ELb1ELb0EN7cutlass6half_tE19Flash_kernel_traitsILi64ELi64ELi128ELi8ES3_EELb0ELb1ELb0ELb0ELb0ELb1ELb0EEEvNS_16Flash_bwd_paramsE)
        /*0290*/ 	.word	0x000000ff


	//----- nvinfo : EIATTR_FRAME_SIZE
	.align		4
.L_120:
        /*0294*/ 	.byte	0x04, 0x11
        /*0296*/ 	.short	(.L_122 - .L_121)
	.align		4
.L_121:
        /*0298*/ 	.word	index@(_ZN5flash44flash_bwd_dq_dk_dv_loop_seqk_parallel_kernelI23Flash_bwd_kernel_traitsILi64ELi64ELi128ELi8ELi2ELi4ELi4ELb1ELb0EN7cutlass6half_tE19Flash_kernel_traitsILi64ELi64ELi128ELi8ES3_EELb0ELb1ELb0ELb0ELb0ELb1ELb0EEEvNS_16Flash_bwd_paramsE)
        /*029c*/ 	.word	0x00000000


	//----- nvinfo : EIATTR_REGCOUNT
	.align		4
.L_122:
        /*02a0*/ 	.byte	0x04, 0x2f
        /*02a2*/ 	.short	(.L_124 - .L_123)
	.align		4
.L_123:
        /*02a4*/ 	.word	index@(_ZN5flash44flash_bwd_dq_dk_dv_loop_seqk_parallel_kernelI23Flash_bwd_kernel_traitsILi64ELi64ELi128ELi8ELi2ELi4ELi4ELb1ELb0EN7cutlass6half_tE19Flash_kernel_traitsILi64ELi64ELi128ELi8ES3_EELb0ELb1ELb0ELb0ELb1ELb1ELb0EEEvNS_16Flash_bwd_paramsE)
        /*02a8*/ 	.word	0x000000ff


	//----- nvinfo : EIATTR_FRAME_SIZE
	.align		4
.L_124:
        /*02ac*/ 	.byte	0x04, 0x11
        /*02ae*/ 	.short	(.L_126 - .L_125)
	.align		4
.L_125:
        /*02b0*/ 	.word	index@(_ZN5flash44flash_bwd_dq_dk_dv_loop_seqk_parallel_kernelI23Flash_bwd_kernel_traitsILi64ELi64ELi128ELi8ELi2ELi4ELi4ELb1ELb0EN7cutlass6half_tE19Flash_kernel_traitsILi64ELi64ELi128ELi8ES3_EELb0ELb1ELb0ELb0ELb1ELb1ELb0EEEvNS_16Flash_bwd_paramsE)
        /*02b4*/ 	.word	0x00000000


	//----- nvinfo : EIATTR_REGCOUNT
	.align		4
.L_126:
        /*02b8*/ 	.byte	0x04, 0x2f
        /*02ba*/ 	.short	(.L_128 - .L_127)
	.align		4
.L_127:
        /*02bc*/ 	.word	index@(_ZN5flash44flash_bwd_dq_dk_dv_loop_seqk_parallel_kernelI23Flash_bwd_kernel_traitsILi64ELi64ELi128ELi8ELi2ELi4ELi4ELb1ELb0EN7cutlass6half_tE19Flash_kernel_traitsILi64ELi64ELi128ELi8ES3_EELb0ELb1ELb0ELb0ELb0ELb0ELb0EEEvNS_16Flash_bwd_paramsE)
        /*02c0*/ 	.word	0x000000ff


	//----- nvinfo : EIATTR_FRAME_SIZE
	.align		4
.L_128:
        /*02c4*/ 	.byte	0x04, 0x11
        /*02c6*/ 	.short	(.L_130 - .L_129)
	.align		4
.L_129:
        /*02c8*/ 	.word	index@(_ZN5flash44flash_bwd_dq_dk_dv_loop_seqk_parallel_kernelI23Flash_bwd_kernel_traitsILi64ELi64ELi128ELi8ELi2ELi4ELi4ELb1ELb0EN7cutlass6half_tE19Flash_kernel_traitsILi64ELi64ELi128ELi8ES3_EELb0ELb1ELb0ELb0ELb0ELb0ELb0EEEvNS_16Flash_bwd_paramsE)
        /*02cc*/ 	.word	0x00000000


	//----- nvinfo : EIATTR_MIN_STACK_SIZE
	.align		4
.L_130:
        /*02d0*/ 	.byte	0x04, 0x12
        /*02d2*/ 	.short	(.L_132 - .L_131)
	.align		4
.L_131:
        /*02d4*/ 	.word	index@(_ZN5flash44flash_bwd_dq_dk_dv_loop_seqk_parallel_kernelI23Flash_bwd_kernel_traitsILi64ELi64ELi128ELi8ELi2ELi4ELi4ELb1ELb0EN7cutlass6half_tE19Flash_kernel_traitsILi64ELi64ELi128ELi8ES3_EELb0ELb1ELb0ELb0ELb0ELb0ELb0EEEvNS_16Flash_bwd_paramsE)
        /*02d8*/ 	.word	0x00000000


	//----- nvinfo : EIATTR_MIN_STACK_SIZE
	.align		4
.L_132:
        /*02dc*/ 	.byte	0x04, 0x12
        /*02de*/ 	.short	(.L_134 - .L_133)
	.align		4
.L_133:
        /*02e0*/ 	.word	index@(_ZN5flash44flash_bwd_dq_dk_dv_loop_seqk_parallel_kernelI23Flash_bwd_kernel_traitsILi64ELi64ELi128ELi8ELi2ELi4ELi4ELb1ELb0EN7cutlass6half_tE19Flash_kernel_traitsILi64ELi64ELi128ELi8ES3_EELb0ELb1ELb0ELb0ELb1ELb1ELb0EEEvNS_16Flash_bwd_paramsE)
        /*02e4*/ 	.word	0x00000000


	//----- nvinfo : EIATTR_MIN_STACK_SIZE
	.align		4
.L_134:
        /*02e8*/ 	.byte	0x04, 0x12
        /*02ea*/ 	.short	(.L_136 - .L_135)
	.align		4
.L_135:
        /*02ec*/ 	.word	index@(_ZN5flash44flash_bwd_dq_dk_dv_loop_seqk_parallel_kernelI23Flash_bwd_kernel_traitsILi64ELi64ELi128ELi8ELi2ELi4ELi4ELb1ELb0EN7cutlass6half_tE19Flash_kernel_traitsILi64ELi64ELi128ELi8ES3_EELb0ELb1ELb0ELb0ELb0ELb1ELb0EEEvNS_16Flash_bwd_paramsE)
        /*02f0*/ 	.word	0x00000000


	//----- nvinfo : EIATTR_MIN_STACK_SIZE
	.align		4
.L_136:
        /*02f4*/ 	.byte	0x04, 0x12
        /*02f6*/ 	.short	(.L_138 - .L_137)
	.align		4
.L_137:
        /*02f8*/ 	.word	index@(_ZN5flash44flash_bwd_dq_dk_dv_loop_seqk_parallel_kernelI23Flash_bwd_kernel_traitsILi64ELi64ELi128ELi8ELi2ELi4ELi4ELb1ELb0EN7cutlass6half_tE19Flash_kernel_traitsILi64ELi64ELi128ELi8ES3_EELb0ELb1ELb0ELb1ELb0ELb0ELb0EEEvNS_16Flash_bwd_paramsE)
        /*02fc*/ 	.word	0x00000000


	//----- nvinfo : EIATTR_MIN_STACK_SIZE
	.align		4
.L_138:
        /*0300*/ 	.byte	0x04, 0x12
        /*0302*/ 	.short	(.L_140 - .L_139)
	.align		4
.L_139:
        /*0304*/ 	.word	index@(_ZN5flash44flash_bwd_dq_dk_dv_loop_seqk_parallel_kernelI23Flash_bwd_kernel_traitsILi64ELi128ELi128ELi8ELi4ELi4ELi4ELb0ELb0EN7cutlass6half_tE19Flash_kernel_traitsILi64ELi128ELi128ELi8ES3_EELb0ELb1ELb0ELb0ELb0ELb0ELb0EEEvNS_16Flash_bwd_paramsE)
        /*0308*/ 	.word	0x00000008


	//----- nvinfo : EIATTR_MIN_STACK_SIZE
	.align		4
.L_140:
        /*030c*/ 	.byte	0x04, 0x12
        /*030e*/ 	.short	(.L_142 - .L_141)
	.align		4
.L_141:
        /*0310*/ 	.word	index@(_ZN5flash44flash_bwd_dq_dk_dv_loop_seqk_parallel_kernelI23Flash_bwd_kernel_traitsILi64ELi128ELi128ELi8ELi4ELi4ELi4ELb0ELb0EN7cutlass6half_tE19Flash_kernel_traitsILi64ELi128ELi128ELi8ES3_EELb0ELb1ELb0ELb0ELb1ELb1ELb0EEEvNS_16Flash_bwd_paramsE)
        /*0314*/ 	.word	0x00000010


	//----- nvinfo : EIATTR_MIN_STACK_SIZE
	.align		4
.L_142:
        /*0318*/ 	.byte	0x04, 0x12
        /*031a*/ 	.short	(.L_144 - .L_143)
	.align		4
.L_143:
        /*031c*/ 	.word	index@(_ZN5flash44flash_bwd_dq_dk_dv_loop_seqk_parallel_kernelI23Flash_bwd_kernel_traitsILi64ELi128ELi128ELi8ELi4ELi4ELi4ELb0ELb0EN7cutlass6half_tE19Flash_kernel_traitsILi64ELi128ELi128ELi8ES3_EELb0ELb1ELb0ELb0ELb0ELb1ELb0EEEvNS_16Flash_bwd_paramsE)
        /*0320*/ 	.word	0x00000000


	//----- nvinfo : EIATTR_MIN_STACK_SIZE
	.align		4
.L_144:
        /*0324*/ 	.byte	0x04, 0x12
        /*0326*/ 	.short	(.L_146 - .L_145)
	.align		4
.L_145:
        /*0328*/ 	.word	index@(_ZN5flash44flash_bwd_dq_dk_dv_loop_seqk_parallel_kernelI23Flash_bwd_kernel_traitsILi64ELi128ELi128ELi8ELi4ELi4ELi4ELb0ELb0EN7cutlass6half_tE19Flash_kernel_traitsILi64ELi128ELi128ELi8ES3_EELb0ELb1ELb0ELb1ELb0ELb0ELb0EEEvNS_16Flash_bwd_paramsE)
        /*032c*/ 	.word	0x00000038


	//----- nvinfo : EIATTR_MIN_STACK_SIZE
	.align		4
.L_146:
        /*0330*/ 	.byte	0x04, 0x12
        /*0332*/ 	.short	(.L_148 - .L_147)
	.align		4
.L_147:
        /*0334*/ 	.word	index@(_ZN5flash27flash_bwd_convert_dq_kernelI23Flash_bwd_kernel_traitsILi64ELi64ELi128ELi8ELi2ELi4ELi4ELb1ELb0EN7cutlass6half_tE19Flash_kernel_traitsILi64ELi64ELi128ELi8ES3_EEEEvNS_16Flash_bwd_paramsEi)
        /*0338*/ 	.word	0x00000000


	//----- nvinfo : EIATTR_MIN_STACK_SIZE
	.align		4
.L_148:
        /*033c*/ 	.byte	0x04, 0x12
        /*033e*/ 	.short	(.L_150 - .L_149)
	.align		4
.L_149:
        /*0340*/ 	.word	index@(_ZN5flash44flash_bwd_dq_dk_dv_loop_seqk_parallel_kernelI23Flash_bwd_kernel_traitsILi64ELi64ELi128ELi8ELi2ELi4ELi4ELb1ELb0EN7cutlass6half_tE19Flash_kernel_traitsILi64ELi64ELi128ELi8ES3_EELb1ELb1ELb0ELb0ELb0ELb0ELb0EEEvNS_16Flash_bwd_paramsE)
        /*0344*/ 	.word	0x00000000


	//----- nvinfo : EIATTR_MIN_STACK_SIZE
	.align		4
.L_150:
        /*0348*/ 	.byte	0x04, 0x12
        /*034a*/ 	.short	(.L_152 - .L_151)
	.align		4
.L_151:
        /*034c*/ 	.word	index@(_ZN5flash44flash_bwd_dq_dk_dv_loop_seqk_parallel_kernelI23Flash_bwd_kernel_traitsILi64ELi64ELi128ELi8ELi2ELi4ELi4ELb1ELb0EN7cutlass6half_tE19Flash_kernel_traitsILi64ELi64ELi128ELi8ES3_EELb0ELb1ELb0ELb0ELb0ELb0ELb1EEEvNS_16Flash_bwd_paramsE)
        /*0350*/ 	.word	0x00000010


	//----- nvinfo : EIATTR_MIN_STACK_SIZE
	.align		4
.L_152:
        /*0354*/ 	.byte	0x04, 0x12
        /*0356*/ 	.short	(.L_154 - .L_153)
	.align		4
.L_153:
        /*0358*/ 	.word	index@(_ZN5flash44flash_bwd_dq_dk_dv_loop_seqk_parallel_kernelI23Flash_bwd_kernel_traitsILi64ELi64ELi128ELi8ELi2ELi4ELi4ELb1ELb0EN7cutlass6half_tE19Flash_kernel_traitsILi64ELi64ELi128ELi8ES3_EELb1ELb1ELb0ELb0ELb1ELb1ELb0EEEvNS_16Flash_bwd_paramsE)
        /*035c*/ 	.word	0x00000000


	//----- nvinfo : EIATTR_MIN_STACK_SIZE
	.align		4
.L_154:
        /*0360*/ 	.byte	0x04, 0x12
        /*0362*/ 	.short	(.L_156 - .L_155)
	.align		4
.L_155:
        /*0364*/ 	.word	index@(_ZN5flash44flash_bwd_dq_dk_dv_loop_seqk_parallel_kernelI23Flash_bwd_kernel_traitsILi64ELi64ELi128ELi8ELi2ELi4ELi4ELb1ELb0EN7cutlass6half_tE19Flash_kernel_traitsILi64ELi64ELi128ELi8ES3_EELb0ELb1ELb0ELb0ELb1ELb1ELb1EEEvNS_16Flash_bwd_paramsE)
        /*0368*/ 	.word	0x00000000


	//----- nvinfo : EIATTR_MIN_STACK_SIZE
	.align		4
.L_156:
        /*036c*/ 	.byte	0x04, 0x12
        /*036e*/ 	.short	(.L_158 - .L_157)
	.align		4
.L_157:
        /*0370*/ 	.word	index@(_ZN5flash44flash_bwd_dq_dk_dv_loop_seqk_parallel_kernelI23Flash_bwd_kernel_traitsILi64ELi64ELi128ELi8ELi2ELi4ELi4ELb1ELb0EN7cutlass6half_tE19Flash_kernel_traitsILi64ELi64ELi128ELi8ES3_EELb1ELb1ELb0ELb0ELb0ELb1ELb0EEEvNS_16Flash_bwd_paramsE)
        /*0374*/ 	.word	0x00000000


	//----- nvinfo : EIATTR_MIN_STACK_SIZE
	.align		4
.L_158:
        /*0378*/ 	.byte	0x04, 0x12
        /*037a*/ 	.short	(.L_160 - .L_159)
	.align		4
.L_159:
        /*037c*/ 	.word	index@(_ZN5flash44flash_bwd_dq_dk_dv_loop_seqk_parallel_kernelI23Flash_bwd_kernel_traitsILi64ELi64ELi128ELi8ELi2ELi4ELi4ELb1ELb0EN7cutlass6half_tE19Flash_kernel_traitsILi64ELi64ELi128ELi8ES3_EELb0ELb1ELb0ELb0ELb0ELb1ELb1EEEvNS_16Flash_bwd_paramsE)
        /*0380*/ 	.word	0x00000000


	//----- nvinfo : EIATTR_MIN_STACK_SIZE
	.align		4
.L_160:
        /*0384*/ 	.byte	0x04, 0x12
        /*0386*/ 	.short	(.L_162 - .L_161)
	.align		4
.L_161:
        /*0388*/ 	.word	index@(_ZN5flash44flash_bwd_dq_dk_dv_loop_seqk_parallel_kernelI23Flash_bwd_kernel_traitsILi64ELi64ELi128ELi8ELi2ELi4ELi4ELb1ELb0EN7cutlass6half_tE19Flash_kernel_traitsILi64ELi64ELi128ELi8ES3_EELb1ELb1ELb0ELb1ELb0ELb0ELb0EEEvNS_16Flash_bwd_paramsE)
        /*038c*/ 	.word	0x00000000


	//----- nvinfo : EIATTR_MIN_STACK_SIZE
	.align		4
.L_162:
        /*0390*/ 	.byte	0x04, 0x12
        /*0392*/ 	.short	(.L_164 - .L_163)
	.align		4
.L_163:
        /*0394*/ 	.word	index@(_ZN5flash44flash_bwd_dq_dk_dv_loop_seqk_parallel_kernelI23Flash_bwd_kernel_traitsILi64ELi64ELi128ELi8ELi2ELi4ELi4ELb1ELb0EN7cutlass6half_tE19Flash_kernel_traitsILi64ELi64ELi128ELi8ES3_EELb0ELb1ELb0ELb1ELb0ELb0ELb1EEEvNS_16Flash_bwd_paramsE)
        /*0398*/ 	.word	0x00000000


	//----- nvinfo : EIATTR_MIN_STACK_SIZE
	.align		4
.L_164:
        /*039c*/ 	.byte	0x04, 0x12
        /*039e*/ 	.short	(.L_166 - .L_165)
	.align		4
.L_165:
        /*03a0*/ 	.word	index@(_ZN5flash25flash_bwd_dot_do_o_kernelILb0E23Flash_bwd_kernel_traitsILi64ELi64ELi128ELi8ELi2ELi4ELi4ELb1ELb0EN7cutlass6half_tE19Flash_kernel_traitsILi64ELi64ELi128ELi8ES3_EEEEvNS_16Flash_bwd_paramsE)
        /*03a4*/ 	.word	0x00000000


	//----- nvinfo : EIATTR_MIN_STACK_SIZE
	.align		4
.L_166:
        /*03a8*/ 	.byte	0x04, 0x12
        /*03aa*/ 	.short	(.L_168 - .L_167)
	.align		4
.L_167:
        /*03ac*/ 	.word	index@(_ZN5flash25flash_bwd_dot_do_o_kernelILb1E23Flash_bwd_kernel_traitsILi64ELi64ELi128ELi8ELi2ELi4ELi4ELb1ELb0EN7cutlass6half_tE19Flash_kernel_traitsILi64ELi64ELi128ELi8ES3_EEEEvNS_16Flash_bwd_paramsE)
        /*03b0*/ 	.word	0x00000000


	//----- nvinfo : EIATTR_MIN_STACK_SIZE
	.align		4
.L_168:
        /*03b4*/ 	.byte	0x04, 0x12
        /*03b6*/ 	.short	(.L_170 - .L_169)
	.align		4
.L_169:
        /*03b8*/ 	.word	index@(_ZN5flash27flash_bwd_convert_dq_kernelI23Flash_bwd_kernel_traitsILi64ELi128ELi128ELi8ELi4ELi4ELi4ELb0ELb0EN7cutlass6half_tE19Flash_kernel_traitsILi64ELi128ELi128ELi8ES3_EEEEvNS_16Flash_bwd_paramsEi)
        /*03bc*/ 	.word	0x00000000


	//----- nvinfo : EIATTR_MIN_STACK_SIZE
	.align		4
.L_170:
        /*03c0*/ 	.byte	0x04, 0x12
        /*03c2*/ 	.short	(.L_172 - .L_171)
	.align		4
.L_171:
        /*03c4*/ 	.word	index@(_ZN5flash44flash_bwd_dq_dk_dv_loop_seqk_parallel_kernelI23Flash_bwd_kernel_traitsILi64ELi128ELi128ELi8ELi4ELi4ELi4ELb0ELb0EN7cutlass6half_tE19Flash_kernel_traitsILi64ELi128ELi128ELi8ES3_EELb1ELb1ELb0ELb0ELb0ELb0ELb0EEEvNS_16Flash_bwd_paramsE)
        /*03c8*/ 	.word	0x00000028


	//----- nvinfo : EIATTR_MIN_STACK_SIZE
	.align		4
.L_172:
        /*03cc*/ 	.byte	0x04, 0x12
        /*03ce*/ 	.short	(.L_174 - .L_173)
	.align		4
.L_173:
        /*03d0*/ 	.word	index@(_ZN5flash44flash_bwd_dq_dk_dv_loop_seqk_parallel_kernelI23Flash_bwd_kernel_traitsILi64ELi128ELi128ELi8ELi4ELi4ELi4ELb0ELb0EN7cutlass6half_tE19Flash_kernel_traitsILi64ELi128ELi128ELi8ES3_EELb0ELb1ELb0ELb0ELb0ELb0ELb1EEEvNS_16Flash_bwd_paramsE)
        /*03d4*/ 	.word	0x00000100


	//----- nvinfo : EIATTR_MIN_STACK_SIZE
	.align		4
.L_174:
        /*03d8*/ 	.byte	0x04, 0x12
        /*03da*/ 	.short	(.L_176 - .L_175)
	.align		4
.L_175:
        /*03dc*/ 	.word	index@(_ZN5flash44flash_bwd_dq_dk_dv_loop_seqk_parallel_kernelI23Flash_bwd_kernel_traitsILi64ELi128ELi128ELi8ELi4ELi4ELi4ELb0ELb0EN7cutlass6half_tE19Flash_kernel_traitsILi64ELi128ELi128ELi8ES3_EELb1ELb1ELb0ELb0ELb1ELb1ELb0EEEvNS_16Flash_bwd_paramsE)
        /*03e0*/ 	.word	0x00000028


	//----- nvinfo : EIATTR_MIN_STACK_SIZE
	.align		4
.L_176:
        /*03e4*/ 	.byte	0x04, 0x12
        /*03e6*/ 	.short	(.L_178 - .L_177)
	.align		4
.L_177:
        /*03e8*/ 	.word	index@(_ZN5flash44flash_bwd_dq_dk_dv_loop_seqk_parallel_kernelI23Flash_bwd_kernel_traitsILi64ELi128ELi128ELi8ELi4ELi4ELi4ELb0ELb0EN7cutlass6half_tE19Flash_kernel_traitsILi64ELi128ELi128ELi8ES3_EELb0ELb1ELb0ELb0ELb1ELb1ELb1EEEvNS_16Flash_bwd_paramsE)
        /*03ec*/ 	.word	0x00000108


	//----- nvinfo : EIATTR_MIN_STACK_SIZE
	.align		4
.L_178:
        /*03f0*/ 	.byte	0x04, 0x12
        /*03f2*/ 	.short	(.L_180 - .L_179)
	.align		4
.L_179:
        /*03f4*/ 	.word	index@(_ZN5flash44flash_bwd_dq_dk_dv_loop_seqk_parallel_kernelI23Flash_bwd_kernel_traitsILi64ELi128ELi128ELi8ELi4ELi4ELi4ELb0ELb0EN7cutlass6half_tE19Flash_kernel_traitsILi64ELi128ELi128ELi8ES3_EELb1ELb1ELb0ELb0ELb0ELb1ELb0EEEvNS_16Flash_bwd_paramsE)
        /*03f8*/ 	.word	0x00000020


	//----- nvinfo : EIATTR_MIN_STACK_SIZE
	.align		4
.L_180:
        /*03fc*/ 	.byte	0x04, 0x12
        /*03fe*/ 	.short	(.L_182 - .L_181)
	.align		4
.L_181:
        /*0400*/ 	.word	index@(_ZN5flash44flash_bwd_dq_dk_dv_loop_seqk_parallel_kernelI23Flash_bwd_kernel_traitsILi64ELi128ELi128ELi8ELi4ELi4ELi4ELb0ELb0EN7cutlass6half_tE19Flash_kernel_traitsILi64ELi128ELi128ELi8ES3_EELb0ELb1ELb0ELb0ELb0ELb1ELb1EEEvNS_16Flash_bwd_paramsE)
        /*0404*/ 	.word	0x000000f0


	//----- nvinfo : EIATTR_MIN_STACK_SIZE
	.align		4
.L_182:
        /*0408*/ 	.byte	0x04, 0x12
        /*040a*/ 	.short	(.L_184 - .L_183)
	.align		4
.L_183:
        /*040c*/ 	.word	index@(_ZN5flash44flash_bwd_dq_dk_dv_loop_seqk_parallel_kernelI23Flash_bwd_kernel_traitsILi64ELi128ELi128ELi8ELi4ELi4ELi4ELb0ELb0EN7cutlass6half_tE19Flash_kernel_traitsILi64ELi128ELi128ELi8ES3_EELb1ELb1ELb0ELb1ELb0ELb0ELb0EEEvNS_16Flash_bwd_paramsE)
        /*0410*/ 	.word	0x00000060


	//----- nvinfo : EIATTR_MIN_STACK_SIZE
	.align		4
.L_184:
        /*0414*/ 	.byte	0x04, 0x12
        /*0416*/ 	.short	(.L_186 - .L_185)
	.align		4
.L_185:
        /*0418*/ 	.word	index@(_ZN5flash44flash_bwd_dq_dk_dv_loop_seqk_parallel_kernelI23Flash_bwd_kernel_traitsILi64ELi128ELi128ELi8ELi4ELi4ELi4ELb0ELb0EN7cutlass6half_tE19Flash_kernel_traitsILi64ELi128ELi128ELi8ES3_EELb0ELb1ELb0ELb1ELb0ELb0ELb1EEEvNS_16Flash_bwd_paramsE)
        /*041c*/ 	.word	0x00000128


	//----- nvinfo : EIATTR_MIN_STACK_SIZE
	.align		4
.L_186:
        /*0420*/ 	.byte	0x04, 0x12
        /*0422*/ 	.short	(.L_188 - .L_187)
	.align		4
.L_187:
        /*0424*/ 	.word	index@(_ZN5flash25flash_bwd_dot_do_o_kernelILb0E23Flash_bwd_kernel_traitsILi64ELi128ELi128ELi8ELi4ELi4ELi4ELb0ELb0EN7cutlass6half_tE19Flash_kernel_traitsILi64ELi128ELi128ELi8ES3_EEEEvNS_16Flash_bwd_paramsE)
        /*0428*/ 	.word	0x00000000


	//----- nvinfo : EIATTR_MIN_STACK_SIZE
	.align		4
.L_188:
        /*042c*/ 	.byte	0x04, 0x12
        /*042e*/ 	.short	(.L_190 - .L_189)
	.align		4
.L_189:
        /*0430*/ 	.word	index@(_ZN5flash25flash_bwd_dot_do_o_kernelILb1E23Flash_bwd_kernel_traitsILi64ELi128ELi128ELi8ELi4ELi4ELi4ELb0ELb0EN7cutlass6half_tE19Flash_kernel_traitsILi64ELi128ELi128ELi8ES3_EEEEvNS_16Flash_bwd_paramsE)
        /*0434*/ 	.word	0x00000000
.L_190:


//--------------------- .nv.compat                --------------------------
	.section	.nv.compat,"",@"SHT_CUDA_COMPAT_INFO"
	.align	4
        /*0000*/ 	.byte	0x02, 0x09, 0x01, 0x00, 0x02, 0x02, 0x01, 0x00, 0x02, 0x05, 0x05, 0x00, 0x03, 0x07, 0x01, 0x01
        /*0010*/ 	.byte	0x02, 0x03, 0x00, 0x00, 0x02, 0x06, 0x01, 0x00, 0x04, 0x0b, 0x08, 0x00, 0x01, 0x00, 0x00, 0x00
        /*0020*/ 	.byte	0x00, 0x00, 0x00, 0x00


//--------------------- .nv.info._ZN5flash44flash_bwd_dq_dk_dv_loop_seqk_parallel_kernelI23Flash_bwd_kernel_traitsILi64ELi64ELi128ELi8ELi2ELi4ELi4ELb1ELb0EN7cutlass6half_tE19Flash_kernel_traitsILi64ELi64ELi128ELi8ES3_EELb0ELb1ELb0ELb0ELb0ELb0ELb0EEEvNS_16Flash_bwd_paramsE --------------------------
	.section	.nv.info._ZN5flash44flash_bwd_dq_dk_dv_loop_seqk_parallel_kernelI23Flash_bwd_kernel_traitsILi64ELi64ELi128ELi8ELi2ELi4ELi4ELb1ELb0EN7cutlass6half_tE19Flash_kernel_traitsILi64ELi64ELi128ELi8ES3_EELb0ELb1ELb0ELb0ELb0ELb0ELb0EEEvNS_16Flash_bwd_paramsE,"",@"SHT_CUDA_INFO"
	.sectionflags	@""
	.align	4


	//----- nvinfo : EIATTR_CUDA_API_VERSION
	.align		4
        /*0000*/ 	.byte	0x04, 0x37
        /*0002*/ 	.short	(.L_192 - .L_191)
.L_191:
        /*0004*/ 	.word	0x00000082


	//----- nvinfo : EIATTR_KPARAM_INFO
	.align		4
.L_192:
        /*0008*/ 	.byte	0x04, 0x17
        /*000a*/ 	.short	(.L_194 - .L_193)
.L_193:
        /*000c*/ 	.word	0x00000000
        /*0010*/ 	.short	0x0000
        /*0012*/ 	.short	0x0000
        /*0014*/ 	.byte	0x00, 0xf0, 0x01, 0x0a


	//----- nvinfo : EIATTR_SPARSE_MMA_MASK
	.align		4
.L_194:
        /*0018*/ 	.byte	0x03, 0x50
        /*001a*/ 	.short	0x0000


	//----- nvinfo : EIATTR_MAXREG_COUNT
	.align		4
        /*001c*/ 	.byte	0x03, 0x1b
        /*001e*/ 	.short	0x00ff


	//----- nvinfo : EIATTR_NUM_BARRIERS
	.align		4
        /*0020*/ 	.byte	0x02, 0x4c
        /*0022*/ 	.byte	0x01
	.zero		1


	//----- nvinfo : EIATTR_MERCURY_ISA_VERSION
	.align		4
        /*0024*/ 	.byte	0x03, 0x5f
        /*0026*/ 	.short	0x0101


	//----- nvinfo : EIATTR_VRC_CTA_INIT_COUNT
	.align		4
        /*0028*/ 	.byte	0x02, 0x4a
	.zero		1
	.zero		1


	//----- nvinfo : EIATTR_EXIT_INSTR_OFFSETS
	.align		4
        /*002c*/ 	.byte	0x04, 0x1c
        /*002e*/ 	.short	(.L_196 - .L_195)


	//   ....[0]....
.L_195:
        /*0030*/ 	.word	0x00000080


	//   ....[1]....
        /*0034*/ 	.word	0x00007280


	//----- nvinfo : EIATTR_CRS_STACK_SIZE
	.align		4
.L_196:
        /*0038*/ 	.byte	0x04, 0x1e
        /*003a*/ 	.short	(.L_198 - .L_197)
.L_197:
        /*003c*/ 	.word	0x00000000


	//----- nvinfo : EIATTR_CBANK_PARAM_SIZE
	.align		4
.L_198:
        /*0040*/ 	.byte	0x03, 0x19
        /*0042*/ 	.short	0x0280


	//----- nvinfo : EIATTR_PARAM_CBANK
	.align		4
        /*0044*/ 	.byte	0x04, 0x0a
        /*0046*/ 	.short	(.L_200 - .L_199)
	.align		4
.L_199:
        /*0048*/ 	.word	index@(.nv.constant0._ZN5flash44flash_bwd_dq_dk_dv_loop_seqk_parallel_kernelI23Flash_bwd_kernel_traitsILi64ELi64ELi128ELi8ELi2ELi4ELi4ELb1ELb0EN7cutlass6half_tE19Flash_kernel_traitsILi64ELi64ELi128ELi8ES3_EELb0ELb1ELb0ELb0ELb0ELb0ELb0EEEvNS_16Flash_bwd_paramsE)
        /*004c*/ 	.short	0x0380
        /*004e*/ 	.short	0x0280


	//----- nvinfo : EIATTR_SW_WAR
	.align		4
.L_200:
        /*0050*/ 	.byte	0x04, 0x36
        /*0052*/ 	.short	(.L_202 - .L_201)
.L_201:
        /*0054*/ 	.word	0x00000008
.L_202:


//--------------------- .nv.info._ZN5flash44flash_bwd_dq_dk_dv_loop_seqk_parallel_kernelI23Flash_bwd_kernel_traitsILi64ELi64ELi128ELi8ELi2ELi4ELi4ELb1ELb0EN7cutlass6half_tE19Flash_kernel_traitsILi64ELi64ELi128ELi8ES3_EELb0ELb1ELb0ELb0ELb1ELb1ELb0EEEvNS_16Flash_bwd_paramsE --------------------------
	.section	.nv.info._ZN5flash44flash_bwd_dq_dk_dv_loop_seqk_parallel_kernelI23Flash_bwd_kernel_traitsILi64ELi64ELi128ELi8ELi2ELi4ELi4ELb1ELb0EN7cutlass6half_tE19Flash_kernel_traitsILi64ELi64ELi128ELi8ES3_EELb0ELb1ELb0ELb0ELb1ELb1ELb0EEEvNS_16Flash_bwd_paramsE,"",@"SHT_CUDA_INFO"
	.sectionflags	@""
	.align	4


	//----- nvinfo : EIATTR_CUDA_API_VERSION
	.align		4
        /*0000*/ 	.byte	0x04, 0x37
        /*0002*/ 	.short	(.L_204 - .L_203)
.L_203:
        /*0004*/ 	.word	0x00000082


	//----- nvinfo : EIATTR_KPARAM_INFO
	.align		4
.L_204:
        /*0008*/ 	.byte	0x04, 0x17
        /*000a*/ 	.short	(.L_206 - .L_205)
.L_205:
        /*000c*/ 	.word	0x00000000
        /*0010*/ 	.short	0x0000
        /*0012*/ 	.short	0x0000
        /*0014*/ 	.byte	0x00, 0xf0, 0x01, 0x0a


	//----- nvinfo : EIATTR_SPARSE_MMA_MASK
	.align		4
.L_206:
        /*0018*/ 	.byte	0x03, 0x50
        /*001a*/ 	.short	0x0000


	//----- nvinfo : EIATTR_MAXREG_COUNT
	.align		4
        /*001c*/ 	.byte	0x03, 0x1b
        /*001e*/ 	.short	0x00ff


	//----- nvinfo : EIATTR_NUM_BARRIERS
	.align		4
        /*0020*/ 	.byte	0x02, 0x4c
        /*0022*/ 	.byte	0x01
	.zero		1


	//----- nvinfo : EIATTR_MERCURY_ISA_VERSION
	.align		4
        /*0024*/ 	.byte	0x03, 0x5f
        /*0026*/ 	.short	0x0101


	//----- nvinfo : EIATTR_VRC_CTA_INIT_COUNT
	.align		4
        /*0028*/ 	.byte	0x02, 0x4a
	.zero		1
	.zero		1


	//----- nvinfo : EIATTR_EXIT_INSTR_OFFSETS
	.align		4
        /*002c*/ 	.byte	0x04, 0x1c
        /*002e*/ 	.short	(.L_208 - .L_207)


	//   ....[0]....
.L_207:
        /*0030*/ 	.word	0x00000080


	//   ....[1]....
        /*0034*/ 	.word	0x00004eb0


	//----- nvinfo : EIATTR_CBANK_PARAM_SIZE
	.align		4
.L_208:
        /*0038*/ 	.byte	0x03, 0x19
        /*003a*/ 	.short	0x0280


	//----- nvinfo : EIATTR_PARAM_CBANK
	.align		4
        /*003c*/ 	.byte	0x04, 0x0a
        /*003e*/ 	.short	(.L_210 - .L_209)
	.align		4
.L_209:
        /*0040*/ 	.word	index@(.nv.constant0._ZN5flash44flash_bwd_dq_dk_dv_loop_seqk_parallel_kernelI23Flash_bwd_kernel_traitsILi64ELi64ELi128ELi8ELi2ELi4ELi4ELb1ELb0EN7cutlass6half_tE19Flash_kernel_traitsILi64ELi64ELi128ELi8ES3_EELb0ELb1ELb0ELb0ELb1ELb1ELb0EEEvNS_16Flash_bwd_paramsE)
        /*0044*/ 	.short	0x0380
        /*0046*/ 	.short	0x0280


	//----- nvinfo : EIATTR_SW_WAR
	.align		4
.L_210:
        /*0048*/ 	.byte	0x04, 0x36
        /*004a*/ 	.short	(.L_212 - .L_211)
.L_211:
        /*004c*/ 	.word	0x00000008
.L_212:


//--------------------- .nv.info._ZN5flash44flash_bwd_dq_dk_dv_loop_seqk_parallel_kernelI23Flash_bwd_kernel_traitsILi64ELi64ELi128ELi8ELi2ELi4ELi4ELb1ELb0EN7cutlass6half_tE19Flash_kernel_traitsILi64ELi64ELi128ELi8ES3_EELb0ELb1ELb0ELb0ELb0ELb1ELb0EEEvNS_16Flash_bwd_paramsE --------------------------
	.section	.nv.info._ZN5flash44flash_bwd_dq_dk_dv_loop_seqk_parallel_kernelI23Flash_bwd_kernel_traitsILi64ELi64ELi128ELi8ELi2ELi4ELi4ELb1ELb0EN7cutlass6half_tE19Flash_kernel_traitsILi64ELi64ELi128ELi8ES3_EELb0ELb1ELb0ELb0ELb0ELb1ELb0EEEvNS_16Flash_bwd_paramsE,"",@"SHT_CUDA_INFO"
	.sectionflags	@""
	.align	4


	//----- nvinfo : EIATTR_CUDA_API_VERSION
	.align		4
        /*0000*/ 	.byte	0x04, 0x37
        /*0002*/ 	.short	(.L_214 - .L_213)
.L_213:
        /*0004*/ 	.word	0x00000082


	//----- nvinfo : EIATTR_KPARAM_INFO
	.align		4
.L_214:
        /*0008*/ 	.byte	0x04, 0x17
        /*000a*/ 	.short	(.L_216 - .L_215)
.L_215:
        /*000c*/ 	.word	0x00000000
        /*0010*/ 	.short	0x0000
        /*0012*/ 	.short	0x0000
        /*0014*/ 	.byte	0x00, 0xf0, 0x01, 0x0a


	//----- nvinfo : EIATTR_SPARSE_MMA_MASK
	.align		4
.L_216:
        /*0018*/ 	.byte	0x03, 0x50
        /*001a*/ 	.short	0x0000


	//----- nvinfo : EIATTR_MAXREG_COUNT
	.align		4
        /*001c*/ 	.byte	0x03, 0x1b
        /*001e*/ 	.short	0x00ff


	//----- nvinfo : EIATTR_NUM_BARRIERS
	.align		4
        /*0020*/ 	.byte	0x02, 0x4c
        /*0022*/ 	.byte	0x01
	.zero		1


	//----- nvinfo : EIATTR_MERCURY_ISA_VERSION
	.align		4
        /*0024*/ 	.byte	0x03, 0x5f
        /*0026*/ 	.short	0x0101


	//----- nvinfo : EIATTR_VRC_CTA_INIT_COUNT
	.align		4
        /*0028*/ 	.byte	0x02, 0x4a
	.zero		1
	.zero		1


	//----- nvinfo : EIATTR_EXIT_INSTR_OFFSETS
	.align		4
        /*002c*/ 	.byte	0x04, 0x1c
        /*002e*/ 	.short	(.L_218 - .L_217)


	//   ....[0]....
.L_217:
        /*0030*/ 	.word	0x00000080


	//   ....[1]....
        /*0034*/ 	.word	0x00006930


	//----- nvinfo : EIATTR_CRS_STACK_SIZE
	.align		4
.L_218:
        /*0038*/ 	.byte	0x04, 0x1e
        /*003a*/ 	.short	(.L_220 - .L_219)
.L_219:
        /*003c*/ 	.word	0x00000000


	//----- nvinfo : EIATTR_CBANK_PARAM_SIZE
	.align		4
.L_220:
        /*0040*/ 	.byte	0x03, 0x19
        /*0042*/ 	.short	0x0280


	//----- nvinfo : EIATTR_PARAM_CBANK
	.align		4
        /*0044*/ 	.byte	0x04, 0x0a
        /*0046*/ 	.short	(.L_222 - .L_221)
	.align		4
.L_221:
        /*0048*/ 	.word	index@(.nv.constant0._ZN5flash44flash_bwd_dq_dk_dv_loop_seqk_parallel_kernelI23Flash_bwd_kernel_traitsILi64ELi64ELi128ELi8ELi2ELi4ELi4ELb1ELb0EN7cutlass6half_tE19Flash_kernel_traitsILi64ELi64ELi128ELi8ES3_EELb0ELb1ELb0ELb0ELb0ELb1ELb0EEEvNS_16Flash_bwd_paramsE)
        /*004c*/ 	.short	0x0380
        /*004e*/ 	.short	0x0280


	//----- nvinfo : EIATTR_SW_WAR
	.align		4
.L_222:
        /*0050*/ 	.byte	0x04, 0x36
        /*0052*/ 	.short	(.L_224 - .L_223)
.L_223:
        /*0054*/ 	.word	0x00000008
.L_224:


//--------------------- .nv.info._ZN5flash44flash_bwd_dq_dk_dv_loop_seqk_parallel_kernelI23Flash_bwd_kernel_traitsILi64ELi64ELi128ELi8ELi2ELi4ELi4ELb1ELb0EN7cutlass6half_tE19Flash_kernel_traitsILi64ELi64ELi128ELi8ES3_EELb0ELb1ELb0ELb1ELb0ELb0ELb0EEEvNS_16Flash_bwd_paramsE --------------------------
	.section	.nv.info._ZN5flash44flash_bwd_dq_dk_dv_loop_seqk_parallel_kernelI23Flash_bwd_kernel_traitsILi64ELi64ELi128ELi8ELi2ELi4ELi4ELb1ELb0EN7cutlass6half_tE19Flash_kernel_traitsILi64ELi64ELi128ELi8ES3_EELb0ELb1ELb0ELb1ELb0ELb0ELb0EEEvNS_16Flash_bwd_paramsE,"",@"SHT_CUDA_INFO"
	.sectionflags	@""
	.align	4


	//----- nvinfo : EIATTR_CUDA_API_VERSION
	.align		4
        /*0000*/ 	.byte	0x04, 0x37
        /*0002*/ 	.short	(.L_226 - .L_225)
.L_225:
        /*0004*/ 	.word	0x00000082


	//----- nvinfo : EIATTR_KPARAM_INFO
	.align		4
.L_226:
        /*0008*/ 	.byte	0x04, 0x17
        /*000a*/ 	.short	(.L_228 - .L_227)
.L_227:
        /*000c*/ 	.word	0x00000000
        /*0010*/ 	.short	0x0000
        /*0012*/ 	.short	0x0000
        /*0014*/ 	.byte	0x00, 0xf0, 0x01, 0x0a


	//----- nvinfo : EIATTR_SPARSE_MMA_MASK
	.align		4
.L_228:
        /*0018*/ 	.byte	0x03, 0x50
        /*001a*/ 	.short	0x0000


	//----- nvinfo : EIATTR_MAXREG_COUNT
	.align		4
        /*001c*/ 	.byte	0x03, 0x1b
        /*001e*/ 	.short	0x00ff


	//----- nvinfo : EIATTR_NUM_BARRIERS
	.align		4
        /*0020*/ 	.byte	0x02, 0x4c
        /*0022*/ 	.byte	0x01
	.zero		1


	//----- nvinfo : EIATTR_MERCURY_ISA_VERSION
	.align		4
        /*0024*/ 	.byte	0x03, 0x5f
        /*0026*/ 	.short	0x0101


	//----- nvinfo : EIATTR_VRC_CTA_INIT_COUNT
	.align		4
        /*0028*/ 	.byte	0x02, 0x4a
	.zero		1
	.zero		1


	//----- nvinfo : EIATTR_EXIT_INSTR_OFFSETS
	.align		4
        /*002c*/ 	.byte	0x04, 0x1c
        /*002e*/ 	.short	(.L_230 - .L_229)


	//   ....[0]....
.L_229:
        /*0030*/ 	.word	0x00000080


	//   ....[1]....
        /*0034*/ 	.word	0x00007630


	//----- nvinfo : EIATTR_CRS_STACK_SIZE
	.align		4
.L_230:
        /*0038*/ 	.byte	0x04, 0x1e
        /*003a*/ 	.short	(.L_232 - .L_231)
.L_231:
        /*003c*/ 	.word	0x00000000


	//----- nvinfo : EIATTR_CBANK_PARAM_SIZE
	.align		4
.L_232:
        /*0040*/ 	.byte	0x03, 0x19
        /*0042*/ 	.short	0x0280


	//----- nvinfo : EIATTR_PARAM_CBANK
	.align		4
        /*0044*/ 	.byte	0x04, 0x0a
        /*0046*/ 	.short	(.L_234 - .L_233)
	.align		4
.L_233:
        /*0048*/ 	.word	index@(.nv.constant0._ZN5flash44flash_bwd_dq_dk_dv_loop_seqk_parallel_kernelI23Flash_bwd_kernel_traitsILi64ELi64ELi128ELi8ELi2ELi4ELi4ELb1ELb0EN7cutlass6half_tE19Flash_kernel_traitsILi64ELi64ELi128ELi8ES3_EELb0ELb1ELb0ELb1ELb0ELb0ELb0EEEvNS_16Flash_bwd_paramsE)
        /*004c*/ 	.short	0x0380
        /*004e*/ 	.short	0x0280


	//----- nvinfo : EIATTR_SW_WAR
	.align		4
.L_234:
        /*0050*/ 	.byte	0x04, 0x36
        /*0052*/ 	.short	(.L_236 - .L_235)
.L_235:
        /*0054*/ 	.word	0x00000008
.L_236:


//--------------------- .nv.info._ZN5flash44flash_bwd_dq_dk_dv_loop_seqk_parallel_kernelI23Flash_bwd_kernel_traitsILi64ELi128ELi128ELi8ELi4ELi4ELi4ELb0ELb0EN7cutlass6half_tE19Flash_kernel_traitsILi64ELi128ELi128ELi8ES3_EELb0ELb1ELb0ELb0ELb0ELb0ELb0EEEvNS_16Flash_bwd_paramsE --------------------------
	.section	.nv.info._ZN5flash44flash_bwd_dq_dk_dv_loop_seqk_parallel_kernelI23Flash_bwd_kernel_traitsILi64ELi128ELi128ELi8ELi4ELi4ELi4ELb0ELb0EN7cutlass6half_tE19Flash_kernel_traitsILi64ELi128ELi128ELi8ES3_EELb0ELb1ELb0ELb0ELb0ELb0ELb0EEEvNS_16Flash_bwd_paramsE,"",@"SHT_CUDA_INFO"
	.sectionflags	@""
	.align	4


	//----- nvinfo : EIATTR_CUDA_API_VERSION
	.align		4
        /*0000*/ 	.byte	0x04, 0x37
        /*0002*/ 	.short	(.L_238 - .L_237)
.L_237:
        /*0004*/ 	.word	0x00000082


	//----- nvinfo : EIATTR_KPARAM_INFO
	.align		4
.L_238:
        /*0008*/ 	.byte	0x04, 0x17
        /*000a*/ 	.short	(.L_240 - .L_239)
.L_239:
        /*000c*/ 	.word	0x00000000
        /*0010*/ 	.short	0x0000
        /*0012*/ 	.short	0x0000
        /*0014*/ 	.byte	0x00, 0xf0, 0x01, 0x0a


	//----- nvinfo : EIATTR_SPARSE_MMA_MASK
	.align		4
.L_240:
        /*0018*/ 	.byte	0x03, 0x50
        /*001a*/ 	.short	0x0000


	//----- nvinfo : EIATTR_MAXREG_COUNT
	.align		4
        /*001c*/ 	.byte	0x03, 0x1b
        /*001e*/ 	.short	0x00ff


	//----- nvinfo : EIATTR_NUM_BARRIERS
	.align		4
        /*0020*/ 	.byte	0x02, 0x4c
        /*0022*/ 	.byte	0x01
	.zero		1


	//----- nvinfo : EIATTR_ANNOTATIONS
	.align		4
        /*0024*/ 	.byte	0x04, 0x55
        /*0026*/ 	.short	(.L_242 - .L_241)


	//   ....[0]....
.L_241:
        /*0028*/ 	.word	0x00000001
        /*002c*/ 	.byte	0xa0, 0x38, 0x00, 0x00, 0x01, 0x00, 0x00, 0x00, 0x70, 0x41, 0x00, 0x00


	//----- nvinfo : EIATTR_MERCURY_ISA_VERSION
	.align		4
.L_242:
        /*0038*/ 	.byte	0x03, 0x5f
        /*003a*/ 	.short	0x0101


	//----- nvinfo : EIATTR_VRC_CTA_INIT_COUNT
	.align		4
        /*003c*/ 	.byte	0x02, 0x4a
	.zero		1
	.zero		1


	//----- nvinfo : EIATTR_EXIT_INSTR_OFFSETS
	.align		4
        /*0040*/ 	.byte	0x04, 0x1c
        /*0042*/ 	.short	(.L_244 - .L_243)


	//   ....[0]....
.L_243:
        /*0044*/ 	.word	0x00000090


	//   ....[1]....
        /*0048*/ 	.word	0x0000a0b0


	//----- nvinfo : EIATTR_CRS_STACK_SIZE
	.align		4
.L_244:
        /*004c*/ 	.byte	0x04, 0x1e
        /*004e*/ 	.short	(.L_246 - .L_245)
.L_245:
        /*0050*/ 	.word	0x00000000


	//----- nvinfo : EIATTR_CBANK_PARAM_SIZE
	.align		4
.L_246:
        /*0054*/ 	.byte	0x03, 0x19
        /*0056*/ 	.short	0x0280


	//----- nvinfo : EIATTR_PARAM_CBANK
	.align		4
        /*0058*/ 	.byte	0x04, 0x0a
        /*005a*/ 	.short	(.L_248 - .L_247)
	.align		4
.L_247:
        /*005c*/ 	.word	index@(.nv.constant0._ZN5flash44flash_bwd_dq_dk_dv_loop_seqk_parallel_kernelI23Flash_bwd_kernel_traitsILi64ELi128ELi128ELi8ELi4ELi4ELi4ELb0ELb0EN7cutlass6half_tE19Flash_kernel_traitsILi64ELi128ELi128ELi8ES3_EELb0ELb1ELb0ELb0ELb0ELb0ELb0EEEvNS_16Flash_bwd_paramsE)
        /*0060*/ 	.short	0x0380
        /*0062*/ 	.short	0x0280


	//----- nvinfo : EIATTR_SW_WAR
	.align		4
.L_248:
        /*0064*/ 	.byte	0x04, 0x36
        /*0066*/ 	.short	(.L_250 - .L_249)
.L_249:
        /*0068*/ 	.word	0x00000008
.L_250:


//--------------------- .nv.info._ZN5flash44flash_bwd_dq_dk_dv_loop_seqk_parallel_kernelI23Flash_bwd_kernel_traitsILi64ELi128ELi128ELi8ELi4ELi4ELi4ELb0ELb0EN7cutlass6half_tE19Flash_kernel_traitsILi64ELi128ELi128ELi8ES3_EELb0ELb1ELb0ELb0ELb1ELb1ELb0EEEvNS_16Flash_bwd_paramsE --------------------------
	.section	.nv.info._ZN5flash44flash_bwd_dq_dk_dv_loop_seqk_parallel_kernelI23Flash_bwd_kernel_traitsILi64ELi128ELi128ELi8ELi4ELi4ELi4ELb0ELb0EN7cutlass6half_tE19Flash_kernel_traitsILi64ELi128ELi128ELi8ES3_EELb0ELb1ELb0ELb0ELb1ELb1ELb0EEEvNS_16Flash_bwd_paramsE,"",@"SHT_CUDA_INFO"
	.sectionflags	@""
	.align	4


	//----- nvinfo : EIATTR_CUDA_API_VERSION
	.align		4
        /*0000*/ 	.byte	0x04, 0x37
        /*0002*/ 	.short	(.L_252 - .L_251)
.L_251:
        /*0004*/ 	.word	0x00000082


	//----- nvinfo : EIATTR_KPARAM_INFO
	.align		4
.L_252:
        /*0008*/ 	.byte	0x04, 0x17
        /*000a*/ 	.short	(.L_254 - .L_253)
.L_253:
        /*000c*/ 	.word	0x00000000
        /*0010*/ 	.short	0x0000
        /*0012*/ 	.short	0x0000
        /*0014*/ 	.byte	0x00, 0xf0, 0x01, 0x0a


	//----- nvinfo : EIATTR_SPARSE_MMA_MASK
	.align		4
.L_254:
        /*0018*/ 	.byte	0x03, 0x50
        /*001a*/ 	.short	0x0000


	//----- nvinfo : EIATTR_MAXREG_COUNT
	.align		4
        /*001c*/ 	.byte	0x03, 0x1b
        /*001e*/ 	.short	0x00ff


	//----- nvinfo : EIATTR_NUM_BARRIERS
	.align		4
        /*0020*/ 	.byte	0x02, 0x4c
        /*0022*/ 	.byte	0x01
	.zero		1


	//----- nvinfo : EIATTR_ANNOTATIONS
	.align		4
        /*0024*/ 	.byte	0x04, 0x55
        /*0026*/ 	.short	(.L_256 - .L_255)


	//   ....[0]....
.L_255:
        /*0028*/ 	.word	0x00000001
        /*002c*/ 	.byte	0xd0, 0x1b, 0x00, 0x00, 0x01, 0x00, 0x00, 0x00, 0xe0, 0x1b, 0x00, 0x00, 0x01, 0x00, 0x00, 0x00
        /*003c*/ 	.byte	0xf0, 0x1b, 0x00, 0x00, 0x01, 0x00, 0x00, 0x00, 0x00, 0x1c, 0x00, 0x00, 0x01, 0x00, 0x00, 0x00
        /*004c*/ 	.byte	0x50, 0x1d, 0x00, 0x00, 0x01, 0x00, 0x00, 0x00, 0x90, 0x1d, 0x00, 0x00, 0x01, 0x00, 0x00, 0x00
        /*005c*/ 	.byte	0xc0, 0x1d, 0x00, 0x00, 0x01, 0x00, 0x00, 0x00, 0xe0, 0x23, 0x00, 0x00, 0x01, 0x00, 0x00, 0x00
        /*006c*/ 	.byte	0x90, 0x59, 0x00, 0x00, 0x01, 0x00, 0x00, 0x00, 0xb0, 0x59, 0x00, 0x00, 0x01, 0x00, 0x00, 0x00
        /*007c*/ 	.byte	0xd0, 0x59, 0x00, 0x00, 0x01, 0x00, 0x00, 0x00, 0x20, 0x68, 0x00, 0x00, 0x01, 0x00, 0x00, 0x00
        /*008c*/ 	.byte	0x70, 0x68, 0x00, 0x00, 0x01, 0x00, 0x00, 0x00, 0x80, 0x68, 0x00, 0x00


	//----- nvinfo : EIATTR_MERCURY_ISA_VERSION
	.align		4
.L_256:
        /*0098*/ 	.byte	0x03, 0x5f
        /*009a*/ 	.short	0x0101


	//----- nvinfo : EIATTR_VRC_CTA_INIT_COUNT
	.align		4
        /*009c*/ 	.byte	0x02, 0x4a
	.zero		1
	.zero		1


	//----- nvinfo : EIATTR_EXIT_INSTR_OFFSETS
	.align		4
        /*00a0*/ 	.byte	0x04, 0x1c
        /*00a2*/ 	.short	(.L_258 - .L_257)


	//   ....[0]....
.L_257:
        /*00a4*/ 	.word	0x00000090


	//   ....[1]....
        /*00a8*/ 	.word	0x000079d0


	//----- nvinfo : EIATTR_CBANK_PARAM_SIZE
	.align		4
.L_258:
        /*00ac*/ 	.byte	0x03, 0x19
        /*00ae*/ 	.short	0x0280


	//----- nvinfo : EIATTR_PARAM_CBANK
	.align		4
        /*00b0*/ 	.byte	0x04, 0x0a
        /*00b2*/ 	.short	(.L_260 - .L_259)
	.align		4
.L_259:
        /*00b4*/ 	.word	index@(.nv.constant0._ZN5flash44flash_bwd_dq_dk_dv_loop_seqk_parallel_kernelI23Flash_bwd_kernel_traitsILi64ELi128ELi128ELi8ELi4ELi4ELi4ELb0ELb0EN7cutlass6half_tE19Flash_kernel_traitsILi64ELi128ELi128ELi8ES3_EELb0ELb1ELb0ELb0ELb1ELb1ELb0EEEvNS_16Flash_bwd_paramsE)
        /*00b8*/ 	.short	0x0380
        /*00ba*/ 	.short	0x0280


	//----- nvinfo : EIATTR_SW_WAR
	.align		4
.L_260:
        /*00bc*/ 	.byte	0x04, 0x36
        /*00be*/ 	.short	(.L_262 - .L_261)
.L_261:
        /*00c0*/ 	.word	0x00000008
.L_262:


//--------------------- .nv.info._ZN5flash44flash_bwd_dq_dk_dv_loop_seqk_parallel_kernelI23Flash_bwd_kernel_traitsILi64ELi128ELi128ELi8ELi4ELi4ELi4ELb0ELb0EN7cutlass6half_tE19Flash_kernel_traitsILi64ELi128ELi128ELi8ES3_EELb0ELb1ELb0ELb0ELb0ELb1ELb0EEEvNS_16Flash_bwd_paramsE --------------------------
	.section	.nv.info._ZN5flash44flash_bwd_dq_dk_dv_loop_seqk_parallel_kernelI23Flash_bwd_kernel_traitsILi64ELi128ELi128ELi8ELi4ELi4ELi4ELb0ELb0EN7cutlass6half_tE19Flash_kernel_traitsILi64ELi128ELi128ELi8ES3_EELb0ELb1ELb0ELb0ELb0ELb1ELb0EEEvNS_16Flash_bwd_paramsE,"",@"SHT_CUDA_INFO"
	.sectionflags	@""
	.align	4


	//----- nvinfo : EIATTR_CUDA_API_VERSION
	.align		4
        /*0000*/ 	.byte	0x04, 0x37
        /*0002*/ 	.short	(.L_264 - .L_263)
.L_263:
        /*0004*/ 	.word	0x00000082


	//----- nvinfo : EIATTR_KPARAM_INFO
	.align		4
.L_264:
        /*0008*/ 	.byte	0x04, 0x17
        /*000a*/ 	.short	(.L_266 - .L_265)
.L_265:
        /*000c*/ 	.word	0x00000000
        /*0010*/ 	.short	0x0000
        /*0012*/ 	.short	0x0000
        /*0014*/ 	.byte	0x00, 0xf0, 0x01, 0x0a


	//----- nvinfo : EIATTR_SPARSE_MMA_MASK
	.align		4
.L_266:
        /*0018*/ 	.byte	0x03, 0x50
        /*001a*/ 	.short	0x0000


	//----- nvinfo : EIATTR_MAXREG_COUNT
	.align		4
        /*001c*/ 	.byte	0x03, 0x1b
        /*001e*/ 	.short	0x00ff


	//----- nvinfo : EIATTR_NUM_BARRIERS
	.align		4
        /*0020*/ 	.byte	0x02, 0x4c
        /*0022*/ 	.byte	0x01
	.zero		1


	//----- nvinfo : EIATTR_MERCURY_ISA_VERSION
	.align		4
        /*0024*/ 	.byte	0x03, 0x5f
        /*0026*/ 	.short	0x0101


	//----- nvinfo : EIATTR_VRC_CTA_INIT_COUNT
	.align		4
        /*0028*/ 	.byte	0x02, 0x4a
	.zero		1
	.zero		1


	//----- nvinfo : EIATTR_EXIT_INSTR_OFFSETS
	.align		4
        /*002c*/ 	.byte	0x04, 0x1c
        /*002e*/ 	.short	(.L_268 - .L_267)


	//   ....[0]....
.L_267:
        /*0030*/ 	.word	0x00000080


	//   ....[1]....
        /*0034*/ 	.word	0x00009610


	//----- nvinfo : EIATTR_CRS_STACK_SIZE
	.align		4
.L_268:
        /*0038*/ 	.byte	0x04, 0x1e
        /*003a*/ 	.short	(.L_270 - .L_269)
.L_269:
        /*003c*/ 	.word	0x00000000


	//----- nvinfo : EIATTR_CBANK_PARAM_SIZE
	.align		4
.L_270:
        /*0040*/ 	.byte	0x03, 0x19
        /*0042*/ 	.short	0x0280


	//----- nvinfo : EIATTR_PARAM_CBANK
	.align		4
        /*0044*/ 	.byte	0x04, 0x0a
        /*0046*/ 	.short	(.L_272 - .L_271)
	.align		4
.L_271:
        /*0048*/ 	.word	index@(.nv.constant0._ZN5flash44flash_bwd_dq_dk_dv_loop_seqk_parallel_kernelI23Flash_bwd_kernel_traitsILi64ELi128ELi128ELi8ELi4ELi4ELi4ELb0ELb0EN7cutlass6half_tE19Flash_kernel_traitsILi64ELi128ELi128ELi8ES3_EELb0ELb1ELb0ELb0ELb0ELb1ELb0EEEvNS_16Flash_bwd_paramsE)
        /*004c*/ 	.short	0x0380
        /*004e*/ 	.short	0x0280


	//----- nvinfo : EIATTR_SW_WAR
	.align		4
.L_272:
        /*0050*/ 	.byte	0x04, 0x36
        /*0052*/ 	.short	(.L_274 - .L_273)
.L_273:
        /*0054*/ 	.word	0x00000008
.L_274:


//--------------------- .nv.info._ZN5flash44flash_bwd_dq_dk_dv_loop_seqk_parallel_kernelI23Flash_bwd_kernel_traitsILi64ELi128ELi128ELi8ELi4ELi4ELi4ELb0ELb0EN7cutlass6half_tE19Flash_kernel_traitsILi64ELi128ELi128ELi8ES3_EELb0ELb1ELb0ELb1ELb0ELb0ELb0EEEvNS_16Flash_bwd_paramsE --------------------------
	.section	.nv.info._ZN5flash44flash_bwd_dq_dk_dv_loop_seqk_parallel_kernelI23Flash_bwd_kernel_traitsILi64ELi128ELi128ELi8ELi4ELi4ELi4ELb0ELb0EN7cutlass6half_tE19Flash_kernel_traitsILi64ELi128ELi128ELi8ES3_EELb0ELb1ELb0ELb1ELb0ELb0ELb0EEEvNS_16Flash_bwd_paramsE,"",@"SHT_CUDA_INFO"
	.sectionflags	@""
	.align	4


	//----- nvinfo : EIATTR_CUDA_API_VERSION
	.align		4
        /*0000*/ 	.byte	0x04, 0x37
        /*0002*/ 	.short	(.L_276 - .L_275)
.L_275:
        /*0004*/ 	.word	0x00000082


	//----- nvinfo : EIATTR_KPARAM_INFO
	.align		4
.L_276:
        /*0008*/ 	.byte	0x04, 0x17
        /*000a*/ 	.short	(.L_278 - .L_277)
.L_277:
        /*000c*/ 	.word	0x00000000
        /*0010*/ 	.short	0x0000
        /*0012*/ 	.short	0x0000
        /*0014*/ 	.byte	0x00, 0xf0, 0x01, 0x0a


	//----- nvinfo : EIATTR_SPARSE_MMA_MASK
	.align		4
.L_278:
        /*0018*/ 	.byte	0x03, 0x50
        /*001a*/ 	.short	0x0000


	//----- nvinfo : EIATTR_MAXREG_COUNT
	.align		4
        /*001c*/ 	.byte	0x03, 0x1b
        /*001e*/ 	.short	0x00ff


	//----- nvinfo : EIATTR_NUM_BARRIERS
	.align		4
        /*0020*/ 	.byte	0x02, 0x4c
        /*0022*/ 	.byte	0x01
	.zero		1


	//----- nvinfo : EIATTR_ANNOTATIONS
	.align		4
        /*0024*/ 	.byte	0x04, 0x55
        /*0026*/ 	.short	(.L_280 - .L_279)


	//   ....[0]....
.L_279:
        /*0028*/ 	.word	0x00000001
        /*002c*/ 	.byte	0x40, 0x15, 0x00, 0x00, 0x01, 0x00, 0x00, 0x00, 0x80, 0x15, 0x00, 0x00, 0x01, 0x00, 0x00, 0x00
        /* <DEDUP_REMOVED lines=16> */
        /*013c*/ 	.byte	0x80, 0x94, 0x00, 0x00, 0x01, 0x00, 0x00, 0x00, 0x90, 0x94, 0x00, 0x00


	//----- nvinfo : EIATTR_MERCURY_ISA_VERSION
	.align		4
.L_280:
        /*0148*/ 	.byte	0x03, 0x5f
        /*014a*/ 	.short	0x0101


	//----- nvinfo : EIATTR_VRC_CTA_INIT_COUNT
	.align		4
        /*014c*/ 	.byte	0x02, 0x4a
	.zero		1
	.zero		1


	//----- nvinfo : EIATTR_EXIT_INSTR_OFFSETS
	.align		4
        /*0150*/ 	.byte	0x04, 0x1c
        /*0152*/ 	.short	(.L_282 - .L_281)


	//   ....[0]....
.L_281:
        /*0154*/ 	.word	0x00000090


	//   ....[1]....
        /*0158*/ 	.word	0x0000ac10


	//----- nvinfo : EIATTR_CRS_STACK_SIZE
	.align		4
.L_282:
        /*015c*/ 	.byte	0x04, 0x1e
        /*015e*/ 	.short	(.L_284 - .L_283)
.L_283:
        /*0160*/ 	.word	0x00000000


	//----- nvinfo : EIATTR_CBANK_PARAM_SIZE
	.align		4
.L_284:
        /*0164*/ 	.byte	0x03, 0x19
        /*0166*/ 	.short	0x0280


	//----- nvinfo : EIATTR_PARAM_CBANK
	.align		4
        /*0168*/ 	.byte	0x04, 0x0a
        /*016a*/ 	.short	(.L_286 - .L_285)
	.align		4
.L_285:
        /*016c*/ 	.word	index@(.nv.constant0._ZN5flash44flash_bwd_dq_dk_dv_loop_seqk_parallel_kernelI23Flash_bwd_kernel_traitsILi64ELi128ELi128ELi8ELi4ELi4ELi4ELb0ELb0EN7cutlass6half_tE19Flash_kernel_traitsILi64ELi128ELi128ELi8ES3_EELb0ELb1ELb0ELb1ELb0ELb0ELb0EEEvNS_16Flash_bwd_paramsE)
        /*0170*/ 	.short	0x0380
        /*0172*/ 	.short	0x0280


	//----- nvinfo : EIATTR_SW_WAR
	.align		4
.L_286:
        /*0174*/ 	.byte	0x04, 0x36
        /*0176*/ 	.short	(.L_288 - .L_287)
.L_287:
        /*0178*/ 	.word	0x00000008
.L_288:


//--------------------- .nv.info._ZN5flash27flash_bwd_convert_dq_kernelI23Flash_bwd_kernel_traitsILi64ELi64ELi128ELi8ELi2ELi4ELi4ELb1ELb0EN7cutlass6half_tE19Flash_kernel_traitsILi64ELi64ELi128ELi8ES3_EEEEvNS_16Flash_bwd_paramsEi --------------------------
	.section	.nv.info._ZN5flash27flash_bwd_convert_dq_kernelI23Flash_bwd_kernel_traitsILi64ELi64ELi128ELi8ELi2ELi4ELi4ELb1ELb0EN7cutlass6half_tE19Flash_kernel_traitsILi64ELi64ELi128ELi8ES3_EEEEvNS_16Flash_bwd_paramsEi,"",@"SHT_CUDA_INFO"
	.sectionflags	@""
	.align	4


	//----- nvinfo : EIATTR_CUDA_API_VERSION
	.align		4
        /*0000*/ 	.byte	0x04, 0x37
        /*0002*/ 	.short	(.L_290 - .L_289)
.L_289:
        /*0004*/ 	.word	0x00000082


	//----- nvinfo : EIATTR_KPARAM_INFO
	.align		4
.L_290:
        /*0008*/ 	.byte	0x04, 0x17
        /*000a*/ 	.short	(.L_292 - .L_291)
.L_291:
        /*000c*/ 	.word	0x00000000
        /*0010*/ 	.short	0x0001
        /*0012*/ 	.short	0x0280
        /*0014*/ 	.byte	0x00, 0xf0, 0x11, 0x00


	//----- nvinfo : EIATTR_KPARAM_INFO
	.align		4
.L_292:
        /*0018*/ 	.byte	0x04, 0x17
        /*001a*/ 	.short	(.L_294 - .L_293)
.L_293:
        /*001c*/ 	.word	0x00000000
        /*0020*/ 	.short	0x0000
        /*0022*/ 	.short	0x0000
        /*0024*/ 	.byte	0x00, 0xf0, 0x01, 0x0a


	//----- nvinfo : EIATTR_SPARSE_MMA_MASK
	.align		4
.L_294:
        /*0028*/ 	.byte	0x03, 0x50
        /*002a*/ 	.short	0x0000


	//----- nvinfo : EIATTR_MAXREG_COUNT
	.align		4
        /*002c*/ 	.byte	0x03, 0x1b
        /*002e*/ 	.short	0x00ff


	//----- nvinfo : EIATTR_NUM_BARRIERS
	.align		4
        /*0030*/ 	.byte	0x02, 0x4c
        /*0032*/ 	.byte	0x01
	.zero		1


	//----- nvinfo : EIATTR_MERCURY_ISA_VERSION
	.align		4
        /*0034*/ 	.byte	0x03, 0x5f
        /*0036*/ 	.short	0x0101


	//----- nvinfo : EIATTR_VRC_CTA_INIT_COUNT
	.align		4
        /*0038*/ 	.byte	0x02, 0x4a
	.zero		1
	.zero		1


	//----- nvinfo : EIATTR_EXIT_INSTR_OFFSETS
	.align		4
        /*003c*/ 	.byte	0x04, 0x1c
        /*003e*/ 	.short	(.L_296 - .L_295)


	//   ....[0]....
.L_295:
        /*0040*/ 	.word	0x00000190


	//   ....[1]....
        /*0044*/ 	.word	0x00001670


	//   ....[2]....
        /*0048*/ 	.word	0x00001740


	//----- nvinfo : EIATTR_CRS_STACK_SIZE
	.align		4
.L_296:
        /*004c*/ 	.byte	0x04, 0x1e
        /*004e*/ 	.short	(.L_298 - .L_297)
.L_297:
        /*0050*/ 	.word	0x00000000


	//----- nvinfo : EIATTR_CBANK_PARAM_SIZE
	.align		4
.L_298:
        /*0054*/ 	.byte	0x03, 0x19
        /*0056*/ 	.short	0x0284


	//----- nvinfo : EIATTR_PARAM_CBANK
	.align		4
        /*0058*/ 	.byte	0x04, 0x0a
        /*005a*/ 	.short	(.L_300 - .L_299)
	.align		4
.L_299:
        /*005c*/ 	.word	index@(.nv.constant0._ZN5flash27flash_bwd_convert_dq_kernelI23Flash_bwd_kernel_traitsILi64ELi64ELi128ELi8ELi2ELi4ELi4ELb1ELb0EN7cutlass6half_tE19Flash_kernel_traitsILi64ELi64ELi128ELi8ES3_EEEEvNS_16Flash_bwd_paramsEi)
        /*0060*/ 	.short	0x0380
        /*0062*/ 	.short	0x0284


	//----- nvinfo : EIATTR_SW_WAR
	.align		4
.L_300:
        /*0064*/ 	.byte	0x04, 0x36
        /*0066*/ 	.short	(.L_302 - .L_301)
.L_301:
        /*0068*/ 	.word	0x00000008
.L_302:


//--------------------- .nv.info._ZN5flash44flash_bwd_dq_dk_dv_loop_seqk_parallel_kernelI23Flash_bwd_kernel_traitsILi64ELi64ELi128ELi8ELi2ELi4ELi4ELb1ELb0EN7cutlass6half_tE19Flash_kernel_traitsILi64ELi64ELi128ELi8ES3_EELb1ELb1ELb0ELb0ELb0ELb0ELb0EEEvNS_16Flash_bwd_paramsE --------------------------
	.section	.nv.info._ZN5flash44flash_bwd_dq_dk_dv_loop_seqk_parallel_kernelI23Flash_bwd_kernel_traitsILi64ELi64ELi128ELi8ELi2ELi4ELi4ELb1ELb0EN7cutlass6half_tE19Flash_kernel_traitsILi64ELi64ELi128ELi8ES3_EELb1ELb1ELb0ELb0ELb0ELb0ELb0EEEvNS_16Flash_bwd_paramsE,"",@"SHT_CUDA_INFO"
	.sectionflags	@""
	.align	4


	//----- nvinfo : EIATTR_CUDA_API_VERSION
	.align		4
        /*0000*/ 	.byte	0x04, 0x37
        /*0002*/ 	.short	(.L_304 - .L_303)
.L_303:
        /*0004*/ 	.word	0x00000082


	//----- nvinfo : EIATTR_KPARAM_INFO
	.align		4
.L_304:
        /*0008*/ 	.byte	0x04, 0x17
        /*000a*/ 	.short	(.L_306 - .L_305)
.L_305:
        /*000c*/ 	.word	0x00000000
        /*0010*/ 	.short	0x0000
        /*0012*/ 	.short	0x0000
        /*0014*/ 	.byte	0x00, 0xf0, 0x01, 0x0a


	//----- nvinfo : EIATTR_SPARSE_MMA_MASK
	.align		4
.L_306:
        /*0018*/ 	.byte	0x03, 0x50
        /*001a*/ 	.short	0x0000


	//----- nvinfo : EIATTR_MAXREG_COUNT
	.align		4
        /*001c*/ 	.byte	0x03, 0x1b
        /*001e*/ 	.short	0x00ff


	//----- nvinfo : EIATTR_NUM_BARRIERS
	.align		4
        /*0020*/ 	.byte	0x02, 0x4c
        /*0022*/ 	.byte	0x01
	.zero		1


	//----- nvinfo : EIATTR_MERCURY_ISA_VERSION
	.align		4
        /*0024*/ 	.byte	0x03, 0x5f
        /*0026*/ 	.short	0x0101


	//----- nvinfo : EIATTR_VRC_CTA_INIT_COUNT
	.align		4
        /*0028*/ 	.byte	0x02, 0x4a
	.zero		1
	.zero		1


	//----- nvinfo : EIATTR_EXIT_INSTR_OFFSETS
	.align		4
        /*002c*/ 	.byte	0x04, 0x1c
        /*002e*/ 	.short	(.L_308 - .L_307)


	//   ....[0]....
.L_307:
        /*0030*/ 	.word	0x00000080


	//   ....[1]....
        /*0034*/ 	.word	0x00008420


	//----- nvinfo : EIATTR_CRS_STACK_SIZE
	.align		4
.L_308:
        /*0038*/ 	.byte	0x04, 0x1e
        /*003a*/ 	.short	(.L_310 - .L_309)
.L_309:
        /*003c*/ 	.word	0x00000000


	//----- nvinfo : EIATTR_CBANK_PARAM_SIZE
	.align		4
.L_310:
        /*0040*/ 	.byte	0x03, 0x19
        /*0042*/ 	.short	0x0280


	//----- nvinfo : EIATTR_PARAM_CBANK
	.align		4
        /*0044*/ 	.byte	0x04, 0x0a
        /*0046*/ 	.short	(.L_312 - .L_311)
	.align		4
.L_311:
        /*0048*/ 	.word	index@(.nv.constant0._ZN5flash44flash_bwd_dq_dk_dv_loop_seqk_parallel_kernelI23Flash_bwd_kernel_traitsILi64ELi64ELi128ELi8ELi2ELi4ELi4ELb1ELb0EN7cutlass6half_tE19Flash_kernel_traitsILi64ELi64ELi128ELi8ES3_EELb1ELb1ELb0ELb0ELb0ELb0ELb0EEEvNS_16Flash_bwd_paramsE)
        /*004c*/ 	.short	0x0380
        /*004e*/ 	.short	0x0280


	//----- nvinfo : EIATTR_SW_WAR
	.align		4
.L_312:
        /*0050*/ 	.byte	0x04, 0x36
        /*0052*/ 	.short	(.L_314 - .L_313)
.L_313:
        /*0054*/ 	.word	0x00000008
.L_314:


//--------------------- .nv.info._ZN5flash44flash_bwd_dq_dk_dv_loop_seqk_parallel_kernelI23Flash_bwd_kernel_traitsILi64ELi64ELi128ELi8ELi2ELi4ELi4ELb1ELb0EN7cutlass6half_tE19Flash_kernel_traitsILi64ELi64ELi128ELi8ES3_EELb0ELb1ELb0ELb0ELb0ELb0ELb1EEEvNS_16Flash_bwd_paramsE --------------------------
	.section	.nv.info._ZN5flash44flash_bwd_dq_dk_dv_loop_seqk_parallel_kernelI23Flash_bwd_kernel_traitsILi64ELi64ELi128ELi8ELi2ELi4ELi4ELb1ELb0EN7cutlass6half_tE19Flash_kernel_traitsILi64ELi64ELi128ELi8ES3_EELb0ELb1ELb0ELb0ELb0ELb0ELb1EEEvNS_16Flash_bwd_paramsE,"",@"SHT_CUDA_INFO"
	.sectionflags	@""
	.align	4


	//----- nvinfo : EIATTR_CUDA_API_VERSION
	.align		4
        /*0000*/ 	.byte	0x04, 0x37
        /*0002*/ 	.short	(.L_316 - .L_315)
.L_315:
        /*0004*/ 	.word	0x00000082


	//----- nvinfo : EIATTR_KPARAM_INFO
	.align		4
.L_316:
        /*0008*/ 	.byte	0x04, 0x17
        /*000a*/ 	.short	(.L_318 - .L_317)
.L_317:
        /*000c*/ 	.word	0x00000000
        /*0010*/ 	.short	0x0000
        /*0012*/ 	.short	0x0000
        /*0014*/ 	.byte	0x00, 0xf0, 0x01, 0x0a


	//----- nvinfo : EIATTR_SPARSE_MMA_MASK
	.align		4
.L_318:
        /*0018*/ 	.byte	0x03, 0x50
        /*001a*/ 	.short	0x0000


	//----- nvinfo : EIATTR_MAXREG_COUNT
	.align		4
        /*001c*/ 	.byte	0x03, 0x1b
        /*001e*/ 	.short	0x00ff


	//----- nvinfo : EIATTR_NUM_BARRIERS
	.align		4
        /*0020*/ 	.byte	0x02, 0x4c
        /*0022*/ 	.byte	0x01
	.zero		1


	//----- nvinfo : EIATTR_ANNOTATIONS
	.align		4
        /*0024*/ 	.byte	0x04, 0x55
        /*0026*/ 	.short	(.L_320 - .L_319)


	//   ....[0]....
.L_319:
        /*0028*/ 	.word	0x00000001
        /*002c*/ 	.byte	0x30, 0x06, 0x00, 0x00, 0x01, 0x00, 0x00, 0x00, 0x50, 0x06, 0x00, 0x00, 0x01, 0x00, 0x00, 0x00
        /*003c*/ 	.byte	0x60, 0x12, 0x00, 0x00, 0x01, 0x00, 0x00, 0x00, 0x80, 0x33, 0x00, 0x00, 0x01, 0x00, 0x00, 0x00
        /*004c*/ 	.byte	0x20, 0x37, 0x00, 0x00, 0x01, 0x00, 0x00, 0x00, 0xc0, 0x63, 0x00, 0x00, 0x01, 0x00, 0x00, 0x00
        /*005c*/ 	.byte	0xe0, 0x6f, 0x00, 0x00, 0x01, 0x00, 0x00, 0x00, 0xf0, 0x6f, 0x00, 0x00


	//----- nvinfo : EIATTR_MERCURY_ISA_VERSION
	.align		4
.L_320:
        /*0068*/ 	.byte	0x03, 0x5f
        /*006a*/ 	.short	0x0101


	//----- nvinfo : EIATTR_VRC_CTA_INIT_COUNT
	.align		4
        /*006c*/ 	.byte	0x02, 0x4a
	.zero		1
	.zero		1


	//----- nvinfo : EIATTR_EXIT_INSTR_OFFSETS
	.align		4
        /*0070*/ 	.byte	0x04, 0x1c
        /*0072*/ 	.short	(.L_322 - .L_321)


	//   ....[0]....
.L_321:
        /*0074*/ 	.word	0x00000090


	//   ....[1]....
        /*0078*/ 	.word	0x00008300


	//----- nvinfo : EIATTR_CRS_STACK_SIZE
	.align		4
.L_322:
        /*007c*/ 	.byte	0x04, 0x1e
        /*007e*/ 	.short	(.L_324 - .L_323)
.L_323:
        /*0080*/ 	.word	0x00000000


	//----- nvinfo : EIATTR_CBANK_PARAM_SIZE
	.align		4
.L_324:
        /*0084*/ 	.byte	0x03, 0x19
        /*0086*/ 	.short	0x0280


	//----- nvinfo : EIATTR_PARAM_CBANK
	.align		4
        /*0088*/ 	.byte	0x04, 0x0a
        /*008a*/ 	.short	(.L_326 - .L_325)
	.align		4
.L_325:
        /*008c*/ 	.word	index@(.nv.constant0._ZN5flash44flash_bwd_dq_dk_dv_loop_seqk_parallel_kernelI23Flash_bwd_kernel_traitsILi64ELi64ELi128ELi8ELi2ELi4ELi4ELb1ELb0EN7cutlass6half_tE19Flash_kernel_traitsILi64ELi64ELi128ELi8ES3_EELb0ELb1ELb0ELb0ELb0ELb0ELb1EEEvNS_16Flash_bwd_paramsE)
        /*0090*/ 	.short	0x0380
        /*0092*/ 	.short	0x0280


	//----- nvinfo : EIATTR_SW_WAR
	.align		4
.L_326:
        /*0094*/ 	.byte	0x04, 0x36
        /*0096*/ 	.short	(.L_328 - .L_327)
.L_327:
        /*0098*/ 	.word	0x00000008
.L_328:


//--------------------- .nv.info._ZN5flash44flash_bwd_dq_dk_dv_loop_seqk_parallel_kernelI23Flash_bwd_kernel_traitsILi64ELi64ELi128ELi8ELi2ELi4ELi4ELb1ELb0EN7cutlass6half_tE19Flash_kernel_traitsILi64ELi64ELi128ELi8ES3_EELb1ELb1ELb0ELb0ELb1ELb1ELb0EEEvNS_16Flash_bwd_paramsE --------------------------
	.section	.nv.info._ZN5flash44flash_bwd_dq_dk_dv_loop_seqk_parallel_kernelI23Flash_bwd_kernel_traitsILi64ELi64ELi128ELi8ELi2ELi4ELi4ELb1ELb0EN7cutlass6half_tE19Flash_kernel_traitsILi64ELi64ELi128ELi8ES3_EELb1ELb1ELb0ELb0ELb1ELb1ELb0EEEvNS_16Flash_bwd_paramsE,"",@"SHT_CUDA_INFO"
	.sectionflags	@""
	.align	4


	//----- nvinfo : EIATTR_CUDA_API_VERSION
	.align		4
        /*0000*/ 	.byte	0x04, 0x37
        /*0002*/ 	.short	(.L_330 - .L_329)
.L_329:
        /*0004*/ 	.word	0x00000082


	//----- nvinfo : EIATTR_KPARAM_INFO
	.align		4
.L_330:
        /*0008*/ 	.byte	0x04, 0x17
        /*000a*/ 	.short	(.L_332 - .L_331)
.L_331:
        /*000c*/ 	.word	0x00000000
        /*0010*/ 	.short	0x0000
        /*0012*/ 	.short	0x0000
        /*0014*/ 	.byte	0x00, 0xf0, 0x01, 0x0a


	//----- nvinfo : EIATTR_SPARSE_MMA_MASK
	.align		4
.L_332:
        /*0018*/ 	.byte	0x03, 0x50
        /*001a*/ 	.short	0x0000


	//----- nvinfo : EIATTR_MAXREG_COUNT
	.align		4
        /*001c*/ 	.byte	0x03, 0x1b
        /*001e*/ 	.short	0x00ff


	//----- nvinfo : EIATTR_NUM_BARRIERS
	.align		4
        /*0020*/ 	.byte	0x02, 0x4c
        /*0022*/ 	.byte	0x01
	.zero		1


	//----- nvinfo : EIATTR_MERCURY_ISA_VERSION
	.align		4
        /*0024*/ 	.byte	0x03, 0x5f
        /*0026*/ 	.short	0x0101


	//----- nvinfo : EIATTR_VRC_CTA_INIT_COUNT
	.align		4
        /*0028*/ 	.byte	0x02, 0x4a
	.zero		1
	.zero		1


	//----- nvinfo : EIATTR_EXIT_INSTR_OFFSETS
	.align		4
        /*002c*/ 	.byte	0x04, 0x1c
        /*002e*/ 	.short	(.L_334 - .L_333)


	//   ....[0]....
.L_333:
        /*0030*/ 	.word	0x00000080


	//   ....[1]....
        /*0034*/ 	.word	0x000062a0


	//----- nvinfo : EIATTR_CBANK_PARAM_SIZE
	.align		4
.L_334:
        /*0038*/ 	.byte	0x03, 0x19
        /*003a*/ 	.short	0x0280


	//----- nvinfo : EIATTR_PARAM_CBANK
	.align		4
        /*003c*/ 	.byte	0x04, 0x0a
        /*003e*/ 	.short	(.L_336 - .L_335)
	.align		4
.L_335:
        /*0040*/ 	.word	index@(.nv.constant0._ZN5flash44flash_bwd_dq_dk_dv_loop_seqk_parallel_kernelI23Flash_bwd_kernel_traitsILi64ELi64ELi128ELi8ELi2ELi4ELi4ELb1ELb0EN7cutlass6half_tE19Flash_kernel_traitsILi64ELi64ELi128ELi8ES3_EELb1ELb1ELb0ELb0ELb1ELb1ELb0EEEvNS_16Flash_bwd_paramsE)
        /*0044*/ 	.short	0x0380
        /*0046*/ 	.short	0x0280


	//----- nvinfo : EIATTR_SW_WAR
	.align		4
.L_336:
        /*0048*/ 	.byte	0x04, 0x36
        /*004a*/ 	.short	(.L_338 - .L_337)
.L_337:
        /*004c*/ 	.word	0x00000008
.L_338:


//--------------------- .nv.info._ZN5flash44flash_bwd_dq_dk_dv_loop_seqk_parallel_kernelI23Flash_bwd_kernel_traitsILi64ELi64ELi128ELi8ELi2ELi4ELi4ELb1ELb0EN7cutlass6half_tE19Flash_kernel_traitsILi64ELi64ELi128ELi8ES3_EELb0ELb1ELb0ELb0ELb1ELb1ELb1EEEvNS_16Flash_bwd_paramsE --------------------------
	.section	.nv.info._ZN5flash44flash_bwd_dq_dk_dv_loop_seqk_parallel_kernelI23Flash_bwd_kernel_traitsILi64ELi64ELi128ELi8ELi2ELi4ELi4ELb1ELb0EN7cutlass6half_tE19Flash_kernel_traitsILi64ELi64ELi128ELi8ES3_EELb0ELb1ELb0ELb0ELb1ELb1ELb1EEEvNS_16Flash_bwd_paramsE,"",@"SHT_CUDA_INFO"
	.sectionflags	@""
	.align	4


	//----- nvinfo : EIATTR_CUDA_API_VERSION
	.align		4
        /*0000*/ 	.byte	0x04, 0x37
        /*0002*/ 	.short	(.L_340 - .L_339)
.L_339:
        /*0004*/ 	.word	0x00000082


	//----- nvinfo : EIATTR_KPARAM_INFO
	.align		4
.L_340:
        /*0008*/ 	.byte	0x04, 0x17
        /*000a*/ 	.short	(.L_342 - .L_341)
.L_341:
        /*000c*/ 	.word	0x00000000
        /*0010*/ 	.short	0x0000
        /*0012*/ 	.short	0x0000
        /*0014*/ 	.byte	0x00, 0xf0, 0x01, 0x0a


	//----- nvinfo : EIATTR_SPARSE_MMA_MASK
	.align		4
.L_342:
        /*0018*/ 	.byte	0x03, 0x50
        /*001a*/ 	.short	0x0000


	//----- nvinfo : EIATTR_MAXREG_COUNT
	.align		4
        /*001c*/ 	.byte	0x03, 0x1b
        /*001e*/ 	.short	0x00ff


	//----- nvinfo : EIATTR_NUM_BARRIERS
	.align		4
        /*0020*/ 	.byte	0x02, 0x4c
        /*0022*/ 	.byte	0x01
	.zero		1


	//----- nvinfo : EIATTR_MERCURY_ISA_VERSION
	.align		4
        /*0024*/ 	.byte	0x03, 0x5f
        /*0026*/ 	.short	0x0101


	//----- nvinfo : EIATTR_VRC_CTA_INIT_COUNT
	.align		4
        /*0028*/ 	.byte	0x02, 0x4a
	.zero		1
	.zero		1


	//----- nvinfo : EIATTR_EXIT_INSTR_OFFSETS
	.align		4
        /*002c*/ 	.byte	0x04, 0x1c
        /*002e*/ 	.short	(.L_344 - .L_343)


	//   ....[0]....
.L_343:
        /*0030*/ 	.word	0x00000080


	//   ....[1]....
        /*0034*/ 	.word	0x00006030


	//----- nvinfo : EIATTR_CBANK_PARAM_SIZE
	.align		4
.L_344:
        /*0038*/ 	.byte	0x03, 0x19
        /*003a*/ 	.short	0x0280


	//----- nvinfo : EIATTR_PARAM_CBANK
	.align		4
        /*003c*/ 	.byte	0x04, 0x0a
        /*003e*/ 	.short	(.L_346 - .L_345)
	.align		4
.L_345:
        /*0040*/ 	.word	index@(.nv.constant0._ZN5flash44flash_bwd_dq_dk_dv_loop_seqk_parallel_kernelI23Flash_bwd_kernel_traitsILi64ELi64ELi128ELi8ELi2ELi4ELi4ELb1ELb0EN7cutlass6half_tE19Flash_kernel_traitsILi64ELi64ELi128ELi8ES3_EELb0ELb1ELb0ELb0ELb1ELb1ELb1EEEvNS_16Flash_bwd_paramsE)
        /*0044*/ 	.short	0x0380
        /*0046*/ 	.short	0x0280


	//----- nvinfo : EIATTR_SW_WAR
	.align		4
.L_346:
        /*0048*/ 	.byte	0x04, 0x36
        /*004a*/ 	.short	(.L_348 - .L_347)
.L_347:
        /*004c*/ 	.word	0x00000008
.L_348:


//--------------------- .nv.info._ZN5flash44flash_bwd_dq_dk_dv_loop_seqk_parallel_kernelI23Flash_bwd_kernel_traitsILi64ELi64ELi128ELi8ELi2ELi4ELi4ELb1ELb0EN7cutlass6half_tE19Flash_kernel_traitsILi64ELi64ELi128ELi8ES3_EELb1ELb1ELb0ELb0ELb0ELb1ELb0EEEvNS_16Flash_bwd_paramsE --------------------------
	.section	.nv.info._ZN5flash44flash_bwd_dq_dk_dv_loop_seqk_parallel_kernelI23Flash_bwd_kernel_traitsILi64ELi64ELi128ELi8ELi2ELi4ELi4ELb1ELb0EN7cutlass6half_tE19Flash_kernel_traitsILi64ELi64ELi128ELi8ES3_EELb1ELb1ELb0ELb0ELb0ELb1ELb0EEEvNS_16Flash_bwd_paramsE,"",@"SHT_CUDA_INFO"
	.sectionflags	@""
	.align	4


	//----- nvinfo : EIATTR_CUDA_API_VERSION
	.align		4
        /*0000*/ 	.byte	0x04, 0x37
        /*0002*/ 	.short	(.L_350 - .L_349)
.L_349:
        /*0004*/ 	.word	0x00000082


	//----- nvinfo : EIATTR_KPARAM_INFO
	.align		4
.L_350:
        /*0008*/ 	.byte	0x04, 0x17
        /*000a*/ 	.short	(.L_352 - .L_351)
.L_351:
        /*000c*/ 	.word	0x00000000
        /*0010*/ 	.short	0x0000
        /*0012*/ 	.short	0x0000
        /*0014*/ 	.byte	0x00, 0xf0, 0x01, 0x0a


	//----- nvinfo : EIATTR_SPARSE_MMA_MASK
	.align		4
.L_352:
        /*0018*/ 	.byte	0x03, 0x50
        /*001a*/ 	.short	0x0000


	//----- nvinfo : EIATTR_MAXREG_COUNT
	.align		4
        /*001c*/ 	.byte	0x03, 0x1b
        /*001e*/ 	.short	0x00ff


	//----- nvinfo : EIATTR_NUM_BARRIERS
	.align		4
        /*0020*/ 	.byte	0x02, 0x4c
        /*0022*/ 	.byte	0x01
	.zero		1


	//----- nvinfo : EIATTR_MERCURY_ISA_VERSION
	.align		4
        /*0024*/ 	.byte	0x03, 0x5f
        /*0026*/ 	.short	0x0101


	//----- nvinfo : EIATTR_VRC_CTA_INIT_COUNT
	.align		4
        /*0028*/ 	.byte	0x02, 0x4a
	.zero		1
	.zero		1


	//----- nvinfo : EIATTR_EXIT_INSTR_OFFSETS
	.align		4
        /*002c*/ 	.byte	0x04, 0x1c
        /*002e*/ 	.short	(.L_354 - .L_353)


	//   ....[0]....
.L_353:
        /*0030*/ 	.word	0x00000080


	//   ....[1]....
        /*0034*/ 	.word	0x00007bb0


	//----- nvinfo : EIATTR_CRS_STACK_SIZE
	.align		4
.L_354:
        /*0038*/ 	.byte	0x04, 0x1e
        /*003a*/ 	.short	(.L_356 - .L_355)
.L_355:
        /*003c*/ 	.word	0x00000000


	//----- nvinfo : EIATTR_CBANK_PARAM_SIZE
	.align		4
.L_356:
        /*0040*/ 	.byte	0x03, 0x19
        /*0042*/ 	.short	0x0280


	//----- nvinfo : EIATTR_PARAM_CBANK
	.align		4
        /*0044*/ 	.byte	0x04, 0x0a
        /*0046*/ 	.short	(.L_358 - .L_357)
	.align		4
.L_357:
        /*0048*/ 	.word	index@(.nv.constant0._ZN5flash44flash_bwd_dq_dk_dv_loop_seqk_parallel_kernelI23Flash_bwd_kernel_traitsILi64ELi64ELi128ELi8ELi2ELi4ELi4ELb1ELb0EN7cutlass6half_tE19Flash_kernel_traitsILi64ELi64ELi128ELi8ES3_EELb1ELb1ELb0ELb0ELb0ELb1ELb0EEEvNS_16Flash_bwd_paramsE)
        /*004c*/ 	.short	0x0380
        /*004e*/ 	.short	0x0280


	//----- nvinfo : EIATTR_SW_WAR
	.align		4
.L_358:
        /*0050*/ 	.byte	0x04, 0x36
        /*0052*/ 	.short	(.L_360 - .L_359)
.L_359:
        /*0054*/ 	.word	0x00000008
.L_360:


//--------------------- .nv.info._ZN5flash44flash_bwd_dq_dk_dv_loop_seqk_parallel_kernelI23Flash_bwd_kernel_traitsILi64ELi64ELi128ELi8ELi2ELi4ELi4ELb1ELb0EN7cutlass6half_tE19Flash_kernel_traitsILi64ELi64ELi128ELi8ES3_EELb0ELb1ELb0ELb0ELb0ELb1ELb1EEEvNS_16Flash_bwd_paramsE --------------------------
	.section	.nv.info._ZN5flash44flash_bwd_dq_dk_dv_loop_seqk_parallel_kernelI23Flash_bwd_kernel_traitsILi64ELi64ELi128ELi8ELi2ELi4ELi4ELb1ELb0EN7cutlass6half_tE19Flash_kernel_traitsILi64ELi64ELi128ELi8ES3_EELb0ELb1ELb0ELb0ELb0ELb1ELb1EEEvNS_16Flash_bwd_paramsE,"",@"SHT_CUDA_INFO"
	.sectionflags	@""
	.align	4


	//----- nvinfo : EIATTR_CUDA_API_VERSION
	.align		4
        /*0000*/ 	.byte	0x04, 0x37
        /*0002*/ 	.short	(.L_362 - .L_361)
.L_361:
        /*0004*/ 	.word	0x00000082


	//----- nvinfo : EIATTR_KPARAM_INFO
	.align		4
.L_362:
        /*0008*/ 	.byte	0x04, 0x17
        /*000a*/ 	.short	(.L_364 - .L_363)
.L_363:
        /*000c*/ 	.word	0x00000000
        /*0010*/ 	.short	0x0000
        /*0012*/ 	.short	0x0000
        /*0014*/ 	.byte	0x00, 0xf0, 0x01, 0x0a


	//----- nvinfo : EIATTR_SPARSE_MMA_MASK
	.align		4
.L_364:
        /*0018*/ 	.byte	0x03, 0x50
        /*001a*/ 	.short	0x0000


	//----- nvinfo : EIATTR_MAXREG_COUNT
	.align		4
        /*001c*/ 	.byte	0x03, 0x1b
        /*001e*/ 	.short	0x00ff


	//----- nvinfo : EIATTR_NUM_BARRIERS
	.align		4
        /*0020*/ 	.byte	0x02, 0x4c
        /*0022*/ 	.byte	0x01
	.zero		1


	//----- nvinfo : EIATTR_MERCURY_ISA_VERSION
	.align		4
        /*0024*/ 	.byte	0x03, 0x5f
        /*0026*/ 	.short	0x0101


	//----- nvinfo : EIATTR_VRC_CTA_INIT_COUNT
	.align		4
        /*0028*/ 	.byte	0x02, 0x4a
	.zero		1
	.zero		1


	//----- nvinfo : EIATTR_EXIT_INSTR_OFFSETS
	.align		4
        /*002c*/ 	.byte	0x04, 0x1c
        /*002e*/ 	.short	(.L_366 - .L_365)


	//   ....[0]....
.L_365:
        /*0030*/ 	.word	0x00000080


	//   ....[1]....
        /*0034*/ 	.word	0x00007980


	//----- nvinfo : EIATTR_CRS_STACK_SIZE
	.align		4
.L_366:
        /*0038*/ 	.byte	0x04, 0x1e
        /*003a*/ 	.short	(.L_368 - .L_367)
.L_367:
        /*003c*/ 	.word	0x00000000


	//----- nvinfo : EIATTR_CBANK_PARAM_SIZE
	.align		4
.L_368:
        /*0040*/ 	.byte	0x03, 0x19
        /*0042*/ 	.short	0x0280


	//----- nvinfo : EIATTR_PARAM_CBANK
	.align		4
        /*0044*/ 	.byte	0x04, 0x0a
        /*0046*/ 	.short	(.L_370 - .L_369)
	.align		4
.L_369:
        /*0048*/ 	.word	index@(.nv.constant0._ZN5flash44flash_bwd_dq_dk_dv_loop_seqk_parallel_kernelI23Flash_bwd_kernel_traitsILi64ELi64ELi128ELi8ELi2ELi4ELi4ELb1ELb0EN7cutlass6half_tE19Flash_kernel_traitsILi64ELi64ELi128ELi8ES3_EELb0ELb1ELb0ELb0ELb0ELb1ELb1EEEvNS_16Flash_bwd_paramsE)
        /*004c*/ 	.short	0x0380
        /*004e*/ 	.short	0x0280


	//----- nvinfo : EIATTR_SW_WAR
	.align		4
.L_370:
        /*0050*/ 	.byte	0x04, 0x36
        /*0052*/ 	.short	(.L_372 - .L_371)
.L_371:
        /*0054*/ 	.word	0x00000008
.L_372:


//--------------------- .nv.info._ZN5flash44flash_bwd_dq_dk_dv_loop_seqk_parallel_kernelI23Flash_bwd_kernel_traitsILi64ELi64ELi128ELi8ELi2ELi4ELi4ELb1ELb0EN7cutlass6half_tE19Flash_kernel_traitsILi64ELi64ELi128ELi8ES3_EELb1ELb1ELb0ELb1ELb0ELb0ELb0EEEvNS_16Flash_bwd_paramsE --------------------------
	.section	.nv.info._ZN5flash44flash_bwd_dq_dk_dv_loop_seqk_parallel_kernelI23Flash_bwd_kernel_traitsILi64ELi64ELi128ELi8ELi2ELi4ELi4ELb1ELb0EN7cutlass6half_tE19Flash_kernel_traitsILi64ELi64ELi128ELi8ES3_EELb1ELb1ELb0ELb1ELb0ELb0ELb0EEEvNS_16Flash_bwd_paramsE,"",@"SHT_CUDA_INFO"
	.sectionflags	@""
	.align	4


	//----- nvinfo : EIATTR_CUDA_API_VERSION
	.align		4
        /*0000*/ 	.byte	0x04, 0x37
        /*0002*/ 	.short	(.L_374 - .L_373)
.L_373:
        /*0004*/ 	.word	0x00000082


	//----- nvinfo : EIATTR_KPARAM_INFO
	.align		4
.L_374:
        /*0008*/ 	.byte	0x04, 0x17
        /*000a*/ 	.short	(.L_376 - .L_375)
.L_375:
        /*000c*/ 	.word	0x00000000
        /*0010*/ 	.short	0x0000
        /*0012*/ 	.short	0x0000
        /*0014*/ 	.byte	0x00, 0xf0, 0x01, 0x0a


	//----- nvinfo : EIATTR_SPARSE_MMA_MASK
	.align		4
.L_376:
        /*0018*/ 	.byte	0x03, 0x50
        /*001a*/ 	.short	0x0000


	//----- nvinfo : EIATTR_MAXREG_COUNT
	.align		4
        /*001c*/ 	.byte	0x03, 0x1b
        /*001e*/ 	.short	0x00ff


	//----- nvinfo : EIATTR_NUM_BARRIERS
	.align		4
        /*0020*/ 	.byte	0x02, 0x4c
        /*0022*/ 	.byte	0x01
	.zero		1


	//----- nvinfo : EIATTR_MERCURY_ISA_VERSION
	.align		4
        /*0024*/ 	.byte	0x03, 0x5f
        /*0026*/ 	.short	0x0101


	//----- nvinfo : EIATTR_VRC_CTA_INIT_COUNT
	.align		4
        /*0028*/ 	.byte	0x02, 0x4a
	.zero		1
	.zero		1


	//----- nvinfo : EIATTR_EXIT_INSTR_OFFSETS
	.align		4
        /*002c*/ 	.byte	0x04, 0x1c
        /*002e*/ 	.short	(.L_378 - .L_377)


	//   ....[0]....
.L_377:
        /*0030*/ 	.word	0x00000080


	//   ....[1]....
        /*0034*/ 	.word	0x00008a40


	//----- nvinfo : EIATTR_CRS_STACK_SIZE
	.align		4
.L_378:
        /*0038*/ 	.byte	0x04, 0x1e
        /*003a*/ 	.short	(.L_380 - .L_379)
.L_379:
        /*003c*/ 	.word	0x00000000


	//----- nvinfo : EIATTR_CBANK_PARAM_SIZE
	.align		4
.L_380:
        /*0040*/ 	.byte	0x03, 0x19
        /*0042*/ 	.short	0x0280


	//----- nvinfo : EIATTR_PARAM_CBANK
	.align		4
        /*0044*/ 	.byte	0x04, 0x0a
        /*0046*/ 	.short	(.L_382 - .L_381)
	.align		4
.L_381:
        /*0048*/ 	.word	index@(.nv.constant0._ZN5flash44flash_bwd_dq_dk_dv_loop_seqk_parallel_kernelI23Flash_bwd_kernel_traitsILi64ELi64ELi128ELi8ELi2ELi4ELi4ELb1ELb0EN7cutlass6half_tE19Flash_kernel_traitsILi64ELi64ELi128ELi8ES3_EELb1ELb1ELb0ELb1ELb0ELb0ELb0EEEvNS_16Flash_bwd_paramsE)
        /*004c*/ 	.short	0x0380
        /*004e*/ 	.short	0x0280


	//----- nvinfo : EIATTR_SW_WAR
	.align		4
.L_382:
        /*0050*/ 	.byte	0x04, 0x36
        /*0052*/ 	.short	(.L_384 - .L_383)
.L_383:
        /*0054*/ 	.word	0x00000008
.L_384:


//--------------------- .nv.info._ZN5flash44flash_bwd_dq_dk_dv_loop_seqk_parallel_kernelI23Flash_bwd_kernel_traitsILi64ELi64ELi128ELi8ELi2ELi4ELi4ELb1ELb0EN7cutlass6half_tE19Flash_kernel_traitsILi64ELi64ELi128ELi8ES3_EELb0ELb1ELb0ELb1ELb0ELb0ELb1EEEvNS_16Flash_bwd_paramsE --------------------------
	.section	.nv.info._ZN5flash44flash_bwd_dq_dk_dv_loop_seqk_parallel_kernelI23Flash_bwd_kernel_traitsILi64ELi64ELi128ELi8ELi2ELi4ELi4ELb1ELb0EN7cutlass6half_tE19Flash_kernel_traitsILi64ELi64ELi128ELi8ES3_EELb0ELb1ELb0ELb1ELb0ELb0ELb1EEEvNS_16Flash_bwd_paramsE,"",@"SHT_CUDA_INFO"
	.sectionflags	@""
	.align	4


	//----- nvinfo : EIATTR_CUDA_API_VERSION
	.align		4
        /*0000*/ 	.byte	0x04, 0x37
        /*0002*/ 	.short	(.L_386 - .L_385)
.L_385:
        /*0004*/ 	.word	0x00000082


	//----- nvinfo : EIATTR_KPARAM_INFO
	.align		4
.L_386:
        /*0008*/ 	.byte	0x04, 0x17
        /*000a*/ 	.short	(.L_388 - .L_387)
.L_387:
        /*000c*/ 	.word	0x00000000
        /*0010*/ 	.short	0x0000
        /*0012*/ 	.short	0x0000
        /*0014*/ 	.byte	0x00, 0xf0, 0x01, 0x0a


	//----- nvinfo : EIATTR_SPARSE_MMA_MASK
	.align		4
.L_388:
        /*0018*/ 	.byte	0x03, 0x50
        /*001a*/ 	.short	0x0000


	//----- nvinfo : EIATTR_MAXREG_COUNT
	.align		4
        /*001c*/ 	.byte	0x03, 0x1b
        /*001e*/ 	.short	0x00ff


	//----- nvinfo : EIATTR_NUM_BARRIERS
	.align		4
        /*0020*/ 	.byte	0x02, 0x4c
        /*0022*/ 	.byte	0x01
	.zero		1


	//----- nvinfo : EIATTR_MERCURY_ISA_VERSION
	.align		4
        /*0024*/ 	.byte	0x03, 0x5f
        /*0026*/ 	.short	0x0101


	//----- nvinfo : EIATTR_VRC_CTA_INIT_COUNT
	.align		4
        /*0028*/ 	.byte	0x02, 0x4a
	.zero		1
	.zero		1


	//----- nvinfo : EIATTR_EXIT_INSTR_OFFSETS
	.align		4
        /*002c*/ 	.byte	0x04, 0x1c
        /*002e*/ 	.short	(.L_390 - .L_389)


	//   ....[0]....
.L_389:
        /*0030*/ 	.word	0x00000080


	//   ....[1]....
        /*0034*/ 	.word	0x00008900


	//----- nvinfo : EIATTR_CRS_STACK_SIZE
	.align		4
.L_390:
        /*0038*/ 	.byte	0x04, 0x1e
        /*003a*/ 	.short	(.L_392 - .L_391)
.L_391:
        /*003c*/ 	.word	0x00000000


	//----- nvinfo : EIATTR_CBANK_PARAM_SIZE
	.align		4
.L_392:
        /*0040*/ 	.byte	0x03, 0x19
        /*0042*/ 	.short	0x0280


	//----- nvinfo : EIATTR_PARAM_CBANK
	.align		4
        /*0044*/ 	.byte	0x04, 0x0a
        /*0046*/ 	.short	(.L_394 - .L_393)
	.align		4
.L_393:
        /*0048*/ 	.word	index@(.nv.constant0._ZN5flash44flash_bwd_dq_dk_dv_loop_seqk_parallel_kernelI23Flash_bwd_kernel_traitsILi64ELi64ELi128ELi8ELi2ELi4ELi4ELb1ELb0EN7cutlass6half_tE19Flash_kernel_traitsILi64ELi64ELi128ELi8ES3_EELb0ELb1ELb0ELb1ELb0ELb0ELb1EEEvNS_16Flash_bwd_paramsE)
        /*004c*/ 	.short	0x0380
        /*004e*/ 	.short	0x0280


	//----- nvinfo : EIATTR_SW_WAR
	.align		4
.L_394:
        /*0050*/ 	.byte	0x04, 0x36
        /*0052*/ 	.short	(.L_396 - .L_395)
.L_395:
        /*0054*/ 	.word	0x00000008
.L_396:


//--------------------- .nv.info._ZN5flash25flash_bwd_dot_do_o_kernelILb0E23Flash_bwd_kernel_traitsILi64ELi64ELi128ELi8ELi2ELi4ELi4ELb1ELb0EN7cutlass6half_tE19Flash_kernel_traitsILi64ELi64ELi128ELi8ES3_EEEEvNS_16Flash_bwd_paramsE --------------------------
	.section	.nv.info._ZN5flash25flash_bwd_dot_do_o_kernelILb0E23Flash_bwd_kernel_traitsILi64ELi64ELi128ELi8ELi2ELi4ELi4ELb1ELb0EN7cutlass6half_tE19Flash_kernel_traitsILi64ELi64ELi128ELi8ES3_EEEEvNS_16Flash_bwd_paramsE,"",@"SHT_CUDA_INFO"
	.sectionflags	@""
	.align	4


	//----- nvinfo : EIATTR_CUDA_API_VERSION
	.align		4
        /*0000*/ 	.byte	0x04, 0x37
        /*0002*/ 	.short	(.L_398 - .L_397)
.L_397:
        /*0004*/ 	.word	0x00000082


	//----- nvinfo : EIATTR_KPARAM_INFO
	.align		4
.L_398:
        /*0008*/ 	.byte	0x04, 0x17
        /*000a*/ 	.short	(.L_400 - .L_399)
.L_399:
        /*000c*/ 	.word	0x00000000
        /*0010*/ 	.short	0x0000
        /*0012*/ 	.short	0x0000
        /*0014*/ 	.byte	0x00, 0xf0, 0x01, 0x0a


	//----- nvinfo : EIATTR_SPARSE_MMA_MASK
	.align		4
.L_400:
        /*0018*/ 	.byte	0x03, 0x50
        /*001a*/ 	.short	0x0000


	//----- nvinfo : EIATTR_MAXREG_COUNT
	.align		4
        /*001c*/ 	.byte	0x03, 0x1b
        /*001e*/ 	.short	0x00ff


	//----- nvinfo : EIATTR_MERCURY_ISA_VERSION
	.align		4
        /*0020*/ 	.byte	0x03, 0x5f
        /*0022*/ 	.short	0x0101


	//----- nvinfo : EIATTR_COOP_GROUP_MASK_REGIDS
	.align		4
        /*0024*/ 	.byte	0x04, 0x29
        /*0026*/ 	.short	(.L_402 - .L_401)


	//   ....[0]....
.L_401:
        /*0028*/ 	.word	0xffffffff


	//   ....[1]....
        /*002c*/ 	.word	0xffffffff


	//   ....[2]....
        /*0030*/ 	.word	0xffffffff


	//   ....[3]....
        /*0034*/ 	.word	0xffffffff


	//   ....[4]....
        /*0038*/ 	.word	0xffffffff


	//   ....[5]....
        /*003c*/ 	.word	0xffffffff


	//----- nvinfo : EIATTR_COOP_GROUP_INSTR_OFFSETS
	.align		4
.L_402:
        /*0040*/ 	.byte	0x04, 0x28
        /*0042*/ 	.short	(.L_404 - .L_403)


	//   ....[0]....
.L_403:
        /*0044*/ 	.word	0x00000af0


	//   ....[1]....
        /*0048*/ 	.word	0x00000b10


	//   ....[2]....
        /*004c*/ 	.word	0x00000b40


	//   ....[3]....
        /*0050*/ 	.word	0x00000b50


	//   ....[4]....
        /*0054*/ 	.word	0x00000b90


	//   ....[5]....
        /*0058*/ 	.word	0x00000ba0


	//----- nvinfo : EIATTR_VRC_CTA_INIT_COUNT
	.align		4
.L_404:
        /*005c*/ 	.byte	0x02, 0x4a
	.zero		1
	.zero		1


	//----- nvinfo : EIATTR_EXIT_INSTR_OFFSETS
	.align		4
        /*0060*/ 	.byte	0x04, 0x1c
        /*0062*/ 	.short	(.L_406 - .L_405)


	//   ....[0]....
.L_405:
        /*0064*/ 	.word	0x00000120


	//   ....[1]....
        /*0068*/ 	.word	0x00000c70


	//   ....[2]....
        /*006c*/ 	.word	0x00000c90


	//----- nvinfo : EIATTR_CBANK_PARAM_SIZE
	.align		4
.L_406:
        /*0070*/ 	.byte	0x03, 0x19
        /*0072*/ 	.short	0x0280


	//----- nvinfo : EIATTR_PARAM_CBANK
	.align		4
        /*0074*/ 	.byte	0x04, 0x0a
        /*0076*/ 	.short	(.L_408 - .L_407)
	.align		4
.L_407:
        /*0078*/ 	.word	index@(.nv.constant0._ZN5flash25flash_bwd_dot_do_o_kernelILb0E23Flash_bwd_kernel_traitsILi64ELi64ELi128ELi8ELi2ELi4ELi4ELb1ELb0EN7cutlass6half_tE19Flash_kernel_traitsILi64ELi64ELi128ELi8ES3_EEEEvNS_16Flash_bwd_paramsE)
        /*007c*/ 	.short	0x0380
        /*007e*/ 	.short	0x0280


	//----- nvinfo : EIATTR_SW_WAR
	.align		4
.L_408:
        /*0080*/ 	.byte	0x04, 0x36
        /*0082*/ 	.short	(.L_410 - .L_409)
.L_409:
        /*0084*/ 	.word	0x00000008
.L_410:


//--------------------- .nv.info._ZN5flash25flash_bwd_dot_do_o_kernelILb1E23Flash_bwd_kernel_traitsILi64ELi64ELi128ELi8ELi2ELi4ELi4ELb1ELb0EN7cutlass6half_tE19Flash_kernel_traitsILi64ELi64ELi128ELi8ES3_EEEEvNS_16Flash_bwd_paramsE --------------------------
	.section	.nv.info._ZN5flash25flash_bwd_dot_do_o_kernelILb1E23Flash_bwd_kernel_traitsILi64ELi64ELi128ELi8ELi2ELi4ELi4ELb1ELb0EN7cutlass6half_tE19Flash_kernel_traitsILi64ELi64ELi128ELi8ES3_EEEEvNS_16Flash_bwd_paramsE,"",@"SHT_CUDA_INFO"
	.sectionflags	@""
	.align	4


	//----- nvinfo : EIATTR_CUDA_API_VERSION
	.align		4
        /*0000*/ 	.byte	0x04, 0x37
        /*0002*/ 	.short	(.L_412 - .L_411)
.L_411:
        /*0004*/ 	.word	0x00000082


	//----- nvinfo : EIATTR_KPARAM_INFO
	.align		4
.L_412:
        /*0008*/ 	.byte	0x04, 0x17
        /*000a*/ 	.short	(.L_414 - .L_413)
.L_413:
        /*000c*/ 	.word	0x00000000
        /*0010*/ 	.short	0x0000
        /*0012*/ 	.short	0x0000
        /*0014*/ 	.byte	0x00, 0xf0, 0x01, 0x0a


	//----- nvinfo : EIATTR_SPARSE_MMA_MASK
	.align		4
.L_414:
        /*0018*/ 	.byte	0x03, 0x50
        /*001a*/ 	.short	0x0000


	//----- nvinfo : EIATTR_MAXREG_COUNT
	.align		4
        /*001c*/ 	.byte	0x03, 0x1b
        /*001e*/ 	.short	0x00ff


	//----- nvinfo : EIATTR_MERCURY_ISA_VERSION
	.align		4
        /*0020*/ 	.byte	0x03, 0x5f
        /*0022*/ 	.short	0x0101


	//----- nvinfo : EIATTR_COOP_GROUP_MASK_REGIDS
	.align		4
        /*0024*/ 	.byte	0x04, 0x29
        /*0026*/ 	.short	(.L_416 - .L_415)


	//   ....[0]....
.L_415:
        /*0028*/ 	.word	0xffffffff


	//   ....[1]....
        /*002c*/ 	.word	0xffffffff


	//   ....[2]....
        /*0030*/ 	.word	0xffffffff


	//   ....[3]....
        /*0034*/ 	.word	0xffffffff


	//   ....[4]....
        /*0038*/ 	.word	0xffffffff


	//   ....[5]....
        /*003c*/ 	.word	0xffffffff


	//----- nvinfo : EIATTR_COOP_GROUP_INSTR_OFFSETS
	.align		4
.L_416:
        /*0040*/ 	.byte	0x04, 0x28
        /*0042*/ 	.short	(.L_418 - .L_417)


	//   ....[0]....
.L_417:
        /*0044*/ 	.word	0x00000cb0


	//   ....[1]....
        /*0048*/ 	.word	0x00000cc0


	//   ....[2]....
        /*004c*/ 	.word	0x00000d00


	//   ....[3]....
        /*0050*/ 	.word	0x00000d10


	//   ....[4]....
        /*0054*/ 	.word	0x00000dc0


	//   ....[5]....
        /*0058*/ 	.word	0x00000dd0


	//----- nvinfo : EIATTR_VRC_CTA_INIT_COUNT
	.align		4
.L_418:
        /*005c*/ 	.byte	0x02, 0x4a
	.zero		1
	.zero		1


	//----- nvinfo : EIATTR_EXIT_INSTR_OFFSETS
	.align		4
        /*0060*/ 	.byte	0x04, 0x1c
        /*0062*/ 	.short	(.L_420 - .L_419)


	//   ....[0]....
.L_419:
        /*0064*/ 	.word	0x00000120


	//   ....[1]....
        /*0068*/ 	.word	0x00000f90


	//----- nvinfo : EIATTR_CBANK_PARAM_SIZE
	.align		4
.L_420:
        /*006c*/ 	.byte	0x03, 0x19
        /*006e*/ 	.short	0x0280


	//----- nvinfo : EIATTR_PARAM_CBANK
	.align		4
        /*0070*/ 	.byte	0x04, 0x0a
        /*0072*/ 	.short	(.L_422 - .L_421)
	.align		4
.L_421:
        /*0074*/ 	.word	index@(.nv.constant0._ZN5flash25flash_bwd_dot_do_o_kernelILb1E23Flash_bwd_kernel_traitsILi64ELi64ELi128ELi8ELi2ELi4ELi4ELb1ELb0EN7cutlass6half_tE19Flash_kernel_traitsILi64ELi64ELi128ELi8ES3_EEEEvNS_16Flash_bwd_paramsE)
        /*0078*/ 	.short	0x0380
        /*007a*/ 	.short	0x0280


	//----- nvinfo : EIATTR_SW_WAR
	.align		4
.L_422:
        /*007c*/ 	.byte	0x04, 0x36
        /*007e*/ 	.short	(.L_424 - .L_423)
.L_423:
        /*0080*/ 	.word	0x00000008
.L_424:


//--------------------- .nv.info._ZN5flash27flash_bwd_convert_dq_kernelI23Flash_bwd_kernel_traitsILi64ELi128ELi128ELi8ELi4ELi4ELi4ELb0ELb0EN7cutlass6half_tE19Flash_kernel_traitsILi64ELi128ELi128ELi8ES3_EEEEvNS_16Flash_bwd_paramsEi --------------------------
	.section	.nv.info._ZN5flash27flash_bwd_convert_dq_kernelI23Flash_bwd_kernel_traitsILi64ELi128ELi128ELi8ELi4ELi4ELi4ELb0ELb0EN7cutlass6half_tE19Flash_kernel_traitsILi64ELi128ELi128ELi8ES3_EEEEvNS_16Flash_bwd_paramsEi,"",@"SHT_CUDA_INFO"
	.sectionflags	@""
	.align	4


	//----- nvinfo : EIATTR_CUDA_API_VERSION
	.align		4
        /*0000*/ 	.byte	0x04, 0x37
        /*0002*/ 	.short	(.L_426 - .L_425)
.L_425:
        /*0004*/ 	.word	0x00000082


	//----- nvinfo : EIATTR_KPARAM_INFO
	.align		4
.L_426:
        /*0008*/ 	.byte	0x04, 0x17
        /*000a*/ 	.short	(.L_428 - .L_427)
.L_427:
        /*000c*/ 	.word	0x00000000
        /*0010*/ 	.short	0x0001
        /*0012*/ 	.short	0x0280
        /*0014*/ 	.byte	0x00, 0xf0, 0x11, 0x00


	//----- nvinfo : EIATTR_KPARAM_INFO
	.align		4
.L_428:
        /*0018*/ 	.byte	0x04, 0x17
        /*001a*/ 	.short	(.L_430 - .L_429)
.L_429:
        /*001c*/ 	.word	0x00000000
        /*0020*/ 	.short	0x0000
        /*0022*/ 	.short	0x0000
        /*0024*/ 	.byte	0x00, 0xf0, 0x01, 0x0a


	//----- nvinfo : EIATTR_SPARSE_MMA_MASK
	.align		4
.L_430:
        /*0028*/ 	.byte	0x03, 0x50
        /*002a*/ 	.short	0x0000


	//----- nvinfo : EIATTR_MAXREG_COUNT
	.align		4
        /*002c*/ 	.byte	0x03, 0x1b
        /*002e*/ 	.short	0x00ff


	//----- nvinfo : EIATTR_NUM_BARRIERS
	.align		4
        /*0030*/ 	.byte	0x02, 0x4c
        /*0032*/ 	.byte	0x01
	.zero		1


	//----- nvinfo : EIATTR_MERCURY_ISA_VERSION
	.align		4
        /*0034*/ 	.byte	0x03, 0x5f
        /*0036*/ 	.short	0x0101


	//----- nvinfo : EIATTR_VRC_CTA_INIT_COUNT
	.align		4
        /*0038*/ 	.byte	0x02, 0x4a
	.zero		1
	.zero		1


	//----- nvinfo : EIATTR_EXIT_INSTR_OFFSETS
	.align		4
        /*003c*/ 	.byte	0x04, 0x1c
        /*003e*/ 	.short	(.L_432 - .L_431)


	//   ....[0]....
.L_431:
        /*0040*/ 	.word	0x00000120


	//   ....[1]....
        /*0044*/ 	.word	0x00001580


	//   ....[2]....
        /*0048*/ 	.word	0x00001640


	//----- nvinfo : EIATTR_CRS_STACK_SIZE
	.align		4
.L_432:
        /*004c*/ 	.byte	0x04, 0x1e
        /*004e*/ 	.short	(.L_434 - .L_433)
.L_433:
        /*0050*/ 	.word	0x00000000


	//----- nvinfo : EIATTR_CBANK_PARAM_SIZE
	.align		4
.L_434:
        /*0054*/ 	.byte	0x03, 0x19
        /*0056*/ 	.short	0x0284


	//----- nvinfo : EIATTR_PARAM_CBANK
	.align		4
        /*0058*/ 	.byte	0x04, 0x0a
        /*005a*/ 	.short	(.L_436 - .L_435)
	.align		4
.L_435:
        /*005c*/ 	.word	index@(.nv.constant0._ZN5flash27flash_bwd_convert_dq_kernelI23Flash_bwd_kernel_traitsILi64ELi128ELi128ELi8ELi4ELi4ELi4ELb0ELb0EN7cutlass6half_tE19Flash_kernel_traitsILi64ELi128ELi128ELi8ES3_EEEEvNS_16Flash_bwd_paramsEi)
        /*0060*/ 	.short	0x0380
        /*0062*/ 	.short	0x0284


	//----- nvinfo : EIATTR_SW_WAR
	.align		4
.L_436:
        /*0064*/ 	.byte	0x04, 0x36
        /*0066*/ 	.short	(.L_438 - .L_437)
.L_437:
        /*0068*/ 	.word	0x00000008
.L_438:


//--------------------- .nv.info._ZN5flash44flash_bwd_dq_dk_dv_loop_seqk_parallel_kernelI23Flash_bwd_kernel_traitsILi64ELi128ELi128ELi8ELi4ELi4ELi4ELb0ELb0EN7cutlass6half_tE19Flash_kernel_traitsILi64ELi128ELi128ELi8ES3_EELb1ELb1ELb0ELb0ELb0ELb0ELb0EEEvNS_16Flash_bwd_paramsE --------------------------
	.section	.nv.info._ZN5flash44flash_bwd_dq_dk_dv_loop_seqk_parallel_kernelI23Flash_bwd_kernel_traitsILi64ELi128ELi128ELi8ELi4ELi4ELi4ELb0ELb0EN7cutlass6half_tE19Flash_kernel_traitsILi64ELi128ELi128ELi8ES3_EELb1ELb1ELb0ELb0ELb0ELb0ELb0EEEvNS_16Flash_bwd_paramsE,"",@"SHT_CUDA_INFO"
	.sectionflags	@""
	.align	4


	//----- nvinfo : EIATTR_CUDA_API_VERSION
	.align		4
        /*0000*/ 	.byte	0x04, 0x37
        /*0002*/ 	.short	(.L_440 - .L_439)
.L_439:
        /*0004*/ 	.word	0x00000082


	//----- nvinfo : EIATTR_KPARAM_INFO
	.align		4
.L_440:
        /*0008*/ 	.byte	0x04, 0x17
        /*000a*/ 	.short	(.L_442 - .L_441)
.L_441:
        /*000c*/ 	.word	0x00000000
        /*0010*/ 	.short	0x0000
        /*0012*/ 	.short	0x0000
        /*0014*/ 	.byte	0x00, 0xf0, 0x01, 0x0a


	//----- nvinfo : EIATTR_SPARSE_MMA_MASK
	.align		4
.L_442:
        /*0018*/ 	.byte	0x03, 0x50
        /*001a*/ 	.short	0x0000


	//----- nvinfo : EIATTR_MAXREG_COUNT
	.align		4
        /*001c*/ 	.byte	0x03, 0x1b
        /*001e*/ 	.short	0x00ff


	//----- nvinfo : EIATTR_NUM_BARRIERS
	.align		4
        /*0020*/ 	.byte	0x02, 0x4c
        /*0022*/ 	.byte	0x01
	.zero		1


	//----- nvinfo : EIATTR_ANNOTATIONS
	.align		4
        /*0024*/ 	.byte	0x04, 0x55
        /*0026*/ 	.short	(.L_444 - .L_443)


	//   ....[0]....
.L_443:
        /* <DEDUP_REMOVED lines=14> */


	//----- nvinfo : EIATTR_MERCURY_ISA_VERSION
	.align		4
.L_444:
        /*00f8*/ 	.byte	0x03, 0x5f
        /*00fa*/ 	.short	0x0101


	//----- nvinfo : EIATTR_VRC_CTA_INIT_COUNT
	.align		4
        /*00fc*/ 	.byte	0x02, 0x4a
	.zero		1
	.zero		1


	//----- nvinfo : EIATTR_EXIT_INSTR_OFFSETS
	.align		4
        /*0100*/ 	.byte	0x04, 0x1c
        /*0102*/ 	.short	(.L_446 - .L_445)


	//   ....[0]....
.L_445:
        /*0104*/ 	.word	0x00000090


	//   ....[1]....
        /*0108*/ 	.word	0x0000c1e0


	//----- nvinfo : EIATTR_CRS_STACK_SIZE
	.align		4
.L_446:
        /*010c*/ 	.byte	0x04, 0x1e
        /*010e*/ 	.short	(.L_448 - .L_447)
.L_447:
        /*0110*/ 	.word	0x00000000


	//----- nvinfo : EIATTR_CBANK_PARAM_SIZE
	.align		4
.L_448:
        /*0114*/ 	.byte	0x03, 0x19
        /*0116*/ 	.short	0x0280


	//----- nvinfo : EIATTR_PARAM_CBANK
	.align		4
        /*0118*/ 	.byte	0x04, 0x0a
        /*011a*/ 	.short	(.L_450 - .L_449)
	.align		4
.L_449:
        /*011c*/ 	.word	index@(.nv.constant0._ZN5flash44flash_bwd_dq_dk_dv_loop_seqk_parallel_kernelI23Flash_bwd_kernel_traitsILi64ELi128ELi128ELi8ELi4ELi4ELi4ELb0ELb0EN7cutlass6half_tE19Flash_kernel_traitsILi64ELi128ELi128ELi8ES3_EELb1ELb1ELb0ELb0ELb0ELb0ELb0EEEvNS_16Flash_bwd_paramsE)
        /*0120*/ 	.short	0x0380
        /*0122*/ 	.short	0x0280


	//----- nvinfo : EIATTR_SW_WAR
	.align		4
.L_450:
        /*0124*/ 	.byte	0x04, 0x36
        /*0126*/ 	.short	(.L_452 - .L_451)
.L_451:
        /*0128*/ 	.word	0x00000008
.L_452:


//--------------------- .nv.info._ZN5flash44flash_bwd_dq_dk_dv_loop_seqk_parallel_kernelI23Flash_bwd_kernel_traitsILi64ELi128ELi128ELi8ELi4ELi4ELi4ELb0ELb0EN7cutlass6half_tE19Flash_kernel_traitsILi64ELi128ELi128ELi8ES3_EELb0ELb1ELb0ELb0ELb0ELb0ELb1EEEvNS_16Flash_bwd_paramsE --------------------------
	.section	.nv.info._ZN5flash44flash_bwd_dq_dk_dv_loop_seqk_parallel_kernelI23Flash_bwd_kernel_traitsILi64ELi128ELi128ELi8ELi4ELi4ELi4ELb0ELb0EN7cutlass6half_tE19Flash_kernel_traitsILi64ELi128ELi128ELi8ES3_EELb0ELb1ELb0ELb0ELb0ELb0ELb1EEEvNS_16Flash_bwd_paramsE,"",@"SHT_CUDA_INFO"
	.sectionflags	@""
	.align	4


	//----- nvinfo : EIATTR_CUDA_API_VERSION
	.align		4
        /*0000*/ 	.byte	0x04, 0x37
        /*0002*/ 	.short	(.L_454 - .L_453)
.L_453:
        /*0004*/ 	.word	0x00000082


	//----- nvinfo : EIATTR_KPARAM_INFO
	.align		4
.L_454:
        /*0008*/ 	.byte	0x04, 0x17
        /*000a*/ 	.short	(.L_456 - .L_455)
.L_455:
        /*000c*/ 	.word	0x00000000
        /*0010*/ 	.short	0x0000
        /*0012*/ 	.short	0x0000
        /*0014*/ 	.byte	0x00, 0xf0, 0x01, 0x0a


	//----- nvinfo : EIATTR_SPARSE_MMA_MASK
	.align		4
.L_456:
        /*0018*/ 	.byte	0x03, 0x50
        /*001a*/ 	.short	0x0000


	//----- nvinfo : EIATTR_MAXREG_COUNT
	.align		4
        /*001c*/ 	.byte	0x03, 0x1b
        /*001e*/ 	.short	0x00ff


	//----- nvinfo : EIATTR_NUM_BARRIERS
	.align		4
        /*0020*/ 	.byte	0x02, 0x4c
        /*0022*/ 	.byte	0x01
	.zero		1


	//----- nvinfo : EIATTR_ANNOTATIONS
	.align		4
        /*0024*/ 	.byte	0x04, 0x55
        /*0026*/ 	.short	(.L_458 - .L_457)


	//   ....[0]....
.L_457:
        /* <DEDUP_REMOVED lines=71> */


	//----- nvinfo : EIATTR_MERCURY_ISA_VERSION
	.align		4
.L_458:
        /*0488*/ 	.byte	0x03, 0x5f
        /*048a*/ 	.short	0x0101


	//----- nvinfo : EIATTR_VRC_CTA_INIT_COUNT
	.align		4
        /*048c*/ 	.byte	0x02, 0x4a
	.zero		1
	.zero		1


	//----- nvinfo : EIATTR_EXIT_INSTR_OFFSETS
	.align		4
        /*0490*/ 	.byte	0x04, 0x1c
        /*0492*/ 	.short	(.L_460 - .L_459)


	//   ....[0]....
.L_459:
        /*0494*/ 	.word	0x00000090


	//   ....[1]....
        /*0498*/ 	.word	0x0000c250


	//----- nvinfo : EIATTR_CRS_STACK_SIZE
	.align		4
.L_460:
        /*049c*/ 	.byte	0x04, 0x1e
        /*049e*/ 	.short	(.L_462 - .L_461)
.L_461:
        /*04a0*/ 	.word	0x00000000


	//----- nvinfo : EIATTR_CBANK_PARAM_SIZE
	.align		4
.L_462:
        /*04a4*/ 	.byte	0x03, 0x19
        /*04a6*/ 	.short	0x0280


	//----- nvinfo : EIATTR_PARAM_CBANK
	.align		4
        /*04a8*/ 	.byte	0x04, 0x0a
        /*04aa*/ 	.short	(.L_464 - .L_463)
	.align		4
.L_463:
        /*04ac*/ 	.word	index@(.nv.constant0._ZN5flash44flash_bwd_dq_dk_dv_loop_seqk_parallel_kernelI23Flash_bwd_kernel_traitsILi64ELi128ELi128ELi8ELi4ELi4ELi4ELb0ELb0EN7cutlass6half_tE19Flash_kernel_traitsILi64ELi128ELi128ELi8ES3_EELb0ELb1ELb0ELb0ELb0ELb0ELb1EEEvNS_16Flash_bwd_paramsE)
        /*04b0*/ 	.short	0x0380
        /*04b2*/ 	.short	0x0280


	//----- nvinfo : EIATTR_SW_WAR
	.align		4
.L_464:
        /*04b4*/ 	.byte	0x04, 0x36
        /*04b6*/ 	.short	(.L_466 - .L_465)
.L_465:
        /*04b8*/ 	.word	0x00000008
.L_466:


//--------------------- .nv.info._ZN5flash44flash_bwd_dq_dk_dv_loop_seqk_parallel_kernelI23Flash_bwd_kernel_traitsILi64ELi128ELi128ELi8ELi4ELi4ELi4ELb0ELb0EN7cutlass6half_tE19Flash_kernel_traitsILi64ELi128ELi128ELi8ES3_EELb1ELb1ELb0ELb0ELb1ELb1ELb0EEEvNS_16Flash_bwd_paramsE --------------------------
	.section	.nv.info._ZN5flash44flash_bwd_dq_dk_dv_loop_seqk_parallel_kernelI23Flash_bwd_kernel_traitsILi64ELi128ELi128ELi8ELi4ELi4ELi4ELb0ELb0EN7cutlass6half_tE19Flash_kernel_traitsILi64ELi128ELi128ELi8ES3_EELb1ELb1ELb0ELb0ELb1ELb1ELb0EEEvNS_16Flash_bwd_paramsE,"",@"SHT_CUDA_INFO"
	.sectionflags	@""
	.align	4


	//----- nvinfo : EIATTR_CUDA_API_VERSION
	.align		4
        /*0000*/ 	.byte	0x04, 0x37
        /*0002*/ 	.short	(.L_468 - .L_467)
.L_467:
        /*0004*/ 	.word	0x00000082


	//----- nvinfo : EIATTR_KPARAM_INFO
	.align		4
.L_468:
        /*0008*/ 	.byte	0x04, 0x17
        /*000a*/ 	.short	(.L_470 - .L_469)
.L_469:
        /*000c*/ 	.word	0x00000000
        /*0010*/ 	.short	0x0000
        /*0012*/ 	.short	0x0000
        /*0014*/ 	.byte	0x00, 0xf0, 0x01, 0x0a


	//----- nvinfo : EIATTR_SPARSE_MMA_MASK
	.align		4
.L_470:
        /*0018*/ 	.byte	0x03, 0x50
        /*001a*/ 	.short	0x0000


	//----- nvinfo : EIATTR_MAXREG_COUNT
	.align		4
        /*001c*/ 	.byte	0x03, 0x1b
        /*001e*/ 	.short	0x00ff


	//----- nvinfo : EIATTR_NUM_BARRIERS
	.align		4
        /*0020*/ 	.byte	0x02, 0x4c
        /*0022*/ 	.byte	0x01
	.zero		1


	//----- nvinfo : EIATTR_ANNOTATIONS
	.align		4
        /*0024*/ 	.byte	0x04, 0x55
        /*0026*/ 	.short	(.L_472 - .L_471)


	//   ....[0]....
.L_471:
        /* <DEDUP_REMOVED lines=15> */


	//----- nvinfo : EIATTR_MERCURY_ISA_VERSION
	.align		4
.L_472:
        /*0108*/ 	.byte	0x03, 0x5f
        /*010a*/ 	.short	0x0101


	//----- nvinfo : EIATTR_VRC_CTA_INIT_COUNT
	.align		4
        /*010c*/ 	.byte	0x02, 0x4a
	.zero		1
	.zero		1


	//----- nvinfo : EIATTR_EXIT_INSTR_OFFSETS
	.align		4
        /*0110*/ 	.byte	0x04, 0x1c
        /*0112*/ 	.short	(.L_474 - .L_473)


	//   ....[0]....
.L_473:
        /*0114*/ 	.word	0x00000090


	//   ....[1]....
        /*0118*/ 	.word	0x00009a60


	//----- nvinfo : EIATTR_CBANK_PARAM_SIZE
	.align		4
.L_474:
        /*011c*/ 	.byte	0x03, 0x19
        /*011e*/ 	.short	0x0280


	//----- nvinfo : EIATTR_PARAM_CBANK
	.align		4
        /*0120*/ 	.byte	0x04, 0x0a
        /*0122*/ 	.short	(.L_476 - .L_475)
	.align		4
.L_475:
        /*0124*/ 	.word	index@(.nv.constant0._ZN5flash44flash_bwd_dq_dk_dv_loop_seqk_parallel_kernelI23Flash_bwd_kernel_traitsILi64ELi128ELi128ELi8ELi4ELi4ELi4ELb0ELb0EN7cutlass6half_tE19Flash_kernel_traitsILi64ELi128ELi128ELi8ES3_EELb1ELb1ELb0ELb0ELb1ELb1ELb0EEEvNS_16Flash_bwd_paramsE)
        /*0128*/ 	.short	0x0380
        /*012a*/ 	.short	0x0280


	//----- nvinfo : EIATTR_SW_WAR
	.align		4
.L_476:
        /*012c*/ 	.byte	0x04, 0x36
        /*012e*/ 	.short	(.L_478 - .L_477)
.L_477:
        /*0130*/ 	.word	0x00000008
.L_478:


//--------------------- .nv.info._ZN5flash44flash_bwd_dq_dk_dv_loop_seqk_parallel_kernelI23Flash_bwd_kernel_traitsILi64ELi128ELi128ELi8ELi4ELi4ELi4ELb0ELb0EN7cutlass6half_tE19Flash_kernel_traitsILi64ELi128ELi128ELi8ES3_EELb0ELb1ELb0ELb0ELb1ELb1ELb1EEEvNS_16Flash_bwd_paramsE --------------------------
	.section	.nv.info._ZN5flash44flash_bwd_dq_dk_dv_loop_seqk_parallel_kernelI23Flash_bwd_kernel_traitsILi64ELi128ELi128ELi8ELi4ELi4ELi4ELb0ELb0EN7cutlass6half_tE19Flash_kernel_traitsILi64ELi128ELi128ELi8ES3_EELb0ELb1ELb0ELb0ELb1ELb1ELb1EEEvNS_16Flash_bwd_paramsE,"",@"SHT_CUDA_INFO"
	.sectionflags	@""
	.align	4


	//----- nvinfo : EIATTR_CUDA_API_VERSION
	.align		4
        /*0000*/ 	.byte	0x04, 0x37
        /*0002*/ 	.short	(.L_480 - .L_479)
.L_479:
        /*0004*/ 	.word	0x00000082


	//----- nvinfo : EIATTR_KPARAM_INFO
	.align		4
.L_480:
        /*0008*/ 	.byte	0x04, 0x17
        /*000a*/ 	.short	(.L_482 - .L_481)
.L_481:
        /*000c*/ 	.word	0x00000000
        /*0010*/ 	.short	0x0000
        /*0012*/ 	.short	0x0000
        /*0014*/ 	.byte	0x00, 0xf0, 0x01, 0x0a


	//----- nvinfo : EIATTR_SPARSE_MMA_MASK
	.align		4
.L_482:
        /*0018*/ 	.byte	0x03, 0x50
        /*001a*/ 	.short	0x0000


	//----- nvinfo : EIATTR_MAXREG_COUNT
	.align		4
        /*001c*/ 	.byte	0x03, 0x1b
        /*001e*/ 	.short	0x00ff


	//----- nvinfo : EIATTR_NUM_BARRIERS
	.align		4
        /*0020*/ 	.byte	0x02, 0x4c
        /*0022*/ 	.byte	0x01
	.zero		1


	//----- nvinfo : EIATTR_ANNOTATIONS
	.align		4
        /*0024*/ 	.byte	0x04, 0x55
        /*0026*/ 	.short	(.L_484 - .L_483)


	//   ....[0]....
.L_483:
        /* <DEDUP_REMOVED lines=74> */


	//----- nvinfo : EIATTR_MERCURY_ISA_VERSION
	.align		4
.L_484:
        /*04b8*/ 	.byte	0x03, 0x5f
        /*04ba*/ 	.short	0x0101


	//----- nvinfo : EIATTR_VRC_CTA_INIT_COUNT
	.align		4
        /*04bc*/ 	.byte	0x02, 0x4a
	.zero		1
	.zero		1


	//----- nvinfo : EIATTR_EXIT_INSTR_OFFSETS
	.align		4
        /*04c0*/ 	.byte	0x04, 0x1c
        /*04c2*/ 	.short	(.L_486 - .L_485)


	//   ....[0]....
.L_485:
        /*04c4*/ 	.word	0x00000090


	//   ....[1]....
        /*04c8*/ 	.word	0x00009a90


	//----- nvinfo : EIATTR_CBANK_PARAM_SIZE
	.align		4
.L_486:
        /*04cc*/ 	.byte	0x03, 0x19
        /*04ce*/ 	.short	0x0280


	//----- nvinfo : EIATTR_PARAM_CBANK
	.align		4
        /*04d0*/ 	.byte	0x04, 0x0a
        /*04d2*/ 	.short	(.L_488 - .L_487)
	.align		4
.L_487:
        /*04d4*/ 	.word	index@(.nv.constant0._ZN5flash44flash_bwd_dq_dk_dv_loop_seqk_parallel_kernelI23Flash_bwd_kernel_traitsILi64ELi128ELi128ELi8ELi4ELi4ELi4ELb0ELb0EN7cutlass6half_tE19Flash_kernel_traitsILi64ELi128ELi128ELi8ES3_EELb0ELb1ELb0ELb0ELb1ELb1ELb1EEEvNS_16Flash_bwd_paramsE)
        /*04d8*/ 	.short	0x0380
        /*04da*/ 	.short	0x0280


	//----- nvinfo : EIATTR_SW_WAR
	.align		4
.L_488:
        /*04dc*/ 	.byte	0x04, 0x36
        /*04de*/ 	.short	(.L_490 - .L_489)
.L_489:
        /*04e0*/ 	.word	0x00000008
.L_490:


//--------------------- .nv.info._ZN5flash44flash_bwd_dq_dk_dv_loop_seqk_parallel_kernelI23Flash_bwd_kernel_traitsILi64ELi128ELi128ELi8ELi4ELi4ELi4ELb0ELb0EN7cutlass6half_tE19Flash_kernel_traitsILi64ELi128ELi128ELi8ES3_EELb1ELb1ELb0ELb0ELb0ELb1ELb0EEEvNS_16Flash_bwd_paramsE --------------------------
	.section	.nv.info._ZN5flash44flash_bwd_dq_dk_dv_loop_seqk_parallel_kernelI23Flash_bwd_kernel_traitsILi64ELi128ELi128ELi8ELi4ELi4ELi4ELb0ELb0EN7cutlass6half_tE19Flash_kernel_traitsILi64ELi128ELi128ELi8ES3_EELb1ELb1ELb0ELb0ELb0ELb1ELb0EEEvNS_16Flash_bwd_paramsE,"",@"SHT_CUDA_INFO"
	.sectionflags	@""
	.align	4


	//----- nvinfo : EIATTR_CUDA_API_VERSION
	.align		4
        /*0000*/ 	.byte	0x04, 0x37
        /*0002*/ 	.short	(.L_492 - .L_491)
.L_491:
        /*0004*/ 	.word	0x00000082


	//----- nvinfo : EIATTR_KPARAM_INFO
	.align		4
.L_492:
        /*0008*/ 	.byte	0x04, 0x17
        /*000a*/ 	.short	(.L_494 - .L_493)
.L_493:
        /*000c*/ 	.word	0x00000000
        /*0010*/ 	.short	0x0000
        /*0012*/ 	.short	0x0000
        /*0014*/ 	.byte	0x00, 0xf0, 0x01, 0x0a


	//----- nvinfo : EIATTR_SPARSE_MMA_MASK
	.align		4
.L_494:
        /*0018*/ 	.byte	0x03, 0x50
        /*001a*/ 	.short	0x0000


	//----- nvinfo : EIATTR_MAXREG_COUNT
	.align		4
        /*001c*/ 	.byte	0x03, 0x1b
        /*001e*/ 	.short	0x00ff


	//----- nvinfo : EIATTR_NUM_BARRIERS
	.align		4
        /*0020*/ 	.byte	0x02, 0x4c
        /*0022*/ 	.byte	0x01
	.zero		1


	//----- nvinfo : EIATTR_ANNOTATIONS
	.align		4
        /*0024*/ 	.byte	0x04, 0x55
        /*0026*/ 	.short	(.L_496 - .L_495)


	//   ....[0]....
.L_495:
        /* <DEDUP_REMOVED lines=10> */


	//----- nvinfo : EIATTR_MERCURY_ISA_VERSION
	.align		4
.L_496:
        /*00b8*/ 	.byte	0x03, 0x5f
        /*00ba*/ 	.short	0x0101


	//----- nvinfo : EIATTR_VRC_CTA_INIT_COUNT
	.align		4
        /*00bc*/ 	.byte	0x02, 0x4a
	.zero		1
	.zero		1


	//----- nvinfo : EIATTR_EXIT_INSTR_OFFSETS
	.align		4
        /*00c0*/ 	.byte	0x04, 0x1c
        /*00c2*/ 	.short	(.L_498 - .L_497)


	//   ....[0]....
.L_497:
        /*00c4*/ 	.word	0x00000090


	//   ....[1]....
        /*00c8*/ 	.word	0x0000b710


	//----- nvinfo : EIATTR_CRS_STACK_SIZE
	.align		4
.L_498:
        /*00cc*/ 	.byte	0x04, 0x1e
        /*00ce*/ 	.short	(.L_500 - .L_499)
.L_499:
        /*00d0*/ 	.word	0x00000000


	//----- nvinfo : EIATTR_CBANK_PARAM_SIZE
	.align		4
.L_500:
        /*00d4*/ 	.byte	0x03, 0x19
        /*00d6*/ 	.short	0x0280


	//----- nvinfo : EIATTR_PARAM_CBANK
	.align		4
        /*00d8*/ 	.byte	0x04, 0x0a
        /*00da*/ 	.short	(.L_502 - .L_501)
	.align		4
.L_501:
        /*00dc*/ 	.word	index@(.nv.constant0._ZN5flash44flash_bwd_dq_dk_dv_loop_seqk_parallel_kernelI23Flash_bwd_kernel_traitsILi64ELi128ELi128ELi8ELi4ELi4ELi4ELb0ELb0EN7cutlass6half_tE19Flash_kernel_traitsILi64ELi128ELi128ELi8ES3_EELb1ELb1ELb0ELb0ELb0ELb1ELb0EEEvNS_16Flash_bwd_paramsE)
        /*00e0*/ 	.short	0x0380
        /*00e2*/ 	.short	0x0280


	//----- nvinfo : EIATTR_SW_WAR
	.align		4
.L_502:
        /*00e4*/ 	.byte	0x04, 0x36
        /*00e6*/ 	.short	(.L_504 - .L_503)
.L_503:
        /*00e8*/ 	.word	0x00000008
.L_504:


//--------------------- .nv.info._ZN5flash44flash_bwd_dq_dk_dv_loop_seqk_parallel_kernelI23Flash_bwd_kernel_traitsILi64ELi128ELi128ELi8ELi4ELi4ELi4ELb0ELb0EN7cutlass6half_tE19Flash_kernel_traitsILi64ELi128ELi128ELi8ES3_EELb0ELb1ELb0ELb0ELb0ELb1ELb1EEEvNS_16Flash_bwd_paramsE --------------------------
	.section	.nv.info._ZN5flash44flash_bwd_dq_dk_dv_loop_seqk_parallel_kernelI23Flash_bwd_kernel_traitsILi64ELi128ELi128ELi8ELi4ELi4ELi4ELb0ELb0EN7cutlass6half_tE19Flash_kernel_traitsILi64ELi128ELi128ELi8ES3_EELb0ELb1ELb0ELb0ELb0ELb1ELb1EEEvNS_16Flash_bwd_paramsE,"",@"SHT_CUDA_INFO"
	.sectionflags	@""
	.align	4


	//----- nvinfo : EIATTR_CUDA_API_VERSION
	.align		4
        /*0000*/ 	.byte	0x04, 0x37
        /*0002*/ 	.short	(.L_506 - .L_505)
.L_505:
        /*0004*/ 	.word	0x00000082


	//----- nvinfo : EIATTR_KPARAM_INFO
	.align		4
.L_506:
        /*0008*/ 	.byte	0x04, 0x17
        /*000a*/ 	.short	(.L_508 - .L_507)
.L_507:
        /*000c*/ 	.word	0x00000000
        /*0010*/ 	.short	0x0000
        /*0012*/ 	.short	0x0000
        /*0014*/ 	.byte	0x00, 0xf0, 0x01, 0x0a


	//----- nvinfo : EIATTR_SPARSE_MMA_MASK
	.align		4
.L_508:
        /*0018*/ 	.byte	0x03, 0x50
        /*001a*/ 	.short	0x0000


	//----- nvinfo : EIATTR_MAXREG_COUNT
	.align		4
        /*001c*/ 	.byte	0x03, 0x1b
        /*001e*/ 	.short	0x00ff


	//----- nvinfo : EIATTR_NUM_BARRIERS
	.align		4
        /*0020*/ 	.byte	0x02, 0x4c
        /*0022*/ 	.byte	0x01
	.zero		1


	//----- nvinfo : EIATTR_ANNOTATIONS
	.align		4
        /*0024*/ 	.byte	0x04, 0x55
        /*0026*/ 	.short	(.L_510 - .L_509)


	//   ....[0]....
.L_509:
        /* <DEDUP_REMOVED lines=69> */


	//----- nvinfo : EIATTR_MERCURY_ISA_VERSION
	.align		4
.L_510:
        /*0468*/ 	.byte	0x03, 0x5f
        /*046a*/ 	.short	0x0101


	//----- nvinfo : EIATTR_VRC_CTA_INIT_COUNT
	.align		4
        /*046c*/ 	.byte	0x02, 0x4a
	.zero		1
	.zero		1


	//----- nvinfo : EIATTR_EXIT_INSTR_OFFSETS
	.align		4
        /*0470*/ 	.byte	0x04, 0x1c
        /*0472*/ 	.short	(.L_512 - .L_511)


	//   ....[0]....
.L_511:
        /*0474*/ 	.word	0x00000090


	//   ....[1]....
        /*0478*/ 	.word	0x0000b710


	//----- nvinfo : EIATTR_CRS_STACK_SIZE
	.align		4
.L_512:
        /*047c*/ 	.byte	0x04, 0x1e
        /*047e*/ 	.short	(.L_514 - .L_513)
.L_513:
        /*0480*/ 	.word	0x00000000


	//----- nvinfo : EIATTR_CBANK_PARAM_SIZE
	.align		4
.L_514:
        /*0484*/ 	.byte	0x03, 0x19
        /*0486*/ 	.short	0x0280


	//----- nvinfo : EIATTR_PARAM_CBANK
	.align		4
        /*0488*/ 	.byte	0x04, 0x0a
        /*048a*/ 	.short	(.L_516 - .L_515)
	.align		4
.L_515:
        /*048c*/ 	.word	index@(.nv.constant0._ZN5flash44flash_bwd_dq_dk_dv_loop_seqk_parallel_kernelI23Flash_bwd_kernel_traitsILi64ELi128ELi128ELi8ELi4ELi4ELi4ELb0ELb0EN7cutlass6half_tE19Flash_kernel_traitsILi64ELi128ELi128ELi8ES3_EELb0ELb1ELb0ELb0ELb0ELb1ELb1EEEvNS_16Flash_bwd_paramsE)
        /*0490*/ 	.short	0x0380
        /*0492*/ 	.short	0x0280


	//----- nvinfo : EIATTR_SW_WAR
	.align		4
.L_516:
        /*0494*/ 	.byte	0x04, 0x36
        /*0496*/ 	.short	(.L_518 - .L_517)
.L_517:
        /*0498*/ 	.word	0x00000008
.L_518:


//--------------------- .nv.info._ZN5flash44flash_bwd_dq_dk_dv_loop_seqk_parallel_kernelI23Flash_bwd_kernel_traitsILi64ELi128ELi128ELi8ELi4ELi4ELi4ELb0ELb0EN7cutlass6half_tE19Flash_kernel_traitsILi64ELi128ELi128ELi8ES3_EELb1ELb1ELb0ELb1ELb0ELb0ELb0EEEvNS_16Flash_bwd_paramsE --------------------------
	.section	.nv.info._ZN5flash44flash_bwd_dq_dk_dv_loop_seqk_parallel_kernelI23Flash_bwd_kernel_traitsILi64ELi128ELi128ELi8ELi4ELi4ELi4ELb0ELb0EN7cutlass6half_tE19Flash_kernel_traitsILi64ELi128ELi128ELi8ES3_EELb1ELb1ELb0ELb1ELb0ELb0ELb0EEEvNS_16Flash_bwd_paramsE,"",@"SHT_CUDA_INFO"
	.sectionflags	@""
	.align	4


	//----- nvinfo : EIATTR_CUDA_API_VERSION
	.align		4
        /*0000*/ 	.byte	0x04, 0x37
        /*0002*/ 	.short	(.L_520 - .L_519)
.L_519:
        /*0004*/ 	.word	0x00000082


	//----- nvinfo : EIATTR_KPARAM_INFO
	.align		4
.L_520:
        /*0008*/ 	.byte	0x04, 0x17
        /*000a*/ 	.short	(.L_522 - .L_521)
.L_521:
        /*000c*/ 	.word	0x00000000
        /*0010*/ 	.short	0x0000
        /*0012*/ 	.short	0x0000
        /*0014*/ 	.byte	0x00, 0xf0, 0x01, 0x0a


	//----- nvinfo : EIATTR_SPARSE_MMA_MASK
	.align		4
.L_522:
        /*0018*/ 	.byte	0x03, 0x50
        /*001a*/ 	.short	0x0000


	//----- nvinfo : EIATTR_MAXREG_COUNT
	.align		4
        /*001c*/ 	.byte	0x03, 0x1b
        /*001e*/ 	.short	0x00ff


	//----- nvinfo : EIATTR_NUM_BARRIERS
	.align		4
        /*0020*/ 	.byte	0x02, 0x4c
        /*0022*/ 	.byte	0x01
	.zero		1


	//----- nvinfo : EIATTR_ANNOTATIONS
	.align		4
        /*0024*/ 	.byte	0x04, 0x55
        /*0026*/ 	.short	(.L_524 - .L_523)


	//   ....[0]....
.L_523:
        /* <DEDUP_REMOVED lines=28> */


	//----- nvinfo : EIATTR_MERCURY_ISA_VERSION
	.align		4
.L_524:
        /*01d8*/ 	.byte	0x03, 0x5f
        /*01da*/ 	.short	0x0101


	//----- nvinfo : EIATTR_VRC_CTA_INIT_COUNT
	.align		4
        /*01dc*/ 	.byte	0x02, 0x4a
	.zero		1
	.zero		1


	//----- nvinfo : EIATTR_EXIT_INSTR_OFFSETS
	.align		4
        /*01e0*/ 	.byte	0x04, 0x1c
        /*01e2*/ 	.short	(.L_526 - .L_525)


	//   ....[0]....
.L_525:
        /*01e4*/ 	.word	0x00000090


	//   ....[1]....
        /*01e8*/ 	.word	0x0000cc70


	//----- nvinfo : EIATTR_CRS_STACK_SIZE
	.align		4
.L_526:
        /*01ec*/ 	.byte	0x04, 0x1e
        /*01ee*/ 	.short	(.L_528 - .L_527)
.L_527:
        /*01f0*/ 	.word	0x00000000


	//----- nvinfo : EIATTR_CBANK_PARAM_SIZE
	.align		4
.L_528:
        /*01f4*/ 	.byte	0x03, 0x19
        /*01f6*/ 	.short	0x0280


	//----- nvinfo : EIATTR_PARAM_CBANK
	.align		4
        /*01f8*/ 	.byte	0x04, 0x0a
        /*01fa*/ 	.short	(.L_530 - .L_529)
	.align		4
.L_529:
        /*01fc*/ 	.word	index@(.nv.constant0._ZN5flash44flash_bwd_dq_dk_dv_loop_seqk_parallel_kernelI23Flash_bwd_kernel_traitsILi64ELi128ELi128ELi8ELi4ELi4ELi4ELb0ELb0EN7cutlass6half_tE19Flash_kernel_traitsILi64ELi128ELi128ELi8ES3_EELb1ELb1ELb0ELb1ELb0ELb0ELb0EEEvNS_16Flash_bwd_paramsE)
        /*0200*/ 	.short	0x0380
        /*0202*/ 	.short	0x0280


	//----- nvinfo : EIATTR_SW_WAR
	.align		4
.L_530:
        /*0204*/ 	.byte	0x04, 0x36
        /*0206*/ 	.short	(.L_532 - .L_531)
.L_531:
        /*0208*/ 	.word	0x00000008
.L_532:


//--------------------- .nv.info._ZN5flash44flash_bwd_dq_dk_dv_loop_seqk_parallel_kernelI23Flash_bwd_kernel_traitsILi64ELi128ELi128ELi8ELi4ELi4ELi4ELb0ELb0EN7cutlass6half_tE19Flash_kernel_traitsILi64ELi128ELi128ELi8ES3_EELb0ELb1ELb0ELb1ELb0ELb0ELb1EEEvNS_16Flash_bwd_paramsE --------------------------
	.section	.nv.info._ZN5flash44flash_bwd_dq_dk_dv_loop_seqk_parallel_kernelI23Flash_bwd_kernel_traitsILi64ELi128ELi128ELi8ELi4ELi4ELi4ELb0ELb0EN7cutlass6half_tE19Flash_kernel_traitsILi64ELi128ELi128ELi8ES3_EELb0ELb1ELb0ELb1ELb0ELb0ELb1EEEvNS_16Flash_bwd_paramsE,"",@"SHT_CUDA_INFO"
	.sectionflags	@""
	.align	4


	//----- nvinfo : EIATTR_CUDA_API_VERSION
	.align		4
        /*0000*/ 	.byte	0x04, 0x37
        /*0002*/ 	.short	(.L_534 - .L_533)
.L_533:
        /*0004*/ 	.word	0x00000082


	//----- nvinfo : EIATTR_KPARAM_INFO
	.align		4
.L_534:
        /*0008*/ 	.byte	0x04, 0x17
        /*000a*/ 	.short	(.L_536 - .L_535)
.L_535:
        /*000c*/ 	.word	0x00000000
        /*0010*/ 	.short	0x0000
        /*0012*/ 	.short	0x0000
        /*0014*/ 	.byte	0x00, 0xf0, 0x01, 0x0a


	//----- nvinfo : EIATTR_SPARSE_MMA_MASK
	.align		4
.L_536:
        /*0018*/ 	.byte	0x03, 0x50
        /*001a*/ 	.short	0x0000


	//----- nvinfo : EIATTR_MAXREG_COUNT
	.align		4
        /*001c*/ 	.byte	0x03, 0x1b
        /*001e*/ 	.short	0x00ff


	//----- nvinfo : EIATTR_NUM_BARRIERS
	.align		4
        /*0020*/ 	.byte	0x02, 0x4c
        /*0022*/ 	.byte	0x01
	.zero		1


	//----- nvinfo : EIATTR_ANNOTATIONS
	.align		4
        /*0024*/ 	.byte	0x04, 0x55
        /*0026*/ 	.short	(.L_538 - .L_537)


	//   ....[0]....
.L_537:
        /* <DEDUP_REMOVED lines=82> */


	//----- nvinfo : EIATTR_MERCURY_ISA_VERSION
	.align		4
.L_538:
        /*0538*/ 	.byte	0x03, 0x5f
        /*053a*/ 	.short	0x0101


	//----- nvinfo : EIATTR_VRC_CTA_INIT_COUNT
	.align		4
        /*053c*/ 	.byte	0x02, 0x4a
	.zero		1
	.zero		1


	//----- nvinfo : EIATTR_EXIT_INSTR_OFFSETS
	.align		4
        /*0540*/ 	.byte	0x04, 0x1c
        /*0542*/ 	.short	(.L_540 - .L_539)


	//   ....[0]....
.L_539:
        /*0544*/ 	.word	0x00000090


	//   ....[1]....
        /*0548*/ 	.word	0x0000c880


	//----- nvinfo : EIATTR_CRS_STACK_SIZE
	.align		4
.L_540:
        /*054c*/ 	.byte	0x04, 0x1e
        /*054e*/ 	.short	(.L_542 - .L_541)
.L_541:
        /*0550*/ 	.word	0x00000000


	//----- nvinfo : EIATTR_CBANK_PARAM_SIZE
	.align		4
.L_542:
        /*0554*/ 	.byte	0x03, 0x19
        /*0556*/ 	.short	0x0280


	//----- nvinfo : EIATTR_PARAM_CBANK
	.align		4
        /*0558*/ 	.byte	0x04, 0x0a
        /*055a*/ 	.short	(.L_544 - .L_543)
	.align		4
.L_543:
        /*055c*/ 	.word	index@(.nv.constant0._ZN5flash44flash_bwd_dq_dk_dv_loop_seqk_parallel_kernelI23Flash_bwd_kernel_traitsILi64ELi128ELi128ELi8ELi4ELi4ELi4ELb0ELb0EN7cutlass6half_tE19Flash_kernel_traitsILi64ELi128ELi128ELi8ES3_EELb0ELb1ELb0ELb1ELb0ELb0ELb1EEEvNS_16Flash_bwd_paramsE)
        /*0560*/ 	.short	0x0380
        /*0562*/ 	.short	0x0280


	//----- nvinfo : EIATTR_SW_WAR
	.align		4
.L_544:
        /*0564*/ 	.byte	0x04, 0x36
        /*0566*/ 	.short	(.L_546 - .L_545)
.L_545:
        /*0568*/ 	.word	0x00000008
.L_546:


//--------------------- .nv.info._ZN5flash25flash_bwd_dot_do_o_kernelILb0E23Flash_bwd_kernel_traitsILi64ELi128ELi128ELi8ELi4ELi4ELi4ELb0ELb0EN7cutlass6half_tE19Flash_kernel_traitsILi64ELi128ELi128ELi8ES3_EEEEvNS_16Flash_bwd_paramsE --------------------------
	.section	.nv.info._ZN5flash25flash_bwd_dot_do_o_kernelILb0E23Flash_bwd_kernel_traitsILi64ELi128ELi128ELi8ELi4ELi4ELi4ELb0ELb0EN7cutlass6half_tE19Flash_kernel_traitsILi64ELi128ELi128ELi8ES3_EEEEvNS_16Flash_bwd_paramsE,"",@"SHT_CUDA_INFO"
	.sectionflags	@""
	.align	4


	//----- nvinfo : EIATTR_CUDA_API_VERSION
	.align		4
        /*0000*/ 	.byte	0x04, 0x37
        /*0002*/ 	.short	(.L_548 - .L_547)
.L_547:
        /*0004*/ 	.word	0x00000082


	//----- nvinfo : EIATTR_KPARAM_INFO
	.align		4
.L_548:
        /*0008*/ 	.byte	0x04, 0x17
        /*000a*/ 	.short	(.L_550 - .L_549)
.L_549:
        /*000c*/ 	.word	0x00000000
        /*0010*/ 	.short	0x0000
        /*0012*/ 	.short	0x0000
        /*0014*/ 	.byte	0x00, 0xf0, 0x01, 0x0a


	//----- nvinfo : EIATTR_SPARSE_MMA_MASK
	.align		4
.L_550:
        /*0018*/ 	.byte	0x03, 0x50
        /*001a*/ 	.short	0x0000


	//----- nvinfo : EIATTR_MAXREG_COUNT
	.align		4
        /*001c*/ 	.byte	0x03, 0x1b
        /*001e*/ 	.short	0x00ff


	//----- nvinfo : EIATTR_MERCURY_ISA_VERSION
	.align		4
        /*0020*/ 	.byte	0x03, 0x5f
        /*0022*/ 	.short	0x0101


	//----- nvinfo : EIATTR_COOP_GROUP_MASK_REGIDS
	.align		4
        /*0024*/ 	.byte	0x04, 0x29
        /*0026*/ 	.short	(.L_552 - .L_551)


	//   ....[0]....
.L_551:
        /*0028*/ 	.word	0xffffffff


	//   ....[1]....
        /*002c*/ 	.word	0xffffffff


	//   ....[2]....
        /*0030*/ 	.word	0xffffffff


	//   ....[3]....
        /*0034*/ 	.word	0xffffffff


	//   ....[4]....
        /*0038*/ 	.word	0xffffffff


	//   ....[5]....
        /*003c*/ 	.word	0xffffffff


	//   ....[6]....
        /*0040*/ 	.word	0xffffffff


	//   ....[7]....
        /*0044*/ 	.word	0xffffffff


	//   ....[8]....
        /*0048*/ 	.word	0xffffffff


	//   ....[9]....
        /*004c*/ 	.word	0xffffffff


	//   ....[10]....
        /*0050*/ 	.word	0xffffffff


	//   ....[11]....
        /*0054*/ 	.word	0xffffffff


	//----- nvinfo : EIATTR_COOP_GROUP_INSTR_OFFSETS
	.align		4
.L_552:
        /*0058*/ 	.byte	0x04, 0x28
        /*005a*/ 	.short	(.L_554 - .L_553)


	//   ....[0]....
.L_553:
        /*005c*/ 	.word	0x00000f80


	//   ....[1]....
        /*0060*/ 	.word	0x00000f90


	//   ....[2]....
        /*0064*/ 	.word	0x000011f0


	//   ....[3]....
        /*0068*/ 	.word	0x00001200


	//   ....[4]....
        /*006c*/ 	.word	0x00001230


	//   ....[5]....
        /*0070*/ 	.word	0x00001260


	//   ....[6]....
        /*0074*/ 	.word	0x00001270


	//   ....[7]....
        /*0078*/ 	.word	0x00001280


	//   ....[8]....
        /*007c*/ 	.word	0x000012e0


	//   ....[9]....
        /*0080*/ 	.word	0x00001310


	//   ....[10]....
        /*0084*/ 	.word	0x00001320


	//   ....[11]....
        /*0088*/ 	.word	0x00001340


	//----- nvinfo : EIATTR_VRC_CTA_INIT_COUNT
	.align		4
.L_554:
        /*008c*/ 	.byte	0x02, 0x4a
	.zero		1
	.zero		1


	//----- nvinfo : EIATTR_EXIT_INSTR_OFFSETS
	.align		4
        /*0090*/ 	.byte	0x04, 0x1c
        /*0092*/ 	.short	(.L_556 - .L_555)


	//   ....[0]....
.L_555:
        /*0094*/ 	.word	0x00000120


	//   ....[1]....
        /*0098*/ 	.word	0x00001400


	//   ....[2]....
        /*009c*/ 	.word	0x00001420


	//----- nvinfo : EIATTR_CBANK_PARAM_SIZE
	.align		4
.L_556:
        /*00a0*/ 	.byte	0x03, 0x19
        /*00a2*/ 	.short	0x0280


	//----- nvinfo : EIATTR_PARAM_CBANK
	.align		4
        /*00a4*/ 	.byte	0x04, 0x0a
        /*00a6*/ 	.short	(.L_558 - .L_557)
	.align		4
.L_557:
        /*00a8*/ 	.word	index@(.nv.constant0._ZN5flash25flash_bwd_dot_do_o_kernelILb0E23Flash_bwd_kernel_traitsILi64ELi128ELi128ELi8ELi4ELi4ELi4ELb0ELb0EN7cutlass6half_tE19Flash_kernel_traitsILi64ELi128ELi128ELi8ES3_EEEEvNS_16Flash_bwd_paramsE)
        /*00ac*/ 	.short	0x0380
        /*00ae*/ 	.short	0x0280


	//----- nvinfo : EIATTR_SW_WAR
	.align		4
.L_558:
        /*00b0*/ 	.byte	0x04, 0x36
        /*00b2*/ 	.short	(.L_560 - .L_559)
.L_559:
        /*00b4*/ 	.word	0x00000008
.L_560:


//--------------------- .nv.info._ZN5flash25flash_bwd_dot_do_o_kernelILb1E23Flash_bwd_kernel_traitsILi64ELi128ELi128ELi8ELi4ELi4ELi4ELb0ELb0EN7cutlass6half_tE19Flash_kernel_traitsILi64ELi128ELi128ELi8ES3_EEEEvNS_16Flash_bwd_paramsE --------------------------
	.section	.nv.info._ZN5flash25flash_bwd_dot_do_o_kernelILb1E23Flash_bwd_kernel_traitsILi64ELi128ELi128ELi8ELi4ELi4ELi4ELb0ELb0EN7cutlass6half_tE19Flash_kernel_traitsILi64ELi128ELi128ELi8ES3_EEEEvNS_16Flash_bwd_paramsE,"",@"SHT_CUDA_INFO"
	.sectionflags	@""
	.align	4


	//----- nvinfo : EIATTR_CUDA_API_VERSION
	.align		4
        /*0000*/ 	.byte	0x04, 0x37
        /*0002*/ 	.short	(.L_562 - .L_561)
.L_561:
        /*0004*/ 	.word	0x00000082


	//----- nvinfo : EIATTR_KPARAM_INFO
	.align		4
.L_562:
        /*0008*/ 	.byte	0x04, 0x17
        /*000a*/ 	.short	(.L_564 - .L_563)
.L_563:
        /*000c*/ 	.word	0x00000000
        /*0010*/ 	.short	0x0000
        /*0012*/ 	.short	0x0000
        /*0014*/ 	.byte	0x00, 0xf0, 0x01, 0x0a


	//----- nvinfo : EIATTR_SPARSE_MMA_MASK
	.align		4
.L_564:
        /*0018*/ 	.byte	0x03, 0x50
        /*001a*/ 	.short	0x0000


	//----- nvinfo : EIATTR_MAXREG_COUNT
	.align		4
        /*001c*/ 	.byte	0x03, 0x1b
        /*001e*/ 	.short	0x00ff


	//----- nvinfo : EIATTR_MERCURY_ISA_VERSION
	.align		4
        /*0020*/ 	.byte	0x03, 0x5f
        /*0022*/ 	.short	0x0101


	//----- nvinfo : EIATTR_COOP_GROUP_MASK_REGIDS
	.align		4
        /*0024*/ 	.byte	0x04, 0x29
        /*0026*/ 	.short	(.L_566 - .L_565)


	//   ....[0]....
.L_565:
        /*0028*/ 	.word	0xffffffff


	//   ....[1]....
        /*002c*/ 	.word	0xffffffff


	//   ....[2]....
        /*0030*/ 	.word	0xffffffff


	//   ....[3]....
        /*0034*/ 	.word	0xffffffff


	//   ....[4]....
        /*0038*/ 	.word	0xffffffff


	//   ....[5]....
        /*003c*/ 	.word	0xffffffff


	//   ....[6]....
        /*0040*/ 	.word	0xffffffff


	//   ....[7]....
        /*0044*/ 	.word	0xffffffff


	//   ....[8]....
        /*0048*/ 	.word	0xffffffff


	//   ....[9]....
        /*004c*/ 	.word	0xffffffff


	//   ....[10]....
        /*0050*/ 	.word	0xffffffff


	//   ....[11]....
        /*0054*/ 	.word	0xffffffff


	//----- nvinfo : EIATTR_COOP_GROUP_INSTR_OFFSETS
	.align		4
.L_566:
        /*0058*/ 	.byte	0x04, 0x28
        /*005a*/ 	.short	(.L_568 - .L_567)


	//   ....[0]....
.L_567:
        /*005c*/ 	.word	0x000013b0


	//   ....[1]....
        /*0060*/ 	.word	0x000013c0


	//   ....[2]....
        /*0064*/ 	.word	0x000013d0


	//   ....[3]....
        /*0068*/ 	.word	0x000013e0


	//   ....[4]....
        /*006c*/ 	.word	0x00001430


	//   ....[5]....
        /*0070*/ 	.word	0x00001450


	//   ....[6]....
        /*0074*/ 	.word	0x00001460


	//   ....[7]....
        /*0078*/ 	.word	0x00001470


	//   ....[8]....
        /*007c*/ 	.word	0x00001570


	//   ....[9]....
        /*0080*/ 	.word	0x00001580


	//   ....[10]....
        /*0084*/ 	.word	0x000015b0


	//   ....[11]....
        /*0088*/ 	.word	0x000015c0


	//----- nvinfo : EIATTR_VRC_CTA_INIT_COUNT
	.align		4
.L_568:
        /*008c*/ 	.byte	0x02, 0x4a
	.zero		1
	.zero		1


	//----- nvinfo : EIATTR_EXIT_INSTR_OFFSETS
	.align		4
        /*0090*/ 	.byte	0x04, 0x1c
        /*0092*/ 	.short	(.L_570 - .L_569)


	//   ....[0]....
.L_569:
        /*0094*/ 	.word	0x00000120


	//   ....[1]....
        /*0098*/ 	.word	0x000017f0


	//----- nvinfo : EIATTR_CBANK_PARAM_SIZE
	.align		4
.L_570:
        /*009c*/ 	.byte	0x03, 0x19
        /*009e*/ 	.short	0x0280


	//----- nvinfo : EIATTR_PARAM_CBANK
	.align		4
        /*00a0*/ 	.byte	0x04, 0x0a
        /*00a2*/ 	.short	(.L_572 - .L_571)
	.align		4
.L_571:
        /*00a4*/ 	.word	index@(.nv.constant0._ZN5flash25flash_bwd_dot_do_o_kernelILb1E23Flash_bwd_kernel_traitsILi64ELi128ELi128ELi8ELi4ELi4ELi4ELb0ELb0EN7cutlass6half_tE19Flash_kernel_traitsILi64ELi128ELi128ELi8ES3_EEEEvNS_16Flash_bwd_paramsE)
        /*00a8*/ 	.short	0x0380
        /*00aa*/ 	.short	0x0280


	//----- nvinfo : EIATTR_SW_WAR
	.align		4
.L_572:
        /*00ac*/ 	.byte	0x04, 0x36
        /*00ae*/ 	.short	(.L_574 - .L_573)
.L_573:
        /*00b0*/ 	.word	0x00000008
.L_574:


//--------------------- .nv.callgraph             --------------------------
	.section	.nv.callgraph,"",@"SHT_CUDA_CALLGRAPH"
	.align	4
	.sectionentsize	8
	.align		4
        /*0000*/ 	.word	0x00000000
	.align		4
        /*0004*/ 	.word	0xffffffff
	.align		4
        /*0008*/ 	.word	0x00000000
	.align		4
        /*000c*/ 	.word	0xfffffffe
	.align		4
        /*0010*/ 	.word	0x00000000
	.align		4
        /*0014*/ 	.word	0xfffffffd
	.align		4
        /*0018*/ 	.word	0x00000000
	.align		4
        /*001c*/ 	.word	0xfffffffc


//--------------------- .nv.constant4             --------------------------
	.section	.nv.constant4,"a",@progbits
	.align	8
	.align		8
.nv.constant4:
        /*0000*/ 	.dword	_ZN72_INTERNAL_5bd93074_36_flash_bwd_hdim64_fp16_causal_sm80_cu_21e1f8cb_31334cuda3std3__45__cpo5beginE
	.align		8
        /*0008*/ 	.dword	_ZN72_INTERNAL_5bd93074_36_flash_bwd_hdim64_fp16_causal_sm80_cu_21e1f8cb_31334cuda3std3__45__cpo3endE
	.align		8
        /*0010*/ 	.dword	_ZN72_INTERNAL_5bd93074_36_flash_bwd_hdim64_fp16_causal_sm80_cu_21e1f8cb_31334cuda3std3__45__cpo6cbeginE
	.align		8
        /*0018*/ 	.dword	_ZN72_INTERNAL_5bd93074_36_flash_bwd_hdim64_fp16_causal_sm80_cu_21e1f8cb_31334cuda3std3__45__cpo4cendE
	.align		8
        /*0020*/ 	.dword	_ZN72_INTERNAL_5bd93074_36_flash_bwd_hdim64_fp16_causal_sm80_cu_21e1f8cb_31334cuda3std3__474_GLOBAL__N__5bd93074_36_flash_bwd_hdim64_fp16_causal_sm80_cu_21e1f8cb_31336ignoreE
	.align		8
        /*0028*/ 	.dword	_ZN72_INTERNAL_5bd93074_36_flash_bwd_hdim64_fp16_causal_sm80_cu_21e1f8cb_31334cuda3std3__419piecewise_constructE
	.align		8
        /*0030*/ 	.dword	_ZN72_INTERNAL_5bd93074_36_flash_bwd_hdim64_fp16_causal_sm80_cu_21e1f8cb_31334cuda3std3__48in_placeE
	.align		8
        /*0038*/ 	.dword	_ZN72_INTERNAL_5bd93074_36_flash_bwd_hdim64_fp16_causal_sm80_cu_21e1f8cb_31334cuda3std6ranges3__45__cpo4swapE
	.align		8
        /*0040*/ 	.dword	_ZN72_INTERNAL_5bd93074_36_flash_bwd_hdim64_fp16_causal_sm80_cu_21e1f8cb_31334cuda3std6ranges3__45__cpo9iter_moveE
	.align		8
        /*0048*/ 	.dword	_ZN72_INTERNAL_5bd93074_36_flash_bwd_hdim64_fp16_causal_sm80_cu_21e1f8cb_31334cute7productE
	.align		8
        /*0050*/ 	.dword	_ZN72_INTERNAL_5bd93074_36_flash_bwd_hdim64_fp16_causal_sm80_cu_21e1f8cb_31334cute1_E


//--------------------- .text._ZN5flash44flash_bwd_dq_dk_dv_loop_seqk_parallel_kernelI23Flash_bwd_kernel_traitsILi64ELi64ELi128ELi8ELi2ELi4ELi4ELb1ELb0EN7cutlass6half_tE19Flash_kernel_traitsILi64ELi64ELi128ELi8ES3_EELb0ELb1ELb0ELb0ELb0ELb0ELb0EEEvNS_16Flash_bwd_paramsE --------------------------
	.section	.text._ZN5flash44flash_bwd_dq_dk_dv_loop_seqk_parallel_kernelI23Flash_bwd_kernel_traitsILi64ELi64ELi128ELi8ELi2ELi4ELi4ELb1ELb0EN7cutlass6half_tE19Flash_kernel_traitsILi64ELi64ELi128ELi8ES3_EELb0ELb1ELb0ELb0ELb0ELb0ELb0EEEvNS_16Flash_bwd_paramsE,"ax",@progbits
	.align	128
        .global         _ZN5flash44flash_bwd_dq_dk_dv_loop_seqk_parallel_kernelI23Flash_bwd_kernel_traitsILi64ELi64ELi128ELi8ELi2ELi4ELi4ELb1ELb0EN7cutlass6half_tE19Flash_kernel_traitsILi64ELi64ELi128ELi8ES3_EELb0ELb1ELb0ELb0ELb0ELb0ELb0EEEvNS_16Flash_bwd_paramsE
        .type           _ZN5flash44flash_bwd_dq_dk_dv_loop_seqk_parallel_kernelI23Flash_bwd_kernel_traitsILi64ELi64ELi128ELi8ELi2ELi4ELi4ELb1ELb0EN7cutlass6half_tE19Flash_kernel_traitsILi64ELi64ELi128ELi8ES3_EELb0ELb1ELb0ELb0ELb0ELb0ELb0EEEvNS_16Flash_bwd_paramsE,@function
        .size           _ZN5flash44flash_bwd_dq_dk_dv_loop_seqk_parallel_kernelI23Flash_bwd_kernel_traitsILi64ELi64ELi128ELi8ELi2ELi4ELi4ELb1ELb0EN7cutlass6half_tE19Flash_kernel_traitsILi64ELi64ELi128ELi8ES3_EELb0ELb1ELb0ELb0ELb0ELb0ELb0EEEvNS_16Flash_bwd_paramsE,(.L_x_1403 - _ZN5flash44flash_bwd_dq_dk_dv_loop_seqk_parallel_kernelI23Flash_bwd_kernel_traitsILi64ELi64ELi128ELi8ELi2ELi4ELi4ELb1ELb0EN7cutlass6half_tE19Flash_kernel_traitsILi64ELi64ELi128ELi8ES3_EELb0ELb1ELb0ELb0ELb0ELb0ELb0EEEvNS_16Flash_bwd_paramsE)
        .other          _ZN5flash44flash_bwd_dq_dk_dv_loop_seqk_parallel_kernelI23Flash_bwd_kernel_traitsILi64ELi64ELi128ELi8ELi2ELi4ELi4ELb1ELb0EN7cutlass6half_tE19Flash_kernel_traitsILi64ELi64ELi128ELi8ES3_EELb0ELb1ELb0ELb0ELb0ELb0ELb0EEEvNS_16Flash_bwd_paramsE,@"STO_CUDA_ENTRY STV_DEFAULT"
_ZN5flash44flash_bwd_dq_dk_dv_loop_seqk_parallel_kernelI23Flash_bwd_kernel_traitsILi64ELi64ELi128ELi8ELi2ELi4ELi4ELb1ELb0EN7cutlass6half_tE19Flash_kernel_traitsILi64ELi64ELi128ELi8ES3_EELb0ELb1ELb0ELb0ELb0ELb0ELb0EEEvNS_16Flash_bwd_paramsE:
.text._ZN5flash44flash_bwd_dq_dk_dv_loop_seqk_parallel_kernelI23Flash_bwd_kernel_traitsILi64ELi64ELi128ELi8ELi2ELi4ELi4ELb1ELb0EN7cutlass6half_tE19Flash_kernel_traitsILi64ELi64ELi128ELi8ES3_EELb0ELb1ELb0ELb0ELb0ELb0ELb0EEEvNS_16Flash_bwd_paramsE:
[----:B------:R-:W-:Y:S08]  /*0000*/  LDC R1, c[0x0][0x37c] ;  /* 0x0000df00ff017b82 */ /* 0x000ff00000000800 */
[----:B------:R-:W1:Y:S08]  /*0010*/  LDC R3, c[0x0][0x438] ;  /* 0x00010e00ff037b82 */ /* 0x000e700000000800 */
[----:B------:R-:W2:Y:S01]  /*0020*/  S2UR UR15, SR_CTAID.X ;  /* 0x00000000000f79c3 */ /* 0x000ea20000002500 */
[----:B-1----:R-:W-:-:S05]  /*0030*/  VIADD R3, R3, 0x7f ;  /* 0x0000007f03037836 */ /* 0x002fca0000000000 */
[----:B------:R-:W-:-:S04]  /*0040*/  SHF.R.S32.HI R0, RZ, 0x1f, R3 ;  /* 0x0000001fff007819 */ /* 0x000fc80000011403 */
[----:B------:R-:W-:-:S04]  /*0050*/  LEA.HI R0, R0, R3, RZ, 0x7 ;  /* 0x0000000300007211 */ /* 0x000fc800078f38ff */
[----:B------:R-:W-:-:S04]  /*0060*/  SHF.R.S32.HI R0, RZ, 0x7, R0 ;  /* 0x00000007ff007819 */ /* 0x000fc80000011400 */
[----:B--2---:R-:W-:-:S13]  /*0070*/  ISETP.LE.AND P0, PT, R0, UR15, PT ;  /* 0x0000000f00007c0c */ /* 0x004fda000bf03270 */
[----:B------:R-:W-:Y:S05]  /*0080*/  @P0 EXIT ;  /* 0x000000000000094d */ /* 0x000fea0003800000 */
[----:B------:R-:W1:Y:S01]  /*0090*/  S2R R199, SR_TID.X ;  /* 0x0000000000c77919 */ /* 0x000e620000002100 */
[----:B------:R-:W2:Y:S01]  /*00a0*/  S2UR UR6, SR_CgaCtaId ;  /* 0x00000000000679c3 */ /* 0x000ea20000008800 */
[----:B------:R-:W-:Y:S01]  /*00b0*/  UMOV UR4, 0x400 ;  /* 0x0000040000047882 */ /* 0x000fe20000000000 */
[----:B------:R-:W-:Y:S01]  /*00c0*/  IMAD.MOV.U32 R185, RZ, RZ, 0x40 ;  /* 0x00000040ffb97424 */ /* 0x000fe200078e00ff */
[----:B------:R-:W3:Y:S01]  /*00d0*/  S2R R198, SR_CTAID.Y ;  /* 0x0000000000c67919 */ /* 0x000ee20000002600 */
[----:B------:R-:W-:Y:S01]  /*00e0*/  IMAD.MOV.U32 R4, RZ, RZ, 0x10 ;  /* 0x00000010ff047424 */ /* 0x000fe200078e00ff */
[----:B------:R-:W4:Y:S01]  /*00f0*/  LDCU.64 UR16, c[0x0][0x358] ;  /* 0x00006b00ff1077ac */ /* 0x000f220008000a00 */
[----:B------:R-:W-:Y:S01]  /*0100*/  IMAD.MOV.U32 R187, RZ, RZ, 0x20 ;  /* 0x00000020ffbb7424 */ /* 0x000fe200078e00ff */
[----:B------:R-:W3:Y:S01]  /*0110*/  S2R R191, SR_CTAID.Z ;  /* 0x0000000000bf7919 */ /* 0x000ee20000002700 */
[----:B------:R-:W3:Y:S01]  /*0120*/  LDC.64 R202, c[0x0][0x460] ;  /* 0x00011800ffca7b82 */ /* 0x000ee20000000a00 */
[----:B------:R-:W-:Y:S01]  /*0130*/  UMOV UR21, URZ ;  /* 0x000000ff00157c82 */ /* 0x000fe20008000000 */
[----:B------:R-:W-:-:S06]  /*0140*/  UMOV UR22, URZ ;  /* 0x000000ff00167c82 */ /* 0x000fcc0008000000 */
[----:B------:R-:W3:Y:S01]  /*0150*/  S2UR UR14, SR_CTAID.X ;  /* 0x00000000000e79c3 */ /* 0x000ee20000002500 */
[----:B--2---:R-:W-:-:S07]  /*0160*/  ULEA UR6, UR6, UR4, 0x18 ;  /* 0x0000000406067291 */ /* 0x004fce000f8ec0ff */
[----:B------:R-:W2:Y:S01]  /*0170*/  LDC.U8 R189, c[0x0][0x532] ;  /* 0x00014c80ffbd7b82 */ /* 0x000ea20000000000 */
[----:B------:R-:W5:Y:S01]  /*0180*/  LDCU UR4, c[0x0][0x438] ;  /* 0x00008700ff0477ac */ /* 0x000f620008000800 */
[----:B------:R-:W-:Y:S01]  /*0190*/  UIADD3 UR5, UPT, UPT, UR6, 0xe000, URZ ;  /* 0x0000e00006057890 */ /* 0x000fe2000fffe0ff */
[--C-:B-1----:R-:W-:Y:S01]  /*01a0*/  SHF.R.U32.HI R7, RZ, 0x1, R199.reuse ;  /* 0x00000001ff077819 */ /* 0x102fe200000116c7 */
[C---:B------:R-:W-:Y:S01]  /*01b0*/  IMAD.SHL.U32 R13, R199.reuse, 0x10, RZ ;  /* 0x00000010c70d7824 */ /* 0x040fe200078e00ff */
[----:B------:R-:W-:Y:S01]  /*01c0*/  SHF.R.U32.HI R0, RZ, 0x2, R199 ;  /* 0x00000002ff007819 */ /* 0x000fe200000116c7 */
[----:B------:R-:W-:Y:S01]  /*01d0*/  IMAD.SHL.U32 R3, R199, 0x20, RZ ;  /* 0x00000020c7037824 */ /* 0x000fe200078e00ff */
[----:B------:R-:W-:Y:S01]  /*01e0*/  LOP3.LUT R197, R7, 0x10, RZ, 0xc0, !PT ;  /* 0x0000001007c57812 */ /* 0x000fe200078ec0ff */
[----:B------:R-:W-:Y:S01]  /*01f0*/  IMAD.SHL.U32 R9, R199, 0x40, RZ ;  /* 0x00000040c7097824 */ /* 0x000fe200078e00ff */
[----:B------:R-:W-:Y:S01]  /*0200*/  LOP3.LUT R13, R13, 0x1c0, RZ, 0xc0, !PT ;  /* 0x000001c00d0d7812 */ /* 0x000fe200078ec0ff */
[----:B------:R-:W-:Y:S01]  /*0210*/  IMAD.SHL.U32 R200, R199, 0x8, RZ ;  /* 0x00000008c7c87824 */ /* 0x000fe200078e00ff */
[----:B------:R-:W-:Y:S01]  /*0220*/  LOP3.LUT R197, R197, 0x7, R0, 0xf8, !PT ;  /* 0x00000007c5c57812 */ /* 0x000fe200078ef800 */
[----:B------:R-:W-:Y:S01]  /*0230*/  IMAD.SHL.U32 R0, R199, 0x2, RZ ;  /* 0x00000002c7007824 */ /* 0x000fe200078e00ff */
[----:B------:R-:W-:-:S02]  /*0240*/  LOP3.LUT R195, R3, 0xc00, RZ, 0xc0, !PT ;  /* 0x00000c0003c37812 */ /* 0x000fc400078ec0ff */
[----:B------:R-:W-:Y:S01]  /*0250*/  SHF.R.U32.HI R5, RZ, 0x4, R199 ;  /* 0x00000004ff057819 */ /* 0x000fe200000116c7 */
[----:B-----5:R-:W-:Y:S01]  /*0260*/  IMAD.U32 R8, RZ, RZ, UR4 ;  /* 0x00000004ff087e24 */ /* 0x020fe2000f8e00ff */
[--C-:B------:R-:W-:Y:S01]  /*0270*/  LOP3.LUT R2, R13, 0x38, R0.reuse, 0xf8, !PT ;  /* 0x000000380d027812 */ /* 0x100fe200078ef800 */
[----:B------:R-:W-:Y:S01]  /*0280*/  UIADD3 UR4, UPT, UPT, UR6, 0xa000, URZ ;  /* 0x0000a00006047890 */ /* 0x000fe2000fffe0ff */
[----:B------:R-:W-:Y:S02]  /*0290*/  LOP3.LUT R195, R195, 0x6, R0, 0xf8, !PT ;  /* 0x00000006c3c37812 */ /* 0x000fe400078ef800 */
[----:B------:R-:W-:Y:S02]  /*02a0*/  LOP3.LUT R0, R0, 0x7006, R3, 0xc8, !PT ;  /* 0x0000700600007812 */ /* 0x000fe400078ec803 */
[----:B------:R-:W-:Y:S02]  /*02b0*/  LOP3.LUT R5, R5, 0x8, RZ, 0xc0, !PT ;  /* 0x0000000805057812 */ /* 0x000fe400078ec0ff */
[----:B------:R-:W-:-:S02]  /*02c0*/  LOP3.LUT R11, R9, 0x1c0, RZ, 0xc0, !PT ;  /* 0x000001c0090b7812 */ /* 0x000fc400078ec0ff */
[----:B------:R-:W-:Y:S02]  /*02d0*/  LOP3.LUT R207, R0, 0x400, R3, 0xf8, !PT ;  /* 0x0000040000cf7812 */ /* 0x000fe400078ef803 */
[----:B------:R-:W-:Y:S02]  /*02e0*/  LOP3.LUT P1, R192, R199, 0x10, RZ, 0xc0, !PT ;  /* 0x00000010c7c07812 */ /* 0x000fe4000782c0ff */
[----:B------:R-:W-:Y:S02]  /*02f0*/  LOP3.LUT R195, R195, R2, R5, 0xf6, !PT ;  /* 0x00000002c3c37212 */ /* 0x000fe400078ef605 */
[----:B------:R-:W-:Y:S02]  /*0300*/  LOP3.LUT R0, R7, 0x30, RZ, 0xc0, !PT ;  /* 0x0000003007007812 */ /* 0x000fe400078ec0ff */
[----:B------:R-:W-:Y:S02]  /*0310*/  LOP3.LUT R188, R11, 0x38, R200, 0xf8, !PT ;  /* 0x000000380bbc7812 */ /* 0x000fe400078ef8c8 */
[----:B------:R-:W-:-:S02]  /*0320*/  LOP3.LUT R0, R0, 0x8, R199, 0xf8, !PT ;  /* 0x0000000800007812 */ /* 0x000fc400078ef8c7 */
[----:B------:R-:W-:Y:S02]  /*0330*/  LEA R195, R195, UR6, 0x1 ;  /* 0x00000006c3c37c11 */ /* 0x000fe4000f8e08ff */
[----:B------:R-:W-:Y:S02]  /*0340*/  LOP3.LUT R190, R9, 0x200, RZ, 0xc0, !PT ;  /* 0x0000020009be7812 */ /* 0x000fe400078ec0ff */
[----:B------:R-:W-:Y:S01]  /*0350*/  LOP3.LUT R192, R188, R5, R192, 0x1e, !PT ;  /* 0x00000005bcc07212 */ /* 0x000fe200078e1ec0 */
[C---:B------:R-:W-:Y:S01]  /*0360*/  VIADD R193, R195.reuse, 0x6040 ;  /* 0x00006040c3c17836 */ /* 0x040fe20000000000 */
[----:B------:R-:W-:Y:S02]  /*0370*/  LOP3.LUT R2, R2, 0x20, R7, 0x78, !PT ;  /* 0x0000002002027812 */ /* 0x000fe400078e7807 */
[----:B------:R-:W-:Y:S01]  /*0380*/  LOP3.LUT R5, R0, 0x1c0, R9, 0xf8, !PT ;  /* 0x000001c000057812 */ /* 0x000fe200078ef809 */
[----:B------:R-:W-:Y:S01]  /*0390*/  VIADD R0, R195, 0x6000 ;  /* 0x00006000c3007836 */ /* 0x000fe20000000000 */
[----:B------:R-:W-:-:S02]  /*03a0*/  LOP3.LUT R194, R190, 0x400, R3, 0xf8, !PT ;  /* 0x00000400bec27812 */ /* 0x000fc400078ef803 */
[----:B------:R-:W-:Y:S01]  /*03b0*/  LOP3.LUT R7, R188, 0x8, R7, 0x78, !PT ;  /* 0x00000008bc077812 */ /* 0x000fe200078e7807 */
[----:B------:R-:W-:Y:S01]  /*03c0*/  @P1 VIADD R193, R0, 0xffffffc0 ;  /* 0xffffffc000c11836 */ /* 0x000fe20000000000 */
[----:B---3--:R-:W-:Y:S02]  /*03d0*/  LEA R202, P0, R198, R202, 0x2 ;  /* 0x000000cac6ca7211 */ /* 0x008fe400078010ff */
[----:B------:R-:W-:Y:S02]  /*03e0*/  LOP3.LUT R190, R190, 0xc00, R3, 0xf8, !PT ;  /* 0x00000c00bebe7812 */ /* 0x000fe400078ef803 */
[----:B------:R-:W-:Y:S02]  /*03f0*/  LOP3.LUT R188, R188, 0x8, R199, 0x78, !PT ;  /* 0x00000008bcbc7812 */ /* 0x000fe400078e78c7 */
[----:B------:R-:W-:Y:S02]  /*0400*/  LOP3.LUT P2, RZ, R199, 0x8, RZ, 0xc0, !PT ;  /* 0x00000008c7ff7812 */ /* 0x000fe4000784c0ff */
[----:B------:R-:W-:-:S02]  /*0410*/  LOP3.LUT R207, R207, R2, RZ, 0xfc, !PT ;  /* 0x00000002cfcf7212 */ /* 0x000fc400078efcff */
[----:B------:R-:W-:Y:S02]  /*0420*/  LOP3.LUT R182, R5, 0x38, R200, 0x78, !PT ;  /* 0x0000003805b67812 */ /* 0x000fe400078e78c8 */
[----:B------:R-:W-:Y:S02]  /*0430*/  LEA.HI.X R203, R198, R203, RZ, 0x2, P0 ;  /* 0x000000cbc6cb7211 */ /* 0x000fe400000f14ff */
[-C--:B------:R-:W-:Y:S02]  /*0440*/  LOP3.LUT R194, R194, R7.reuse, RZ, 0xfc, !PT ;  /* 0x00000007c2c27212 */ /* 0x080fe400078efcff */
[----:B------:R-:W-:Y:S02]  /*0450*/  LOP3.LUT R190, R190, R7, RZ, 0xfc, !PT ;  /* 0x00000007bebe7212 */ /* 0x000fe400078efcff */
[----:B------:R-:W-:Y:S02]  /*0460*/  LOP3.LUT R188, R188, 0x7a00, R3, 0xf8, !PT ;  /* 0x00007a00bcbc7812 */ /* 0x000fe400078ef803 */
[----:B------:R-:W-:-:S02]  /*0470*/  LOP3.LUT R0, R200, 0x1f8, RZ, 0xc0, !PT ;  /* 0x000001f8c8007812 */ /* 0x000fc400078ec0ff */
[----:B------:R-:W-:Y:S02]  /*0480*/  LOP3.LUT P0, RZ, R199, 0x4, RZ, 0xc0, !PT ;  /* 0x00000004c7ff7812 */ /* 0x000fe4000780c0ff */
[----:B------:R-:W-:Y:S02]  /*0490*/  LOP3.LUT R182, R182, 0x200, R3, 0xf8, !PT ;  /* 0x00000200b6b67812 */ /* 0x000fe400078ef803 */
[----:B------:R-:W-:Y:S02]  /*04a0*/  LEA R207, R207, UR5, 0x1 ;  /* 0x00000005cfcf7c11 */ /* 0x000fe4000f8e08ff */
[----:B------:R-:W-:Y:S02]  /*04b0*/  LOP3.LUT R192, R192, 0x200, R9, 0xf8, !PT ;  /* 0x00000200c0c07812 */ /* 0x000fe400078ef809 */
[----:B------:R-:W-:Y:S01]  /*04c0*/  LOP3.LUT P1, RZ, R199, 0x2, RZ, 0xc0, !PT ;  /* 0x00000002c7ff7812 */ /* 0x000fe2000782c0ff */
[C---:B------:R-:W-:Y:S01]  /*04d0*/  VIADD R233, R207.reuse, 0x20 ;  /* 0x00000020cfe97836 */ /* 0x040fe20000000000 */
[----:B------:R-:W-:Y:S01]  /*04e0*/  LOP3.LUT R3, R0, 0x38, R199, 0x78, !PT ;  /* 0x0000003800037812 */ /* 0x000fe200078e78c7 */
[----:B------:R-:W-:Y:S01]  /*04f0*/  @P2 VIADD R233, R207, 0xffffffe0 ;  /* 0xffffffe0cfe92836 */ /* 0x000fe20000000000 */
[----:B------:R-:W-:-:S02]  /*0500*/  SEL R185, R185, 0xffffffc0, !P0 ;  /* 0xffffffc0b9b97807 */ /* 0x000fc40004000000 */
[----:B------:R-:W-:Y:S02]  /*0510*/  LEA R194, R194, UR6, 0x1 ;  /* 0x00000006c2c27c11 */ /* 0x000fe4000f8e08ff */
[----:B------:R-:W-:Y:S02]  /*0520*/  LEA R190, R190, UR4, 0x1 ;  /* 0x00000004bebe7c11 */ /* 0x000fe4000f8e08ff */
[----:B------:R-:W-:Y:S02]  /*0530*/  LEA R188, R188, UR4, 0x1 ;  /* 0x00000004bcbc7c11 */ /* 0x000fe4000f8e08ff */
[----:B------:R-:W-:Y:S01]  /*0540*/  SHF.R.U32.HI R201, RZ, 0x3, R199 ;  /* 0x00000003ffc97819 */ /* 0x000fe200000116c7 */
[--C-:B------:R-:W-:Y:S01]  /*0550*/  IMAD.IADD R180, R190, 0x1, R185.reuse ;  /* 0x00000001beb47824 */ /* 0x100fe200078e02b9 */
[----:B------:R-:W-:Y:S01]  /*0560*/  SEL R4, R4, 0xfffffff0, !P0 ;  /* 0xfffffff004047807 */ /* 0x000fe20004000000 */
[--C-:B------:R-:W-:Y:S01]  /*0570*/  IMAD.IADD R184, R188, 0x1, R185.reuse ;  /* 0x00000001bcb87824 */ /* 0x100fe200078e02b9 */
[----:B------:R-:W-:Y:S01]  /*0580*/  SEL R187, R187, 0xffffffe0, !P1 ;  /* 0xffffffe0bbbb7807 */ /* 0x000fe20004800000 */
[----:B------:R-:W-:Y:S01]  /*0590*/  VIADD R206, R201, 0x20 ;  /* 0x00000020c9ce7836 */ /* 0x000fe20000000000 */
[----:B------:R-:W-:Y:S01]  /*05a0*/  LOP3.LUT R208, R3, 0x1e00, R200, 0xf8, !PT ;  /* 0x00001e0003d07812 */ /* 0x000fe200078ef8c8 */
[----:B------:R-:W-:Y:S01]  /*05b0*/  IMAD.IADD R3, R194, 0x1, R185 ;  /* 0x00000001c2037824 */ /* 0x000fe200078e02b9 */
[----:B------:R-:W-:Y:S01]  /*05c0*/  LEA R192, R192, UR6, 0x1 ;  /* 0x00000006c0c07c11 */ /* 0x000fe2000f8e08ff */
[C---:B------:R-:W-:Y:S01]  /*05d0*/  VIADD R205, R201.reuse, 0x40 ;  /* 0x00000040c9cd7836 */ /* 0x040fe20000000000 */
[----:B------:R-:W-:Y:S01]  /*05e0*/  SHF.R.U32.HI R199, RZ, 0x5, R199 ;  /* 0x00000005ffc77819 */ /* 0x000fe200000116c7 */
[----:B------:R-:W-:Y:S01]  /*05f0*/  VIADD R204, R201, 0x60 ;  /* 0x00000060c9cc7836 */ /* 0x000fe20000000000 */
[----:B------:R-:W-:Y:S01]  /*0600*/  LOP3.LUT R210, R200, 0x38, RZ, 0xc0, !PT ;  /* 0x00000038c8d27812 */ /* 0x000fe200078ec0ff */
[----:B------:R-:W-:Y:S01]  /*0610*/  IMAD.IADD R234, R207, 0x1, R4 ;  /* 0x00000001cfea7824 */ /* 0x000fe200078e0204 */
[----:B------:R-:W-:Y:S01]  /*0620*/  LEA R208, R208, UR6, 0x1 ;  /* 0x00000006d0d07c11 */ /* 0x000fe2000f8e08ff */
[--C-:B------:R-:W-:Y:S01]  /*0630*/  IMAD.IADD R186, R188, 0x1, R187.reuse ;  /* 0x00000001bcba7824 */ /* 0x100fe200078e02bb */
[----:B------:R-:W-:Y:S01]  /*0640*/  LEA R182, R182, UR5, 0x1 ;  /* 0x00000005b6b67c11 */ /* 0x000fe2000f8e08ff */
[----:B------:R-:W-:-:S02]  /*0650*/  IMAD.IADD R176, R194, 0x1, R187 ;  /* 0x00000001c2b07824 */ /* 0x000fc400078e02bb */
[----:B------:R-:W-:Y:S02]  /*0660*/  IMAD.IADD R0, R192, 0x1, R185 ;  /* 0x00000001c0007824 */ /* 0x000fe400078e02b9 */
[----:B------:R-:W-:Y:S02]  /*0670*/  IMAD.IADD R181, R190, 0x1, R187 ;  /* 0x00000001beb57824 */ /* 0x000fe400078e02bb */
[C---:B------:R-:W-:Y:S02]  /*0680*/  IMAD.IADD R183, R187.reuse, 0x1, R184 ;  /* 0x00000001bbb77824 */ /* 0x040fe400078e02b8 */
[C---:B------:R-:W-:Y:S02]  /*0690*/  IMAD.IADD R2, R187.reuse, 0x1, R3 ;  /* 0x00000001bb027824 */ /* 0x040fe400078e0203 */
[----:B------:R-:W-:Y:S02]  /*06a0*/  IMAD.IADD R179, R187, 0x1, R180 ;  /* 0x00000001bbb37824 */ /* 0x000fe400078e02b4 */
[----:B--2-4-:R-:W-:-:S07]  /*06b0*/  IMAD.IADD R215, R4, 0x1, R233 ;  /* 0x0000000104d77824 */ /* 0x014fce00078e02e9 */
.L_x_79:
[----:B------:R-:W1:Y:S01]  /*06c0*/  LDC.64 R6, c[0x0][0x478] ;  /* 0x00011e00ff067b82 */ /* 0x000e620000000a00 */
[----:B--2---:R-:W2:Y:S01]  /*06d0*/  LDCU.64 UR4, c[0x0][0x470] ;  /* 0x00008e00ff0477ac */ /* 0x004ea20008000a00 */
[----:B------:R-:W-:Y:S02]  /*06e0*/  IMAD.SHL.U32 R9, R198, 0x4, RZ ;  /* 0x00000004c6097824 */ /* 0x000fe400078e00ff */
[----:B------:R-:W-:-:S04]  /*06f0*/  IMAD.MOV.U32 R231, RZ, RZ, RZ ;  /* 0x000000ffffe77224 */ /* 0x000fc800078e00ff */
[----:B---3--:R-:W3:Y:S01]  /*0700*/  LDC.64 R4, c[0x0][0x460] ;  /* 0x00011800ff047b82 */ /* 0x008ee20000000a00 */
[----:B--2---:R-:W-:-:S04]  /*0710*/  ISETP.NE.U32.AND P5, PT, RZ, UR4, PT ;  /* 0x00000004ff007c0c */ /* 0x004fc8000bfa5070 */
[----:B------:R-:W-:Y:S02]  /*0720*/  ISETP.NE.AND.EX P5, PT, RZ, UR5, PT, P5 ;  /* 0x00000005ff007c0c */ /* 0x000fe4000bfa5350 */
[----:B-1----:R-:W-:-:S04]  /*0730*/  ISETP.NE.U32.AND P4, PT, R6, RZ, PT ;  /* 0x000000ff0600720c */ /* 0x002fc80003f85070 */
[----:B------:R-:W-:Y:S02]  /*0740*/  ISETP.NE.AND.EX P4, PT, R7, RZ, PT, P4 ;  /* 0x000000ff0700720c */ /* 0x000fe40003f85340 */
[C---:B---3--:R-:W-:Y:S02]  /*0750*/  ISETP.NE.U32.AND P0, PT, R4.reuse, RZ, PT ;  /* 0x000000ff0400720c */ /* 0x048fe40003f05070 */
[----:B------:R-:W-:Y:S02]  /*0760*/  ISETP.NE.U32.AND P3, PT, R4, RZ, PT ;  /* 0x000000ff0400720c */ /* 0x000fe40003f65070 */
[----:B------:R-:W-:Y:S02]  /*0770*/  ISETP.NE.AND.EX P0, PT, R5, RZ, PT, P0 ;  /* 0x000000ff0500720c */ /* 0x000fe40003f05300 */
[----:B------:R-:W-:Y:S02]  /*0780*/  SHF.R.U32.HI R4, RZ, 0x1e, R198 ;  /* 0x0000001eff047819 */ /* 0x000fe400000116c6 */
[----:B------:R-:W-:-:S03]  /*0790*/  @P5 IADD3 R18, P2, PT, R9, UR4, RZ ;  /* 0x0000000409125c10 */ /* 0x000fc6000ff5e0ff */
[----:B------:R-:W-:Y:S02]  /*07a0*/  @P4 IADD3 R10, P1, PT, R9, R6, RZ ;  /* 0x00000006090a4210 */ /* 0x000fe40007f3e0ff */
[----:B------:R-:W-:Y:S02]  /*07b0*/  ISETP.NE.AND.EX P3, PT, R5, RZ, PT, P3 ;  /* 0x000000ff0500720c */ /* 0x000fe40003f65330 */
[C---:B------:R-:W-:Y:S01]  /*07c0*/  @P5 IADD3.X R19, PT, PT, R4.reuse, UR5, RZ, P2, !PT ;  /* 0x0000000504135c10 */ /* 0x040fe200097fe4ff */
[----:B------:R-:W-:Y:S01]  /*07d0*/  @P4 IMAD.X R11, R4, 0x1, R7, P1 ;  /* 0x00000001040b4824 */ /* 0x000fe200008e0607 */
[----:B------:R-:W-:Y:S01]  /*07e0*/  VOTEU.ANY UP0, P0 ;  /* 0x0000000000ff7886 */ /* 0x000fe20000000100 */
[----:B------:R-:W-:Y:S01]  /*07f0*/  PLOP3.LUT P0, PT, PT, PT, UP0, 0x80, 0x8 ;  /* 0x000000000008781c */ /* 0x000fe20003f0f008 */
[----:B------:R-:W-:Y:S01]  /*0800*/  IMAD.MOV.U32 R17, RZ, RZ, -0x1 ;  /* 0xffffffffff117424 */ /* 0x000fe200078e00ff */
[----:B------:R-:W2:Y:S01]  /*0810*/  @P5 LDG.E R231, desc[UR16][R18.64] ;  /* 0x0000001012e75981 */ /* 0x000ea2000c1e1900 */
[----:B------:R-:W1:Y:S03]  /*0820*/  LDC.64 R6, c[0x0][0x468] ;  /* 0x00011a00ff067b82 */ /* 0x000e660000000a00 */
[----:B------:R-:W2:Y:S04]  /*0830*/  @P4 LDG.E R10, desc[UR16][R10.64] ;  /* 0x000000100a0a4981 */ /* 0x000ea8000c1e1900 */
[----:B-----5:R3:W5:Y:S04]  /*0840*/  @P3 LDG.E R17, desc[UR16][R202.64] ;  /* 0x00000010ca113981 */ /* 0x020768000c1e1900 */
[----:B------:R3:W5:Y:S01]  /*0850*/  @P0 LDG.E R12, desc[UR16][R202.64+0x4] ;  /* 0x00000410ca0c0981 */ /* 0x000762000c1e1900 */
[----:B------:R-:W-:-:S02]  /*0860*/  ISETP.NE.AND P5, PT, R189, RZ, PT ;  /* 0x000000ffbd00720c */ /* 0x000fc40003fa5270 */
[----:B-1----:R-:W-:Y:S02]  /*0870*/  IADD3 R14, P1, PT, R9, R6, RZ ;  /* 0x00000006090e7210 */ /* 0x002fe40007f3e0ff */
[----:B------:R-:W-:Y:S01]  /*0880*/  ISETP.EQ.U32.AND P2, PT, R6, RZ, PT ;  /* 0x000000ff0600720c */ /* 0x000fe20003f42070 */
[----:B------:R-:W-:Y:S01]  /*0890*/  IMAD.MOV.U32 R232, RZ, RZ, -0x1 ;  /* 0xffffffffffe87424 */ /* 0x000fe200078e00ff */
[----:B------:R-:W1:Y:S01]  /*08a0*/  @!P4 LDC R9, c[0x0][0x43c] ;  /* 0x00010f00ff09cb82 */ /* 0x000e620000000800 */
[----:B------:R-:W-:Y:S01]  /*08b0*/  IMAD.X R15, R4, 0x1, R7, P1 ;  /* 0x00000001040f7824 */ /* 0x000fe200008e0607 */
[----:B------:R-:W-:-:S06]  /*08c0*/  ISETP.EQ.OR.EX P2, PT, R7, RZ, !P5, P2 ;  /* 0x000000ff0700720c */ /* 0x000fcc0006f42720 */
[----:B------:R-:W4:Y:S07]  /*08d0*/  @!P4 LDC.64 R4, c[0x0][0x488] ;  /* 0x00012200ff04cb82 */ /* 0x000f2e0000000a00 */
[----:B------:R3:W5:Y:S01]  /*08e0*/  @!P2 LDG.E R232, desc[UR16][R14.64] ;  /* 0x000000100ee8a981 */ /* 0x000762000c1e1900 */
[----:B------:R-:W-:-:S04]  /*08f0*/  ISETP.NE.U32.AND P2, PT, R6, RZ, PT ;  /* 0x000000ff0600720c */ /* 0x000fc80003f45070 */
[----:B------:R-:W-:Y:S02]  /*0900*/  ISETP.NE.AND.EX P2, PT, R7, RZ, PT, P2 ;  /* 0x000000ff0700720c */ /* 0x000fe40003f45320 */
[----:B----4-:R-:W-:-:S04]  /*0910*/  @!P4 ISETP.NE.U32.AND P1, PT, R4, RZ, PT ;  /* 0x000000ff0400c20c */ /* 0x010fc80003f25070 */
[----:B------:R-:W-:-:S04]  /*0920*/  @!P4 ISETP.NE.AND.EX P1, PT, R5, RZ, PT, P1 ;  /* 0x000000ff0500c20c */ /* 0x000fc80003f25310 */
[----:B-1----:R-:W-:Y:S01]  /*0930*/  @!P4 SEL R9, R9, RZ, P1 ;  /* 0x000000ff0909c207 */ /* 0x002fe20000800000 */
[----:B--2---:R-:W-:Y:S02]  /*0940*/  @P4 IMAD.IADD R10, R10, 0x1, -R231 ;  /* 0x000000010a0a4824 */ /* 0x004fe400078e0ae7 */
[----:B---3--:R-:W-:Y:S06]  /*0950*/  @!P2 BRA `(.L_x_0) ;  /* 0x00000000000ca947 */ /* 0x008fec0003800000 */
[----:B------:R-:W2:Y:S02]  /*0960*/  @P5 LDG.E R5, desc[UR16][R14.64+0x4] ;  /* 0x000004100e055981 */ /* 0x000ea4000c1e1900 */
[----:B--2--5:R-:W-:-:S06]  /*0970*/  @P5 IADD3 R8, PT, PT, R5, -R232, RZ ;  /* 0x800000e805085210 */ /* 0x024fcc0007ffe0ff */
[----:B------:R1:W5:Y:S02]  /*0980*/  @!P5 LDG.E R8, desc[UR16][R14.64] ;  /* 0x000000100e08d981 */ /* 0x000364000c1e1900 */
.L_x_0:
[----:B-----5:R-:W-:Y:S01]  /*0990*/  @!P4 IADD3 R8, PT, PT, R9, R8, -R231 ;  /* 0x000000080908c210 */ /* 0x020fe20007ffe8e7 */
[----:B------:R-:W-:Y:S01]  /*09a0*/  USHF.L.U32 UR20, UR15, 0x7, URZ ;  /* 0x000000070f147899 */ /* 0x000fe200080006ff */
[----:B------:R-:W-:Y:S01]  /*09b0*/  @P4 R2UR UR24, R10 ;  /* 0x000000000a1842ca */ /* 0x000fe200000e0000 */
[----:B------:R-:W-:Y:S01]  /*09c0*/  @P0 IMAD.IADD R12, R12, 0x1, -R17 ;  /* 0x000000010c0c0824 */ /* 0x000fe200078e0a11 */
[----:B------:R-:W-:Y:S01]  /*09d0*/  @!P4 R2UR UR24, R8 ;  /* 0x000000000818c2ca */ /* 0x000fe200000e0000 */
[----:B------:R-:W2:Y:S03]  /*09e0*/  @!UP0 LDCU UR25, c[0x0][0x434] ;  /* 0x00008680ff1987ac */ /* 0x000ea60008000800 */
[----:B------:R-:W-:Y:S01]  /*09f0*/  @P0 R2UR UR4, R12 ;  /* 0x000000000c0402ca */ /* 0x000fe200000e0000 */
[----:B------:R-:W-:-:S08]  /*0a00*/  IMAD.U32 R12, RZ, RZ, UR20 ;  /* 0x00000014ff0c7e24 */ /* 0x000fd0000f8e00ff */
[----:B------:R-:W-:-:S04]  /*0a10*/  ISETP.LT.AND P0, PT, R12, UR24, PT ;  /* 0x000000180c007c0c */ /* 0x000fc8000bf01270 */
[----:B--2---:R-:W-:-:S09]  /*0a20*/  @UP0 UMOV UR25, UR4 ;  /* 0x0000000400190c82 */ /* 0x004fd20008000000 */
[----:B------:R-:W-:Y:S05]  /*0a30*/  @!P0 BRA `(.L_x_1) ;  /* 0x0000006400e88947 */ /* 0x000fea0003800000 */
[----:B------:R-:W-:Y:S01]  /*0a40*/  ISETP.NE.AND P4, PT, R17, -0x1, PT ;  /* 0xffffffff1100780c */ /* 0x000fe20003f85270 */
[----:B------:R-:W-:Y:S01]  /*0a50*/  UIADD3 UR4, UPT, UPT, UR25, 0x3f, URZ ;  /* 0x0000003f19047890 */ /* 0x000fe2000fffe0ff */
[----:B------:R-:W-:-:S05]  /*0a60*/  ISETP.NE.AND P0, PT, R232, -0x1, PT ;  /* 0xffffffffe800780c */ /* 0x000fca0003f05270 */
[----:B------:R-:W-:-:S05]  /*0a70*/  IMAD.U32 R8, RZ, RZ, UR4 ;  /* 0x00000004ff087e24 */ /* 0x000fca000f8e00ff */
[----:B------:R-:W-:Y:S01]  /*0a80*/  SHF.R.S32.HI R8, RZ, 0x1f, R8 ;  /* 0x0000001fff087819 */ /* 0x000fe20000011408 */
[----:B------:R-:W2:Y:S03]  /*0a90*/  @!P4 LDC.64 R6, c[0x0][0x398] ;  /* 0x0000e600ff06cb82 */ /* 0x000ea60000000a00 */
[----:B------:R-:W-:-:S04]  /*0aa0*/  LEA.HI R229, R8, UR4, RZ, 0x6 ;  /* 0x0000000408e57c11 */ /* 0x000fc8000f8f30ff */
[----:B------:R-:W-:Y:S01]  /*0ab0*/  SHF.R.S32.HI R229, RZ, 0x6, R229 ;  /* 0x00000006ffe57819 */ /* 0x000fe200000114e5 */
[----:B------:R-:W3:Y:S04]  /*0ac0*/  @P4 LDC.64 R4, c[0x0][0x3b0] ;  /* 0x0000ec00ff044b82 */ /* 0x000ee80000000a00 */
[----:B------:R-:W-:-:S05]  /*0ad0*/  IMAD.SHL.U32 R230, R229, 0x40, RZ ;  /* 0x00000040e5e67824 */ /* 0x000fca00078e00ff */
[----:B-1----:R-:W-:-:S04]  /*0ae0*/  IADD3 R15, PT, PT, R230, -0x40, RZ ;  /* 0xffffffc0e60f7810 */ /* 0x002fc80007ffe0ff */
[----:B------:R-:W-:Y:S01]  /*0af0*/  SHF.R.S32.HI R19, RZ, 0x1f, R15 ;  /* 0x0000001fff137819 */ /* 0x000fe2000001140f */
[----:B--2---:R-:W-:-:S04]  /*0b00*/  @!P4 IMAD.WIDE.U32 R26, R198, R6, RZ ;  /* 0x00000006c61ac225 */ /* 0x004fc800078e00ff */
[----:B------:R-:W-:Y:S02]  /*0b10*/  @!P4 IMAD R13, R198, R7, R27 ;  /* 0x00000007c60dc224 */ /* 0x000fe400078e021b */
[----:B---3--:R-:W-:-:S04]  /*0b20*/  @P4 IMAD.WIDE.U32 R6, R17, R4, RZ ;  /* 0x0000000411064225 */ /* 0x008fc800078e00ff */
[----:B------:R-:W-:Y:S02]  /*0b30*/  @P4 IMAD R13, R17, R5, R7 ;  /* 0x00000005110d4224 */ /* 0x000fe400078e0207 */
[----:B------:R-:W-:Y:S01]  /*0b40*/  @P4 IMAD.MOV.U32 R26, RZ, RZ, R6 ;  /* 0x000000ffff1a4224 */ /* 0x000fe200078e0006 */
[----:B------:R-:W-:Y:S06]  /*0b50*/  @P0 BRA `(.L_x_2) ;  /* 0x0000000000300947 */ /* 0x000fec0003800000 */
[----:B------:R-:W1:Y:S01]  /*0b60*/  LDCU.64 UR4, c[0x0][0x3b8] ;  /* 0x00007700ff0477ac */ /* 0x000e620008000a00 */
[----:B------:R-:W-:Y:S01]  /*0b70*/  SHF.R.S32.HI R7, RZ, 0x1f, R231 ;  /* 0x0000001fff077819 */ /* 0x000fe200000114e7 */
[----:B------:R-:W2:Y:S01]  /*0b80*/  LDCU.64 UR6, c[0x0][0x3a0] ;  /* 0x00007400ff0677ac */ /* 0x000ea20008000a00 */
[----:B-1----:R-:W-:Y:S02]  /*0b90*/  MOV R4, UR4 ;  /* 0x0000000400047c02 */ /* 0x002fe40008000f00 */
[----:B------:R-:W-:-:S03]  /*0ba0*/  MOV R5, UR5 ;  /* 0x0000000500057c02 */ /* 0x000fc60008000f00 */
[-C--:B------:R-:W-:Y:S02]  /*0bb0*/  IMAD R6, R7, R4.reuse, RZ ;  /* 0x0000000407067224 */ /* 0x080fe400078e02ff */
[----:B------:R-:W-:-:S04]  /*0bc0*/  IMAD.WIDE.U32 R8, R231, R4, RZ ;  /* 0x00000004e7087225 */ /* 0x000fc800078e00ff */
[----:B------:R-:W-:-:S05]  /*0bd0*/  IMAD R6, R231, R5, R6 ;  /* 0x00000005e7067224 */ /* 0x000fca00078e0206 */
[----:B------:R-:W-:-:S03]  /*0be0*/  IADD3 R9, PT, PT, R9, R6, RZ ;  /* 0x0000000609097210 */ /* 0x000fc60007ffe0ff */
[----:B--2---:R-:W-:-:S04]  /*0bf0*/  IMAD.WIDE.U32 R20, R198, UR6, R8 ;  /* 0x00000006c6147c25 */ /* 0x004fc8000f8e0008 */
[----:B------:R-:W-:Y:S01]  /*0c00*/  IMAD R18, R198, UR7, R21 ;  /* 0x00000007c6127c24 */ /* 0x000fe2000f8e0215 */
[----:B------:R-:W-:Y:S06]  /*0c10*/  BRA `(.L_x_3) ;  /* 0x0000000000147947 */ /* 0x000fec0003800000 */
.L_x_2:
[----:B------:R-:W1:Y:S01]  /*0c20*/  LDC.64 R4, c[0x0][0x3b8] ;  /* 0x0000ee00ff047b82 */ /* 0x000e620000000a00 */
[----:B------:R-:W-:-:S05]  /*0c30*/  IADD3 R20, PT, PT, R231, R232, RZ ;  /* 0x000000e8e7147210 */ /* 0x000fca0007ffe0ff */
[C---:B-1----:R-:W-:Y:S02]  /*0c40*/  IMAD R18, R20.reuse, R5, RZ ;  /* 0x0000000514127224 */ /* 0x042fe400078e02ff */
[----:B------:R-:W-:-:S05]  /*0c50*/  IMAD.WIDE.U32 R20, R20, R4, RZ ;  /* 0x0000000414147225 */ /* 0x000fca00078e00ff */
[----:B------:R-:W-:Y:S02]  /*0c60*/  IADD3 R18, PT, PT, R21, R18, RZ ;  /* 0x0000001215127210 */ /* 0x000fe40007ffe0ff */
.L_x_3:
[----:B------:R-:W1:Y:S01]  /*0c70*/  LDC R6, c[0x0][0x3e8] ;  /* 0x0000fa00ff067b82 */ /* 0x000e620000000800 */
[----:B------:R-:W-:Y:S01]  /*0c80*/  USHF.R.S32.HI UR19, URZ, 0x1f, UR20 ;  /* 0x0000001fff137899 */ /* 0x000fe20008011414 */
[----:B-1----:R-:W-:-:S04]  /*0c90*/  IABS R9, R6 ;  /* 0x0000000600097213 */ /* 0x002fc80000000000 */
[----:B------:R-:W1:Y:S08]  /*0ca0*/  I2F.RP R14, R9 ;  /* 0x00000009000e7306 */ /* 0x000e700000209400 */
[----:B-1----:R-:W1:Y:S02]  /*0cb0*/  MUFU.RCP R10, R14 ;  /* 0x0000000e000a7308 */ /* 0x002e640000001000 */
[----:B-1----:R-:W-:-:S06]  /*0cc0*/  VIADD R10, R10, 0xffffffe ;  /* 0x0ffffffe0a0a7836 */ /* 0x002fcc0000000000 */
[----:B------:R-:W1:Y:S02]  /*0cd0*/  F2I.FTZ.U32.TRUNC.NTZ R11, R10 ;  /* 0x0000000a000b7305 */ /* 0x000e64000021f000 */
[----:B-1----:R-:W-:Y:S01]  /*0ce0*/  IMAD.MOV R7, RZ, RZ, -R11 ;  /* 0x000000ffff077224 */ /* 0x002fe200078e0a0b */
[----:B------:R-:W-:-:S03]  /*0cf0*/  MOV R10, RZ ;  /* 0x000000ff000a7202 */ /* 0x000fc60000000f00 */
[----:B------:R-:W-:Y:S01]  /*0d00*/  IMAD R8, R7, R9, RZ ;  /* 0x0000000907087224 */ /* 0x000fe200078e02ff */
[----:B------:R-:W-:-:S03]  /*0d10*/  IABS R7, R191 ;  /* 0x000000bf00077213 */ /* 0x000fc60000000000 */
[----:B------:R-:W-:-:S06]  /*0d20*/  IMAD.HI.U32 R8, R11, R8, R10 ;  /* 0x000000080b087227 */ /* 0x000fcc00078e000a */
[----:B------:R-:W-:-:S04]  /*0d30*/  IMAD.HI.U32 R16, R8, R7, RZ ;  /* 0x0000000708107227 */ /* 0x000fc800078e00ff */
[----:B------:R-:W-:-:S04]  /*0d40*/  IMAD.MOV R8, RZ, RZ, -R16 ;  /* 0x000000ffff087224 */ /* 0x000fc800078e0a10 */
[----:B------:R-:W-:Y:S01]  /*0d50*/  IMAD R8, R9, R8, R7 ;  /* 0x0000000809087224 */ /* 0x000fe200078e0207 */
[----:B------:R-:W-:-:S04]  /*0d60*/  LOP3.LUT R7, R191, R6, RZ, 0x3c, !PT ;  /* 0x00000006bf077212 */ /* 0x000fc800078e3cff */
[----:B------:R-:W-:Y:S02]  /*0d70*/  ISETP.GT.U32.AND P2, PT, R9, R8, PT ;  /* 0x000000080900720c */ /* 0x000fe40003f44070 */
[----:B------:R-:W-:-:S11]  /*0d80*/  ISETP.GE.AND P1, PT, R7, RZ, PT ;  /* 0x000000ff0700720c */ /* 0x000fd60003f26270 */
[----:B------:R-:W-:Y:S01]  /*0d90*/  @!P2 IMAD.IADD R8, R8, 0x1, -R9 ;  /* 0x000000010808a824 */ /* 0x000fe200078e0a09 */
[----:B------:R-:W-:Y:S02]  /*0da0*/  @!P2 IADD3 R16, PT, PT, R16, 0x1, RZ ;  /* 0x000000011010a810 */ /* 0x000fe40007ffe0ff */
[----:B------:R-:W-:Y:S02]  /*0db0*/  ISETP.NE.AND P2, PT, R6, RZ, PT ;  /* 0x000000ff0600720c */ /* 0x000fe40003f45270 */
[----:B------:R-:W-:-:S13]  /*0dc0*/  ISETP.GE.U32.AND P5, PT, R8, R9, PT ;  /* 0x000000090800720c */ /* 0x000fda0003fa6070 */
[----:B------:R-:W-:-:S05]  /*0dd0*/  @P5 VIADD R16, R16, 0x1 ;  /* 0x0000000110105836 */ /* 0x000fca0000000000 */
[----:B------:R-:W-:Y:S02]  /*0de0*/  @!P1 IADD3 R16, PT, PT, -R16, RZ, RZ ;  /* 0x000000ff10109210 */ /* 0x000fe40007ffe1ff */
[----:B------:R-:W-:-:S04]  /*0df0*/  @!P2 LOP3.LUT R16, RZ, R6, RZ, 0x33, !PT ;  /* 0x00000006ff10a212 */ /* 0x000fc800078e33ff */
[----:B------:R-:W-:Y:S01]  /*0e00*/  SHF.R.S32.HI R14, RZ, 0x1f, R16 ;  /* 0x0000001fff0e7819 */ /* 0x000fe20000011410 */
        /* <DEDUP_REMOVED lines=13> */
.L_x_4:
[----:B------:R-:W1:Y:S01]  /*0ee0*/  LDC.64 R8, c[0x0][0x3c0] ;  /* 0x0000f000ff087b82 */ /* 0x000e620000000a00 */
[----:B------:R-:W-:-:S05]  /*0ef0*/  IADD3 R6, PT, PT, R231, R232, RZ ;  /* 0x000000e8e7067210 */ /* 0x000fca0007ffe0ff */
[C---:B-1----:R-:W-:Y:S02]  /*0f00*/  IMAD R22, R6.reuse, R9, RZ ;  /* 0x0000000906167224 */ /* 0x042fe400078e02ff */
[----:B------:R-:W-:-:S05]  /*0f10*/  IMAD.WIDE.U32 R24, R6, R8, RZ ;  /* 0x0000000806187225 */ /* 0x000fca00078e00ff */
[----:B------:R-:W-:-:S07]  /*0f20*/  IADD3 R22, PT, PT, R25, R22, RZ ;  /* 0x0000001619167210 */ /* 0x000fce0007ffe0ff */
.L_x_5:
[----:B------:R-:W1:Y:S01]  /*0f30*/  @!P4 LDC.64 R10, c[0x0][0x588] ;  /* 0x00016200ff0acb82 */ /* 0x000e620000000a00 */
[----:B------:R-:W2:Y:S01]  /*0f40*/  LDCU UR9, c[0x0][0x3e0] ;  /* 0x00007c00ff0977ac */ /* 0x000ea20008000800 */
[----:B------:R-:W2:Y:S06]  /*0f50*/  LDCU UR23, c[0x0][0x44c] ;  /* 0x00008980ff1777ac */ /* 0x000eac0008000800 */
[----:B------:R-:W3:Y:S01]  /*0f60*/  @P4 LDC.64 R6, c[0x0][0x590] ;  /* 0x00016400ff064b82 */ /* 0x000ee20000000a00 */
[----:B--2---:R-:W-:Y:S01]  /*0f70*/  UIMAD.WIDE UR6, UR9, UR23, URZ ;  /* 0x00000017090672a5 */ /* 0x004fe2000f8e02ff */
[----:B-1----:R-:W-:-:S04]  /*0f80*/  @!P4 IMAD.WIDE.U32 R30, R198, R10, RZ ;  /* 0x0000000ac61ec225 */ /* 0x002fc800078e00ff */
[----:B------:R-:W-:Y:S02]  /*0f90*/  @!P4 IMAD R11, R198, R11, R31 ;  /* 0x0000000bc60bc224 */ /* 0x000fe400078e021f */
[----:B---3--:R-:W-:Y:S01]  /*0fa0*/  @P4 IMAD.WIDE.U32 R28, R17, R6, RZ ;  /* 0x00000006111c4225 */ /* 0x008fe200078e00ff */
[----:B------:R-:W-:-:S03]  /*0fb0*/  @!P4 MOV R6, R30 ;  /* 0x0000001e0006c202 */ /* 0x000fc60000000f00 */
[----:B------:R-:W-:Y:S01]  /*0fc0*/  @P4 IMAD R11, R17, R7, R29 ;  /* 0x00000007110b4224 */ /* 0x000fe200078e021d */
[----:B------:R-:W-:Y:S01]  /*0fd0*/  @P4 MOV R6, R28 ;  /* 0x0000001c00064202 */ /* 0x000fe20000000f00 */
[----:B------:R-:W-:Y:S06]  /*0fe0*/  @P4 BRA `(.L_x_6) ;  /* 0x0000000000404947 */ /* 0x000fec0003800000 */
[----:B------:R-:W1:Y:S02]  /*0ff0*/  LDCU UR4, c[0x0][0x444] ;  /* 0x00008880ff0477ac */ /* 0x000e640008000800 */
[----:B-1----:R-:W-:Y:S01]  /*1000*/  USHF.R.S32.HI UR5, URZ, 0x1f, UR4 ;  /* 0x0000001fff057899 */ /* 0x002fe20008011404 */
[----:B------:R-:W-:Y:S01]  /*1010*/  IMAD.WIDE.U32 R30, R198, UR4, RZ ;  /* 0x00000004c61e7c25 */ /* 0x000fe2000f8e00ff */
[----:B------:R-:W-:-:S04]  /*1020*/  USHF.R.S32.HI UR4, URZ, 0x1f, UR9 ;  /* 0x0000001fff047899 */ /* 0x000fc80008011409 */
[----:B------:R-:W-:Y:S02]  /*1030*/  IMAD R7, R198, UR5, RZ ;  /* 0x00000005c6077c24 */ /* 0x000fe4000f8e02ff */
[----:B------:R-:W-:-:S03]  /*1040*/  IMAD.WIDE.U32 R28, R30, UR9, RZ ;  /* 0x000000091e1c7c25 */ /* 0x000fc6000f8e00ff */
[----:B------:R-:W-:Y:S01]  /*1050*/  IADD3 R7, PT, PT, R31, R7, RZ ;  /* 0x000000071f077210 */ /* 0x000fe20007ffe0ff */
[----:B------:R-:W-:-:S04]  /*1060*/  IMAD.WIDE.U32 R32, R28, UR23, RZ ;  /* 0x000000171c207c25 */ /* 0x000fc8000f8e00ff */
[----:B------:R-:W-:-:S04]  /*1070*/  IMAD R7, R7, UR9, RZ ;  /* 0x0000000907077c24 */ /* 0x000fc8000f8e02ff */
[----:B------:R-:W-:Y:S01]  /*1080*/  IMAD R7, R30, UR4, R7 ;  /* 0x000000041e077c24 */ /* 0x000fe2000f8e0207 */
[----:B------:R-:W-:-:S04]  /*1090*/  USHF.R.S32.HI UR4, URZ, 0x1f, UR23 ;  /* 0x0000001fff047899 */ /* 0x000fc80008011417 */
[----:B------:R-:W-:-:S05]  /*10a0*/  IADD3 R7, PT, PT, R29, R7, RZ ;  /* 0x000000071d077210 */ /* 0x000fca0007ffe0ff */
[----:B------:R-:W-:-:S04]  /*10b0*/  IMAD R30, R7, UR23, RZ ;  /* 0x00000017071e7c24 */ /* 0x000fc8000f8e02ff */
[----:B------:R-:W-:-:S05]  /*10c0*/  IMAD R30, R28, UR4, R30 ;  /* 0x000000041c1e7c24 */ /* 0x000fca000f8e021e */
[----:B------:R-:W-:Y:S01]  /*10d0*/  IADD3 R30, PT, PT, R33, R30, RZ ;  /* 0x0000001e211e7210 */ /* 0x000fe20007ffe0ff */
[----:B------:R-:W-:Y:S06]  /*10e0*/  BRA `(.L_x_7) ;  /* 0x00000000000c7947 */ /* 0x000fec0003800000 */
.L_x_6:
[C---:B------:R-:W-:Y:S02]  /*10f0*/  IMAD R30, R17.reuse, UR7, RZ ;  /* 0x00000007111e7c24 */ /* 0x040fe4000f8e02ff */
[----:B------:R-:W-:-:S05]  /*1100*/  IMAD.WIDE.U32 R32, R17, UR6, RZ ;  /* 0x0000000611207c25 */ /* 0x000fca000f8e00ff */
[----:B------:R-:W-:Y:S02]  /*1110*/  IADD3 R30, PT, PT, R33, R30, RZ ;  /* 0x0000001e211e7210 */ /* 0x000fe40007ffe0ff */
.L_x_7:
[----:B------:R-:W1:Y:S01]  /*1120*/  LDCU.U8 UR4, c[0x0][0x548] ;  /* 0x0000a900ff0477ac */ /* 0x000e620008000000 */
[----:B------:R-:W-:Y:S01]  /*1130*/  SHF.L.U32 R28, R198, 0x7, RZ ;  /* 0x00000007c61c7819 */ /* 0x000fe200000006ff */
[----:B------:R-:W-:Y:S01]  /*1140*/  IMAD R25, R191, UR23, RZ ;  /* 0x00000017bf197c24 */ /* 0x000fe2000f8e02ff */
[----:B------:R-:W2:Y:S02]  /*1150*/  LDCU.U8 UR8, c[0x0][0x5f0] ;  /* 0x0000be00ff0877ac */ /* 0x000ea40008000000 */
[----:B------:R-:W-:-:S04]  /*1160*/  SEL R34, R28, RZ, P3 ;  /* 0x000000ff1c227207 */ /* 0x000fc80001800000 */
[----:B------:R-:W-:-:S04]  /*1170*/  IADD3 R34, P1, PT, R15, R34, RZ ;  /* 0x000000220f227210 */ /* 0x000fc80007f3e0ff */
[----:B------:R-:W-:Y:S01]  /*1180*/  IADD3.X R27, PT, PT, RZ, R19, RZ, P1, !PT ;  /* 0x00000013ff1b7210 */ /* 0x000fe20000ffe4ff */
[----:B-1----:R-:W-:-:S04]  /*1190*/  UISETP.NE.AND UP0, UPT, UR4, URZ, UPT ;  /* 0x000000ff0400728c */ /* 0x002fc8000bf05270 */
[----:B------:R-:W-:-:S04]  /*11a0*/  IMAD R27, R27, UR6, RZ ;  /* 0x000000061b1b7c24 */ /* 0x000fc8000f8e02ff */
[C---:B------:R-:W-:Y:S02]  /*11b0*/  IMAD R27, R34.reuse, UR7, R27 ;  /* 0x00000007221b7c24 */ /* 0x040fe4000f8e021b */
[----:B------:R-:W-:-:S05]  /*11c0*/  IMAD.WIDE.U32 R34, R34, UR6, RZ ;  /* 0x0000000622227c25 */ /* 0x000fca000f8e00ff */
[----:B------:R-:W-:Y:S01]  /*11d0*/  IADD3 R27, PT, PT, R35, R27, RZ ;  /* 0x0000001b231b7210 */ /* 0x000fe20007ffe0ff */
[----:B--2---:R-:W-:Y:S06]  /*11e0*/  BRA.U !UP0, `(.L_x_8) ;  /* 0x00000001081c7547 */ /* 0x004fec000b800000 */
[----:B------:R-:W1:Y:S01]  /*11f0*/  LDC R7, c[0x0][0x434] ;  /* 0x00010d00ff077b82 */ /* 0x000e620000000800 */
[----:B------:R-:W2:Y:S01]  /*1200*/  LDCU UR4, c[0x0][0x454] ;  /* 0x00008a80ff0477ac */ /* 0x000ea20008000800 */
[----:B------:R-:W-:Y:S01]  /*1210*/  ISETP.NE.AND P1, PT, R17, -0x1, PT ;  /* 0xffffffff1100780c */ /* 0x000fe20003f25270 */
[----:B-1----:R-:W-:-:S05]  /*1220*/  IMAD R238, R198, R7, RZ ;  /* 0x00000007c6ee7224 */ /* 0x002fca00078e02ff */
[----:B------:R-:W-:-:S05]  /*1230*/  SEL R238, R238, R17, !P1 ;  /* 0x00000011eeee7207 */ /* 0x000fca0004800000 */
[----:B--2---:R-:W-:Y:S01]  /*1240*/  IMAD R238, R191, UR4, R238 ;  /* 0x00000004bfee7c24 */ /* 0x004fe2000f8e02ee */
[----:B------:R-:W-:Y:S06]  /*1250*/  BRA `(.L_x_9) ;  /* 0x00000000000c7947 */ /* 0x000fec0003800000 */
.L_x_8:
[----:B------:R-:W1:Y:S01]  /*1260*/  LDC R238, c[0x0][0x434] ;  /* 0x00010d00ffee7b82 */ /* 0x000e620000000800 */
[----:B------:R-:W-:-:S04]  /*1270*/  IMAD R7, R198, UR9, R191 ;  /* 0x00000009c6077c24 */ /* 0x000fc8000f8e02bf */
[----:B-1----:R-:W-:-:S07]  /*1280*/  IMAD R238, R7, R238, RZ ;  /* 0x000000ee07ee7224 */ /* 0x002fce00078e02ff */
.L_x_9:
[----:B------:R-:W-:-:S04]  /*1290*/  IADD3 R7, PT, PT, R229, -0x1, RZ ;  /* 0xffffffffe5077810 */ /* 0x000fc80007ffe0ff */
[----:B------:R-:W-:Y:S01]  /*12a0*/  R2UR UR18, R7 ;  /* 0x00000000071272ca */ /* 0x000fe200000e0000 */
[----:B------:R-:W-:-:S14]  /*12b0*/  BRA.U !UP0, `(.L_x_10) ;  /* 0x0000000108247547 */ /* 0x000fdc000b800000 */
[----:B------:R-:W1:Y:S01]  /*12c0*/  LDC R7, c[0x0][0x444] ;  /* 0x00011100ff077b82 */ /* 0x000e620000000800 */
[----:B------:R-:W-:-:S07]  /*12d0*/  ISETP.NE.AND P1, PT, R17, -0x1, PT ;  /* 0xffffffff1100780c */ /* 0x000fce0003f25270 */
[----:B------:R-:W2:Y:S08]  /*12e0*/  LDC R21, c[0x0][0x430] ;  /* 0x00010c00ff157b82 */ /* 0x000eb00000000800 */
[----:B------:R-:W2:Y:S01]  /*12f0*/  LDC R10, c[0x0][0x454] ;  /* 0x00011500ff0a7b82 */ /* 0x000ea20000000800 */
[----:B-1----:R-:W-:-:S05]  /*1300*/  @!P1 IMAD R17, R198, R7, RZ ;  /* 0x00000007c6119224 */ /* 0x002fca00078e02ff */
[----:B------:R-:W-:Y:S02]  /*1310*/  IADD3 R28, PT, PT, R28, R17, RZ ;  /* 0x000000111c1c7210 */ /* 0x000fe40007ffe0ff */
[----:B--2---:R-:W-:-:S05]  /*1320*/  LEA R10, R21, R10, 0x7 ;  /* 0x0000000a150a7211 */ /* 0x004fca00078e38ff */
[----:B------:R-:W-:Y:S01]  /*1330*/  IMAD R28, R10, R191, R28 ;  /* 0x000000bf0a1c7224 */ /* 0x000fe200078e021c */
[----:B------:R-:W-:Y:S06]  /*1340*/  BRA `(.L_x_11) ;  /* 0x00000000000c7947 */ /* 0x000fec0003800000 */
.L_x_10:
[----:B------:R-:W1:Y:S01]  /*1350*/  LDC R28, c[0x0][0x444] ;  /* 0x00011100ff1c7b82 */ /* 0x000e620000000800 */
[----:B------:R-:W-:-:S04]  /*1360*/  IMAD R7, R198, UR9, R191 ;  /* 0x00000009c6077c24 */ /* 0x000fc8000f8e02bf */
[----:B-1----:R-:W-:-:S07]  /*1370*/  IMAD R28, R7, R28, RZ ;  /* 0x0000001c071c7224 */ /* 0x002fce00078e02ff */
.L_x_11:
[----:B------:R-:W1:Y:S01]  /*1380*/  LDCU.128 UR4, c[0x0][0x590] ;  /* 0x0000b200ff0477ac */ /* 0x000e620008000c00 */
[----:B------:R-:W-:Y:S01]  /*1390*/  IADD3 R36, P1, PT, R210, R6, RZ ;  /* 0x00000006d2247210 */ /* 0x000fe20007f3e0ff */
[----:B------:R-:W2:Y:S01]  /*13a0*/  S2R R21, SR_TID.X ;  /* 0x0000000000157919 */ /* 0x000ea20000002100 */
[----:B------:R-:W3:Y:S01]  /*13b0*/  LDC.64 R6, c[0x0][0x3b0] ;  /* 0x0000ec00ff067b82 */ /* 0x000ee20000000a00 */
[----:B------:R-:W-:Y:S01]  /*13c0*/  SHF.R.S32.HI R17, RZ, 0x1f, R25 ;  /* 0x0000001fff117819 */ /* 0x000fe20000011419 */
[----:B------:R-:W4:Y:S01]  /*13d0*/  LDCU UR27, c[0x0][0x508] ;  /* 0x0000a100ff1b77ac */ /* 0x000f220008000800 */
[----:B------:R-:W-:Y:S01]  /*13e0*/  IMAD.X R37, RZ, RZ, R11, P1 ;  /* 0x000000ffff257224 */ /* 0x000fe200008e060b */
[----:B------:R-:W-:Y:S01]  /*13f0*/  IADD3 R23, P2, P1, R34, R32, R25 ;  /* 0x0000002022177210 */ /* 0x000fe2000795e019 */
[----:B------:R-:W-:Y:S01]  /*1400*/  IMAD.U32 R25, RZ, RZ, UR18 ;  /* 0x00000012ff197e24 */ /* 0x000fe2000f8e00ff */
[----:B------:R-:W-:Y:S01]  /*1410*/  MOV R211, RZ ;  /* 0x000000ff00d37202 */ /* 0x000fe20000000f00 */
[----:B------:R-:W5:Y:S01]  /*1420*/  LDCU.64 UR12, c[0x0][0x3c8] ;  /* 0x00007900ff0c77ac */ /* 0x000f620008000a00 */
[----:B------:R-:W-:Y:S01]  /*1430*/  IADD3.X R17, PT, PT, R27, R30, R17, P2, P1 ;  /* 0x0000001e1b117210 */ /* 0x000fe200017e2411 */
[----:B------:R-:W-:Y:S01]  /*1440*/  BSSY.RECONVERGENT B1, `(.L_x_1) ;  /* 0x00005d9000017945 */ /* 0x000fe20003800200 */
[C---:B------:R-:W-:Y:S01]  /*1450*/  LEA R238, R25.reuse, R238, 0x6 ;  /* 0x000000ee19ee7211 */ /* 0x040fe200078e30ff */
[----:B------:R-:W-:Y:S01]  /*1460*/  IMAD R25, R25, 0x40, R28 ;  /* 0x0000004019197824 */ /* 0x000fe200078e021c */
[----:B------:R-:W-:Y:S01]  /*1470*/  UIMAD UR23, UR9, UR23, URZ ;  /* 0x00000017091772a4 */ /* 0x000fe2000f8e02ff */
[----:B------:R-:W-:Y:S01]  /*1480*/  ISETP.NE.AND P5, PT, RZ, UR8, PT ;  /* 0x00000008ff007c0c */ /* 0x000fe2000bfa5270 */
[----:B------:R-:W-:Y:S01]  /*1490*/  UIADD3 UR26, UPT, UPT, UR20, UR25, URZ ;  /* 0x00000019141a7290 */ /* 0x000fe2000fffe0ff */
[----:B-1----:R-:W-:Y:S01]  /*14a0*/  IMAD R10, R19, UR4, RZ ;  /* 0x00000004130a7c24 */ /* 0x002fe2000f8e02ff */
[----:B------:R-:W-:Y:S01]  /*14b0*/  USHF.L.U32 UR28, UR23, 0x6, URZ ;  /* 0x00000006171c7899 */ /* 0x000fe200080006ff */
[C---:B------:R-:W-:Y:S01]  /*14c0*/  IMAD.WIDE.U32 R36, R15.reuse, UR4, R36 ;  /* 0x000000040f247c25 */ /* 0x040fe2000f8e0024 */
[----:B------:R-:W1:Y:S03]  /*14d0*/  LDCU.64 UR8, c[0x0][0x550] ;  /* 0x0000aa00ff0877ac */ /* 0x000e660008000a00 */
[----:B------:R-:W-:Y:S01]  /*14e0*/  IMAD R10, R15, UR5, R10 ;  /* 0x000000050f0a7c24 */ /* 0x000fe2000f8e020a */
[----:B----4-:R-:W-:Y:S01]  /*14f0*/  UIADD3 UR27, UPT, UPT, UR26, -UR27, -UR24 ;  /* 0x8000001b1a1b7290 */ /* 0x010fe2000fffe818 */
[----:B---3--:R-:W-:Y:S01]  /*1500*/  IMAD R30, R19, R6, RZ ;  /* 0x00000006131e7224 */ /* 0x008fe200078e02ff */
[----:B------:R-:W3:Y:S01]  /*1510*/  LDCU.64 UR10, c[0x0][0x380] ;  /* 0x00007000ff0a77ac */ /* 0x000ee20008000a00 */
[----:B------:R-:W-:-:S02]  /*1520*/  IMAD.IADD R37, R37, 0x1, R10 ;  /* 0x0000000125257824 */ /* 0x000fc400078e020a */
[----:B------:R-:W4:Y:S01]  /*1530*/  LDC.64 R10, c[0x0][0x5f8] ;  /* 0x00017e00ff0a7b82 */ /* 0x000f220000000a00 */
[----:B------:R-:W-:Y:S01]  /*1540*/  IMAD.WIDE.U32 R34, R15, R6, R210 ;  /* 0x000000060f227225 */ /* 0x000fe200078e00d2 */
[----:B------:R-:W-:-:S03]  /*1550*/  USHF.R.S32.HI UR29, URZ, 0x1f, UR27 ;  /* 0x0000001fff1d7899 */ /* 0x000fc6000801141b */
[----:B------:R-:W-:Y:S01]  /*1560*/  IMAD.WIDE.U32 R32, R191, UR6, R36 ;  /* 0x00000006bf207c25 */ /* 0x000fe2000f8e0024 */
[----:B------:R-:W-:Y:S02]  /*1570*/  IADD3 R26, P1, PT, R26, R34, RZ ;  /* 0x000000221a1a7210 */ /* 0x000fe40007f3e0ff */
[----:B------:R-:W5:Y:S01]  /*1580*/  LDC.64 R36, c[0x0][0x5e8] ;  /* 0x00017a00ff247b82 */ /* 0x000f620000000a00 */
[----:B------:R-:W-:Y:S01]  /*1590*/  IMAD.MOV.U32 R28, RZ, RZ, R32 ;  /* 0x000000ffff1c7224 */ /* 0x000fe200078e0020 */
[----:B--2---:R-:W-:Y:S01]  /*15a0*/  LOP3.LUT R32, R21, 0x1f, RZ, 0xc0, !PT ;  /* 0x0000001f15207812 */ /* 0x004fe200078ec0ff */
[----:B------:R-:W-:Y:S02]  /*15b0*/  IMAD R30, R15, R7, R30 ;  /* 0x000000070f1e7224 */ /* 0x000fe400078e021e */
[----:B------:R-:W-:Y:S01]  /*15c0*/  IMAD R29, R191, UR7, R33 ;  /* 0x00000007bf1d7c24 */ /* 0x000fe2000f8e0221 */
[----:B------:R-:W2:Y:S01]  /*15d0*/  LDCU.64 UR6, c[0x0][0x570] ;  /* 0x0000ae00ff0677ac */ /* 0x000ea20008000a00 */
[----:B------:R-:W-:Y:S01]  /*15e0*/  IMAD R32, R199, UR23, R32 ;  /* 0x00000017c7207c24 */ /* 0x000fe2000f8e0220 */
[----:B------:R-:W-:Y:S01]  /*15f0*/  IADD3.X R27, PT, PT, R13, R35, R30, P1, !PT ;  /* 0x000000230d1b7210 */ /* 0x000fe20000ffe41e */
[----:B------:R-:W-:-:S03]  /*1600*/  IMAD.WIDE.U32 R28, R201, UR4, R28 ;  /* 0x00000004c91c7c25 */ /* 0x000fc6000f8e001c */
[----:B------:R-:W-:Y:S01]  /*1610*/  SHF.R.S32.HI R30, RZ, 0x1f, R32 ;  /* 0x0000001fff1e7819 */ /* 0x000fe20000011420 */
[----:B------:R-:W-:Y:S02]  /*1620*/  IMAD.U32 R13, RZ, RZ, UR28 ;  /* 0x0000001cff0d7e24 */ /* 0x000fe4000f8e00ff */
[----:B------:R-:W-:Y:S02]  /*1630*/  IMAD R221, R201, UR5, R29 ;  /* 0x00000005c9dd7c24 */ /* 0x000fe4000f8e021d */
[----:B----4-:R-:W-:-:S04]  /*1640*/  IMAD.WIDE.U32 R38, R10, UR14, RZ ;  /* 0x0000000e0a267c25 */ /* 0x010fc8000f8e00ff */
[----:B------:R-:W-:Y:S01]  /*1650*/  IMAD R11, R11, UR14, R39 ;  /* 0x0000000e0b0b7c24 */ /* 0x000fe2000f8e0227 */
[----:B------:R-:W-:Y:S01]  /*1660*/  SEL R10, R38, RZ, P5 ;  /* 0x000000ff260a7207 */ /* 0x000fe20002800000 */
[----:B-----5:R-:W-:-:S03]  /*1670*/  IMAD.WIDE R216, R25, 0x4, R36 ;  /* 0x0000000419d87825 */ /* 0x020fc600078e0224 */
[----:B------:R-:W-:Y:S01]  /*1680*/  IADD3 R10, P2, P1, R32, R23, R10 ;  /* 0x00000017200a7210 */ /* 0x000fe2000795e00a */
[----:B------:R-:W-:Y:S01]  /*1690*/  IMAD.WIDE.U32 R32, R191, UR12, R26 ;  /* 0x0000000cbf207c25 */ /* 0x000fe2000f8e001a */
[----:B------:R-:W-:Y:S01]  /*16a0*/  SEL R11, R11, RZ, P5 ;  /* 0x000000ff0b0b7207 */ /* 0x000fe20002800000 */
[----:B------:R-:W-:Y:S01]  /*16b0*/  USHF.L.U64.HI UR12, UR4, 0x5, UR5 ;  /* 0x00000005040c7899 */ /* 0x000fe20008010205 */
[----:B------:R-:W4:Y:S01]  /*16c0*/  LDC.64 R26, c[0x0][0x420] ;  /* 0x00010800ff1a7b82 */ /* 0x000f220000000a00 */
[----:B------:R-:W-:Y:S01]  /*16d0*/  IMAD R33, R191, UR13, R33 ;  /* 0x0000000dbf217c24 */ /* 0x000fe2000f8e0221 */
[----:B------:R-:W-:Y:S01]  /*16e0*/  USHF.L.U32 UR13, UR4, 0x5, URZ ;  /* 0x00000005040d7899 */ /* 0x000fe200080006ff */
[----:B------:R-:W-:Y:S01]  /*16f0*/  IADD3.X R30, PT, PT, R30, R17, R11, P2, P1 ;  /* 0x000000111e1e7210 */ /* 0x000fe200017e240b */
[----:B------:R-:W-:Y:S01]  /*1700*/  ULEA.HI UR4, UR29, UR27, URZ, 0x6 ;  /* 0x0000001b1d047291 */ /* 0x000fe2000f8f30ff */
[----:B------:R-:W-:Y:S01]  /*1710*/  IADD3 R11, P1, PT, R10, UR28, RZ ;  /* 0x0000001c0a0b7c10 */ /* 0x000fe2000ff3e0ff */
[----:B------:R-:W-:Y:S01]  /*1720*/  IMAD.WIDE.U32 R32, R201, R6, R32 ;  /* 0x00000006c9207225 */ /* 0x000fe200078e0020 */
[----:B-1----:R-:W-:Y:S01]  /*1730*/  LEA R220, P2, R28, UR8, 0x1 ;  /* 0x000000081cdc7c11 */ /* 0x002fe2000f8408ff */
[----:B------:R-:W-:Y:S01]  /*1740*/  USHF.R.S32.HI UR4, URZ, 0x6, UR4 ;  /* 0x00000006ff047899 */ /* 0x000fe20008011404 */
[----:B------:R-:W-:Y:S01]  /*1750*/  LEA.HI.X.SX32 R10, R13, R30, 0x1, P1 ;  /* 0x0000001e0d0a7211 */ /* 0x000fe200008f0eff */
[----:B------:R-:W-:Y:S01]  /*1760*/  IMAD R219, R201, R7, R33 ;  /* 0x00000007c9db7224 */ /* 0x000fe200078e0221 */
[----:B--2---:R-:W-:Y:S01]  /*1770*/  LEA R236, P1, R11, UR6, 0x2 ;  /* 0x000000060bec7c11 */ /* 0x004fe2000f8210ff */
[----:B------:R-:W-:Y:S01]  /*1780*/  UISETP.LT.AND UP0, UPT, URZ, UR4, UPT ;  /* 0x00000004ff00728c */ /* 0x000fe2000bf01270 */
[----:B---3--:R-:W-:-:S02]  /*1790*/  LEA R218, P3, R32, UR10, 0x1 ;  /* 0x0000000a20da7c11 */ /* 0x008fc4000f8608ff */
[----:B------:R-:W-:Y:S01]  /*17a0*/  LEA.HI.X R237, R11, UR7, R10, 0x2, P1 ;  /* 0x000000070bed7c11 */ /* 0x000fe200088f140a */
[----:B------:R-:W-:Y:S01]  /*17b0*/  USEL UR7, URZ, UR4, !UP0 ;  /* 0x00000004ff077287 */ /* 0x000fe2000c000000 */
[----:B------:R-:W-:Y:S02]  /*17c0*/  LEA.HI.X R221, R28, UR9, R221, 0x1, P2 ;  /* 0x000000091cdd7c11 */ /* 0x000fe400090f0cdd */
[----:B------:R-:W-:Y:S02]  /*17d0*/  LEA.HI.X R219, R32, UR11, R219, 0x1, P3 ;  /* 0x0000000b20db7c11 */ /* 0x000fe400098f0cdb */
[----:B------:R-:W-:Y:S02]  /*17e0*/  IADD3 R11, P2, PT, R201, 0x40, RZ ;  /* 0x00000040c90b7810 */ /* 0x000fe40007f5e0ff */
[----:B------:R-:W-:Y:S01]  /*17f0*/  ISETP.GT.AND P4, PT, R229, UR7, PT ;  /* 0x00000007e5007c0c */ /* 0x000fe2000bf84270 */
[----:B----4-:R-:W-:Y:S01]  /*1800*/  IMAD.WIDE R238, R238, 0x4, R26 ;  /* 0x00000004eeee7825 */ /* 0x010fe200078e021a */
[----:B------:R-:W-:-:S02]  /*1810*/  IADD3 R10, P3, PT, R201, 0x60, RZ ;  /* 0x00000060c90a7810 */ /* 0x000fc40007f7e0ff */
[----:B------:R-:W-:Y:S01]  /*1820*/  IADD3 R13, P1, PT, R201, 0x20, RZ ;  /* 0x00000020c90d7810 */ /* 0x000fe20007f3e0ff */
[----:B------:R-:W-:Y:S01]  /*1830*/  IMAD.X R17, RZ, RZ, RZ, P2 ;  /* 0x000000ffff117224 */ /* 0x000fe200010e06ff */
[C---:B------:R-:W-:Y:S01]  /*1840*/  SHF.L.U64.HI R26, R6.reuse, 0x5, R7 ;  /* 0x00000005061a7819 */ /* 0x040fe20000010207 */
[----:B------:R-:W-:Y:S01]  /*1850*/  IMAD.SHL.U32 R7, R6, 0x20, RZ ;  /* 0x0000002006077824 */ /* 0x000fe200078e00ff */
[----:B------:R-:W-:Y:S02]  /*1860*/  IADD3.X R15, PT, PT, RZ, RZ, RZ, P3, !PT ;  /* 0x000000ffff0f7210 */ /* 0x000fe40001ffe4ff */
[----:B------:R-:W-:-:S03]  /*1870*/  IADD3.X R19, PT, PT, RZ, RZ, RZ, P1, !PT ;  /* 0x000000ffff137210 */ /* 0x000fc60000ffe4ff */
[----:B------:R-:W-:Y:S05]  /*1880*/  @P4 BRA `(.L_x_12) ;  /* 0x0000000800584947 */ /* 0x000fea0003800000 */
[----:B------:R-:W-:Y:S05]  /*1890*/  @P0 BRA `(.L_x_13) ;  /* 0x0000000000300947 */ /* 0x000fea0003800000 */
        /* <DEDUP_REMOVED lines=11> */
[----:B------:R-:W-:Y:S05]  /*1950*/  BRA `(.L_x_14) ;  /* 0x0000000000147947 */ /* 0x000fea0003800000 */
.L_x_13:
[----:B------:R-:W1:Y:S01]  /*1960*/  LDC.64 R6, c[0x0][0x5c0] ;  /* 0x00017000ff067b82 */ /* 0x000e620000000a00 */
[----:B------:R-:W-:-:S05]  /*1970*/  IADD3 R4, PT, PT, R231, R232, RZ ;  /* 0x000000e8e7047210 */ /* 0x000fca0007ffe0ff */
[C---:B-1----:R-:W-:Y:S02]  /*1980*/  IMAD R14, R4.reuse, R7, RZ ;  /* 0x00000007040e7224 */ /* 0x042fe400078e02ff */
[----:B------:R-:W-:-:S05]  /*1990*/  IMAD.WIDE.U32 R8, R4, R6, RZ ;  /* 0x0000000604087225 */ /* 0x000fca00078e00ff */
[----:B------:R-:W-:Y:S02]  /*19a0*/  IADD3 R14, PT, PT, R9, R14, RZ ;  /* 0x0000000e090e7210 */ /* 0x000fe40007ffe0ff */
.L_x_14:
        /* <DEDUP_REMOVED lines=12> */
[----:B------:R-:W-:Y:S01]  /*1a70*/  MOV R18, R20 ;  /* 0x0000001400127202 */ /* 0x000fe20000000f00 */
[----:B------:R-:W-:Y:S06]  /*1a80*/  BRA `(.L_x_16) ;  /* 0x0000000000187947 */ /* 0x000fec0003800000 */
.L_x_15:
[----:B------:R-:W1:Y:S01]  /*1a90*/  LDC.64 R4, c[0x0][0x5c8] ;  /* 0x00017200ff047b82 */ /* 0x000e620000000a00 */
[----:B------:R-:W-:-:S05]  /*1aa0*/  IADD3 R231, PT, PT, R231, R232, RZ ;  /* 0x000000e8e7e77210 */ /* 0x000fca0007ffe0ff */
[C---:B-1----:R-:W-:Y:S02]  /*1ab0*/  IMAD R16, R231.reuse, R5, RZ ;  /* 0x00000005e7107224 */ /* 0x042fe400078e02ff */
[----:B------:R-:W-:-:S05]  /*1ac0*/  IMAD.WIDE.U32 R20, R231, R4, RZ ;  /* 0x00000004e7147225 */ /* 0x000fca00078e00ff */
[----:B------:R-:W-:Y:S02]  /*1ad0*/  IADD3 R16, PT, PT, R21, R16, RZ ;  /* 0x0000001015107210 */ /* 0x000fe40007ffe0ff */
[----:B------:R-:W-:-:S07]  /*1ae0*/  MOV R18, R20 ;  /* 0x0000001400127202 */ /* 0x000fce0000000f00 */
.L_x_16:
[----:B------:R-:W1:Y:S01]  /*1af0*/  LDCU UR4, c[0x0][0x440] ;  /* 0x00008800ff0477ac */ /* 0x000e620008000800 */
[----:B------:R-:W-:Y:S01]  /*1b00*/  IADD3 R12, PT, PT, -R12, UR24, RZ ;  /* 0x000000180c0c7c10 */ /* 0x000fe2000fffe1ff */
[C---:B------:R-:W-:Y:S01]  /*1b10*/  IMAD R20, R6.reuse, UR19, RZ ;  /* 0x0000001306147c24 */ /* 0x040fe2000f8e02ff */
[----:B------:R-:W-:Y:S01]  /*1b20*/  BSSY.RECONVERGENT B0, `(.L_x_17) ;  /* 0x000001f000007945 */ /* 0x000fe20003800200 */
[----:B------:R-:W-:-:S04]  /*1b30*/  IMAD.WIDE.U32 R22, R6, UR20, R210 ;  /* 0x0000001406167c25 */ /* 0x000fc8000f8e00d2 */
[----:B------:R-:W-:Y:S01]  /*1b40*/  IMAD R21, R7, UR20, R20 ;  /* 0x0000001407157c24 */ /* 0x000fe2000f8e0214 */
[----:B------:R-:W-:-:S04]  /*1b50*/  IADD3 R20, P1, PT, R8, R22, RZ ;  /* 0x0000001608147210 */ /* 0x000fc80007f3e0ff */
[----:B------:R-:W-:Y:S02]  /*1b60*/  IADD3.X R21, PT, PT, R14, R23, R21, P1, !PT ;  /* 0x000000170e157210 */ /* 0x000fe40000ffe415 */
[----:B-1----:R-:W-:Y:S01]  /*1b70*/  ISETP.GE.AND P0, PT, R210, UR4, PT ;  /* 0x00000004d2007c0c */ /* 0x002fe2000bf06270 */
[----:B------:R-:W1:Y:S03]  /*1b80*/  LDCU.64 UR4, c[0x0][0x5d8] ;  /* 0x0000bb00ff0477ac */ /* 0x000e660008000a00 */
[-C--:B------:R-:W-:Y:S02]  /*1b90*/  ISETP.GE.OR P3, PT, R201, R12.reuse, P0 ;  /* 0x0000000cc900720c */ /* 0x080fe40000766670 */
[-C--:B------:R-:W-:Y:S02]  /*1ba0*/  ISETP.GE.OR P2, PT, R206, R12.reuse, P0 ;  /* 0x0000000cce00720c */ /* 0x080fe40000746670 */
[----:B------:R-:W-:-:S02]  /*1bb0*/  ISETP.GE.OR P1, PT, R205, R12, P0 ;  /* 0x0000000ccd00720c */ /* 0x000fc40000726670 */
[----:B------:R-:W-:-:S07]  /*1bc0*/  ISETP.GE.OR P0, PT, R204, R12, P0 ;  /* 0x0000000ccc00720c */ /* 0x000fce0000706670 */
[----:B------:R-:W2:Y:S01]  /*1bd0*/  @!P3 LDC.64 R8, c[0x0][0x560] ;  /* 0x00015800ff08bb82 */ /* 0x000ea20000000a00 */
[----:B-1----:R-:W-:-:S04]  /*1be0*/  IMAD.WIDE.U32 R20, R191, UR4, R20 ;  /* 0x00000004bf147c25 */ /* 0x002fc8000f8e0014 */
[----:B------:R-:W-:Y:S02]  /*1bf0*/  IMAD R23, R191, UR5, R21 ;  /* 0x00000005bf177c24 */ /* 0x000fe4000f8e0215 */
[----:B------:R-:W-:-:S04]  /*1c00*/  @!P3 IMAD.MOV.U32 R22, RZ, RZ, R20 ;  /* 0x000000ffff16b224 */ /* 0x000fc800078e0014 */
[----:B------:R-:W-:-:S04]  /*1c10*/  @!P3 IMAD.WIDE.U32 R24, R201, R6, R22 ;  /* 0x00000006c918b225 */ /* 0x000fc800078e0016 */
[----:B------:R-:W-:Y:S01]  /*1c20*/  @!P3 IMAD R14, R201, R7, R25 ;  /* 0x00000007c90eb224 */ /* 0x000fe200078e0219 */
[----:B--2---:R-:W-:-:S04]  /*1c30*/  @!P3 LEA R8, P4, R24, R8, 0x1 ;  /* 0x000000081808b211 */ /* 0x004fc800078808ff */
[----:B------:R-:W-:-:S05]  /*1c40*/  @!P3 LEA.HI.X R9, R24, R9, R14, 0x1, P4 ;  /* 0x000000091809b211 */ /* 0x000fca00020f0c0e */
[----:B------:R1:W-:Y:S01]  /*1c50*/  @!P3 STG.E.128 desc[UR16][R8.64], RZ ;  /* 0x000000ff0800b986 */ /* 0x0003e2000c101d10 */
[----:B------:R-:W-:Y:S05]  /*1c60*/  @P2 BRA `(.L_x_18) ;  /* 0x0000000000282947 */ /* 0x000fea0003800000 */
[----:B------:R-:W2:Y:S01]  /*1c70*/  LDCU.64 UR4, c[0x0][0x560] ;  /* 0x0000ac00ff0477ac */ /* 0x000ea20008000a00 */
[----:B------:R-:W-:Y:S01]  /*1c80*/  MOV R24, R20 ;  /* 0x0000001400187202 */ /* 0x000fe20000000f00 */
[----:B-1----:R-:W-:Y:S01]  /*1c90*/  IMAD R8, R19, R6, RZ ;  /* 0x0000000613087224 */ /* 0x002fe200078e02ff */
[----:B------:R-:W-:-:S03]  /*1ca0*/  MOV R25, R23 ;  /* 0x0000001700197202 */ /* 0x000fc60000000f00 */
[C---:B------:R-:W-:Y:S02]  /*1cb0*/  IMAD R8, R13.reuse, R7, R8 ;  /* 0x000000070d087224 */ /* 0x040fe400078e0208 */
[----:B------:R-:W-:-:S05]  /*1cc0*/  IMAD.WIDE.U32 R24, R13, R6, R24 ;  /* 0x000000060d187225 */ /* 0x000fca00078e0018 */
[----:B------:R-:W-:Y:S02]  /*1cd0*/  IADD3 R8, PT, PT, R25, R8, RZ ;  /* 0x0000000819087210 */ /* 0x000fe40007ffe0ff */
[----:B--2---:R-:W-:-:S04]  /*1ce0*/  LEA R26, P4, R24, UR4, 0x1 ;  /* 0x00000004181a7c11 */ /* 0x004fc8000f8808ff */
[----:B------:R-:W-:-:S05]  /*1cf0*/  LEA.HI.X R27, R24, UR5, R8, 0x1, P4 ;  /* 0x00000005181b7c11 */ /* 0x000fca000a0f0c08 */
[----:B------:R2:W-:Y:S04]  /*1d00*/  STG.E.128 desc[UR16][R26.64], RZ ;  /* 0x000000ff1a007986 */ /* 0x0005e8000c101d10 */
.L_x_18:
[----:B------:R-:W-:Y:S05]  /*1d10*/  BSYNC.RECONVERGENT B0 ;  /* 0x0000000000007941 */ /* 0x000fea0003800200 */
.L_x_17:
[----:B------:R-:W-:Y:S04]  /*1d20*/  BSSY.RECONVERGENT B0, `(.L_x_19) ;  /* 0x000000c000007945 */ /* 0x000fe80003800200 */
        /* <DEDUP_REMOVED lines=11> */
.L_x_20:
[----:B------:R-:W-:Y:S05]  /*1de0*/  BSYNC.RECONVERGENT B0 ;  /* 0x0000000000007941 */ /* 0x000fea0003800200 */
.L_x_19:
[----:B------:R-:W-:Y:S04]  /*1df0*/  BSSY.RECONVERGENT B0, `(.L_x_21) ;  /* 0x000000b000007945 */ /* 0x000fe80003800200 */
[----:B------:R-:W-:Y:S05]  /*1e00*/  @P0 BRA `(.L_x_22) ;  /* 0x0000000000240947 */ /* 0x000fea0003800000 */
[----:B------:R-:W4:Y:S01]  /*1e10*/  LDCU.64 UR4, c[0x0][0x560] ;  /* 0x0000ac00ff0477ac */ /* 0x000f220008000a00 */
[----:B------:R-:W-:Y:S01]  /*1e20*/  MOV R21, R23 ;  /* 0x0000001700157202 */ /* 0x000fe20000000f00 */
[-C--:B-1----:R-:W-:Y:S02]  /*1e30*/  IMAD R8, R15, R6.reuse, RZ ;  /* 0x000000060f087224 */ /* 0x082fe400078e02ff */
[----:B------:R-:W-:-:S04]  /*1e40*/  IMAD.WIDE.U32 R20, R10, R6, R20 ;  /* 0x000000060a147225 */ /* 0x000fc800078e0014 */
[----:B------:R-:W-:-:S05]  /*1e50*/  IMAD R8, R10, R7, R8 ;  /* 0x000000070a087224 */ /* 0x000fca00078e0208 */
[----:B------:R-:W-:Y:S02]  /*1e60*/  IADD3 R7, PT, PT, R21, R8, RZ ;  /* 0x0000000815077210 */ /* 0x000fe40007ffe0ff */
[----:B----4-:R-:W-:-:S04]  /*1e70*/  LEA R6, P4, R20, UR4, 0x1 ;  /* 0x0000000414067c11 */ /* 0x010fc8000f8808ff */
[----:B------:R-:W-:-:S05]  /*1e80*/  LEA.HI.X R7, R20, UR5, R7, 0x1, P4 ;  /* 0x0000000514077c11 */ /* 0x000fca000a0f0c07 */
[----:B------:R4:W-:Y:S04]  /*1e90*/  STG.E.128 desc[UR16][R6.64], RZ ;  /* 0x000000ff06007986 */ /* 0x0009e8000c101d10 */
.L_x_22:
[----:B------:R-:W-:Y:S05]  /*1ea0*/  BSYNC.RECONVERGENT B0 ;  /* 0x0000000000007941 */ /* 0x000fea0003800200 */
.L_x_21:
[----:B------:R-:W5:Y:S01]  /*1eb0*/  LDCU.64 UR4, c[0x0][0x5e0] ;  /* 0x0000bc00ff0477ac */ /* 0x000f620008000a00 */
[C---:B----4-:R-:W-:Y:S01]  /*1ec0*/  IMAD R6, R4.reuse, UR19, RZ ;  /* 0x0000001304067c24 */ /* 0x050fe2000f8e02ff */
[----:B------:R-:W-:Y:S01]  /*1ed0*/  BSSY.RECONVERGENT B0, `(.L_x_23) ;  /* 0x0000019000007945 */ /* 0x000fe20003800200 */
[----:B------:R-:W-:-:S04]  /*1ee0*/  IMAD.WIDE.U32 R20, R4, UR20, R210 ;  /* 0x0000001404147c25 */ /* 0x000fc8000f8e00d2 */
[----:B-1----:R-:W-:Y:S01]  /*1ef0*/  IMAD R9, R5, UR20, R6 ;  /* 0x0000001405097c24 */ /* 0x002fe2000f8e0206 */
[----:B------:R-:W-:Y:S01]  /*1f00*/  IADD3 R20, P4, PT, R18, R20, RZ ;  /* 0x0000001412147210 */ /* 0x000fe20007f9e0ff */
[----:B------:R-:W1:Y:S03]  /*1f10*/  @!P3 LDC.64 R6, c[0x0][0x568] ;  /* 0x00015a00ff06bb82 */ /* 0x000e660000000a00 */
[----:B------:R-:W-:-:S03]  /*1f20*/  IADD3.X R21, PT, PT, R16, R21, R9, P4, !PT ;  /* 0x0000001510157210 */ /* 0x000fc600027fe409 */
[----:B-----5:R-:W-:-:S04]  /*1f30*/  IMAD.WIDE.U32 R20, R191, UR4, R20 ;  /* 0x00000004bf147c25 */ /* 0x020fc8000f8e0014 */
[----:B------:R-:W-:Y:S01]  /*1f40*/  IMAD R23, R191, UR5, R21 ;  /* 0x00000005bf177c24 */ /* 0x000fe2000f8e0215 */
[----:B------:R-:W-:-:S05]  /*1f50*/  @!P3 MOV R22, R20 ;  /* 0x000000140016b202 */ /* 0x000fca0000000f00 */
[----:B------:R-:W-:-:S04]  /*1f60*/  @!P3 IMAD.WIDE.U32 R24, R201, R4, R22 ;  /* 0x00000004c918b225 */ /* 0x000fc800078e0016 */
[----:B------:R-:W-:Y:S01]  /*1f70*/  @!P3 IMAD R8, R201, R5, R25 ;  /* 0x00000005c908b224 */ /* 0x000fe200078e0219 */
[----:B-1----:R-:W-:-:S04]  /*1f80*/  @!P3 LEA R6, P4, R24, R6, 0x1 ;  /* 0x000000061806b211 */ /* 0x002fc800078808ff */
[----:B------:R-:W-:-:S05]  /*1f90*/  @!P3 LEA.HI.X R7, R24, R7, R8, 0x1, P4 ;  /* 0x000000071807b211 */ /* 0x000fca00020f0c08 */
[----:B------:R1:W-:Y:S01]  /*1fa0*/  @!P3 STG.E.128 desc[UR16][R6.64], RZ ;  /* 0x000000ff0600b986 */ /* 0x0003e2000c101d10 */
[----:B------:R-:W-:Y:S05]  /*1fb0*/  @P2 BRA `(.L_x_24) ;  /* 0x0000000000282947 */ /* 0x000fea0003800000 */
[----:B------:R-:W4:Y:S01]  /*1fc0*/  LDCU.64 UR4, c[0x0][0x568] ;  /* 0x0000ad00ff0477ac */ /* 0x000f220008000a00 */
[----:B------:R-:W-:Y:S01]  /*1fd0*/  MOV R8, R20 ;  /* 0x0000001400087202 */ /* 0x000fe20000000f00 */
[----:B-1----:R-:W-:Y:S01]  /*1fe0*/  IMAD R6, R19, R4, RZ ;  /* 0x0000000413067224 */ /* 0x002fe200078e02ff */
[----:B------:R-:W-:-:S03]  /*1ff0*/  MOV R9, R23 ;  /* 0x0000001700097202 */ /* 0x000fc60000000f00 */
[C---:B------:R-:W-:Y:S02]  /*2000*/  IMAD R6, R13.reuse, R5, R6 ;  /* 0x000000050d067224 */ /* 0x040fe400078e0206 */
[----:B------:R-:W-:-:S05]  /*2010*/  IMAD.WIDE.U32 R8, R13, R4, R8 ;  /* 0x000000040d087225 */ /* 0x000fca00078e0008 */
[----:B------:R-:W-:Y:S02]  /*2020*/  IADD3 R6, PT, PT, R9, R6, RZ ;  /* 0x0000000609067210 */ /* 0x000fe40007ffe0ff */
[----:B----4-:R-:W-:-:S04]  /*2030*/  LEA R12, P2, R8, UR4, 0x1 ;  /* 0x00000004080c7c11 */ /* 0x010fc8000f8408ff */
[----:B------:R-:W-:-:S05]  /*2040*/  LEA.HI.X R13, R8, UR5, R6, 0x1, P2 ;  /* 0x00000005080d7c11 */ /* 0x000fca00090f0c06 */
[----:B------:R4:W-:Y:S04]  /*2050*/  STG.E.128 desc[UR16][R12.64], RZ ;  /* 0x000000ff0c007986 */ /* 0x0009e8000c101d10 */
.L_x_24:
[----:B------:R-:W-:Y:S05]  /*2060*/  BSYNC.RECONVERGENT B0 ;  /* 0x0000000000007941 */ /* 0x000fea0003800200 */
.L_x_23:
[----:B------:R-:W-:Y:S04]  /*2070*/  BSSY.RECONVERGENT B0, `(.L_x_25) ;  /* 0x000000c000007945 */ /* 0x000fe80003800200 */
        /* <DEDUP_REMOVED lines=11> */
.L_x_26:
[----:B------:R-:W-:Y:S05]  /*2130*/  BSYNC.RECONVERGENT B0 ;  /* 0x0000000000007941 */ /* 0x000fea0003800200 */
.L_x_25:
[----:B------:R-:W-:Y:S05]  /*2140*/  @P0 BRA `(.L_x_27) ;  /* 0x0000005000200947 */ /* 0x000fea0003800000 */
[----:B------:R-:W5:Y:S01]  /*2150*/  LDCU.64 UR4, c[0x0][0x568] ;  /* 0x0000ad00ff0477ac */ /* 0x000f620008000a00 */
[----:B------:R-:W-:Y:S01]  /*2160*/  MOV R21, R23 ;  /* 0x0000001700157202 */ /* 0x000fe20000000f00 */
[-C--:B------:R-:W-:Y:S02]  /*2170*/  IMAD R15, R15, R4.reuse, RZ ;  /* 0x000000040f0f7224 */ /* 0x080fe400078e02ff */
[----:B------:R-:W-:-:S04]  /*2180*/  IMAD.WIDE.U32 R20, R10, R4, R20 ;  /* 0x000000040a147225 */ /* 0x000fc800078e0014 */
[----:B------:R-:W-:-:S05]  /*2190*/  IMAD R15, R10, R5, R15 ;  /* 0x000000050a0f7224 */ /* 0x000fca00078e020f */
[----:B------:R-:W-:Y:S02]  /*21a0*/  IADD3 R15, PT, PT, R21, R15, RZ ;  /* 0x0000000f150f7210 */ /* 0x000fe40007ffe0ff */
[----:B-----5:R-:W-:-:S04]  /*21b0*/  LEA R4, P0, R20, UR4, 0x1 ;  /* 0x0000000414047c11 */ /* 0x020fc8000f8008ff */
[----:B------:R-:W-:-:S05]  /*21c0*/  LEA.HI.X R5, R20, UR5, R15, 0x1, P0 ;  /* 0x0000000514057c11 */ /* 0x000fca00080f0c0f */
[----:B------:R1:W-:Y:S01]  /*21d0*/  STG.E.128 desc[UR16][R4.64], RZ ;  /* 0x000000ff04007986 */ /* 0x0003e2000c101d10 */
[----:B------:R-:W-:Y:S05]  /*21e0*/  BRA `(.L_x_27) ;  /* 0x0000004c00f87947 */ /* 0x000fea0003800000 */
.L_x_12:
[----:B------:R-:W1:Y:S01]  /*21f0*/  LDCU.64 UR4, c[0x0][0x3d8] ;  /* 0x00007b00ff0477ac */ /* 0x000e620008000a00 */
[C---:B------:R-:W-:Y:S01]  /*2200*/  IMAD R12, R8.reuse, UR19, RZ ;  /* 0x00000013080c7c24 */ /* 0x040fe2000f8e02ff */
[----:B------:R-:W-:Y:S01]  /*2210*/  MOV R6, UR18 ;  /* 0x0000001200067c02 */ /* 0x000fe20008000f00 */
[----:B------:R-:W-:Y:S01]  /*2220*/  IMAD.WIDE.U32 R28, R8, UR20, R210 ;  /* 0x00000014081c7c25 */ /* 0x000fe2000f8e00d2 */
[----:B------:R-:W-:Y:S01]  /*2230*/  UIADD3 UR6, UPT, UPT, -UR20, UR24, URZ ;  /* 0x0000001814067290 */ /* 0x000fe2000fffe1ff */
[----:B------:R-:W-:Y:S01]  /*2240*/  BSSY.RECONVERGENT B0, `(.L_x_28) ;  /* 0x000001f000007945 */ /* 0x000fe20003800200 */
[----:B------:R-:W-:Y:S01]  /*2250*/  LOP3.LUT R6, R6, 0x80000001, RZ, 0xc0, !PT ;  /* 0x8000000106067812 */ /* 0x000fe200078ec0ff */
[----:B------:R-:W-:Y:S01]  /*2260*/  IMAD R23, R9, UR20, R12 ;  /* 0x0000001409177c24 */ /* 0x000fe2000f8e020c */
[----:B------:R-:W-:Y:S01]  /*2270*/  @P5 BAR.SYNC.DEFER_BLOCKING 0x0 ;  /* 0x0000000000005b1d */ /* 0x000fe20000010000 */
[----:B------:R-:W-:Y:S02]  /*2280*/  IADD3 R24, P0, PT, R24, R28, RZ ;  /* 0x0000001c18187210 */ /* 0x000fe40007f1e0ff */
[----:B------:R-:W-:-:S02]  /*2290*/  ISETP.GE.AND P6, PT, R201, UR6, PT ;  /* 0x00000006c9007c0c */ /* 0x000fc4000bfc6270 */
[----:B------:R-:W-:Y:S02]  /*22a0*/  IADD3.X R25, PT, PT, R22, R29, R23, P0, !PT ;  /* 0x0000001d16197210 */ /* 0x000fe400007fe417 */
[----:B------:R-:W-:Y:S01]  /*22b0*/  ISETP.NE.AND P0, PT, R6, 0x1, PT ;  /* 0x000000010600780c */ /* 0x000fe20003f05270 */
[----:B-1----:R-:W-:-:S03]  /*22c0*/  IMAD R23, R14, UR4, RZ ;  /* 0x000000040e177c24 */ /* 0x002fc6000f8e02ff */
[----:B------:R-:W-:Y:S01]  /*22d0*/  SEL R177, RZ, 0x2000, P0 ;  /* 0x00002000ffb17807 */ /* 0x000fe20000000000 */
[----:B------:R-:W-:-:S04]  /*22e0*/  IMAD.WIDE.U32 R24, R16, UR4, R24 ;  /* 0x0000000410187c25 */ /* 0x000fc8000f8e0018 */
[----:B------:R-:W-:-:S05]  /*22f0*/  IMAD R23, R16, UR5, R23 ;  /* 0x0000000510177c24 */ /* 0x000fca000f8e0217 */
[----:B------:R-:W-:Y:S01]  /*2300*/  IADD3 R23, PT, PT, R25, R23, RZ ;  /* 0x0000001719177210 */ /* 0x000fe20007ffe0ff */
[----:B------:R-:W-:Y:S06]  /*2310*/  @P6 BRA `(.L_x_29) ;  /* 0x0000000000406947 */ /* 0x000fec0003800000 */
[----:B------:R-:W1:Y:S02]  /*2320*/  LDCU UR4, c[0x0][0x440] ;  /* 0x00008800ff0477ac */ /* 0x000e640008000800 */
[----:B-1----:R-:W-:-:S13]  /*2330*/  ISETP.GE.AND P0, PT, R210, UR4, PT ;  /* 0x00000004d2007c0c */ /* 0x002fda000bf06270 */
[----:B------:R-:W-:Y:S05]  /*2340*/  @P0 BRA `(.L_x_30) ;  /* 0x00000000002c0947 */ /* 0x000fea0003800000 */
[----:B------:R-:W1:Y:S01]  /*2350*/  LDCU.64 UR4, c[0x0][0x390] ;  /* 0x00007200ff0477ac */ /* 0x000e620008000a00 */
[----:B------:R-:W-:-:S05]  /*2360*/  MOV R22, R24 ;  /* 0x0000001800167202 */ /* 0x000fca0000000f00 */
[----:B------:R-:W-:-:S04]  /*2370*/  IMAD.WIDE.U32 R30, R201, R8, R22 ;  /* 0x00000008c91e7225 */ /* 0x000fc800078e0016 */
[----:B------:R-:W-:Y:S01]  /*2380*/  IMAD R6, R201, R9, R31 ;  /* 0x00000009c9067224 */ /* 0x000fe200078e021f */
[----:B-1----:R-:W-:-:S04]  /*2390*/  LEA R28, P0, R30, UR4, 0x1 ;  /* 0x000000041e1c7c11 */ /* 0x002fc8000f8008ff */
[----:B------:R-:W-:-:S05]  /*23a0*/  LEA.HI.X R29, R30, UR5, R6, 0x1, P0 ;  /* 0x000000051e1d7c11 */ /* 0x000fca00080f0c06 */
[----:B------:R-:W-:Y:S01]  /*23b0*/  @!PT LDS RZ, [RZ] ;  /* 0x00000000fffff984 */ /* 0x000fe20000000800 */
[----:B------:R-:W-:Y:S01]  /*23c0*/  @!PT LDS RZ, [RZ] ;  /* 0x00000000fffff984 */ /* 0x000fe20000000800 */
[----:B------:R-:W-:Y:S01]  /*23d0*/  @!PT LDS RZ, [RZ] ;  /* 0x00000000fffff984 */ /* 0x000fe20000000800 */
[----:B------:R2:W-:Y:S01]  /*23e0*/  LDGSTS.E.BYPASS.LTC128B.128 [R208+0xa000], desc[UR16][R28.64] ;  /* 0x0a0000001cd07fae */ /* 0x0005e2000b981a10 */
[----:B------:R-:W-:Y:S05]  /*23f0*/  BRA `(.L_x_31) ;  /* 0x00000000000c7947 */ /* 0x000fea0003800000 */
.L_x_30:
[----:B------:R3:W-:Y:S01]  /*2400*/  STS.128 [R208+0xa000], RZ ;  /* 0x00a000ffd0007388 */ /* 0x0007e20000000c00 */
[----:B------:R-:W-:Y:S05]  /*2410*/  BRA `(.L_x_31) ;  /* 0x0000000000047947 */ /* 0x000fea0003800000 */
.L_x_29:
[----:B------:R1:W-:Y:S02]  /*2420*/  STS.128 [R208+0xa000], RZ ;  /* 0x00a000ffd0007388 */ /* 0x0003e40000000c00 */
.L_x_31:
[----:B------:R-:W-:Y:S05]  /*2430*/  BSYNC.RECONVERGENT B0 ;  /* 0x0000000000007941 */ /* 0x000fea0003800200 */
.L_x_28:
[----:B------:R-:W-:Y:S01]  /*2440*/  ISETP.GE.AND P5, PT, R206, UR6, PT ;  /* 0x00000006ce007c0c */ /* 0x000fe2000bfa6270 */
[----:B------:R-:W-:Y:S01]  /*2450*/  BSSY.RECONVERGENT B0, `(.L_x_32) ;  /* 0x0000015000007945 */ /* 0x000fe20003800200 */
[----:B------:R-:W-:Y:S02]  /*2460*/  ISETP.GE.AND P4, PT, R205, UR6, PT ;  /* 0x00000006cd007c0c */ /* 0x000fe4000bf86270 */
[----:B------:R-:W-:-:S09]  /*2470*/  ISETP.GE.AND P3, PT, R204, UR6, PT ;  /* 0x00000006cc007c0c */ /* 0x000fd2000bf66270 */
[----:B------:R4:W-:Y:S01]  /*2480*/  @P5 STS.128 [R208+0xb000], RZ ;  /* 0x00b000ffd0005388 */ /* 0x0009e20000000c00 */
[----:B------:R-:W-:Y:S05]  /*2490*/  @P5 BRA `(.L_x_33) ;  /* 0x0000000000405947 */ /* 0x000fea0003800000 */
[----:B------:R-:W5:Y:S02]  /*24a0*/  LDCU UR4, c[0x0][0x440] ;  /* 0x00008800ff0477ac */ /* 0x000f640008000800 */
[----:B-----5:R-:W-:-:S13]  /*24b0*/  ISETP.GE.AND P0, PT, R210, UR4, PT ;  /* 0x00000004d2007c0c */ /* 0x020fda000bf06270 */
[----:B------:R1:W-:Y:S01]  /*24c0*/  @P0 STS.128 [R208+0xb000], RZ ;  /* 0x00b000ffd0000388 */ /* 0x0003e20000000c00 */
[----:B------:R-:W-:Y:S05]  /*24d0*/  @P0 BRA `(.L_x_33) ;  /* 0x0000000000300947 */ /* 0x000fea0003800000 */
[----:B------:R-:W5:Y:S01]  /*24e0*/  LDCU.64 UR4, c[0x0][0x390] ;  /* 0x00007200ff0477ac */ /* 0x000f620008000a00 */
[----:B------:R-:W-:Y:S01]  /*24f0*/  MOV R22, R24 ;  /* 0x0000001800167202 */ /* 0x000fe20000000f00 */
[----:B------:R-:W-:-:S04]  /*2500*/  IMAD R6, R19, R8, RZ ;  /* 0x0000000813067224 */ /* 0x000fc800078e02ff */
[----:B--2---:R-:W-:-:S04]  /*2510*/  IMAD.WIDE.U32 R28, R13, R8, R22 ;  /* 0x000000080d1c7225 */ /* 0x004fc800078e0016 */
[----:B------:R-:W-:-:S05]  /*2520*/  IMAD R6, R13, R9, R6 ;  /* 0x000000090d067224 */ /* 0x000fca00078e0206 */
[----:B------:R-:W-:Y:S02]  /*2530*/  IADD3 R6, PT, PT, R29, R6, RZ ;  /* 0x000000061d067210 */ /* 0x000fe40007ffe0ff */
[----:B-----5:R-:W-:-:S04]  /*2540*/  LEA R30, P0, R28, UR4, 0x1 ;  /* 0x000000041c1e7c11 */ /* 0x020fc8000f8008ff */
[----:B------:R-:W-:-:S05]  /*2550*/  LEA.HI.X R31, R28, UR5, R6, 0x1, P0 ;  /* 0x000000051c1f7c11 */ /* 0x000fca00080f0c06 */
[----:B------:R-:W-:Y:S01]  /*2560*/  @!PT LDS RZ, [RZ] ;  /* 0x00000000fffff984 */ /* 0x000fe20000000800 */
[----:B------:R-:W-:Y:S01]  /*2570*/  @!PT LDS RZ, [RZ] ;  /* 0x00000000fffff984 */ /* 0x000fe20000000800 */
[----:B------:R-:W-:Y:S01]  /*2580*/  @!PT LDS RZ, [RZ] ;  /* 0x00000000fffff984 */ /* 0x000fe20000000800 */
[----:B------:R2:W-:Y:S04]  /*2590*/  LDGSTS.E.BYPASS.LTC128B.128 [R208+0xb000], desc[UR16][R30.64] ;  /* 0x0b0000001ed07fae */ /* 0x0005e8000b981a10 */
.L_x_33:
[----:B------:R-:W-:Y:S05]  /*25a0*/  BSYNC.RECONVERGENT B0 ;  /* 0x0000000000007941 */ /* 0x000fea0003800200 */
.L_x_32:
[----:B------:R1:W-:Y:S01]  /*25b0*/  @P4 STS.128 [R208+0xc000], RZ ;  /* 0x00c000ffd0004388 */ /* 0x0003e20000000c00 */
[----:B------:R-:W-:Y:S04]  /*25c0*/  BSSY.RECONVERGENT B0, `(.L_x_34) ;  /* 0x0000012000007945 */ /* 0x000fe80003800200 */
        /* <DEDUP_REMOVED lines=17> */
.L_x_35:
[----:B------:R-:W-:Y:S05]  /*26e0*/  BSYNC.RECONVERGENT B0 ;  /* 0x0000000000007941 */ /* 0x000fea0003800200 */
.L_x_34:
        /* <DEDUP_REMOVED lines=10> */
[----:B------:R-:W-:-:S04]  /*2790*/  IMAD.WIDE.U32 R22, R10, R8, R22 ;  /* 0x000000080a167225 */ /* 0x000fc800078e0016 */
        /* <DEDUP_REMOVED lines=8> */
.L_x_37:
[----:B------:R-:W-:Y:S05]  /*2820*/  BSYNC.RECONVERGENT B0 ;  /* 0x0000000000007941 */ /* 0x000fea0003800200 */
.L_x_36:
[----:B------:R-:W-:Y:S01]  /*2830*/  UIMAD UR18, UR18, -0x40, UR25 ;  /* 0xffffffc0121278a4 */ /* 0x000fe2000f8e0219 */
[----:B------:R-:W0:Y:S01]  /*2840*/  LDGDEPBAR ;  /* 0x00000000000079af */ /* 0x000e220000000000 */
[----:B------:R-:W-:Y:S04]  /*2850*/  BSSY.RECONVERGENT B0, `(.L_x_38) ;  /* 0x000000e000007945 */ /* 0x000fe80003800200 */
[----:B------:R-:W-:-:S13]  /*2860*/  ISETP.GE.AND P2, PT, R201, UR18, PT ;  /* 0x00000012c9007c0c */ /* 0x000fda000bf46270 */
[----:B------:R-:W-:Y:S05]  /*2870*/  @P2 BRA `(.L_x_39) ;  /* 0x0000000000282947 */ /* 0x000fea0003800000 */
[----:B------:R-:W5:Y:S02]  /*2880*/  LDCU UR4, c[0x0][0x440] ;  /* 0x00008800ff0477ac */ /* 0x000f640008000800 */
[----:B-----5:R-:W-:-:S13]  /*2890*/  ISETP.GE.AND P0, PT, R210, UR4, PT ;  /* 0x00000004d2007c0c */ /* 0x020fda000bf06270 */
[----:B------:R-:W-:Y:S05]  /*28a0*/  @P0 BRA `(.L_x_40) ;  /* 0x0000000000140947 */ /* 0x000fea0003800000 */
[----:B------:R-:W-:Y:S01]  /*28b0*/  @!PT LDS RZ, [RZ] ;  /* 0x00000000fffff984 */ /* 0x000fe20000000800 */
[----:B------:R-:W-:Y:S01]  /*28c0*/  @!PT LDS RZ, [RZ] ;  /* 0x00000000fffff984 */ /* 0x000fe20000000800 */
[----:B------:R-:W-:Y:S01]  /*28d0*/  @!PT LDS RZ, [RZ] ;  /* 0x00000000fffff984 */ /* 0x000fe20000000800 */
[----:B------:R1:W-:Y:S01]  /*28e0*/  LDGSTS.E.BYPASS.LTC128B.128 [R208+0x4000], desc[UR16][R220.64] ;  /* 0x04000000dcd07fae */ /* 0x0003e2000b981a10 */
[----:B------:R-:W-:Y:S05]  /*28f0*/  BRA `(.L_x_41) ;  /* 0x00000000000c7947 */ /* 0x000fea0003800000 */
.L_x_40:
[----:B------:R1:W-:Y:S01]  /*2900*/  STS.128 [R208+0x4000], RZ ;  /* 0x004000ffd0007388 */ /* 0x0003e20000000c00 */
[----:B------:R-:W-:Y:S05]  /*2910*/  BRA `(.L_x_41) ;  /* 0x0000000000047947 */ /* 0x000fea0003800000 */
.L_x_39:
[----:B------:R1:W-:Y:S02]  /*2920*/  STS.128 [R208+0x4000], RZ ;  /* 0x004000ffd0007388 */ /* 0x0003e40000000c00 */
.L_x_41:
[----:B------:R-:W-:Y:S05]  /*2930*/  BSYNC.RECONVERGENT B0 ;  /* 0x0000000000007941 */ /* 0x000fea0003800200 */
.L_x_38:
[----:B------:R-:W-:Y:S01]  /*2940*/  ISETP.GE.AND P1, PT, R206, UR18, PT ;  /* 0x00000012ce007c0c */ /* 0x000fe2000bf26270 */
[----:B------:R-:W-:-:S12]  /*2950*/  BSSY.RECONVERGENT B0, `(.L_x_42) ;  /* 0x0000010000007945 */ /* 0x000fd80003800200 */
[----:B------:R1:W-:Y:S01]  /*2960*/  @P1 STS.128 [R208+0x5000], RZ ;  /* 0x005000ffd0001388 */ /* 0x0003e20000000c00 */
[----:B------:R-:W-:Y:S05]  /*2970*/  @P1 BRA `(.L_x_43) ;  /* 0x0000000000341947 */ /* 0x000fea0003800000 */
[----:B------:R-:W5:Y:S02]  /*2980*/  LDCU UR4, c[0x0][0x440] ;  /* 0x00008800ff0477ac */ /* 0x000f640008000800 */
[----:B-----5:R-:W-:-:S13]  /*2990*/  ISETP.GE.AND P0, PT, R210, UR4, PT ;  /* 0x00000004d2007c0c */ /* 0x020fda000bf06270 */
[----:B------:R1:W-:Y:S01]  /*29a0*/  @P0 STS.128 [R208+0x5000], RZ ;  /* 0x005000ffd0000388 */ /* 0x0003e20000000c00 */
[----:B------:R-:W-:Y:S05]  /*29b0*/  @P0 BRA `(.L_x_43) ;  /* 0x0000000000240947 */ /* 0x000fea0003800000 */
[----:B-1----:R-:W-:Y:S01]  /*29c0*/  IMAD.U32 R9, RZ, RZ, UR13 ;  /* 0x0000000dff097e24 */ /* 0x002fe2000f8e00ff */
[----:B------:R-:W-:Y:S01]  /*29d0*/  MOV R8, UR13 ;  /* 0x0000000d00087c02 */ /* 0x000fe20008000f00 */
[----:B------:R-:W-:-:S03]  /*29e0*/  IMAD.U32 R6, RZ, RZ, UR12 ;  /* 0x0000000cff067e24 */ /* 0x000fc6000f8e00ff */
[----:B------:R-:W-:-:S04]  /*29f0*/  LEA R22, P0, R9, R220, 0x1 ;  /* 0x000000dc09167211 */ /* 0x000fc800078008ff */
[----:B------:R-:W-:-:S05]  /*2a00*/  LEA.HI.X R23, R8, R221, R6, 0x1, P0 ;  /* 0x000000dd08177211 */ /* 0x000fca00000f0c06 */
[----:B------:R-:W-:Y:S01]  /*2a10*/  @!PT LDS RZ, [RZ] ;  /* 0x00000000fffff984 */ /* 0x000fe20000000800 */
[----:B------:R-:W-:Y:S01]  /*2a20*/  @!PT LDS RZ, [RZ] ;  /* 0x00000000fffff984 */ /* 0x000fe20000000800 */
[----:B------:R-:W-:Y:S01]  /*2a30*/  @!PT LDS RZ, [RZ] ;  /* 0x00000000fffff984 */ /* 0x000fe20000000800 */
[----:B------:R1:W-:Y:S04]  /*2a40*/  LDGSTS.E.BYPASS.LTC128B.128 [R208+0x5000], desc[UR16][R22.64] ;  /* 0x0500000016d07fae */ /* 0x0003e8000b981a10 */
.L_x_43:
[----:B------:R-:W-:Y:S05]  /*2a50*/  BSYNC.RECONVERGENT B0 ;  /* 0x0000000000007941 */ /* 0x000fea0003800200 */
.L_x_42:
[----:B------:R-:W-:Y:S01]  /*2a60*/  BSSY.RECONVERGENT B0, `(.L_x_44) ;  /* 0x000000e000007945 */ /* 0x000fe20003800200 */
[----:B------:R-:W-:-:S03]  /*2a70*/  IADD3 R228, PT, PT, R208, R177, RZ ;  /* 0x000000b1d0e47210 */ /* 0x000fc60007ffe0ff */
[----:B------:R-:W-:Y:S05]  /*2a80*/  @P2 BRA `(.L_x_45) ;  /* 0x0000000000282947 */ /* 0x000fea0003800000 */
[----:B------:R-:W5:Y:S02]  /*2a90*/  LDCU UR4, c[0x0][0x440] ;  /* 0x00008800ff0477ac */ /* 0x000f640008000800 */
[----:B-----5:R-:W-:-:S13]  /*2aa0*/  ISETP.GE.AND P0, PT, R210, UR4, PT ;  /* 0x00000004d2007c0c */ /* 0x020fda000bf06270 */
[----:B------:R-:W-:Y:S05]  /*2ab0*/  @P0 BRA `(.L_x_46) ;  /* 0x0000000000140947 */ /* 0x000fea0003800000 */
[----:B------:R-:W-:Y:S01]  /*2ac0*/  @!PT LDS RZ, [RZ] ;  /* 0x00000000fffff984 */ /* 0x000fe20000000800 */
[----:B------:R-:W-:Y:S01]  /*2ad0*/  @!PT LDS RZ, [RZ] ;  /* 0x00000000fffff984 */ /* 0x000fe20000000800 */
[----:B------:R-:W-:Y:S01]  /*2ae0*/  @!PT LDS RZ, [RZ] ;  /* 0x00000000fffff984 */ /* 0x000fe20000000800 */
[----:B------:R1:W-:Y:S01]  /*2af0*/  LDGSTS.E.BYPASS.LTC128B.128 [R228], desc[UR16][R218.64] ;  /* 0x00000000dae47fae */ /* 0x0003e2000b981a10 */
[----:B------:R-:W-:Y:S05]  /*2b00*/  BRA `(.L_x_47) ;  /* 0x00000000000c7947 */ /* 0x000fea0003800000 */
.L_x_46:
[----:B------:R1:W-:Y:S01]  /*2b10*/  STS.128 [R228], RZ ;  /* 0x000000ffe4007388 */ /* 0x0003e20000000c00 */
[----:B------:R-:W-:Y:S05]  /*2b20*/  BRA `(.L_x_47) ;  /* 0x0000000000047947 */ /* 0x000fea0003800000 */
.L_x_45:
[----:B------:R1:W-:Y:S02]  /*2b30*/  STS.128 [R228], RZ ;  /* 0x000000ffe4007388 */ /* 0x0003e40000000c00 */
.L_x_47:
[----:B------:R-:W-:Y:S05]  /*2b40*/  BSYNC.RECONVERGENT B0 ;  /* 0x0000000000007941 */ /* 0x000fea0003800200 */
.L_x_44:
[C---:B------:R-:W-:Y:S01]  /*2b50*/  VIADD R6, R197.reuse, 0x8 ;  /* 0x00000008c5067836 */ /* 0x040fe20000000000 */
[C---:B------:R-:W-:Y:S01]  /*2b60*/  ISETP.GE.AND P2, PT, R197.reuse, UR18, PT ;  /* 0x00000012c5007c0c */ /* 0x040fe2000bf46270 */
[----:B------:R-:W-:Y:S01]  /*2b70*/  IMAD.MOV.U32 R227, RZ, RZ, 0x7f800000 ;  /* 0x7f800000ffe37424 */ /* 0x000fe200078e00ff */
[C---:B-1----:R-:W-:Y:S01]  /*2b80*/  LOP3.LUT R8, R197.reuse, 0x20, RZ, 0xfc, !PT ;  /* 0x00000020c5087812 */ /* 0x042fe200078efcff */
[----:B------:R-:W-:Y:S01]  /*2b90*/  IMAD.MOV.U32 R226, RZ, RZ, 0x7f800000 ;  /* 0x7f800000ffe27424 */ /* 0x000fe200078e00ff */
[----:B------:R-:W-:Y:S01]  /*2ba0*/  ISETP.GE.AND P0, PT, R6, UR18, PT ;  /* 0x0000001206007c0c */ /* 0x000fe2000bf06270 */
[C---:B------:R-:W-:Y:S01]  /*2bb0*/  IMAD.WIDE.U32 R22, R197.reuse, 0x4, R238 ;  /* 0x00000004c5167825 */ /* 0x040fe200078e00ee */
[----:B------:R-:W-:-:S07]  /*2bc0*/  IADD3 R6, PT, PT, R197, 0x28, RZ ;  /* 0x00000028c5067810 */ /* 0x000fce0007ffe0ff */
[----:B------:R1:W5:Y:S01]  /*2bd0*/  @!P2 LDG.E R227, desc[UR16][R22.64] ;  /* 0x0000001016e3a981 */ /* 0x000362000c1e1900 */
[----:B------:R-:W-:-:S03]  /*2be0*/  ISETP.GE.AND P2, PT, R8, UR18, PT ;  /* 0x0000001208007c0c */ /* 0x000fc6000bf46270 */
[----:B------:R1:W5:Y:S01]  /*2bf0*/  @!P0 LDG.E R226, desc[UR16][R22.64+0x20] ;  /* 0x0000201016e28981 */ /* 0x000362000c1e1900 */
[----:B------:R-:W-:Y:S01]  /*2c00*/  ISETP.GE.AND P0, PT, R6, UR18, PT ;  /* 0x0000001206007c0c */ /* 0x000fe2000bf06270 */
[----:B------:R-:W-:Y:S01]  /*2c10*/  IMAD.MOV.U32 R225, RZ, RZ, 0x7f800000 ;  /* 0x7f800000ffe17424 */ /* 0x000fe200078e00ff */
[----:B------:R-:W-:-:S07]  /*2c20*/  MOV R224, 0x7f800000 ;  /* 0x7f80000000e07802 */ /* 0x000fce0000000f00 */
[----:B------:R1:W5:Y:S04]  /*2c30*/  @!P2 LDG.E R225, desc[UR16][R22.64+0x80] ;  /* 0x0000801016e1a981 */ /* 0x000368000c1e1900 */
[----:B------:R1:W5:Y:S01]  /*2c40*/  @!P0 LDG.E R224, desc[UR16][R22.64+0xa0] ;  /* 0x0000a01016e08981 */ /* 0x000362000c1e1900 */
[----:B------:R-:W-:Y:S03]  /*2c50*/  BSSY.RECONVERGENT B0, `(.L_x_48) ;  /* 0x000000d000007945 */ /* 0x000fe60003800200 */
[----:B------:R1:W-:Y:S01]  /*2c60*/  @P1 STS.128 [R228+0x1000], RZ ;  /* 0x001000ffe4001388 */ /* 0x0003e20000000c00 */
[----:B------:R-:W-:Y:S05]  /*2c70*/  @P1 BRA `(.L_x_49) ;  /* 0x0000000000281947 */ /* 0x000fea0003800000 */
[----:B------:R-:W2:Y:S02]  /*2c80*/  LDCU UR4, c[0x0][0x440] ;  /* 0x00008800ff0477ac */ /* 0x000ea40008000800 */
[----:B--2---:R-:W-:-:S13]  /*2c90*/  ISETP.GE.AND P0, PT, R210, UR4, PT ;  /* 0x00000004d2007c0c */ /* 0x004fda000bf06270 */
[----:B------:R2:W-:Y:S01]  /*2ca0*/  @P0 STS.128 [R228+0x1000], RZ ;  /* 0x001000ffe4000388 */ /* 0x0005e20000000c00 */
[----:B------:R-:W-:Y:S05]  /*2cb0*/  @P0 BRA `(.L_x_49) ;  /* 0x0000000000180947 */ /* 0x000fea0003800000 */
[----:B------:R-:W-:-:S04]  /*2cc0*/  LEA R6, P0, R7, R218, 0x1 ;  /* 0x000000da07067211 */ /* 0x000fc800078008ff */
[----:B------:R-:W-:-:S05]  /*2cd0*/  LEA.HI.X R7, R7, R219, R26, 0x1, P0 ;  /* 0x000000db07077211 */ /* 0x000fca00000f0c1a */
[----:B------:R-:W-:Y:S01]  /*2ce0*/  @!PT LDS RZ, [RZ] ;  /* 0x00000000fffff984 */ /* 0x000fe20000000800 */
[----:B------:R-:W-:Y:S01]  /*2cf0*/  @!PT LDS RZ, [RZ] ;  /* 0x00000000fffff984 */ /* 0x000fe20000000800 */
[----:B------:R-:W-:Y:S01]  /*2d00*/  @!PT LDS RZ, [RZ] ;  /* 0x00000000fffff984 */ /* 0x000fe20000000800 */
[----:B------:R1:W-:Y:S04]  /*2d10*/  LDGSTS.E.BYPASS.LTC128B.128 [R228+0x1000], desc[UR16][R6.64] ;  /* 0x0100000006e47fae */ /* 0x0003e8000b981a10 */
.L_x_49:
[----:B------:R-:W-:Y:S05]  /*2d20*/  BSYNC.RECONVERGENT B0 ;  /* 0x0000000000007941 */ /* 0x000fea0003800200 */
.L_x_48:
[----:B------:R-:W3:Y:S01]  /*2d30*/  LDCU.64 UR4, c[0x0][0x3d0] ;  /* 0x00007a00ff0477ac */ /* 0x000ee20008000a00 */
[C---:B------:R-:W-:Y:S01]  /*2d40*/  IMAD.WIDE.U32 R8, R4.reuse, UR20, R210 ;  /* 0x0000001404087c25 */ /* 0x040fe2000f8e00d2 */
[----:B------:R-:W-:Y:S03]  /*2d50*/  BSSY.RECONVERGENT B0, `(.L_x_50) ;  /* 0x000001b000007945 */ /* 0x000fe60003800200 */
[----:B-1----:R-:W-:Y:S01]  /*2d60*/  IMAD R6, R4, UR19, RZ ;  /* 0x0000001304067c24 */ /* 0x002fe2000f8e02ff */
[----:B------:R-:W-:-:S03]  /*2d70*/  IADD3 R22, P0, PT, R20, R8, RZ ;  /* 0x0000000814167210 */ /* 0x000fc60007f1e0ff */
[----:B------:R-:W-:-:S05]  /*2d80*/  IMAD R7, R5, UR20, R6 ;  /* 0x0000001405077c24 */ /* 0x000fca000f8e0206 */
[----:B------:R-:W-:Y:S01]  /*2d90*/  IADD3.X R23, PT, PT, R18, R9, R7, P0, !PT ;  /* 0x0000000912177210 */ /* 0x000fe200007fe407 */
[----:B---3--:R-:W-:Y:S02]  /*2da0*/  IMAD R7, R14, UR4, RZ ;  /* 0x000000040e077c24 */ /* 0x008fe4000f8e02ff */
        /* <DEDUP_REMOVED lines=18> */
.L_x_52:
[----:B------:R3:W-:Y:S01]  /*2ed0*/  STS.128 [R208+0x6000], RZ ;  /* 0x006000ffd0007388 */ /* 0x0007e20000000c00 */
[----:B------:R-:W-:Y:S05]  /*2ee0*/  BRA `(.L_x_53) ;  /* 0x0000000000047947 */ /* 0x000fea0003800000 */
.L_x_51:
[----:B------:R1:W-:Y:S02]  /*2ef0*/  STS.128 [R208+0x6000], RZ ;  /* 0x006000ffd0007388 */ /* 0x0003e40000000c00 */
.L_x_53:
[----:B------:R-:W-:Y:S05]  /*2f00*/  BSYNC.RECONVERGENT B0 ;  /* 0x0000000000007941 */ /* 0x000fea0003800200 */
.L_x_50:
[----:B------:R2:W-:Y:S01]  /*2f10*/  @P5 STS.128 [R208+0x7000], RZ ;  /* 0x007000ffd0005388 */ /* 0x0005e20000000c00 */
[----:B------:R-:W-:Y:S01]  /*2f20*/  IMAD.U32 R222, RZ, RZ, UR25 ;  /* 0x00000019ffde7e24 */ /* 0x000fe2000f8e00ff */
[----:B-1----:R-:W-:Y:S01]  /*2f30*/  IADD3 R9, PT, PT, R230, UR24, R197 ;  /* 0x00000018e6097c10 */ /* 0x002fe2000fffe0c5 */
[----:B------:R-:W-:Y:S01]  /*2f40*/  IMAD.SHL.U32 R6, R21, 0x2, RZ ;  /* 0x0000000215067824 */ /* 0x000fe200078e00ff */
[----:B------:R-:W1:Y:S01]  /*2f50*/  LDCU UR8, c[0x0][0x440] ;  /* 0x00008800ff0877ac */ /* 0x000e620008000800 */
[----:B------:R-:W-:Y:S01]  /*2f60*/  BSSY.RECONVERGENT B0, `(.L_x_54) ;  /* 0x0000018000007945 */ /* 0x000fe20003800200 */
[----:B------:R-:W-:Y:S01]  /*2f70*/  IADD3 R222, PT, PT, R9, -0x1f, -R222 ;  /* 0xffffffe109de7810 */ /* 0x000fe20007ffe8de */
[----:B------:R-:W1:Y:S01]  /*2f80*/  LDCU UR9, c[0x0][0x3e0] ;  /* 0x00007c00ff0977ac */ /* 0x000e620008000800 */
[----:B------:R-:W-:Y:S02]  /*2f90*/  SHF.R.U32.HI R214, RZ, 0x1, R21 ;  /* 0x00000001ffd67819 */ /* 0x000fe40000011615 */
[----:B------:R-:W-:Y:S01]  /*2fa0*/  LOP3.LUT R9, R6, 0x6, RZ, 0xc0, !PT ;  /* 0x0000000606097812 */ /* 0x000fe200078ec0ff */
[----:B------:R-:W1:Y:S01]  /*2fb0*/  LDCU UR10, c[0x0][0x45c] ;  /* 0x00008b80ff0a77ac */ /* 0x000e620008000800 */
[----:B------:R-:W-:Y:S05]  /*2fc0*/  @P5 BRA `(.L_x_55) ;  /* 0x0000000000445947 */ /* 0x000fea0003800000 */
[----:B------:R-:W3:Y:S02]  /*2fd0*/  LDCU UR4, c[0x0][0x440] ;  /* 0x00008800ff0477ac */ /* 0x000ee40008000800 */
[----:B---3--:R-:W-:-:S13]  /*2fe0*/  ISETP.GE.AND P0, PT, R210, UR4, PT ;  /* 0x00000004d2007c0c */ /* 0x008fda000bf06270 */
[----:B------:R3:W-:Y:S01]  /*2ff0*/  @P0 STS.128 [R208+0x7000], RZ ;  /* 0x007000ffd0000388 */ /* 0x0007e20000000c00 */
[----:B------:R-:W-:Y:S05]  /*3000*/  @P0 BRA `(.L_x_55) ;  /* 0x0000000000340947 */ /* 0x000fea0003800000 */
[----:B------:R-:W1:Y:S01]  /*3010*/  LDCU.64 UR4, c[0x0][0x388] ;  /* 0x00007100ff0477ac */ /* 0x000e620008000a00 */
[----:B------:R-:W-:Y:S01]  /*3020*/  IMAD R6, R19, R4, RZ ;  /* 0x0000000413067224 */ /* 0x000fe200078e02ff */
[----:B------:R-:W-:Y:S02]  /*3030*/  MOV R18, R22 ;  /* 0x0000001600127202 */ /* 0x000fe40000000f00 */
[----:B------:R-:W-:Y:S01]  /*3040*/  MOV R19, R7 ;  /* 0x0000000700137202 */ /* 0x000fe20000000f00 */
[C---:B------:R-:W-:Y:S02]  /*3050*/  IMAD R6, R13.reuse, R5, R6 ;  /* 0x000000050d067224 */ /* 0x040fe400078e0206 */
[----:B------:R-:W-:-:S05]  /*3060*/  IMAD.WIDE.U32 R12, R13, R4, R18 ;  /* 0x000000040d0c7225 */ /* 0x000fca00078e0012 */
[----:B------:R-:W-:Y:S02]  /*3070*/  IADD3 R6, PT, PT, R13, R6, RZ ;  /* 0x000000060d067210 */ /* 0x000fe40007ffe0ff */
[----:B-1----:R-:W-:-:S04]  /*3080*/  LEA R18, P0, R12, UR4, 0x1 ;  /* 0x000000040c127c11 */ /* 0x002fc8000f8008ff */
[----:B------:R-:W-:-:S05]  /*3090*/  LEA.HI.X R19, R12, UR5, R6, 0x1, P0 ;  /* 0x000000050c137c11 */ /* 0x000fca00080f0c06 */
[----:B------:R-:W-:Y:S01]  /*30a0*/  @!PT LDS RZ, [RZ] ;  /* 0x00000000fffff984 */ /* 0x000fe20000000800 */
[----:B------:R-:W-:Y:S01]  /*30b0*/  @!PT LDS RZ, [RZ] ;  /* 0x00000000fffff984 */ /* 0x000fe20000000800 */
[----:B------:R-:W-:Y:S01]  /*30c0*/  @!PT LDS RZ, [RZ] ;  /* 0x00000000fffff984 */ /* 0x000fe20000000800 */
[----:B------:R1:W-:Y:S04]  /*30d0*/  LDGSTS.E.BYPASS.LTC128B.128 [R208+0x7000], desc[UR16][R18.64] ;  /* 0x0700000012d07fae */ /* 0x0003e8000b981a10 */
.L_x_55:
[----:B-1----:R-:W-:Y:S05]  /*30e0*/  BSYNC.RECONVERGENT B0 ;  /* 0x0000000000007941 */ /* 0x002fea0003800200 */
.L_x_54:
[----:B------:R1:W-:Y:S01]  /*30f0*/  @P4 STS.128 [R208+0x8000], RZ ;  /* 0x008000ffd0004388 */ /* 0x0003e20000000c00 */
[----:B------:R-:W-:Y:S01]  /*3100*/  BSSY.RECONVERGENT B0, `(.L_x_56) ;  /* 0x0000014000007945 */ /* 0x000fe20003800200 */
[----:B------:R-:W-:-:S03]  /*3110*/  LOP3.LUT R214, R9, 0x1e0, R214, 0xf8, !PT ;  /* 0x000001e009d67812 */ /* 0x000fc600078ef8d6 */
[----:B------:R-:W-:Y:S05]  /*3120*/  @P4 BRA `(.L_x_57) ;  /* 0x0000000000444947 */ /* 0x000fea0003800000 */
[----:B------:R-:W2:Y:S02]  /*3130*/  LDCU UR4, c[0x0][0x440] ;  /* 0x00008800ff0477ac */ /* 0x000ea40008000800 */
[----:B--2---:R-:W-:-:S13]  /*3140*/  ISETP.GE.AND P0, PT, R210, UR4, PT ;  /* 0x00000004d2007c0c */ /* 0x004fda000bf06270 */
[----:B------:R2:W-:Y:S01]  /*3150*/  @P0 STS.128 [R208+0x8000], RZ ;  /* 0x008000ffd0000388 */ /* 0x0005e20000000c00 */
[----:B------:R-:W-:Y:S05]  /*3160*/  @P0 BRA `(.L_x_57) ;  /* 0x0000000000340947 */ /* 0x000fea0003800000 */
[----:B------:R-:W1:Y:S01]  /*3170*/  LDCU.64 UR4, c[0x0][0x388] ;  /* 0x00007100ff0477ac */ /* 0x000e620008000a00 */
[----:B------:R-:W-:Y:S01]  /*3180*/  MOV R8, R22 ;  /* 0x0000001600087202 */ /* 0x000fe20000000f00 */
[----:B------:R-:W-:Y:S01]  /*3190*/  IMAD R6, R17, R4, RZ ;  /* 0x0000000411067224 */ /* 0x000fe200078e02ff */
[----:B------:R-:W-:-:S03]  /*31a0*/  MOV R9, R7 ;  /* 0x0000000700097202 */ /* 0x000fc60000000f00 */
        /* <DEDUP_REMOVED lines=9> */
.L_x_57:
[----:B------:R-:W-:Y:S05]  /*3240*/  BSYNC.RECONVERGENT B0 ;  /* 0x0000000000007941 */ /* 0x000fea0003800200 */
.L_x_56:
[----:B------:R1:W-:Y:S01]  /*3250*/  @P3 STS.128 [R208+0x9000], RZ ;  /* 0x009000ffd0003388 */ /* 0x0003e20000000c00 */
[----:B------:R-:W-:Y:S04]  /*3260*/  BSSY.RECONVERGENT B0, `(.L_x_58) ;  /* 0x0000012000007945 */ /* 0x000fe80003800200 */
[----:B------:R-:W-:Y:S05]  /*3270*/  @P3 BRA `(.L_x_59) ;  /* 0x0000000000403947 */ /* 0x000fea0003800000 */
[----:B------:R-:W3:Y:S02]  /*3280*/  LDCU UR4, c[0x0][0x440] ;  /* 0x00008800ff0477ac */ /* 0x000ee40008000800 */
[----:B---3--:R-:W-:-:S13]  /*3290*/  ISETP.GE.AND P0, PT, R210, UR4, PT ;  /* 0x00000004d2007c0c */ /* 0x008fda000bf06270 */
[----:B------:R3:W-:Y:S01]  /*32a0*/  @P0 STS.128 [R208+0x9000], RZ ;  /* 0x009000ffd0000388 */ /* 0x0007e20000000c00 */
[----:B------:R-:W-:Y:S05]  /*32b0*/  @P0 BRA `(.L_x_59) ;  /* 0x0000000000300947 */ /* 0x000fea0003800000 */
[----:B------:R-:W1:Y:S01]  /*32c0*/  LDCU.64 UR4, c[0x0][0x388] ;  /* 0x00007100ff0477ac */ /* 0x000e620008000a00 */
[----:B------:R-:W-:Y:S01]  /*32d0*/  MOV R6, R22 ;  /* 0x0000001600067202 */ /* 0x000fe20000000f00 */
[----:B------:R-:W-:-:S04]  /*32e0*/  IMAD R15, R15, R4, RZ ;  /* 0x000000040f0f7224 */ /* 0x000fc800078e02ff */
[----:B------:R-:W-:-:S04]  /*32f0*/  IMAD.WIDE.U32 R6, R10, R4, R6 ;  /* 0x000000040a067225 */ /* 0x000fc800078e0006 */
[----:B------:R-:W-:-:S05]  /*3300*/  IMAD R15, R10, R5, R15 ;  /* 0x000000050a0f7224 */ /* 0x000fca00078e020f */
[----:B------:R-:W-:Y:S02]  /*3310*/  IADD3 R15, PT, PT, R7, R15, RZ ;  /* 0x0000000f070f7210 */ /* 0x000fe40007ffe0ff */
[----:B-1----:R-:W-:-:S04]  /*3320*/  LEA R4, P0, R6, UR4, 0x1 ;  /* 0x0000000406047c11 */ /* 0x002fc8000f8008ff */
[----:B------:R-:W-:-:S05]  /*3330*/  LEA.HI.X R5, R6, UR5, R15, 0x1, P0 ;  /* 0x0000000506057c11 */ /* 0x000fca00080f0c0f */
[----:B------:R-:W-:Y:S01]  /*3340*/  @!PT LDS RZ, [RZ] ;  /* 0x00000000fffff984 */ /* 0x000fe20000000800 */
[----:B------:R-:W-:Y:S01]  /*3350*/  @!PT LDS RZ, [RZ] ;  /* 0x00000000fffff984 */ /* 0x000fe20000000800 */
[----:B------:R-:W-:Y:S01]  /*3360*/  @!PT LDS RZ, [RZ] ;  /* 0x00000000fffff984 */ /* 0x000fe20000000800 */
[----:B------:R1:W-:Y:S04]  /*3370*/  LDGSTS.E.BYPASS.LTC128B.128 [R208+0x9000], desc[UR16][R4.64] ;  /* 0x0900000004d07fae */ /* 0x0003e8000b981a10 */
.L_x_59:
[----:B------:R-:W-:Y:S05]  /*3380*/  BSYNC.RECONVERGENT B0 ;  /* 0x0000000000007941 */ /* 0x000fea0003800200 */
.L_x_58:
[----:B------:R-:W0:Y:S01]  /*3390*/  LDGDEPBAR ;  /* 0x00000000000079af */ /* 0x000e220000000000 */
[----:B------:R-:W1:Y:S01]  /*33a0*/  LDC R213, c[0x0][0x44c] ;  /* 0x00011300ffd57b82 */ /* 0x000e620000000800 */
[----:B------:R-:W2:Y:S01]  /*33b0*/  LDCU UR4, c[0x0][0x590] ;  /* 0x0000b200ff0477ac */ /* 0x000ea20008000800 */
[--C-:B------:R-:W-:Y:S01]  /*33c0*/  IMAD.IADD R178, R194, 0x1, R177.reuse ;  /* 0x00000001c2b27824 */ /* 0x100fe200078e02b1 */
[----:B------:R-:W-:Y:S01]  /*33d0*/  CS2R R94, SRZ ;  /* 0x00000000005e7805 */ /* 0x000fe2000001ff00 */
[----:B------:R-:W-:Y:S01]  /*33e0*/  IMAD.IADD R177, R192, 0x1, R177 ;  /* 0x00000001c0b17824 */ /* 0x000fe200078e02b1 */
[----:B------:R-:W-:Y:S01]  /*33f0*/  CS2R R92, SRZ ;  /* 0x00000000005c7805 */ /* 0x000fe2000001ff00 */
[----:B------:R-:W-:Y:S01]  /*3400*/  IMAD.MOV.U32 R223, RZ, RZ, R228 ;  /* 0x000000ffffdf7224 */ /* 0x000fe200078e00e4 */
[----:B------:R-:W-:Y:S01]  /*3410*/  CS2R R98, SRZ ;  /* 0x0000000000627805 */ /* 0x000fe2000001ff00 */
[----:B------:R-:W-:Y:S01]  /*3420*/  IMAD.MOV.U32 R212, RZ, RZ, 0x20 ;  /* 0x00000020ffd47424 */ /* 0x000fe200078e00ff */
[----:B------:R-:W-:Y:S01]  /*3430*/  CS2R R96, SRZ ;  /* 0x0000000000607805 */ /* 0x000fe2000001ff00 */
[----:B------:R-:W-:Y:S01]  /*3440*/  IMAD.MOV.U32 R211, RZ, RZ, 0x18 ;  /* 0x00000018ffd37424 */ /* 0x000fe200078e00ff */
[----:B------:R-:W-:Y:S01]  /*3450*/  CS2R R90, SRZ ;  /* 0x00000000005a7805 */ /* 0x000fe2000001ff00 */
[----:B------:R-:W-:Y:S01]  /*3460*/  IMAD.MOV.U32 R209, RZ, RZ, 0x8 ;  /* 0x00000008ffd17424 */ /* 0x000fe200078e00ff */
[----:B------:R-:W-:-:S02]  /*3470*/  CS2R R88, SRZ ;  /* 0x0000000000587805 */ /* 0x000fc4000001ff00 */
[----:B------:R-:W-:Y:S02]  /*3480*/  CS2R R86, SRZ ;  /* 0x0000000000567805 */ /* 0x000fe4000001ff00 */
[----:B------:R-:W-:Y:S02]  /*3490*/  CS2R R84, SRZ ;  /* 0x0000000000547805 */ /* 0x000fe4000001ff00 */
[----:B------:R-:W-:Y:S02]  /*34a0*/  CS2R R78, SRZ ;  /* 0x00000000004e7805 */ /* 0x000fe4000001ff00 */
[----:B------:R-:W-:Y:S02]  /*34b0*/  CS2R R76, SRZ ;  /* 0x00000000004c7805 */ /* 0x000fe4000001ff00 */
[----:B------:R-:W-:Y:S02]  /*34c0*/  CS2R R82, SRZ ;  /* 0x0000000000527805 */ /* 0x000fe4000001ff00 */
[----:B------:R-:W-:-:S02]  /*34d0*/  CS2R R80, SRZ ;  /* 0x0000000000507805 */ /* 0x000fc4000001ff00 */
[----:B------:R-:W-:Y:S02]  /*34e0*/  CS2R R74, SRZ ;  /* 0x00000000004a7805 */ /* 0x000fe4000001ff00 */
[----:B------:R-:W-:Y:S02]  /*34f0*/  CS2R R72, SRZ ;  /* 0x0000000000487805 */ /* 0x000fe4000001ff00 */
[----:B------:R-:W-:Y:S01]  /*3500*/  CS2R R70, SRZ ;  /* 0x0000000000467805 */ /* 0x000fe2000001ff00 */
[----:B------:R-:W-:-:S04]  /*3510*/  DEPBAR.LE SB0, 0x1 ;  /* 0x000080400000791a */ /* 0x000fc80000000000 */
[----:B------:R-:W-:Y:S01]  /*3520*/  BAR.SYNC.DEFER_BLOCKING 0x0 ;  /* 0x0000000000007b1d */ /* 0x000fe20000010000 */
        /* <DEDUP_REMOVED lines=15> */
[----:B------:R-:W-:Y:S01]  /*3620*/  CS2R R38, SRZ ;  /* 0x0000000000267805 */ /* 0x000fe2000001ff00 */
[----:B------:R-:W-:Y:S01]  /*3630*/  VIADD R214, R214, UR20 ;  /* 0x00000014d6d67c36 */ /* 0x000fe20008000000 */
[----:B------:R-:W-:Y:S01]  /*3640*/  CS2R R36, SRZ ;  /* 0x0000000000247805 */ /* 0x000fe2000001ff00 */
[----:B--2---:R-:W-:Y:S02]  /*3650*/  USHF.L.U32 UR4, UR4, 0x6, URZ ;  /* 0x0000000604047899 */ /* 0x004fe400080006ff */
[----:B------:R-:W-:-:S02]  /*3660*/  UIADD3 UR26, UPT, UPT, UR26, 0x80, -UR24 ;  /* 0x000000801a1a7890 */ /* 0x000fc4000fffe818 */
[----:B------:R-:W-:Y:S01]  /*3670*/  USHF.L.U32 UR23, UR23, 0x3, URZ ;  /* 0x0000000317177899 */ /* 0x000fe200080006ff */
[----:B------:R2:W1:Y:S01]  /*3680*/  LDSM.16.M88.4 R144, [R188] ;  /* 0x00000000bc90783b */ /* 0x0004620000000200 */
[----:B------:R-:W-:-:S03]  /*3690*/  UIADD3 UR5, UPT, UPT, UR20, 0x80, URZ ;  /* 0x0000008014057890 */ /* 0x000fc6000fffe0ff */
[----:B------:R2:W1:Y:S04]  /*36a0*/  LDSM.16.M88.4 R148, [R188+0x800] ;  /* 0x00080000bc94783b */ /* 0x0004680000000200 */
[----:B------:R2:W1:Y:S04]  /*36b0*/  LDSM.16.M88.4 R152, [R186] ;  /* 0x00000000ba98783b */ /* 0x0004680000000200 */
[----:B------:R2:W1:Y:S04]  /*36c0*/  LDSM.16.M88.4 R156, [R186+0x800] ;  /* 0x00080000ba9c783b */ /* 0x0004680000000200 */
[----:B------:R2:W1:Y:S04]  /*36d0*/  LDSM.16.M88.4 R160, [R184] ;  /* 0x00000000b8a0783b */ /* 0x0004680000000200 */
[----:B------:R2:W1:Y:S04]  /*36e0*/  LDSM.16.M88.4 R164, [R184+0x800] ;  /* 0x00080000b8a4783b */ /* 0x0004680000000200 */
[----:B------:R2:W1:Y:S04]  /*36f0*/  LDSM.16.M88.4 R168, [R183] ;  /* 0x00000000b7a8783b */ /* 0x0004680000000200 */
[----:B------:R2:W1:Y:S02]  /*3700*/  LDSM.16.M88.4 R172, [R183+0x800] ;  /* 0x00080000b7ac783b */ /* 0x0004640000000200 */
.L_x_62:
[----:B------:R-:W0:Y:S01]  /*3710*/  LDGDEPBAR ;  /* 0x00000000000079af */ /* 0x000e220000000000 */
[--C-:B------:R-:W-:Y:S01]  /*3720*/  IMAD.IADD R140, R187, 0x1, R178.reuse ;  /* 0x00000001bb8c7824 */ /* 0x100fe200078e02b2 */
[----:B-----5:R-:W-:Y:S01]  /*3730*/  FSETP.NEU.FTZ.AND P0, PT, R227, -INF , PT ;  /* 0xff800000e300780b */ /* 0x020fe20003f1d000 */
[----:B------:R-:W-:Y:S02]  /*3740*/  IMAD.IADD R196, R185, 0x1, R178 ;  /* 0x00000001b9c47824 */ /* 0x000fe400078e02b2 */
[----:B------:R-:W-:Y:S01]  /*3750*/  FMUL.FTZ R240, R226, 1.4426950216293334961 ;  /* 0x3fb8aa3be2f07820 */ /* 0x000fe20000410000 */
[----:B------:R-:W-:Y:S02]  /*3760*/  VIADD R230, R230, 0xffffffc0 ;  /* 0xffffffc0e6e67836 */ /* 0x000fe40000000000 */
[----:B------:R-:W-:Y:S01]  /*3770*/  FMUL.FTZ R244, R224, 1.4426950216293334961 ;  /* 0x3fb8aa3be0f47820 */ /* 0x000fe20000410000 */
[----:B------:R-:W-:Y:S02]  /*3780*/  IMAD.U32 R235, RZ, RZ, UR5 ;  /* 0x00000005ffeb7e24 */ /* 0x000fe4000f8e00ff */
[----:B------:R-:W-:Y:S01]  /*3790*/  FMUL.FTZ R242, R225, 1.4426950216293334961 ;  /* 0x3fb8aa3be1f27820 */ /* 0x000fe20000410000 */
[----:B------:R-:W-:Y:S01]  /*37a0*/  VIADD R229, R229, 0xffffffff ;  /* 0xffffffffe5e57836 */ /* 0x000fe20000000000 */
[----:B------:R-:W-:Y:S04]  /*37b0*/  ISETP.GE.AND P2, PT, R230, UR26, PT ;  /* 0x0000001ae6007c0c */ /* 0x000fe8000bf46270 */
[----:B------:R-:W-:Y:S01]  /*37c0*/  ISETP.LT.AND P2, PT, R235, UR24, P2 ;  /* 0x00000018eb007c0c */ /* 0x000fe20009741270 */
[----:B------:R-:W-:Y:S01]  /*37d0*/  FMUL.FTZ R235, R227, 1.4426950216293334961 ;  /* 0x3fb8aa3be3eb7820 */ /* 0x000fe20000410000 */
[----:B------:R-:W-:Y:S04]  /*37e0*/  DEPBAR.LE SB0, 0x0 ;  /* 0x000080000000791a */ /* 0x000fe80000000000 */
[----:B------:R-:W-:Y:S07]  /*37f0*/  BAR.SYNC.DEFER_BLOCKING 0x0 ;  /* 0x0000000000007b1d */ /* 0x000fee0000010000 */
[----:B------:R-:W-:Y:S01]  /*3800*/  @!P2 VIADD R246, R214, 0x1 ;  /* 0x00000001d6f6a836 */ /* 0x000fe20000000000 */
[----:B------:R-:W-:Y:S08]  /*3810*/  LDSM.16.M88.4 R100, [R178] ;  /* 0x00000000b264783b */ /* 0x000ff00000000200 */
[----:B------:R-:W1:Y:S08]  /*3820*/  LDSM.16.M88.4 R104, [R188+-0x4000] ;  /* 0xffc00000bc68783b */ /* 0x000e700000000200 */
[----:B------:R-:W3:Y:S08]  /*3830*/  LDSM.16.M88.4 R108, [R178+0x1000] ;  /* 0x00100000b26c783b */ /* 0x000ef00000000200 */
[----:B------:R-:W4:Y:S08]  /*3840*/  LDSM.16.M88.4 R112, [R188+-0x3800] ;  /* 0xffc80000bc70783b */ /* 0x000f300000000200 */
[----:B------:R-:W-:Y:S08]  /*3850*/  LDSM.16.M88.4 R116, [R140] ;  /* 0x000000008c74783b */ /* 0x000ff00000000200 */
[----:B------:R-:W2:Y:S01]  /*3860*/  LDSM.16.M88.4 R120, [R186+-0x4000] ;  /* 0xffc00000ba78783b */ /* 0x000ea20000000200 */
[-C--:B-1----:R-:W-:Y:S07]  /*3870*/  HMMA.16816.F32 R4, R100, R104.reuse, RZ ;  /* 0x000000686404723c */ /* 0x082fee00000018ff */
[----:B------:R-:W1:Y:S01]  /*3880*/  LDSM.16.M88.4 R124, [R140+0x1000] ;  /* 0x001000008c7c783b */ /* 0x000e620000000200 */
[C---:B---3--:R-:W-:Y:S07]  /*3890*/  HMMA.16816.F32 R8, R108.reuse, R104, RZ ;  /* 0x000000686c08723c */ /* 0x048fee00000018ff */
[----:B------:R-:W3:Y:S01]  /*38a0*/  LDSM.16.M88.4 R128, [R186+-0x3800] ;  /* 0xffc80000ba80783b */ /* 0x000ee20000000200 */
[-C--:B------:R-:W-:Y:S07]  /*38b0*/  HMMA.16816.F32 R12, R108, R106.reuse, RZ ;  /* 0x0000006a6c0c723c */ /* 0x080fee00000018ff */
[----:B------:R-:W-:Y:S01]  /*38c0*/  LDSM.16.M88.4 R132, [R184+-0x4000] ;  /* 0xffc00000b884783b */ /* 0x000fe20000000200 */
[C---:B------:R-:W-:Y:S07]  /*38d0*/  HMMA.16816.F32 R16, R100.reuse, R106, RZ ;  /* 0x0000006a6410723c */ /* 0x040fee00000018ff */
[----:B------:R-:W3:Y:S01]  /*38e0*/  LDSM.16.M88.4 R104, [R196] ;  /* 0x00000000c468783b */ /* 0x000ee20000000200 */
[-C--:B----4-:R-:W-:Y:S07]  /*38f0*/  HMMA.16816.F32 R20, R100, R112.reuse, RZ ;  /* 0x000000706414723c */ /* 0x090fee00000018ff */
[----:B------:R-:W4:Y:S01]  /*3900*/  LDSM.16.M88.4 R136, [R196+0x1000] ;  /* 0x00100000c488783b */ /* 0x000f220000000200 */
[C---:B------:R-:W-:Y:S07]  /*3910*/  HMMA.16816.F32 R24, R108.reuse, R112, RZ ;  /* 0x000000706c18723c */ /* 0x040fee00000018ff */
[----:B------:R-:W4:Y:S01]  /*3920*/  LDSM.16.M88.4 R140, [R184+-0x3800] ;  /* 0xffc80000b88c783b */ /* 0x000f220000000200 */
[----:B------:R-:W-:Y:S01]  /*3930*/  IMAD.IADD R112, R187, 0x1, R196 ;  /* 0x00000001bb707824 */ /* 0x000fe200078e02c4 */
[-C--:B------:R-:W-:Y:S06]  /*3940*/  HMMA.16816.F32 R28, R108, R114.reuse, RZ ;  /* 0x000000726c1c723c */ /* 0x080fec00000018ff */
[----:B------:R-:W-:Y:S02]  /*3950*/  LDSM.16.M88.4 R108, [R183+-0x4000] ;  /* 0xffc00000b76c783b */ /* 0x000fe40000000200 */
[----:B------:R-:W-:Y:S06]  /*3960*/  HMMA.16816.F32 R32, R100, R114, RZ ;  /* 0x000000726420723c */ /* 0x000fec00000018ff */
[----:B------:R-:W4:Y:S02]  /*3970*/  LDSM.16.M88.4 R100, [R112] ;  /* 0x000000007064783b */ /* 0x000f240000000200 */
[-C--:B--2---:R-:W-:Y:S06]  /*3980*/  HMMA.16816.F32 R4, R116, R120.reuse, R4 ;  /* 0x000000787404723c */ /* 0x084fec0000001804 */
[----:B------:R-:W2:Y:S02]  /*3990*/  LDSM.16.M88.4 R112, [R112+0x1000] ;  /* 0x001000007070783b */ /* 0x000ea40000000200 */
[C---:B-1----:R-:W-:Y:S08]  /*39a0*/  HMMA.16816.F32 R8, R124.reuse, R120, R8 ;  /* 0x000000787c08723c */ /* 0x042ff00000001808 */
[-C--:B------:R-:W-:Y:S08]  /*39b0*/  HMMA.16816.F32 R12, R124, R122.reuse, R12 ;  /* 0x0000007a7c0c723c */ /* 0x080ff0000000180c */
[C---:B------:R-:W-:Y:S08]  /*39c0*/  HMMA.16816.F32 R16, R116.reuse, R122, R16 ;  /* 0x0000007a7410723c */ /* 0x040ff00000001810 */
[-C--:B---3--:R-:W-:Y:S08]  /*39d0*/  HMMA.16816.F32 R20, R116, R128.reuse, R20 ;  /* 0x000000807414723c */ /* 0x088ff00000001814 */
[C---:B------:R-:W-:Y:S08]  /*39e0*/  HMMA.16816.F32 R24, R124.reuse, R128, R24 ;  /* 0x000000807c18723c */ /* 0x040ff00000001818 */
[-C--:B------:R-:W-:Y:S08]  /*39f0*/  HMMA.16816.F32 R28, R124, R130.reuse, R28 ;  /* 0x000000827c1c723c */ /* 0x080ff0000000181c */
[----:B------:R-:W-:Y:S04]  /*3a00*/  HMMA.16816.F32 R32, R116, R130, R32 ;  /* 0x000000827420723c */ /* 0x000fe80000001820 */
[C---:B------:R-:W-:Y:S02]  /*3a10*/  @!P2 VIADDMNMX R119, R222.reuse, -R212, UR24, PT ;  /* 0x00000018de77ae46 */ /* 0x040fe4000b8009d4 */
[----:B------:R-:W-:Y:S02]  /*3a20*/  @!P2 VIADDMNMX R118, R222, -R211, UR24, PT ;  /* 0x00000018de76ae46 */ /* 0x000fe4000b8009d3 */
[-C--:B------:R-:W-:Y:S05]  /*3a30*/  HMMA.16816.F32 R4, R104, R132.reuse, R4 ;  /* 0x000000846804723c */ /* 0x080fea0000001804 */
[-C--:B------:R-:W-:Y:S02]  /*3a40*/  @!P2 ISETP.GE.AND P1, PT, R214, R119.reuse, PT ;  /* 0x00000077d600a20c */ /* 0x080fe40003f26270 */
[----:B------:R-:W-:Y:S01]  /*3a50*/  FSEL R117, R235, RZ, P0 ;  /* 0x000000ffeb757208 */ /* 0x000fe20000000000 */
[C---:B----4-:R-:W-:Y:S04]  /*3a60*/  HMMA.16816.F32 R8, R136.reuse, R132, R8 ;  /* 0x000000848808723c */ /* 0x050fe80000001808 */
[----:B------:R-:W-:Y:S04]  /*3a70*/  @!P2 ISETP.GE.AND P0, PT, R246, R119, PT ;  /* 0x00000077f600a20c */ /* 0x000fe80003f06270 */
[-C--:B------:R-:W-:Y:S08]  /*3a80*/  HMMA.16816.F32 R12, R136, R134.reuse, R12 ;  /* 0x00000086880c723c */ /* 0x080ff0000000180c */
[C---:B------:R-:W-:Y:S08]  /*3a90*/  HMMA.16816.F32 R16, R104.reuse, R134, R16 ;  /* 0x000000866810723c */ /* 0x040ff00000001810 */
[-C--:B------:R-:W-:Y:S08]  /*3aa0*/  HMMA.16816.F32 R20, R104, R140.reuse, R20 ;  /* 0x0000008c6814723c */ /* 0x080ff00000001814 */
[C---:B------:R-:W-:Y:S04]  /*3ab0*/  HMMA.16816.F32 R24, R136.reuse, R140, R24 ;  /* 0x0000008c8818723c */ /* 0x040fe80000001818 */
[----:B------:R-:W-:Y:S04]  /*3ac0*/  @!P2 VIADD R141, R214, 0x8 ;  /* 0x00000008d68da836 */ /* 0x000fe80000000000 */
[-C--:B------:R-:W-:Y:S03]  /*3ad0*/  HMMA.16816.F32 R28, R136, R142.reuse, R28 ;  /* 0x0000008e881c723c */ /* 0x080fe6000000181c */
[----:B------:R-:W-:Y:S01]  /*3ae0*/  @!P2 VIMNMX R139, PT, PT, R222, UR24, PT ;  /* 0x00000018de8bac48 */ /* 0x000fe2000bfe0100 */
[C---:B------:R-:W-:Y:S04]  /*3af0*/  @!P2 VIADD R138, R214.reuse, 0x10 ;  /* 0x00000010d68aa836 */ /* 0x040fe80000000000 */
[----:B------:R-:W-:Y:S01]  /*3b00*/  HMMA.16816.F32 R32, R104, R142, R32 ;  /* 0x0000008e6820723c */ /* 0x000fe20000001820 */
[----:B------:R-:W1:Y:S03]  /*3b10*/  LDSM.16.M88.4 R104, [R183+-0x3800] ;  /* 0xffc80000b768783b */ /* 0x000e660000000200 */
[----:B------:R-:W-:Y:S04]  /*3b20*/  @!P2 VIADD R142, R214, 0x9 ;  /* 0x00000009d68ea836 */ /* 0x000fe80000000000 */
[-C--:B------:R-:W-:Y:S08]  /*3b30*/  HMMA.16816.F32 R4, R100, R108.reuse, R4 ;  /* 0x0000006c6404723c */ /* 0x080ff00000001804 */
[C---:B--2---:R-:W-:Y:S08]  /*3b40*/  HMMA.16816.F32 R8, R112.reuse, R108, R8 ;  /* 0x0000006c7008723c */ /* 0x044ff00000001808 */
[-C--:B------:R-:W-:Y:S03]  /*3b50*/  HMMA.16816.F32 R12, R112, R110.reuse, R12 ;  /* 0x0000006e700c723c */ /* 0x080fe6000000180c */
[----:B------:R-:W-:Y:S02]  /*3b60*/  @!P2 FSEL R4, R4, -INF , !P1 ;  /* 0xff8000000404a808 */ /* 0x000fe40004800000 */
[-C--:B------:R-:W-:Y:S02]  /*3b70*/  @!P2 ISETP.GE.AND P1, PT, R214, R118.reuse, PT ;  /* 0x00000076d600a20c */ /* 0x080fe40003f26270 */
[----:B------:R-:W-:Y:S01]  /*3b80*/  @!P2 FSEL R5, R5, -INF , !P0 ;  /* 0xff8000000505a808 */ /* 0x000fe20004000000 */
[C---:B------:R-:W-:Y:S04]  /*3b90*/  HMMA.16816.F32 R16, R100.reuse, R110, R16 ;  /* 0x0000006e6410723c */ /* 0x040fe80000001810 */
[----:B------:R-:W-:Y:S01]  /*3ba0*/  @!P2 FSEL R6, R6, -INF , !P1 ;  /* 0xff8000000606a808 */ /* 0x000fe20004800000 */
[--C-:B------:R-:W-:Y:S01]  /*3bb0*/  FFMA.FTZ R243, R5, UR10, -R117.reuse ;  /* 0x0000000a05f37c23 */ /* 0x100fe20008010875 */
[----:B------:R-:W-:Y:S01]  /*3bc0*/  FSETP.NEU.FTZ.AND P0, PT, R226, -INF , PT ;  /* 0xff800000e200780b */ /* 0x000fe20003f1d000 */
[----:B------:R-:W-:Y:S01]  /*3bd0*/  FFMA.FTZ R235, R4, UR10, -R117 ;  /* 0x0000000a04eb7c23 */ /* 0x000fe20008010875 */
[----:B------:R-:W-:Y:S01]  /*3be0*/  @!P2 ISETP.GE.AND P1, PT, R246, R118, PT ;  /* 0x00000076f600a20c */ /* 0x000fe20003f26270 */
[-C--:B-1----:R-:W-:Y:S03]  /*3bf0*/  HMMA.16816.F32 R20, R100, R104.reuse, R20 ;  /* 0x000000686414723c */ /* 0x082fe60000001814 */
[----:B------:R-:W-:Y:S01]  /*3c00*/  FSEL R5, R240, RZ, P0 ;  /* 0x000000fff0057208 */ /* 0x000fe20000000000 */
[----:B------:R-:W-:Y:S01]  /*3c10*/  MUFU.EX2 R235, R235 ;  /* 0x000000eb00eb7308 */ /* 0x000fe20000000800 */
[----:B------:R-:W-:Y:S02]  /*3c20*/  @!P2 FSEL R7, R7, -INF , !P1 ;  /* 0xff8000000707a808 */ /* 0x000fe40004800000 */
[----:B------:R-:W-:Y:S01]  /*3c30*/  FSETP.NEU.FTZ.AND P0, PT, R225, -INF , PT ;  /* 0xff800000e100780b */ /* 0x000fe20003f1d000 */
[C---:B------:R-:W-:Y:S04]  /*3c40*/  HMMA.16816.F32 R24, R112.reuse, R104, R24 ;  /* 0x000000687018723c */ /* 0x040fe80000001818 */
[----:B------:R-:W-:Y:S01]  /*3c50*/  FSEL R196, R242, RZ, P0 ;  /* 0x000000fff2c47208 */ /* 0x000fe20000000000 */
[--C-:B------:R-:W-:Y:S01]  /*3c60*/  FFMA.FTZ R245, R7, UR10, -R5.reuse ;  /* 0x0000000a07f57c23 */ /* 0x100fe20008010805 */
[----:B------:R-:W-:Y:S01]  /*3c70*/  FSETP.NEU.FTZ.AND P0, PT, R224, -INF , PT ;  /* 0xff800000e000780b */ /* 0x000fe20003f1d000 */
[----:B------:R-:W-:Y:S01]  /*3c80*/  FFMA.FTZ R241, R6, UR10, -R5 ;  /* 0x0000000a06f17c23 */ /* 0x000fe20008010805 */
[-C--:B------:R-:W-:Y:S01]  /*3c90*/  HMMA.16816.F32 R28, R112, R106.reuse, R28 ;  /* 0x0000006a701c723c */ /* 0x080fe2000000181c */
[----:B------:R-:W-:Y:S02]  /*3ca0*/  MUFU.EX2 R242, R245 ;  /* 0x000000f500f27308 */ /* 0x000fe40000000800 */
[----:B------:R-:W-:Y:S02]  /*3cb0*/  @!P2 VIADDMNMX R7, R222, R209, UR24, PT ;  /* 0x00000018de07ae46 */ /* 0x000fe4000b8001d1 */
[----:B------:R-:W-:Y:S02]  /*3cc0*/  FSEL R6, R244, RZ, P0 ;  /* 0x000000fff4067208 */ /* 0x000fe40000000000 */
[----:B------:R-:W-:Y:S01]  /*3cd0*/  @!P2 ISETP.GE.AND P0, PT, R246, R7, PT ;  /* 0x00000007f600a20c */ /* 0x000fe20003f06270 */
[----:B------:R-:W-:Y:S03]  /*3ce0*/  HMMA.16816.F32 R32, R100, R106, R32 ;  /* 0x0000006a6420723c */ /* 0x000fe60000001820 */
[----:B------:R1:W-:Y:S01]  /*3cf0*/  MUFU.EX2 R240, R243 ;  /* 0x000000f300f07308 */ /* 0x0003e20000000800 */
[----:B------:R-:W-:Y:S02]  /*3d00*/  @!P2 FSEL R11, R11, -INF , !P0 ;  /* 0xff8000000b0ba808 */ /* 0x000fe40004000000 */
[-C--:B------:R-:W-:Y:S02]  /*3d10*/  @!P2 ISETP.GE.AND P0, PT, R141, R139.reuse, PT ;  /* 0x0000008b8d00a20c */ /* 0x080fe40003f06270 */
[-C--:B------:R-:W-:Y:S05]  /*3d20*/  @!P2 ISETP.GE.AND P1, PT, R214, R139.reuse, PT ;  /* 0x0000008bd600a20c */ /* 0x080fea0003f26270 */
[----:B------:R-:W-:Y:S01]  /*3d30*/  MUFU.EX2 R241, R241 ;  /* 0x000000f100f17308 */ /* 0x000fe20000000800 */
[----:B------:R-:W-:Y:S02]  /*3d40*/  @!P2 FSEL R12, R12, -INF , !P0 ;  /* 0xff8000000c0ca808 */ /* 0x000fe40004000000 */
[-C--:B------:R-:W-:Y:S02]  /*3d50*/  @!P2 ISETP.GE.AND P0, PT, R142, R139.reuse, PT ;  /* 0x0000008b8e00a20c */ /* 0x080fe40003f06270 */
[----:B------:R-:W-:Y:S02]  /*3d60*/  @!P2 FSEL R8, R8, -INF , !P1 ;  /* 0xff8000000808a808 */ /* 0x000fe40004800000 */
[----:B------:R-:W-:Y:S02]  /*3d70*/  @!P2 FSEL R13, R13, -INF , !P0 ;  /* 0xff8000000d0da808 */ /* 0x000fe40004000000 */
[----:B------:R-:W-:Y:S01]  /*3d80*/  LEA R130, P0, R197, R216, 0x2 ;  /* 0x000000d8c5827211 */ /* 0x000fe200078010ff */
[----:B-1----:R-:W-:Y:S01]  /*3d90*/  FFMA.FTZ R243, R8, UR10, -R196 ;  /* 0x0000000a08f37c23 */ /* 0x002fe200080108c4 */
[----:B------:R-:W-:Y:S01]  /*3da0*/  @!P2 ISETP.GE.AND P1, PT, R246, R139, PT ;  /* 0x0000008bf600a20c */ /* 0x000fe20003f26270 */
[----:B------:R-:W-:Y:S01]  /*3db0*/  FFMA.FTZ R246, R11, UR10, -R6 ;  /* 0x0000000a0bf67c23 */ /* 0x000fe20008010806 */
[----:B------:R-:W-:Y:S01]  /*3dc0*/  LEA.HI.X R131, R197, R217, RZ, 0x2, P0 ;  /* 0x000000d9c5837211 */ /* 0x000fe200000f14ff */
[--C-:B------:R-:W-:Y:S01]  /*3dd0*/  FFMA.FTZ R248, R13, UR10, -R196.reuse ;  /* 0x0000000a0df87c23 */ /* 0x100fe200080108c4 */
[----:B------:R-:W-:Y:S01]  /*3de0*/  @!P2 ISETP.GE.AND P0, PT, R142, R7, PT ;  /* 0x000000078e00a20c */ /* 0x000fe20003f06270 */
[----:B------:R-:W-:Y:S01]  /*3df0*/  MUFU.EX2 R243, R243 ;  /* 0x000000f300f37308 */ /* 0x000fe20000000800 */
[----:B------:R-:W-:Y:S01]  /*3e00*/  @!P2 FSEL R9, R9, -INF , !P1 ;  /* 0xff8000000909a808 */ /* 0x000fe20004800000 */
[----:B------:R-:W2:Y:S01]  /*3e10*/  LDG.E R249, desc[UR16][R130.64] ;  /* 0x0000001082f97981 */ /* 0x000ea2000c1e1900 */
[----:B------:R-:W-:Y:S02]  /*3e20*/  @!P2 FSEL R15, R15, -INF , !P0 ;  /* 0xff8000000f0fa808 */ /* 0x000fe40004000000 */
[----:B------:R-:W-:Y:S01]  /*3e30*/  @!P2 ISETP.GE.AND P0, PT, R141, R119, PT ;  /* 0x000000778d00a20c */ /* 0x000fe20003f06270 */
[----:B------:R-:W5:Y:S01]  /*3e40*/  LDG.E R121, desc[UR16][R130.64+0x80] ;  /* 0x0000801082797981 */ /* 0x000f62000c1e1900 */
[----:B------:R-:W-:Y:S01]  /*3e50*/  @!P2 ISETP.GE.AND P1, PT, R214, R7, PT ;  /* 0x00000007d600a20c */ /* 0x000fe20003f26270 */
[----:B------:R-:W-:Y:S01]  /*3e60*/  FFMA.FTZ R247, R9, UR10, -R196 ;  /* 0x0000000a09f77c23 */ /* 0x000fe200080108c4 */
[----:B------:R-:W-:Y:S01]  /*3e70*/  @!P2 FSEL R16, R16, -INF , !P0 ;  /* 0xff8000001010a808 */ /* 0x000fe20004000000 */
[----:B------:R-:W5:Y:S01]  /*3e80*/  LDG.E R122, desc[UR16][R130.64+0xa0] ;  /* 0x0000a010827a7981 */ /* 0x000f62000c1e1900 */
[----:B------:R-:W-:Y:S01]  /*3e90*/  @!P2 ISETP.GE.AND P0, PT, R142, R119, PT ;  /* 0x000000778e00a20c */ /* 0x000fe20003f06270 */
[----:B------:R1:W-:Y:S01]  /*3ea0*/  MUFU.EX2 R244, R247 ;  /* 0x000000f700f47308 */ /* 0x0003e20000000800 */
[----:B------:R-:W-:Y:S01]  /*3eb0*/  @!P2 FSEL R10, R10, -INF , !P1 ;  /* 0xff8000000a0aa808 */ /* 0x000fe20004800000 */
[--C-:B------:R-:W-:Y:S01]  /*3ec0*/  FFMA.FTZ R252, R16, UR10, -R117.reuse ;  /* 0x0000000a10fc7c23 */ /* 0x100fe20008010875 */
[----:B------:R-:W-:Y:S01]  /*3ed0*/  @!P2 FSEL R17, R17, -INF , !P0 ;  /* 0xff8000001111a808 */ /* 0x000fe20004000000 */
[--C-:B------:R-:W-:Y:S01]  /*3ee0*/  FFMA.FTZ R251, R15, UR10, -R6.reuse ;  /* 0x0000000a0ffb7c23 */ /* 0x100fe20008010806 */
[CC--:B------:R-:W-:Y:S01]  /*3ef0*/  @!P2 ISETP.GE.AND P0, PT, R141.reuse, R118.reuse, PT ;  /* 0x000000768d00a20c */ /* 0x0c0fe20003f06270 */
[----:B------:R-:W-:Y:S01]  /*3f00*/  FFMA.FTZ R245, R10, UR10, -R6 ;  /* 0x0000000a0af57c23 */ /* 0x000fe20008010806 */
[----:B------:R-:W-:Y:S01]  /*3f10*/  @!P2 ISETP.GE.AND P1, PT, R141, R7, PT ;  /* 0x000000078d00a20c */ /* 0x000fe20003f26270 */
[----:B------:R-:W-:Y:S01]  /*3f20*/  FFMA.FTZ R143, R17, UR10, -R117 ;  /* 0x0000000a118f7c23 */ /* 0x000fe20008010875 */
[----:B------:R-:W-:Y:S01]  /*3f30*/  @!P2 FSEL R18, R18, -INF , !P0 ;  /* 0xff8000001212a808 */ /* 0x000fe20004000000 */
[----:B------:R3:W4:Y:S01]  /*3f40*/  LDG.E R141, desc[UR16][R130.64+0x20] ;  /* 0x00002010828d7981 */ /* 0x000722000c1e1900 */
[-C--:B------:R-:W-:Y:S01]  /*3f50*/  @!P2 ISETP.GE.AND P0, PT, R142, R118.reuse, PT ;  /* 0x000000768e00a20c */ /* 0x080fe20003f06270 */
[----:B------:R-:W-:Y:S01]  /*3f60*/  MUFU.EX2 R252, R252 ;  /* 0x000000fc00fc7308 */ /* 0x000fe20000000800 */
[----:B------:R-:W-:Y:S01]  /*3f70*/  @!P2 FSEL R14, R14, -INF , !P1 ;  /* 0xff8000000e0ea808 */ /* 0x000fe20004800000 */
[--C-:B------:R-:W-:Y:S01]  /*3f80*/  FFMA.FTZ R142, R18, UR10, -R5.reuse ;  /* 0x0000000a128e7c23 */ /* 0x100fe20008010805 */
[----:B------:R-:W-:Y:S01]  /*3f90*/  @!P2 FSEL R19, R19, -INF , !P0 ;  /* 0xff8000001313a808 */ /* 0x000fe20004000000 */
[----:B------:R-:W-:Y:S01]  /*3fa0*/  @!P2 VIADD R18, R214, 0x11 ;  /* 0x00000011d612a836 */ /* 0x000fe20000000000 */
[-C--:B------:R-:W-:Y:S01]  /*3fb0*/  @!P2 ISETP.GE.AND P0, PT, R138, R119.reuse, PT ;  /* 0x000000778a00a20c */ /* 0x080fe20003f06270 */
[----:B-1----:R-:W-:Y:S01]  /*3fc0*/  FFMA.FTZ R247, R12, UR10, -R196 ;  /* 0x0000000a0cf77c23 */ /* 0x002fe200080108c4 */
[----:B------:R-:W-:Y:S01]  /*3fd0*/  FFMA.FTZ R250, R14, UR10, -R6 ;  /* 0x0000000a0efa7c23 */ /* 0x000fe20008010806 */
[----:B------:R-:W-:Y:S01]  /*3fe0*/  FFMA.FTZ R135, R19, UR10, -R5 ;  /* 0x0000000a13877c23 */ /* 0x000fe20008010805 */
[----:B------:R-:W-:Y:S01]  /*3ff0*/  @!P2 FSEL R20, R20, -INF , !P0 ;  /* 0xff8000001414a808 */ /* 0x000fe20004000000 */
[----:B------:R-:W-:Y:S01]  /*4000*/  MUFU.EX2 R143, R143 ;  /* 0x0000008f008f7308 */ /* 0x000fe20000000800 */
[----:B------:R-:W-:Y:S03]  /*4010*/  @!P2 ISETP.GE.AND P0, PT, R18, R119, PT ;  /* 0x000000771200a20c */ /* 0x000fe60003f06270 */
[--C-:B------:R-:W-:Y:S01]  /*4020*/  FFMA.FTZ R134, R20, UR10, -R117.reuse ;  /* 0x0000000a14867c23 */ /* 0x100fe20008010875 */
[----:B------:R-:W-:Y:S02]  /*4030*/  @!P2 FSEL R21, R21, -INF , !P0 ;  /* 0xff8000001515a808 */ /* 0x000fe40004000000 */
[-C--:B------:R-:W-:Y:S03]  /*4040*/  @!P2 ISETP.GE.AND P0, PT, R138, R118.reuse, PT ;  /* 0x000000768a00a20c */ /* 0x080fe60003f06270 */
[----:B------:R-:W-:Y:S01]  /*4050*/  MUFU.EX2 R142, R142 ;  /* 0x0000008e008e7308 */ /* 0x000fe20000000800 */
[----:B------:R-:W-:Y:S01]  /*4060*/  FFMA.FTZ R123, R21, UR10, -R117 ;  /* 0x0000000a157b7c23 */ /* 0x000fe20008010875 */
[----:B------:R-:W-:Y:S02]  /*4070*/  @!P2 FSEL R22, R22, -INF , !P0 ;  /* 0xff8000001616a808 */ /* 0x000fe40004000000 */
[----:B------:R-:W-:Y:S03]  /*4080*/  @!P2 ISETP.GE.AND P0, PT, R18, R118, PT ;  /* 0x000000761200a20c */ /* 0x000fe60003f06270 */
[--C-:B------:R-:W-:Y:S01]  /*4090*/  FFMA.FTZ R129, R22, UR10, -R5.reuse ;  /* 0x0000000a16817c23 */ /* 0x100fe20008010805 */
[----:B------:R-:W-:Y:S01]  /*40a0*/  @!P2 FSEL R23, R23, -INF , !P0 ;  /* 0xff8000001717a808 */ /* 0x000fe20004000000 */
[----:B------:R-:W-:Y:S01]  /*40b0*/  @!P2 VIADD R22, R214, 0x18 ;  /* 0x00000018d616a836 */ /* 0x000fe20000000000 */
[-C--:B------:R-:W-:Y:S01]  /*40c0*/  @!P2 ISETP.GE.AND P0, PT, R138, R139.reuse, PT ;  /* 0x0000008b8a00a20c */ /* 0x080fe20003f06270 */
[----:B------:R-:W1:Y:S02]  /*40d0*/  MUFU.EX2 R135, R135 ;  /* 0x0000008700877308 */ /* 0x000e640000000800 */
[----:B------:R-:W-:Y:S01]  /*40e0*/  FFMA.FTZ R17, R23, UR10, -R5 ;  /* 0x0000000a17117c23 */ /* 0x000fe20008010805 */
[----:B------:R-:W-:Y:S02]  /*40f0*/  @!P2 FSEL R24, R24, -INF , !P0 ;  /* 0xff8000001818a808 */ /* 0x000fe40004000000 */
[----:B------:R-:W-:Y:S05]  /*4100*/  @!P2 ISETP.GE.AND P0, PT, R18, R139, PT ;  /* 0x0000008b1200a20c */ /* 0x000fea0003f06270 */
[----:B---3--:R3:W-:Y:S01]  /*4110*/  MUFU.EX2 R130, R17 ;  /* 0x0000001100827308 */ /* 0x0087e20000000800 */
[----:B------:R-:W-:Y:S01]  /*4120*/  @!P2 FSEL R25, R25, -INF , !P0 ;  /* 0xff8000001919a808 */ /* 0x000fe20004000000 */
[--C-:B------:R-:W-:Y:S01]  /*4130*/  FFMA.FTZ R131, R24, UR10, -R196.reuse ;  /* 0x0000000a18837c23 */ /* 0x100fe200080108c4 */
[-C--:B------:R-:W-:Y:S03]  /*4140*/  @!P2 ISETP.GE.AND P0, PT, R138, R7.reuse, PT ;  /* 0x000000078a00a20c */ /* 0x080fe60003f06270 */
[----:B------:R-:W-:Y:S01]  /*4150*/  FFMA.FTZ R138, R25, UR10, -R196 ;  /* 0x0000000a198a7c23 */ /* 0x000fe200080108c4 */
[----:B------:R-:W-:Y:S03]  /*4160*/  @!P2 FSEL R26, R26, -INF , !P0 ;  /* 0xff8000001a1aa808 */ /* 0x000fe60004000000 */
[----:B------:R-:W-:Y:S01]  /*4170*/  MUFU.EX2 R245, R245 ;  /* 0x000000f500f57308 */ /* 0x000fe20000000800 */
[----:B------:R-:W-:Y:S01]  /*4180*/  @!P2 ISETP.GE.AND P0, PT, R18, R7, PT ;  /* 0x000000071200a20c */ /* 0x000fe20003f06270 */
[----:B------:R-:W-:Y:S01]  /*4190*/  @!P2 VIADD R18, R214, 0x19 ;  /* 0x00000019d612a836 */ /* 0x000fe20000000000 */
[----:B-1----:R-:W-:Y:S01]  /*41a0*/  F2FP.F16.F32.PACK_AB R25, R135, R142 ;  /* 0x0000008e8719723e */ /* 0x002fe200000000ff */
[--C-:B------:R-:W-:Y:S01]  /*41b0*/  FFMA.FTZ R133, R26, UR10, -R6.reuse ;  /* 0x0000000a1a857c23 */ /* 0x100fe20008010806 */
[----:B------:R-:W-:Y:S02]  /*41c0*/  @!P2 FSEL R27, R27, -INF , !P0 ;  /* 0xff8000001b1ba808 */ /* 0x000fe40004000000 */
[----:B------:R-:W-:Y:S03]  /*41d0*/  @!P2 ISETP.GE.AND P0, PT, R22, R139, PT ;  /* 0x0000008b1600a20c */ /* 0x000fe60003f06270 */
[----:B------:R-:W-:Y:S01]  /*41e0*/  MUFU.EX2 R246, R246 ;  /* 0x000000f600f67308 */ /* 0x000fe20000000800 */
[----:B------:R-:W-:Y:S01]  /*41f0*/  F2FP.F16.F32.PACK_AB R26, R244, R243 ;  /* 0x000000f3f41a723e */ /* 0x000fe200000000ff */
[----:B------:R-:W-:Y:S01]  /*4200*/  FFMA.FTZ R137, R27, UR10, -R6 ;  /* 0x0000000a1b897c23 */ /* 0x000fe20008010806 */
[----:B------:R-:W-:Y:S02]  /*4210*/  @!P2 FSEL R28, R28, -INF , !P0 ;  /* 0xff8000001c1ca808 */ /* 0x000fe40004000000 */
[----:B------:R-:W-:Y:S02]  /*4220*/  @!P2 ISETP.GE.AND P0, PT, R18, R139, PT ;  /* 0x0000008b1200a20c */ /* 0x000fe40003f06270 */
[----:B------:R-:W-:Y:S03]  /*4230*/  F2FP.F16.F32.PACK_AB R27, R143, R252 ;  /* 0x000000fc8f1b723e */ /* 0x000fe600000000ff */
[----:B------:R-:W-:Y:S01]  /*4240*/  MUFU.EX2 R247, R247 ;  /* 0x000000f700f77308 */ /* 0x000fe20000000800 */
[----:B------:R-:W-:Y:S01]  /*4250*/  @!P2 FSEL R29, R29, -INF , !P0 ;  /* 0xff8000001d1da808 */ /* 0x000fe20004000000 */
[--C-:B------:R-:W-:Y:S01]  /*4260*/  FFMA.FTZ R139, R28, UR10, -R196.reuse ;  /* 0x0000000a1c8b7c23 */ /* 0x100fe200080108c4 */
[----:B------:R-:W-:Y:S03]  /*4270*/  @!P2 ISETP.GE.AND P0, PT, R22, R7, PT ;  /* 0x000000071600a20c */ /* 0x000fe60003f06270 */
[----:B------:R-:W-:Y:S01]  /*4280*/  FFMA.FTZ R196, R29, UR10, -R196 ;  /* 0x0000000a1dc47c23 */ /* 0x000fe200080108c4 */
[----:B------:R-:W-:Y:S03]  /*4290*/  @!P2 FSEL R30, R30, -INF , !P0 ;  /* 0xff8000001e1ea808 */ /* 0x000fe60004000000 */
[----:B------:R-:W1:Y:S01]  /*42a0*/  MUFU.EX2 R248, R248 ;  /* 0x000000f800f87308 */ /* 0x000e620000000800 */
[-C--:B------:R-:W-:Y:S01]  /*42b0*/  @!P2 ISETP.GE.AND P0, PT, R22, R119.reuse, PT ;  /* 0x000000771600a20c */ /* 0x080fe20003f06270 */
[--C-:B---3--:R-:W-:Y:S03]  /*42c0*/  FFMA.FTZ R17, R30, UR10, -R6.reuse ;  /* 0x0000000a1e117c23 */ /* 0x108fe60008010806 */
[----:B------:R-:W-:Y:S02]  /*42d0*/  @!P2 FSEL R32, R32, -INF , !P0 ;  /* 0xff8000002020a808 */ /* 0x000fe40004000000 */
[----:B------:R-:W-:Y:S03]  /*42e0*/  @!P2 ISETP.GE.AND P0, PT, R18, R119, PT ;  /* 0x000000771200a20c */ /* 0x000fe60003f06270 */
[----:B------:R-:W-:Y:S01]  /*42f0*/  MUFU.EX2 R250, R250 ;  /* 0x000000fa00fa7308 */ /* 0x000fe20000000800 */
[----:B------:R-:W-:Y:S01]  /*4300*/  F2FP.F16.F32.PACK_AB R30, R242, R241 ;  /* 0x000000f1f21e723e */ /* 0x000fe200000000ff */
[--C-:B------:R-:W-:Y:S01]  /*4310*/  FFMA.FTZ R19, R32, UR10, -R117.reuse ;  /* 0x0000000a20137c23 */ /* 0x100fe20008010875 */
[----:B------:R-:W-:Y:S02]  /*4320*/  @!P2 FSEL R33, R33, -INF , !P0 ;  /* 0xff8000002121a808 */ /* 0x000fe40004000000 */
[-C--:B------:R-:W-:Y:S01]  /*4330*/  @!P2 ISETP.GE.AND P0, PT, R22, R118.reuse, PT ;  /* 0x000000761600a20c */ /* 0x080fe20003f06270 */
[----:B------:R-:W-:Y:S01]  /*4340*/  STS [R207+0x400], R30 ;  /* 0x0004001ecf007388 */ /* 0x000fe20000000800 */
[----:B------:R-:W-:Y:S03]  /*4350*/  F2FP.F16.F32.PACK_AB R22, R240, R235 ;  /* 0x000000ebf016723e */ /* 0x000fe600000000ff */
[----:B------:R-:W3:Y:S01]  /*4360*/  MUFU.EX2 R251, R251 ;  /* 0x000000fb00fb7308 */ /* 0x000ee20000000800 */
[----:B------:R-:W-:Y:S01]  /*4370*/  @!P2 FSEL R34, R34, -INF , !P0 ;  /* 0xff8000002222a808 */ /* 0x000fe20004000000 */
[----:B------:R-:W-:Y:S01]  /*4380*/  FFMA.FTZ R117, R33, UR10, -R117 ;  /* 0x0000000a21757c23 */ /* 0x000fe20008010875 */
[----:B------:R-:W-:Y:S01]  /*4390*/  @!P2 ISETP.GE.AND P0, PT, R18, R118, PT ;  /* 0x000000761200a20c */ /* 0x000fe20003f06270 */
[----:B------:R-:W-:Y:S01]  /*43a0*/  STS [R207], R22 ;  /* 0x00000016cf007388 */ /* 0x000fe20000000800 */
[----:B-1----:R-:W-:Y:S01]  /*43b0*/  F2FP.F16.F32.PACK_AB R23, R248, R247 ;  /* 0x000000f7f817723e */ /* 0x002fe200000000ff */
[--C-:B------:R-:W-:Y:S01]  /*43c0*/  FFMA.FTZ R21, R34, UR10, -R5.reuse ;  /* 0x0000000a22157c23 */ /* 0x100fe20008010805 */
[----:B------:R-:W-:Y:S01]  /*43d0*/  @!P2 FSEL R35, R35, -INF , !P0 ;  /* 0xff8000002323a808 */ /* 0x000fe20004000000 */
[----:B------:R-:W-:Y:S01]  /*43e0*/  STS [R234], R27 ;  /* 0x0000001bea007388 */ /* 0x000fe20000000800 */
[----:B------:R-:W-:Y:S01]  /*43f0*/  @!P2 ISETP.GE.AND P0, PT, R18, R7, PT ;  /* 0x000000071200a20c */ /* 0x000fe20003f06270 */
[----:B------:R3:W-:Y:S01]  /*4400*/  MUFU.EX2 R140, R21 ;  /* 0x00000015008c7308 */ /* 0x0007e20000000800 */
[----:B------:R-:W-:Y:S01]  /*4410*/  F2FP.F16.F32.PACK_AB R18, R246, R245 ;  /* 0x000000f5f612723e */ /* 0x000fe200000000ff */
[----:B------:R-:W-:Y:S01]  /*4420*/  STS [R234+0x400], R25 ;  /* 0x00040019ea007388 */ /* 0x000fe20000000800 */
[----:B------:R-:W-:Y:S01]  /*4430*/  FFMA.FTZ R5, R35, UR10, -R5 ;  /* 0x0000000a23057c23 */ /* 0x000fe20008010805 */
[----:B------:R-:W-:Y:S02]  /*4440*/  @!P2 FSEL R31, R31, -INF , !P0 ;  /* 0xff8000001f1fa808 */ /* 0x000fe40004000000 */
[----:B------:R1:W-:Y:S01]  /*4450*/  STS [R207+0x1400], R18 ;  /* 0x00140012cf007388 */ /* 0x0003e20000000800 */
[----:B------:R-:W-:Y:S03]  /*4460*/  ISETP.GT.AND P2, PT, R229, UR7, PT ;  /* 0x00000007e5007c0c */ /* 0x000fe6000bf44270 */
[----:B------:R-:W-:Y:S01]  /*4470*/  MUFU.EX2 R134, R134 ;  /* 0x0000008600867308 */ /* 0x000fe20000000800 */
[----:B------:R-:W-:Y:S01]  /*4480*/  FFMA.FTZ R6, R31, UR10, -R6 ;  /* 0x0000000a1f067c23 */ /* 0x000fe20008010806 */
[----:B------:R1:W-:Y:S04]  /*4490*/  STS [R207+0x1000], R26 ;  /* 0x0010001acf007388 */ /* 0x0003e80000000800 */
[----:B------:R-:W-:Y:S04]  /*44a0*/  STS [R234+0x1000], R23 ;  /* 0x00100017ea007388 */ /* 0x000fe80000000800 */
[----:B------:R-:W-:Y:S01]  /*44b0*/  MUFU.EX2 R123, R123 ;  /* 0x0000007b007b7308 */ /* 0x000fe20000000800 */
[----:B---3--:R-:W-:Y:S05]  /*44c0*/  F2FP.F16.F32.PACK_AB R21, R251, R250 ;  /* 0x000000fafb15723e */ /* 0x008fea00000000ff */
[----:B------:R-:W-:Y:S04]  /*44d0*/  STS [R234+0x1400], R21 ;  /* 0x00140015ea007388 */ /* 0x000fe80000000800 */
[----:B------:R-:W3:Y:S10]  /*44e0*/  MUFU.EX2 R129, R129 ;  /* 0x0000008100817308 */ /* 0x000ef40000000800 */
[----:B------:R3:W-:Y:S10]  /*44f0*/  MUFU.EX2 R125, R17 ;  /* 0x00000011007d7308 */ /* 0x0007f40000000800 */
[----:B------:R1:W-:Y:S10]  /*4500*/  MUFU.EX2 R126, R19 ;  /* 0x00000013007e7308 */ /* 0x0003f40000000800 */
[----:B------:R-:W1:Y:S01]  /*4510*/  MUFU.EX2 R127, R117 ;  /* 0x00000075007f7308 */ /* 0x000e620000000800 */
[----:B---3--:R-:W-:Y:S05]  /*4520*/  F2FP.F16.F32.PACK_AB R17, R130, R129 ;  /* 0x000000818211723e */ /* 0x008fea00000000ff */
[----:B------:R-:W-:Y:S04]  /*4530*/  STS [R233+0x400], R17 ;  /* 0x00040011e9007388 */ /* 0x000fe80000000800 */
[----:B------:R-:W3:Y:S01]  /*4540*/  MUFU.EX2 R132, R5 ;  /* 0x0000000500847308 */ /* 0x000ee20000000800 */
[----:B-1----:R-:W-:Y:S05]  /*4550*/  F2FP.F16.F32.PACK_AB R19, R123, R134 ;  /* 0x000000867b13723e */ /* 0x002fea00000000ff */
[----:B------:R-:W-:Y:S04]  /*4560*/  STS [R233], R19 ;  /* 0x00000013e9007388 */ /* 0x000fe80000000800 */
[----:B------:R-:W-:Y:S01]  /*4570*/  MUFU.EX2 R131, R131 ;  /* 0x0000008300837308 */ /* 0x000fe20000000800 */
[----:B------:R-:W-:Y:S05]  /*4580*/  F2FP.F16.F32.PACK_AB R114, R127, R126 ;  /* 0x0000007e7f72723e */ /* 0x000fea00000000ff */
[----:B------:R-:W-:Y:S04]  /*4590*/  STS [R215], R114 ;  /* 0x00000072d7007388 */ /* 0x000fe80000000800 */
[----:B------:R-:W1:Y:S01]  /*45a0*/  MUFU.EX2 R138, R138 ;  /* 0x0000008a008a7308 */ /* 0x000e620000000800 */
[----:B---3--:R-:W-:Y:S05]  /*45b0*/  F2FP.F16.F32.PACK_AB R18, R132, R140 ;  /* 0x0000008c8412723e */ /* 0x008fea00000000ff */
[----:B------:R-:W-:Y:S04]  /*45c0*/  STS [R215+0x400], R18 ;  /* 0x00040012d7007388 */ /* 0x000fe80000000800 */
[----:B------:R-:W-:Y:S10]  /*45d0*/  MUFU.EX2 R133, R133 ;  /* 0x0000008500857308 */ /* 0x000ff40000000800 */
[----:B------:R-:W3:Y:S01]  /*45e0*/  MUFU.EX2 R137, R137 ;  /* 0x0000008900897308 */ /* 0x000ee20000000800 */
[----:B-1----:R-:W-:Y:S05]  /*45f0*/  F2FP.F16.F32.PACK_AB R34, R138, R131 ;  /* 0x000000838a22723e */ /* 0x002fea00000000ff */
[----:B------:R-:W-:Y:S04]  /*4600*/  STS [R233+0x1000], R34 ;  /* 0x00100022e9007388 */ /* 0x000fe80000000800 */
[----:B------:R-:W-:Y:S10]  /*4610*/  MUFU.EX2 R139, R139 ;  /* 0x0000008b008b7308 */ /* 0x000ff40000000800 */
[----:B------:R-:W1:Y:S01]  /*4620*/  MUFU.EX2 R196, R196 ;  /* 0x000000c400c47308 */ /* 0x000e620000000800 */
[----:B---3--:R-:W-:Y:S05]  /*4630*/  F2FP.F16.F32.PACK_AB R22, R137, R133 ;  /* 0x000000858916723e */ /* 0x008fea00000000ff */
[----:B------:R-:W-:Y:S04]  /*4640*/  STS [R233+0x1400], R22 ;  /* 0x00140016e9007388 */ /* 0x000fe80000000800 */
[----:B------:R-:W3:Y:S01]  /*4650*/  MUFU.EX2 R120, R6 ;  /* 0x0000000600787308 */ /* 0x000ee20000000800 */
[----:B-1----:R-:W-:Y:S05]  /*4660*/  F2FP.F16.F32.PACK_AB R26, R196, R139 ;  /* 0x0000008bc41a723e */ /* 0x002fea00000000ff */
[----:B------:R-:W-:Y:S01]  /*4670*/  STS [R215+0x1000], R26 ;  /* 0x0010001ad7007388 */ /* 0x000fe20000000800 */
[----:B---3--:R-:W-:Y:S05]  /*4680*/  F2FP.F16.F32.PACK_AB R30, R120, R125 ;  /* 0x0000007d781e723e */ /* 0x008fea00000000ff */
[----:B------:R-:W-:Y:S04]  /*4690*/  STS [R215+0x1400], R30 ;  /* 0x0014001ed7007388 */ /* 0x000fe80000000800 */
[----:B------:R-:W1:Y:S08]  /*46a0*/  LDSM.16.M88.4 R100, [R194+0x4000] ;  /* 0x00400000c264783b */ /* 0x000e700000000200 */
[----:B------:R-:W3:Y:S08]  /*46b0*/  LDSM.16.M88.4 R104, [R194+0x5000] ;  /* 0x00500000c268783b */ /* 0x000ef00000000200 */
[----:B------:R-:W2:Y:S08]  /*46c0*/  LDSM.16.M88.4 R108, [R176+0x4000] ;  /* 0x00400000b06c783b */ /* 0x000eb00000000200 */
[----:B------:R-:W4:Y:S08]  /*46d0*/  LDSM.16.M88.4 R112, [R176+0x5000] ;  /* 0x00500000b070783b */ /* 0x000f300000000200 */
[----:B------:R-:W-:Y:S01]  /*46e0*/  LDSM.16.M88.4 R116, [R3+0x5000] ;  /* 0x005000000374783b */ /* 0x000fe20000000200 */
[-C--:B-1----:R-:W-:Y:S08]  /*46f0*/  HMMA.16816.F32 R4, R100, R144.reuse, RZ ;  /* 0x000000906404723c */ /* 0x082ff000000018ff */
[C---:B---3--:R-:W-:Y:S08]  /*4700*/  HMMA.16816.F32 R8, R104.reuse, R144, RZ ;  /* 0x000000906808723c */ /* 0x048ff000000018ff */
[-C--:B------:R-:W-:Y:S08]  /*4710*/  HMMA.16816.F32 R12, R104, R146.reuse, RZ ;  /* 0x00000092680c723c */ /* 0x080ff000000018ff */
[C---:B------:R-:W-:Y:S08]  /*4720*/  HMMA.16816.F32 R16, R100.reuse, R146, RZ ;  /* 0x000000926410723c */ /* 0x040ff000000018ff */
[-C--:B------:R-:W-:Y:S08]  /*4730*/  HMMA.16816.F32 R20, R100, R148.reuse, RZ ;  /* 0x000000946414723c */ /* 0x080ff000000018ff */
[C---:B------:R-:W-:Y:S08]  /*4740*/  HMMA.16816.F32 R24, R104.reuse, R148, RZ ;  /* 0x000000946818723c */ /* 0x040ff000000018ff */
[-C--:B------:R-:W-:Y:S01]  /*4750*/  HMMA.16816.F32 R28, R104, R150.reuse, RZ ;  /* 0x00000096681c723c */ /* 0x080fe200000018ff */
[----:B------:R-:W1:Y:S07]  /*4760*/  LDSM.16.M88.4 R104, [R3+0x4000] ;  /* 0x004000000368783b */ /* 0x000e6e0000000200 */
[----:B------:R-:W-:Y:S01]  /*4770*/  HMMA.16816.F32 R32, R100, R150, RZ ;  /* 0x000000966420723c */ /* 0x000fe200000018ff */
[----:B------:R-:W3:Y:S07]  /*4780*/  LDSM.16.M88.4 R100, [R2+0x4000] ;  /* 0x004000000264783b */ /* 0x000eee0000000200 */
[-C--:B--2---:R-:W-:Y:S08]  /*4790*/  HMMA.16816.F32 R4, R108, R152.reuse, R4 ;  /* 0x000000986c04723c */ /* 0x084ff00000001804 */
[C---:B----4-:R-:W-:Y:S08]  /*47a0*/  HMMA.16816.F32 R8, R112.reuse, R152, R8 ;  /* 0x000000987008723c */ /* 0x050ff00000001808 */
[-C--:B------:R-:W-:Y:S08]  /*47b0*/  HMMA.16816.F32 R12, R112, R154.reuse, R12 ;  /* 0x0000009a700c723c */ /* 0x080ff0000000180c */
[C---:B------:R-:W-:Y:S08]  /*47c0*/  HMMA.16816.F32 R16, R108.reuse, R154, R16 ;  /* 0x0000009a6c10723c */ /* 0x040ff00000001810 */
[-C--:B------:R-:W-:Y:S08]  /*47d0*/  HMMA.16816.F32 R20, R108, R156.reuse, R20 ;  /* 0x0000009c6c14723c */ /* 0x080ff00000001814 */
[C---:B------:R-:W-:Y:S08]  /*47e0*/  HMMA.16816.F32 R24, R112.reuse, R156, R24 ;  /* 0x0000009c7018723c */ /* 0x040ff00000001818 */
[-C--:B------:R-:W-:Y:S01]  /*47f0*/  HMMA.16816.F32 R28, R112, R158.reuse, R28 ;  /* 0x0000009e701c723c */ /* 0x080fe2000000181c */
[----:B------:R-:W2:Y:S07]  /*4800*/  LDSM.16.M88.4 R112, [R2+0x5000] ;  /* 0x005000000270783b */ /* 0x000eae0000000200 */
[----:B------:R-:W-:Y:S08]  /*4810*/  HMMA.16816.F32 R32, R108, R158, R32 ;  /* 0x0000009e6c20723c */ /* 0x000ff00000001820 */
[-C--:B-1----:R-:W-:Y:S08]  /*4820*/  HMMA.16816.F32 R4, R104, R160.reuse, R4 ;  /* 0x000000a06804723c */ /* 0x082ff00000001804 */
[C---:B------:R-:W-:Y:S08]  /*4830*/  HMMA.16816.F32 R8, R116.reuse, R160, R8 ;  /* 0x000000a07408723c */ /* 0x040ff00000001808 */
[-C--:B------:R-:W-:Y:S08]  /*4840*/  HMMA.16816.F32 R12, R116, R162.reuse, R12 ;  /* 0x000000a2740c723c */ /* 0x080ff0000000180c */
[C---:B------:R-:W-:Y:S08]  /*4850*/  HMMA.16816.F32 R16, R104.reuse, R162, R16 ;  /* 0x000000a26810723c */ /* 0x040ff00000001810 */
[-C--:B------:R-:W-:Y:S08]  /*4860*/  HMMA.16816.F32 R20, R104, R164.reuse, R20 ;  /* 0x000000a46814723c */ /* 0x080ff00000001814 */
[C---:B------:R-:W-:Y:S08]  /*4870*/  HMMA.16816.F32 R24, R116.reuse, R164, R24 ;  /* 0x000000a47418723c */ /* 0x040ff00000001818 */
[-C--:B------:R-:W-:Y:S08]  /*4880*/  HMMA.16816.F32 R28, R116, R166.reuse, R28 ;  /* 0x000000a6741c723c */ /* 0x080ff0000000181c */
[----:B------:R-:W-:Y:S08]  /*4890*/  HMMA.16816.F32 R32, R104, R166, R32 ;  /* 0x000000a66820723c */ /* 0x000ff00000001820 */
[-C--:B---3--:R-:W-:Y:S08]  /*48a0*/  HMMA.16816.F32 R4, R100, R168.reuse, R4 ;  /* 0x000000a86404723c */ /* 0x088ff00000001804 */
[C---:B--2---:R-:W-:Y:S08]  /*48b0*/  HMMA.16816.F32 R8, R112.reuse, R168, R8 ;  /* 0x000000a87008723c */ /* 0x044ff00000001808 */
[-C--:B------:R-:W-:Y:S08]  /*48c0*/  HMMA.16816.F32 R12, R112, R170.reuse, R12 ;  /* 0x000000aa700c723c */ /* 0x080ff0000000180c */
[C---:B------:R-:W-:Y:S08]  /*48d0*/  HMMA.16816.F32 R16, R100.reuse, R170, R16 ;  /* 0x000000aa6410723c */ /* 0x040ff00000001810 */
[-C--:B------:R-:W-:Y:S08]  /*48e0*/  HMMA.16816.F32 R20, R100, R172.reuse, R20 ;  /* 0x000000ac6414723c */ /* 0x080ff00000001814 */
[C---:B------:R-:W-:Y:S08]  /*48f0*/  HMMA.16816.F32 R24, R112.reuse, R172, R24 ;  /* 0x000000ac7018723c */ /* 0x040ff00000001818 */
[-C--:B------:R-:W-:Y:S03]  /*4900*/  HMMA.16816.F32 R28, R112, R174.reuse, R28 ;  /* 0x000000ae701c723c */ /* 0x080fe6000000181c */
[C---:B------:R-:W-:Y:S01]  /*4910*/  FADD.FTZ R114, -R249.reuse, R4 ;  /* 0x00000004f9727221 */ /* 0x040fe20000010100 */
[----:B------:R-:W-:Y:S03]  /*4920*/  FADD.FTZ R113, -R249, R5 ;  /* 0x00000005f9717221 */ /* 0x000fe60000010100 */
[----:B------:R-:W-:Y:S01]  /*4930*/  FMUL.FTZ R235, R235, R114 ;  /* 0x00000072ebeb7220 */ /* 0x000fe20000410000 */
[----:B------:R-:W-:Y:S01]  /*4940*/  FMUL.FTZ R240, R240, R113 ;  /* 0x00000071f0f07220 */ /* 0x000fe20000410000 */
[----:B------:R-:W-:Y:S04]  /*4950*/  HMMA.16816.F32 R32, R100, R174, R32 ;  /* 0x000000ae6420723c */ /* 0x000fe80000001820 */
[----:B------:R-:W-:Y:S01]  /*4960*/  F2FP.F16.F32.PACK_AB R240, R240, R235 ;  /* 0x000000ebf0f0723e */ /* 0x000fe200000000ff */
[C---:B------:R-:W-:Y:S01]  /*4970*/  FADD.FTZ R114, -R249.reuse, R17 ;  /* 0x00000011f9727221 */ /* 0x040fe20000010100 */
[----:B------:R-:W-:Y:S03]  /*4980*/  FADD.FTZ R113, -R249, R16 ;  /* 0x00000010f9717221 */ /* 0x000fe60000010100 */
[----:B------:R-:W-:Y:S01]  /*4990*/  FMUL.FTZ R235, R143, R114 ;  /* 0x000000728feb7220 */ /* 0x000fe20000410000 */
[C---:B------:R-:W-:Y:S01]  /*49a0*/  FADD.FTZ R143, -R249.reuse, R20 ;  /* 0x00000014f98f7221 */ /* 0x040fe20000010100 */
[----:B------:R-:W-:Y:S01]  /*49b0*/  FADD.FTZ R114, -R249, R21 ;  /* 0x00000015f9727221 */ /* 0x000fe20000010100 */
[----:B------:R-:W-:Y:S01]  /*49c0*/  FMUL.FTZ R252, R252, R113 ;  /* 0x00000071fcfc7220 */ /* 0x000fe20000410000 */
[----:B------:R-:W-:Y:S01]  /*49d0*/  FADD.FTZ R21, -R141, R7 ;  /* 0x000000078d157221 */ /* 0x000fe20000010100 */
[----:B------:R-:W-:Y:S01]  /*49e0*/  FMUL.FTZ R143, R134, R143 ;  /* 0x0000008f868f7220 */ /* 0x000fe20000410000 */
[----:B------:R-:W-:Y:S01]  /*49f0*/  FMUL.FTZ R134, R123, R114 ;  /* 0x000000727b867220 */ /* 0x000fe20000410000 */
[----:B------:R-:W-:Y:S01]  /*4a00*/  FADD.FTZ R114, -R141, R6 ;  /* 0x000000068d727221 */ /* 0x000fe20000010100 */
[----:B------:R-:W-:Y:S01]  /*4a10*/  F2FP.F16.F32.PACK_AB R235, R235, R252 ;  /* 0x000000fcebeb723e */ /* 0x000fe200000000ff */
[----:B------:R-:W-:Y:S01]  /*4a20*/  FMUL.FTZ R242, R242, R21 ;  /* 0x00000015f2f27220 */ /* 0x000fe20000410000 */
[----:B------:R-:W-:Y:S01]  /*4a30*/  FADD.FTZ R17, -R249, R32 ;  /* 0x00000020f9117221 */ /* 0x000fe20000010100 */
[----:B------:R-:W-:Y:S01]  /*4a40*/  FMUL.FTZ R241, R241, R114 ;  /* 0x00000072f1f17220 */ /* 0x000fe20000410000 */
[----:B------:R-:W-:Y:S01]  /*4a50*/  F2FP.F16.F32.PACK_AB R252, R134, R143 ;  /* 0x0000008f86fc723e */ /* 0x000fe200000000ff */
[C---:B------:R-:W-:Y:S01]  /*4a60*/  FADD.FTZ R143, -R141.reuse, R18 ;  /* 0x000000128d8f7221 */ /* 0x040fe20000010100 */
[----:B------:R-:W-:Y:S01]  /*4a70*/  FADD.FTZ R134, -R141, R19 ;  /* 0x000000138d867221 */ /* 0x000fe20000010100 */
[----:B------:R-:W-:Y:S01]  /*4a80*/  FADD.FTZ R249, -R249, R33 ;  /* 0x00000021f9f97221 */ /* 0x000fe20000010100 */
[----:B------:R-:W-:Y:S01]  /*4a90*/  F2FP.F16.F32.PACK_AB R242, R242, R241 ;  /* 0x000000f1f2f2723e */ /* 0x000fe200000000ff */
[----:B------:R-:W-:Y:S01]  /*4aa0*/  FMUL.FTZ R241, R142, R143 ;  /* 0x0000008f8ef17220 */ /* 0x000fe20000410000 */
[----:B------:R-:W-:Y:S01]  /*4ab0*/  FMUL.FTZ R142, R135, R134 ;  /* 0x00000086878e7220 */ /* 0x000fe20000410000 */
[----:B------:R-:W-:Y:S01]  /*4ac0*/  FMUL.FTZ R17, R126, R17 ;  /* 0x000000117e117220 */ /* 0x000fe20000410000 */
[----:B------:R-:W-:Y:S01]  /*4ad0*/  FMUL.FTZ R249, R127, R249 ;  /* 0x000000f97ff97220 */ /* 0x000fe20000410000 */
[C---:B------:R-:W-:Y:S01]  /*4ae0*/  FADD.FTZ R143, -R141.reuse, R22 ;  /* 0x000000168d8f7221 */ /* 0x040fe20000010100 */
[C---:B------:R-:W-:Y:S01]  /*4af0*/  FADD.FTZ R135, -R141.reuse, R23 ;  /* 0x000000178d877221 */ /* 0x040fe20000010100 */
[C---:B------:R-:W-:Y:S01]  /*4b00*/  FADD.FTZ R134, -R141.reuse, R34 ;  /* 0x000000228d867221 */ /* 0x040fe20000010100 */
[----:B------:R-:W-:Y:S01]  /*4b10*/  FADD.FTZ R141, -R141, R35 ;  /* 0x000000238d8d7221 */ /* 0x000fe20000010100 */
[----:B------:R-:W-:Y:S01]  /*4b20*/  F2FP.F16.F32.PACK_AB R249, R249, R17 ;  /* 0x00000011f9f9723e */ /* 0x000fe200000000ff */
[----:B------:R-:W-:Y:S01]  /*4b30*/  FMUL.FTZ R143, R129, R143 ;  /* 0x0000008f818f7220 */ /* 0x000fe20000410000 */
[----:B------:R-:W-:Y:S01]  /*4b40*/  FMUL.FTZ R135, R130, R135 ;  /* 0x0000008782877220 */ /* 0x000fe20000410000 */
[----:B------:R-:W-:Y:S01]  /*4b50*/  FMUL.FTZ R134, R140, R134 ;  /* 0x000000868c867220 */ /* 0x000fe20000410000 */
[----:B------:R-:W-:Y:S01]  /*4b60*/  FMUL.FTZ R141, R132, R141 ;  /* 0x0000008d848d7220 */ /* 0x000fe20000410000 */
[----:B------:R-:W-:Y:S06]  /*4b70*/  @!P2 BRA `(.L_x_60) ;  /* 0x000000000080a947 */ /* 0x000fec0003800000 */
[----:B------:R-:W1:Y:S01]  /*4b80*/  LDC R5, c[0x0][0x3b0] ;  /* 0x0000ec00ff057b82 */ /* 0x000e620000000800 */
[----:B------:R-:W-:Y:S02]  /*4b90*/  ISETP.GE.AND P0, PT, R210, UR8, PT ;  /* 0x00000008d2007c0c */ /* 0x000fe4000bf06270 */
[----:B------:R-:W-:Y:S02]  /*4ba0*/  IADD3 R7, P1, PT, RZ, -UR21, RZ ;  /* 0x80000015ff077c10 */ /* 0x000fe4000ff3e0ff */
[----:B------:R-:W-:Y:S04]  /*4bb0*/  LOP3.LUT R16, R229, 0x1, RZ, 0xc0, !PT ;  /* 0x00000001e5107812 */ /* 0x000fe800078ec0ff */
[----:B------:R-:W-:Y:S05]  /*4bc0*/  ISETP.NE.U32.AND P4, PT, R16, 0x1, PT ;  /* 0x000000011000780c */ /* 0x000fea0003f85070 */
[----:B------:R-:W2:Y:S01]  /*4bd0*/  @!P0 LDC R4, c[0x0][0x3b4] ;  /* 0x0000ed00ff048b82 */ /* 0x000ea20000000800 */
[----:B-1----:R-:W-:Y:S04]  /*4be0*/  IMAD.SHL.U32 R6, R5, 0x40, RZ ;  /* 0x0000004005067824 */ /* 0x002fe800078e00ff */
[----:B------:R-:W-:Y:S01]  /*4bf0*/  IMAD.X R6, RZ, RZ, ~R6, P1 ;  /* 0x000000ffff067224 */ /* 0x000fe200008e0e06 */
[----:B------:R-:W-:Y:S04]  /*4c00*/  ISETP.GE.AND P1, PT, R210, UR8, PT ;  /* 0x00000008d2007c0c */ /* 0x000fe8000bf26270 */
[----:B------:R-:W-:Y:S04]  /*4c10*/  SHF.R.S64 R7, R7, 0x1f, R6 ;  /* 0x0000001f07077819 */ /* 0x000fe80000001006 */
[----:B------:R-:W-:Y:S01]  /*4c20*/  IADD3 R218, P3, PT, R7, R218, RZ ;  /* 0x000000da07da7210 */ /* 0x000fe20007f7e0ff */
[----:B------:R-:W-:Y:S03]  /*4c30*/  IMAD.MOV.U32 R7, RZ, RZ, -0x2000 ;  /* 0xffffe000ff077424 */ /* 0x000fe600078e00ff */
[----:B------:R-:W-:Y:S02]  /*4c40*/  LEA.HI.X.SX32 R219, R6, R219, 0x1, P3 ;  /* 0x000000db06db7211 */ /* 0x000fe400018f0eff */
[----:B------:R-:W-:Y:S02]  /*4c50*/  SEL R7, R7, 0x2000, !P4 ;  /* 0x0000200007077807 */ /* 0x000fe40006000000 */
[----:B------:R-:W-:Y:S03]  /*4c60*/  @!P0 LEA R16, P3, R5, R218, 0x6 ;  /* 0x000000da05108211 */ /* 0x000fe600078630ff */
[--C-:B------:R-:W-:Y:S01]  /*4c70*/  IMAD.IADD R223, R223, 0x1, R7.reuse ;  /* 0x00000001dfdf7824 */ /* 0x100fe200078e0207 */
[----:B--2---:R-:W-:Y:S01]  /*4c80*/  @!P0 LEA.HI.X R17, R5, R219, R4, 0x6, P3 ;  /* 0x000000db05118211 */ /* 0x004fe200018f3404 */
[--C-:B------:R-:W-:Y:S02]  /*4c90*/  IMAD.IADD R228, R228, 0x1, R7.reuse ;  /* 0x00000001e4e47824 */ /* 0x100fe400078e0207 */
[----:B------:R-:W-:Y:S01]  /*4ca0*/  IMAD.IADD R178, R178, 0x1, R7 ;  /* 0x00000001b2b27824 */ /* 0x000fe200078e0207 */
[----:B------:R-:W-:Y:S01]  /*4cb0*/  @!PT LDS RZ, [RZ] ;  /* 0x00000000fffff984 */ /* 0x000fe20000000800 */
[----:B------:R-:W-:Y:S01]  /*4cc0*/  @!PT LDS RZ, [RZ] ;  /* 0x00000000fffff984 */ /* 0x000fe20000000800 */
[----:B------:R-:W-:Y:S01]  /*4cd0*/  @!PT LDS RZ, [RZ] ;  /* 0x00000000fffff984 */ /* 0x000fe20000000800 */
[----:B------:R1:W-:Y:S04]  /*4ce0*/  @!P1 LDGSTS.E.BYPASS.LTC128B.128 [R223], desc[UR16][R218.64] ;  /* 0x00000000dadf9fae */ /* 0x0003e8000b981a10 */
[----:B------:R1:W-:Y:S04]  /*4cf0*/  @P1 STS.64 [R228], RZ ;  /* 0x000000ffe4001388 */ /* 0x0003e80000000a00 */
[----:B------:R1:W-:Y:S04]  /*4d00*/  @P1 STS.64 [R228+0x8], RZ ;  /* 0x000008ffe4001388 */ /* 0x0003e80000000a00 */
[----:B------:R1:W-:Y:S04]  /*4d10*/  @P0 STS.64 [R228+0x1000], RZ ;  /* 0x001000ffe4000388 */ /* 0x0003e80000000a00 */
[----:B------:R1:W-:Y:S04]  /*4d20*/  @P0 STS.64 [R228+0x1008], RZ ;  /* 0x001008ffe4000388 */ /* 0x0003e80000000a00 */
[----:B------:R-:W-:Y:S01]  /*4d30*/  @!PT LDS RZ, [RZ] ;  /* 0x00000000fffff984 */ /* 0x000fe20000000800 */
[----:B------:R-:W-:Y:S01]  /*4d40*/  @!PT LDS RZ, [RZ] ;  /* 0x00000000fffff984 */ /* 0x000fe20000000800 */
[----:B------:R-:W-:Y:S01]  /*4d50*/  @!PT LDS RZ, [RZ] ;  /* 0x00000000fffff984 */ /* 0x000fe20000000800 */
[----:B------:R1:W-:Y:S04]  /*4d60*/  @!P0 LDGSTS.E.BYPASS.LTC128B.128 [R223+0x1000], desc[UR16][R16.64] ;  /* 0x0100000010df8fae */ /* 0x0003e8000b981a10 */
[----:B------:R-:W0:Y:S02]  /*4d70*/  LDGDEPBAR ;  /* 0x00000000000079af */ /* 0x000e240000000000 */
.L_x_60:
[C---:B-----5:R-:W-:Y:S01]  /*4d80*/  FADD.FTZ R11, -R122.reuse, R11 ;  /* 0x0000000b7a0b7221 */ /* 0x060fe20000010100 */
[C---:B------:R-:W-:Y:S01]  /*4d90*/  FADD.FTZ R8, -R121.reuse, R8 ;  /* 0x0000000879087221 */ /* 0x040fe20000010100 */
[C---:B------:R-:W-:Y:S01]  /*4da0*/  FADD.FTZ R9, -R121.reuse, R9 ;  /* 0x0000000979097221 */ /* 0x040fe20000010100 */
[C---:B------:R-:W-:Y:S01]  /*4db0*/  FADD.FTZ R10, -R122.reuse, R10 ;  /* 0x0000000a7a0a7221 */ /* 0x040fe20000010100 */
[C---:B------:R-:W-:Y:S01]  /*4dc0*/  FADD.FTZ R5, -R122.reuse, R14 ;  /* 0x0000000e7a057221 */ /* 0x040fe20000010100 */
[----:B------:R-:W-:Y:S01]  /*4dd0*/  FADD.FTZ R4, -R122, R15 ;  /* 0x0000000f7a047221 */ /* 0x000fe20000010100 */
[----:B------:R-:W-:Y:S01]  /*4de0*/  FMUL.FTZ R11, R246, R11 ;  /* 0x0000000bf60b7220 */ /* 0x000fe20000410000 */
[----:B------:R-:W-:Y:S01]  /*4df0*/  FADD.FTZ R12, -R121, R12 ;  /* 0x0000000c790c7221 */ /* 0x000fe20000010100 */
[----:B------:R-:W-:Y:S01]  /*4e00*/  FMUL.FTZ R8, R243, R8 ;  /* 0x00000008f3087220 */ /* 0x000fe20000410000 */
[----:B------:R-:W-:Y:S01]  /*4e10*/  FMUL.FTZ R9, R244, R9 ;  /* 0x00000009f4097220 */ /* 0x000fe20000410000 */
[----:B------:R-:W-:Y:S01]  /*4e20*/  FMUL.FTZ R10, R245, R10 ;  /* 0x0000000af50a7220 */ /* 0x000fe20000410000 */
[----:B------:R-:W-:Y:S01]  /*4e30*/  FADD.FTZ R13, -R121, R13 ;  /* 0x0000000d790d7221 */ /* 0x000fe20000010100 */
[----:B------:R-:W-:Y:S01]  /*4e40*/  F2FP.F16.F32.PACK_AB R241, R142, R241 ;  /* 0x000000f18ef1723e */ /* 0x000fe200000000ff */
[----:B------:R-:W-:Y:S01]  /*4e50*/  STS [R207+-0x4000], R240 ;  /* 0xffc000f0cf007388 */ /* 0x000fe20000000800 */
[----:B------:R-:W-:Y:S01]  /*4e60*/  FMUL.FTZ R12, R247, R12 ;  /* 0x0000000cf70c7220 */ /* 0x000fe20000410000 */
[----:B------:R-:W-:Y:S01]  /*4e70*/  FMUL.FTZ R5, R250, R5 ;  /* 0x00000005fa057220 */ /* 0x000fe20000410000 */
[----:B------:R-:W-:Y:S01]  /*4e80*/  FMUL.FTZ R4, R251, R4 ;  /* 0x00000004fb047220 */ /* 0x000fe20000410000 */
[----:B------:R-:W-:Y:S01]  /*4e90*/  STS [R207+-0x3c00], R242 ;  /* 0xffc400f2cf007388 */ /* 0x000fe20000000800 */
[----:B------:R-:W-:Y:S01]  /*4ea0*/  FMUL.FTZ R13, R248, R13 ;  /* 0x0000000df80d7220 */ /* 0x000fe20000410000 */
[----:B------:R-:W-:Y:S01]  /*4eb0*/  F2FP.F16.F32.PACK_AB R8, R9, R8 ;  /* 0x000000080908723e */ /* 0x000fe200000000ff */
[----:B------:R-:W-:Y:S01]  /*4ec0*/  FADD.FTZ R6, -R122, R27 ;  /* 0x0000001b7a067221 */ /* 0x000fe20000010100 */
[----:B------:R-:W-:Y:S01]  /*4ed0*/  F2FP.F16.F32.PACK_AB R10, R11, R10 ;  /* 0x0000000a0b0a723e */ /* 0x000fe200000000ff */
[----:B------:R-:W-:Y:S01]  /*4ee0*/  STS [R234+-0x4000], R235 ;  /* 0xffc000ebea007388 */ /* 0x000fe20000000800 */
[----:B------:R-:W-:Y:S01]  /*4ef0*/  F2FP.F16.F32.PACK_AB R13, R13, R12 ;  /* 0x0000000c0d0d723e */ /* 0x000fe200000000ff */
[C---:B------:R-:W-:Y:S01]  /*4f00*/  FADD.FTZ R24, -R121.reuse, R24 ;  /* 0x0000001879187221 */ /* 0x040fe20000010100 */
[----:B------:R-:W-:Y:S01]  /*4f10*/  F2FP.F16.F32.PACK_AB R9, R4, R5 ;  /* 0x000000050409723e */ /* 0x000fe200000000ff */
[----:B------:R-:W-:Y:S01]  /*4f20*/  STS [R234+-0x3c00], R241 ;  /* 0xffc400f1ea007388 */ /* 0x000fe20000000800 */
[----:B------:R-:W-:Y:S01]  /*4f30*/  FADD.FTZ R25, -R121, R25 ;  /* 0x0000001979197221 */ /* 0x000fe20000010100 */
[----:B------:R-:W-:Y:S01]  /*4f40*/  FADD.FTZ R26, -R122, R26 ;  /* 0x0000001a7a1a7221 */ /* 0x000fe20000010100 */
[----:B-1----:R-:W-:Y:S01]  /*4f50*/  F2FP.F16.F32.PACK_AB R16, R135, R143 ;  /* 0x0000008f8710723e */ /* 0x002fe200000000ff */
[----:B------:R-:W-:Y:S01]  /*4f60*/  STS [R207+-0x3000], R8 ;  /* 0xffd00008cf007388 */ /* 0x000fe20000000800 */
[----:B------:R-:W-:Y:S01]  /*4f70*/  FMUL.FTZ R24, R131, R24 ;  /* 0x0000001883187220 */ /* 0x000fe20000410000 */
[----:B------:R-:W-:Y:S01]  /*4f80*/  FMUL.FTZ R25, R138, R25 ;  /* 0x000000198a197220 */ /* 0x000fe20000410000 */
[----:B------:R-:W-:Y:S01]  /*4f90*/  FMUL.FTZ R26, R133, R26 ;  /* 0x0000001a851a7220 */ /* 0x000fe20000410000 */
[----:B------:R-:W-:Y:S01]  /*4fa0*/  STS [R207+-0x2c00], R10 ;  /* 0xffd4000acf007388 */ /* 0x000fe20000000800 */
[----:B------:R-:W-:Y:S01]  /*4fb0*/  FMUL.FTZ R137, R137, R6 ;  /* 0x0000000689897220 */ /* 0x000fe20000410000 */
[C---:B------:R-:W-:Y:S01]  /*4fc0*/  FADD.FTZ R28, -R121.reuse, R28 ;  /* 0x0000001c791c7221 */ /* 0x040fe20000010100 */
[----:B------:R-:W-:Y:S01]  /*4fd0*/  FADD.FTZ R29, -R121, R29 ;  /* 0x0000001d791d7221 */ /* 0x000fe20000010100 */
[----:B------:R-:W-:Y:S01]  /*4fe0*/  STS [R234+-0x3000], R13 ;  /* 0xffd0000dea007388 */ /* 0x000fe20000000800 */
[C---:B------:R-:W-:Y:S01]  /*4ff0*/  FADD.FTZ R30, -R122.reuse, R30 ;  /* 0x0000001e7a1e7221 */ /* 0x040fe20000010100 */
        /* <DEDUP_REMOVED lines=9> */
[----:B------:R-:W-:Y:S01]  /*5090*/  IMAD R116, R213, UR9, RZ ;  /* 0x00000009d5747c24 */ /* 0x000fe2000f8e02ff */
[----:B------:R-:W-:Y:S01]  /*50a0*/  STS [R233+-0x3c00], R16 ;  /* 0xffc40010e9007388 */ /* 0x000fe20000000800 */
[----:B------:R-:W-:Y:S02]  /*50b0*/  F2FP.F16.F32.PACK_AB R34, R137, R26 ;  /* 0x0000001a8922723e */ /* 0x000fe400000000ff */
[----:B------:R-:W-:Y:S01]  /*50c0*/  F2FP.F16.F32.PACK_AB R100, R29, R28 ;  /* 0x0000001c1d64723e */ /* 0x000fe200000000ff */
[----:B------:R-:W-:Y:S01]  /*50d0*/  STS [R215+-0x4000], R249 ;  /* 0xffc000f9d7007388 */ /* 0x000fe20000000800 */
[----:B------:R-:W-:Y:S03]  /*50e0*/  F2FP.F16.F32.PACK_AB R102, R31, R30 ;  /* 0x0000001e1f66723e */ /* 0x000fe600000000ff */
[----:B------:R-:W-:Y:S04]  /*50f0*/  STS [R215+-0x3c00], R134 ;  /* 0xffc40086d7007388 */ /* 0x000fe80000000800 */
[----:B------:R-:W-:Y:S04]  /*5100*/  STS [R233+-0x3000], R32 ;  /* 0xffd00020e9007388 */ /* 0x000fe80000000800 */
[----:B------:R-:W-:Y:S04]  /*5110*/  STS [R233+-0x2c00], R34 ;  /* 0xffd40022e9007388 */ /* 0x000fe80000000800 */
[----:B------:R-:W-:Y:S04]  /*5120*/  STS [R215+-0x3000], R100 ;  /* 0xffd00064d7007388 */ /* 0x000fe80000000800 */
[----:B------:R-:W-:Y:S01]  /*5130*/  STS [R215+-0x2c00], R102 ;  /* 0xffd40066d7007388 */ /* 0x000fe20000000800 */
[----:B------:R-:W-:Y:S06]  /*5140*/  BAR.SYNC.DEFER_BLOCKING 0x0 ;  /* 0x0000000000007b1d */ /* 0x000fec0000010000 */
[----:B------:R-:W-:Y:S04]  /*5150*/  LDSM.16.MT88.4 R4, [R182] ;  /* 0x00000000b604783b */ /* 0x000fe80000004200 */
[----:B------:R-:W1:Y:S04]  /*5160*/  LDSM.16.MT88.4 R8, [R192+0x4000] ;  /* 0x00400000c008783b */ /* 0x000e680000004200 */
[----:B------:R-:W2:Y:S04]  /*5170*/  LDSM.16.MT88.4 R12, [R182+0x2000] ;  /* 0x00200000b60c783b */ /* 0x000ea80000004200 */
[----:B------:R-:W3:Y:S04]  /*5180*/  LDSM.16.MT88.4 R16, [R0+0x4000] ;  /* 0x004000000010783b */ /* 0x000ee80000004200 */
[----:B------:R-:W-:Y:S04]  /*5190*/  LDSM.16.MT88.4 R20, [R182+0x800] ;  /* 0x00080000b614783b */ /* 0x000fe80000004200 */
[----:B------:R-:W4:Y:S04]  /*51a0*/  LDSM.16.MT88.4 R24, [R192+0x4800] ;  /* 0x00480000c018783b */ /* 0x000f280000004200 */
[----:B------:R-:W4:Y:S04]  /*51b0*/  LDSM.16.MT88.4 R28, [R182+0x2800] ;  /* 0x00280000b61c783b */ /* 0x000f280000004200 */
[----:B------:R-:W4:Y:S04]  /*51c0*/  LDSM.16.MT88.4 R32, [R0+0x4800] ;  /* 0x004800000020783b */ /* 0x000f280000004200 */
[----:B------:R-:W-:Y:S04]  /*51d0*/  LDSM.16.MT88.4 R100, [R192+0x5000] ;  /* 0x00500000c064783b */ /* 0x000fe80000004200 */
[----:B------:R-:W-:Y:S01]  /*51e0*/  LDSM.16.MT88.4 R104, [R182+0x3000] ;  /* 0x00300000b668783b */ /* 0x000fe20000004200 */
[-C--:B-1----:R-:W-:Y:S08]  /*51f0*/  HMMA.16816.F32 R36, R4, R8.reuse, R36 ;  /* 0x000000080424723c */ /* 0x082ff00000001824 */
[C---:B--2---:R-:W-:Y:S08]  /*5200*/  HMMA.16816.F32 R40, R12.reuse, R8, R40 ;  /* 0x000000080c28723c */ /* 0x044ff00000001828 */
[-C--:B------:R-:W-:Y:S08]  /*5210*/  HMMA.16816.F32 R44, R12, R10.reuse, R44 ;  /* 0x0000000a0c2c723c */ /* 0x080ff0000000182c */
[C---:B------:R-:W-:Y:S01]  /*5220*/  HMMA.16816.F32 R48, R4.reuse, R10, R48 ;  /* 0x0000000a0430723c */ /* 0x040fe20000001830 */
[----:B------:R-:W1:Y:S07]  /*5230*/  LDSM.16.MT88.4 R8, [R182+0x1000] ;  /* 0x00100000b608783b */ /* 0x000e6e0000004200 */
[-C--:B---3--:R-:W-:Y:S08]  /*5240*/  HMMA.16816.F32 R52, R4, R16.reuse, R52 ;  /* 0x000000100434723c */ /* 0x088ff00000001834 */
[C---:B------:R-:W-:Y:S08]  /*5250*/  HMMA.16816.F32 R56, R12.reuse, R16, R56 ;  /* 0x000000100c38723c */ /* 0x040ff00000001838 */
[-C--:B------:R-:W-:Y:S01]  /*5260*/  HMMA.16816.F32 R60, R12, R18.reuse, R60 ;  /* 0x000000120c3c723c */ /* 0x080fe2000000183c */
[----:B------:R-:W2:Y:S07]  /*5270*/  LDSM.16.MT88.4 R12, [R0+0x5000] ;  /* 0x00500000000c783b */ /* 0x000eae0000004200 */
[----:B------:R-:W-:Y:S01]  /*5280*/  HMMA.16816.F32 R64, R4, R18, R64 ;  /* 0x000000120440723c */ /* 0x000fe20000001840 */
[----:B------:R-:W-:Y:S04]  /*5290*/  LDSM.16.MT88.4 R4, [R182+0x1800] ;  /* 0x00180000b604783b */ /* 0x000fe80000004200 */
[----:B------:R-:W3:Y:S03]  /*52a0*/  LDSM.16.MT88.4 R16, [R192+0x5800] ;  /* 0x00580000c010783b */ /* 0x000ee60000004200 */
[-C--:B----4-:R-:W-:Y:S08]  /*52b0*/  HMMA.16816.F32 R36, R20, R24.reuse, R36 ;  /* 0x000000181424723c */ /* 0x090ff00000001824 */
[C---:B------:R-:W-:Y:S08]  /*52c0*/  HMMA.16816.F32 R40, R28.reuse, R24, R40 ;  /* 0x000000181c28723c */ /* 0x040ff00000001828 */
[-C--:B------:R-:W-:Y:S08]  /*52d0*/  HMMA.16816.F32 R44, R28, R26.reuse, R44 ;  /* 0x0000001a1c2c723c */ /* 0x080ff0000000182c */
[C---:B------:R-:W-:Y:S01]  /*52e0*/  HMMA.16816.F32 R48, R20.reuse, R26, R48 ;  /* 0x0000001a1430723c */ /* 0x040fe20000001830 */
[----:B------:R-:W4:Y:S07]  /*52f0*/  LDSM.16.MT88.4 R24, [R182+0x3800] ;  /* 0x00380000b618783b */ /* 0x000f2e0000004200 */
[-C--:B------:R-:W-:Y:S08]  /*5300*/  HMMA.16816.F32 R52, R20, R32.reuse, R52 ;  /* 0x000000201434723c */ /* 0x080ff00000001834 */
[C---:B------:R-:W-:Y:S08]  /*5310*/  HMMA.16816.F32 R56, R28.reuse, R32, R56 ;  /* 0x000000201c38723c */ /* 0x040ff00000001838 */
[-C--:B------:R-:W-:Y:S01]  /*5320*/  HMMA.16816.F32 R60, R28, R34.reuse, R60 ;  /* 0x000000221c3c723c */ /* 0x080fe2000000183c */
[----:B------:R-:W4:Y:S01]  /*5330*/  LDSM.16.MT88.4 R28, [R0+0x5800] ;  /* 0x00580000001c783b */ /* 0x000f220000004200 */
[----:B------:R-:W-:Y:S06]  /*5340*/  BAR.SYNC.DEFER_BLOCKING 0x0 ;  /* 0x0000000000007b1d */ /* 0x000fec0000010000 */
[----:B------:R-:W-:Y:S08]  /*5350*/  HMMA.16816.F32 R64, R20, R34, R64 ;  /* 0x000000221440723c */ /* 0x000ff00000001840 */
[-C--:B-1----:R-:W-:Y:S08]  /*5360*/  HMMA.16816.F32 R36, R8, R100.reuse, R36 ;  /* 0x000000640824723c */ /* 0x082ff00000001824 */
[C---:B------:R-:W-:Y:S08]  /*5370*/  HMMA.16816.F32 R40, R104.reuse, R100, R40 ;  /* 0x000000646828723c */ /* 0x040ff00000001828 */
[-C--:B------:R-:W-:Y:S08]  /*5380*/  HMMA.16816.F32 R44, R104, R102.reuse, R44 ;  /* 0x00000066682c723c */ /* 0x080ff0000000182c */
[C---:B------:R-:W-:Y:S08]  /*5390*/  HMMA.16816.F32 R48, R8.reuse, R102, R48 ;  /* 0x000000660830723c */ /* 0x040ff00000001830 */
[-C--:B--2---:R-:W-:Y:S08]  /*53a0*/  HMMA.16816.F32 R52, R8, R12.reuse, R52 ;  /* 0x0000000c0834723c */ /* 0x084ff00000001834 */
[C---:B------:R-:W-:Y:S08]  /*53b0*/  HMMA.16816.F32 R56, R104.reuse, R12, R56 ;  /* 0x0000000c6838723c */ /* 0x040ff00000001838 */
[-C--:B------:R-:W-:Y:S08]  /*53c0*/  HMMA.16816.F32 R60, R104, R14.reuse, R60 ;  /* 0x0000000e683c723c */ /* 0x080ff0000000183c */
[----:B------:R-:W-:Y:S08]  /*53d0*/  HMMA.16816.F32 R64, R8, R14, R64 ;  /* 0x0000000e0840723c */ /* 0x000ff00000001840 */
[-C--:B---3--:R-:W-:Y:S08]  /*53e0*/  HMMA.16816.F32 R36, R4, R16.reuse, R36 ;  /* 0x000000100424723c */ /* 0x088ff00000001824 */
[C---:B----4-:R-:W-:Y:S08]  /*53f0*/  HMMA.16816.F32 R40, R24.reuse, R16, R40 ;  /* 0x000000101828723c */ /* 0x050ff00000001828 */
[-C--:B------:R-:W-:Y:S08]  /*5400*/  HMMA.16816.F32 R44, R24, R18.reuse, R44 ;  /* 0x00000012182c723c */ /* 0x080ff0000000182c */
[C---:B------:R-:W-:Y:S08]  /*5410*/  HMMA.16816.F32 R48, R4.reuse, R18, R48 ;  /* 0x000000120430723c */ /* 0x040ff00000001830 */
[-C--:B------:R-:W-:Y:S08]  /*5420*/  HMMA.16816.F32 R52, R4, R28.reuse, R52 ;  /* 0x0000001c0434723c */ /* 0x080ff00000001834 */
[C---:B------:R-:W-:Y:S08]  /*5430*/  HMMA.16816.F32 R56, R24.reuse, R28, R56 ;  /* 0x0000001c1838723c */ /* 0x040ff00000001838 */
[-C--:B------:R-:W-:Y:S08]  /*5440*/  HMMA.16816.F32 R60, R24, R30.reuse, R60 ;  /* 0x0000001e183c723c */ /* 0x080ff0000000183c */
[----:B------:R-:W-:Y:S04]  /*5450*/  HMMA.16816.F32 R64, R4, R30, R64 ;  /* 0x0000001e0440723c */ /* 0x000fe80000001840 */
[----:B------:R-:W-:Y:S04]  /*5460*/  LEA R5, -R116, RZ, 0x6 ;  /* 0x000000ff74057211 */ /* 0x000fe800078e31ff */
[C---:B------:R-:W-:Y:S04]  /*5470*/  LEA R236, P0, R5.reuse, R236, 0x2 ;  /* 0x000000ec05ec7211 */ /* 0x040fe800078010ff */
[----:B------:R-:W-:Y:S01]  /*5480*/  LEA.HI.X.SX32 R237, R5, R237, 0x2, P0 ;  /* 0x000000ed05ed7211 */ /* 0x000fe200000f16ff */
[----:B------:R-:W-:Y:S08]  /*5490*/  @!P2 BRA `(.L_x_61) ;  /* 0x00000000005ca947 */ /* 0x000ff00003800000 */
[----:B------:R-:W-:Y:S01]  /*54a0*/  IADD3 R5, P0, PT, RZ, -UR22, RZ ;  /* 0x80000016ff057c10 */ /* 0x000fe2000ff1e0ff */
[----:B------:R-:W-:Y:S01]  /*54b0*/  IMAD.U32 R7, RZ, RZ, UR13 ;  /* 0x0000000dff077e24 */ /* 0x000fe2000f8e00ff */
[C---:B------:R-:W-:Y:S02]  /*54c0*/  ISETP.GE.AND P1, PT, R210.reuse, UR8, PT ;  /* 0x00000008d2007c0c */ /* 0x040fe4000bf26270 */
[----:B------:R-:W-:Y:S01]  /*54d0*/  ISETP.GE.AND P3, PT, R210, UR8, PT ;  /* 0x00000008d2007c0c */ /* 0x000fe2000bf66270 */
[----:B------:R-:W-:Y:S05]  /*54e0*/  IMAD.X R4, RZ, RZ, ~UR4, P0 ;  /* 0x80000004ff047e24 */ /* 0x000fea00080e06ff */
[----:B------:R-:W-:Y:S04]  /*54f0*/  SHF.R.S64 R5, R5, 0x1f, R4 ;  /* 0x0000001f05057819 */ /* 0x000fe80000001004 */
[----:B------:R-:W-:Y:S01]  /*5500*/  IADD3 R220, P0, PT, R5, R220, RZ ;  /* 0x000000dc05dc7210 */ /* 0x000fe20007f1e0ff */
[----:B------:R-:W-:Y:S03]  /*5510*/  IMAD.U32 R5, RZ, RZ, UR13 ;  /* 0x0000000dff057e24 */ /* 0x000fe6000f8e00ff */
[----:B------:R-:W-:Y:S01]  /*5520*/  LEA.HI.X.SX32 R221, R4, R221, 0x1, P0 ;  /* 0x000000dd04dd7211 */ /* 0x000fe200000f0eff */
[----:B------:R-:W-:Y:S01]  /*5530*/  IMAD.U32 R4, RZ, RZ, UR12 ;  /* 0x0000000cff047e24 */ /* 0x000fe2000f8e00ff */
[----:B------:R-:W-:Y:S03]  /*5540*/  @!P1 LEA R8, P0, R7, R220, 0x1 ;  /* 0x000000dc07089211 */ /* 0x000fe600078008ff */
[----:B------:R-:W-:Y:S01]  /*5550*/  @!PT LDS RZ, [RZ] ;  /* 0x00000000fffff984 */ /* 0x000fe20000000800 */
[----:B------:R-:W-:Y:S01]  /*5560*/  @!PT LDS RZ, [RZ] ;  /* 0x00000000fffff984 */ /* 0x000fe20000000800 */
[----:B------:R-:W-:Y:S01]  /*5570*/  @!PT LDS RZ, [RZ] ;  /* 0x00000000fffff984 */ /* 0x000fe20000000800 */
[----:B------:R1:W-:Y:S01]  /*5580*/  @!P3 LDGSTS.E.BYPASS.LTC128B.128 [R208+0x4000], desc[UR16][R220.64] ;  /* 0x04000000dcd0bfae */ /* 0x0003e2000b981a10 */
[----:B------:R-:W-:Y:S03]  /*5590*/  @!P1 LEA.HI.X R9, R5, R221, R4, 0x1, P0 ;  /* 0x000000dd05099211 */ /* 0x000fe600000f0c04 */
[----:B------:R1:W-:Y:S04]  /*55a0*/  @P3 STS.128 [R208+0x4000], RZ ;  /* 0x004000ffd0003388 */ /* 0x0003e80000000c00 */
[----:B------:R1:W-:Y:S04]  /*55b0*/  @P1 STS.128 [R208+0x5000], RZ ;  /* 0x005000ffd0001388 */ /* 0x0003e80000000c00 */
[----:B------:R-:W-:Y:S01]  /*55c0*/  @!PT LDS RZ, [RZ] ;  /* 0x00000000fffff984 */ /* 0x000fe20000000800 */
[----:B------:R-:W-:Y:S01]  /*55d0*/  @!PT LDS RZ, [RZ] ;  /* 0x00000000fffff984 */ /* 0x000fe20000000800 */
[----:B------:R-:W-:Y:S01]  /*55e0*/  @!PT LDS RZ, [RZ] ;  /* 0x00000000fffff984 */ /* 0x000fe20000000800 */
[----:B------:R1:W-:Y:S04]  /*55f0*/  @!P1 LDGSTS.E.BYPASS.LTC128B.128 [R208+0x5000], desc[UR16][R8.64] ;  /* 0x0500000008d09fae */ /* 0x0003e8000b981a10 */
[----:B------:R-:W0:Y:S02]  /*5600*/  LDGDEPBAR ;  /* 0x00000000000079af */ /* 0x000e240000000000 */
.L_x_61:
[----:B------:R-:W-:Y:S01]  /*5610*/  LDSM.16.M88.4 R20, [R190] ;  /* 0x00000000be14783b */ /* 0x000fe20000000200 */
[----:B------:R-:W-:Y:S01]  /*5620*/  ISETP.GT.AND P1, PT, R229, UR7, PT ;  /* 0x00000007e5007c0c */ /* 0x000fe2000bf24270 */
[----:B------:R-:W-:Y:S01]  /*5630*/  VIADD R222, R222, 0xffffffc0 ;  /* 0xffffffc0dede7836 */ /* 0x000fe20000000000 */
[----:B------:R-:W-:Y:S01]  /*5640*/  @P2 IADD3 R216, P3, PT, R216, -0x100, RZ ;  /* 0xffffff00d8d82810 */ /* 0x000fe20007f7e0ff */
[----:B-1----:R-:W1:Y:S03]  /*5650*/  LDSM.16.MT88.4 R8, [R192+0x6000] ;  /* 0x00600000c008783b */ /* 0x002e660000004200 */
[----:B------:R-:W-:Y:S01]  /*5660*/  @P2 IADD3.X R217, PT, PT, R217, -0x1, RZ, P3, !PT ;  /* 0xffffffffd9d92810 */ /* 0x000fe20001ffe4ff */
[----:B------:R-:W2:Y:S04]  /*5670*/  LDSM.16.MT88.4 R16, [R0+0x6000] ;  /* 0x006000000010783b */ /* 0x000ea80000004200 */
[----:B------:R-:W-:Y:S04]  /*5680*/  LDSM.16.M88.4 R24, [R181] ;  /* 0x00000000b518783b */ /* 0x000fe80000000200 */
[----:B------:R-:W3:Y:S04]  /*5690*/  LDSM.16.MT88.4 R28, [R192+0x6800] ;  /* 0x00680000c01c783b */ /* 0x000ee80000004200 */
[----:B------:R-:W4:Y:S04]  /*56a0*/  LDSM.16.MT88.4 R32, [R0+0x6800] ;  /* 0x006800000020783b */ /* 0x000f280000004200 */
[----:B------:R-:W-:Y:S04]  /*56b0*/  LDSM.16.M88.4 R100, [R180] ;  /* 0x00000000b464783b */ /* 0x000fe80000000200 */
[----:B------:R-:W4:Y:S04]  /*56c0*/  LDSM.16.MT88.4 R104, [R192+0x7000] ;  /* 0x00700000c068783b */ /* 0x000f280000004200 */
[----:B------:R-:W4:Y:S04]  /*56d0*/  LDSM.16.MT88.4 R108, [R0+0x7000] ;  /* 0x00700000006c783b */ /* 0x000f280000004200 */
[----:B------:R-:W-:Y:S01]  /*56e0*/  LDSM.16.MT88.4 R112, [R0+0x7800] ;  /* 0x007800000070783b */ /* 0x000fe20000004200 */
[C---:B-1----:R-:W-:Y:S08]  /*56f0*/  HMMA.16816.F32 R4, R20.reuse, R8, RZ ;  /* 0x000000081404723c */ /* 0x042ff000000018ff */
[C---:B------:R-:W-:Y:S08]  /*5700*/  HMMA.16816.F32 R8, R20.reuse, R10, RZ ;  /* 0x0000000a1408723c */ /* 0x040ff000000018ff */
[C---:B--2---:R-:W-:Y:S08]  /*5710*/  HMMA.16816.F32 R12, R20.reuse, R16, RZ ;  /* 0x00000010140c723c */ /* 0x044ff000000018ff */
[----:B------:R-:W-:Y:S01]  /*5720*/  HMMA.16816.F32 R16, R20, R18, RZ ;  /* 0x000000121410723c */ /* 0x000fe200000018ff */
[----:B------:R-:W-:Y:S07]  /*5730*/  LDSM.16.M88.4 R20, [R179] ;  /* 0x00000000b314783b */ /* 0x000fee0000000200 */
[C---:B---3--:R-:W-:Y:S08]  /*5740*/  HMMA.16816.F32 R4, R24.reuse, R28, R4 ;  /* 0x0000001c1804723c */ /* 0x048ff00000001804 */
[C---:B------:R-:W-:Y:S01]  /*5750*/  HMMA.16816.F32 R8, R24.reuse, R30, R8 ;  /* 0x0000001e1808723c */ /* 0x040fe20000001808 */
[----:B------:R-:W1:Y:S07]  /*5760*/  LDSM.16.MT88.4 R28, [R192+0x7800] ;  /* 0x00780000c01c783b */ /* 0x000e6e0000004200 */
[C---:B----4-:R-:W-:Y:S08]  /*5770*/  HMMA.16816.F32 R12, R24.reuse, R32, R12 ;  /* 0x00000020180c723c */ /* 0x050ff0000000180c */
[----:B------:R-:W-:Y:S01]  /*5780*/  HMMA.16816.F32 R16, R24, R34, R16 ;  /* 0x000000221810723c */ /* 0x000fe20000001810 */
[----:B------:R-:W-:Y:S04]  /*5790*/  LDSM.16.M88.4 R24, [R190+0x2000] ;  /* 0x00200000be18783b */ /* 0x000fe80000000200 */
[----:B------:R-:W2:Y:S03]  /*57a0*/  LDSM.16.MT88.4 R32, [R192+0x8000] ;  /* 0x00800000c020783b */ /* 0x000ea60000004200 */
[C---:B------:R-:W-:Y:S08]  /*57b0*/  HMMA.16816.F32 R4, R100.reuse, R104, R4 ;  /* 0x000000686404723c */ /* 0x040ff00000001804 */
[C---:B------:R-:W-:Y:S01]  /*57c0*/  HMMA.16816.F32 R8, R100.reuse, R106, R8 ;  /* 0x0000006a6408723c */ /* 0x040fe20000001808 */
[----:B------:R-:W3:Y:S07]  /*57d0*/  LDSM.16.MT88.4 R104, [R0+0x8000] ;  /* 0x008000000068783b */ /* 0x000eee0000004200 */
[C---:B------:R-:W-:Y:S01]  /*57e0*/  HMMA.16816.F32 R12, R100.reuse, R108, R12 ;  /* 0x0000006c640c723c */ /* 0x040fe2000000180c */
[----:B------:R-:W-:Y:S05]  /*57f0*/  IMAD.U32 R109, RZ, RZ, UR23 ;  /* 0x00000017ff6d7e24 */ /* 0x000fea000f8e00ff */
[----:B------:R-:W-:Y:S02]  /*5800*/  LEA R108, P0, R109, R236, 0x2 ;  /* 0x000000ec6d6c7211 */ /* 0x000fe400078010ff */
[----:B------:R-:W-:Y:S01]  /*5810*/  HMMA.16816.F32 R16, R100, R110, R16 ;  /* 0x0000006e6410723c */ /* 0x000fe20000001810 */
[----:B------:R-:W-:Y:S07]  /*5820*/  LDSM.16.MT88.4 R100, [R192+0x8800] ;  /* 0x00880000c064783b */ /* 0x000fee0000004200 */
[C---:B-1----:R-:W-:Y:S08]  /*5830*/  HMMA.16816.F32 R4, R20.reuse, R28, R4 ;  /* 0x0000001c1404723c */ /* 0x042ff00000001804 */
[C---:B------:R-:W-:Y:S01]  /*5840*/  HMMA.16816.F32 R8, R20.reuse, R30, R8 ;  /* 0x0000001e1408723c */ /* 0x040fe20000001808 */
[----:B------:R-:W1:Y:S07]  /*5850*/  LDSM.16.M88.4 R28, [R181+0x2000] ;  /* 0x00200000b51c783b */ /* 0x000e6e0000000200 */
[C---:B------:R-:W-:Y:S08]  /*5860*/  HMMA.16816.F32 R12, R20.reuse, R112, R12 ;  /* 0x00000070140c723c */ /* 0x040ff0000000180c */
[----:B------:R-:W-:Y:S01]  /*5870*/  HMMA.16816.F32 R16, R20, R114, R16 ;  /* 0x000000721410723c */ /* 0x000fe20000001810 */
[----:B------:R-:W4:Y:S07]  /*5880*/  LDSM.16.MT88.4 R20, [R0+0x8800] ;  /* 0x008800000014783b */ /* 0x000f2e0000004200 */
[C---:B--2---:R-:W-:Y:S01]  /*5890*/  HMMA.16816.F32 R4, R24.reuse, R32, R4 ;  /* 0x000000201804723c */ /* 0x044fe20000001804 */
[----:B------:R-:W-:Y:S05]  /*58a0*/  IMAD.U32 R33, RZ, RZ, UR23 ;  /* 0x00000017ff217e24 */ /* 0x000fea000f8e00ff */
[----:B------:R-:W-:Y:S02]  /*58b0*/  LEA.HI.X.SX32 R109, R33, R237, 0x2, P0 ;  /* 0x000000ed216d7211 */ /* 0x000fe400000f16ff */
[C---:B------:R-:W-:Y:S01]  /*58c0*/  HMMA.16816.F32 R8, R24.reuse, R34, R8 ;  /* 0x000000221808723c */ /* 0x040fe20000001808 */
[----:B------:R-:W-:Y:S02]  /*58d0*/  LDSM.16.MT88.4 R32, [R192+0x9000] ;  /* 0x00900000c020783b */ /* 0x000fe40000004200 */
[C---:B------:R-:W-:Y:S04]  /*58e0*/  LEA R110, P0, R116.reuse, R108, 0x5 ;  /* 0x0000006c746e7211 */ /* 0x040fe800078028ff */
[C---:B------:R-:W-:Y:S01]  /*58f0*/  LEA.HI.X.SX32 R111, R116.reuse, R109, 0x5, P0 ;  /* 0x0000006d746f7211 */ /* 0x040fe200000f2eff */
[C---:B---3--:R-:W-:Y:S03]  /*5900*/  HMMA.16816.F32 R12, R24.reuse, R104, R12 ;  /* 0x00000068180c723c */ /* 0x048fe6000000180c */
[C---:B------:R-:W-:Y:S04]  /*5910*/  LEA R112, P0, R116.reuse, R110, 0x5 ;  /* 0x0000006e74707211 */ /* 0x040fe800078028ff */
[C---:B------:R-:W-:Y:S01]  /*5920*/  LEA.HI.X.SX32 R113, R116.reuse, R111, 0x5, P0 ;  /* 0x0000006f74717211 */ /* 0x040fe200000f2eff */
[----:B------:R-:W-:Y:S01]  /*5930*/  HMMA.16816.F32 R16, R24, R106, R16 ;  /* 0x0000006a1810723c */ /* 0x000fe20000001810 */
[----:B------:R-:W2:Y:S02]  /*5940*/  LDSM.16.M88.4 R24, [R180+0x2000] ;  /* 0x00200000b418783b */ /* 0x000ea40000000200 */
[C---:B------:R-:W-:Y:S02]  /*5950*/  LEA R114, P0, R116.reuse, R112, 0x5 ;  /* 0x0000007074727211 */ /* 0x040fe400078028ff */
[----:B------:R-:W-:Y:S02]  /*5960*/  LDSM.16.MT88.4 R104, [R0+0x9800] ;  /* 0x009800000068783b */ /* 0x000fe40000004200 */
[C---:B------:R-:W-:Y:S01]  /*5970*/  LEA.HI.X.SX32 R115, R116.reuse, R113, 0x5, P0 ;  /* 0x0000007174737211 */ /* 0x040fe200000f2eff */
[C---:B-1----:R-:W-:Y:S05]  /*5980*/  HMMA.16816.F32 R4, R28.reuse, R100, R4 ;  /* 0x000000641c04723c */ /* 0x042fea0000001804 */
[C---:B------:R-:W-:Y:S03]  /*5990*/  LEA R118, P0, R116.reuse, R114, 0x5 ;  /* 0x0000007274767211 */ /* 0x040fe600078028ff */
[C---:B------:R-:W-:Y:S01]  /*59a0*/  HMMA.16816.F32 R8, R28.reuse, R102, R8 ;  /* 0x000000661c08723c */ /* 0x040fe20000001808 */
[----:B------:R-:W1:Y:S02]  /*59b0*/  LDSM.16.MT88.4 R100, [R0+0x9000] ;  /* 0x009000000064783b */ /* 0x000e640000004200 */
[C---:B------:R-:W-:Y:S02]  /*59c0*/  LEA.HI.X.SX32 R119, R116.reuse, R115, 0x5, P0 ;  /* 0x0000007374777211 */ /* 0x040fe400000f2eff */
[C---:B------:R-:W-:Y:S03]  /*59d0*/  LEA R120, P0, R116.reuse, R118, 0x5 ;  /* 0x0000007674787211 */ /* 0x040fe600078028ff */
[C---:B----4-:R-:W-:Y:S03]  /*59e0*/  HMMA.16816.F32 R12, R28.reuse, R20, R12 ;  /* 0x000000141c0c723c */ /* 0x050fe6000000180c */
[C---:B------:R-:W-:Y:S05]  /*59f0*/  LEA.HI.X.SX32 R121, R116.reuse, R119, 0x5, P0 ;  /* 0x0000007774797211 */ /* 0x040fea00000f2eff */
[----:B------:R-:W-:Y:S01]  /*5a00*/  HMMA.16816.F32 R16, R28, R22, R16 ;  /* 0x000000161c10723c */ /* 0x000fe20000001810 */
[----:B------:R-:W-:Y:S04]  /*5a10*/  LDSM.16.M88.4 R20, [R179+0x2000] ;  /* 0x00200000b314783b */ /* 0x000fe80000000200 */
[----:B------:R-:W3:Y:S03]  /*5a20*/  LDSM.16.MT88.4 R28, [R192+0x9800] ;  /* 0x00980000c01c783b */ /* 0x000ee60000004200 */
[C---:B--2---:R-:W-:Y:S05]  /*5a30*/  HMMA.16816.F32 R4, R24.reuse, R32, R4 ;  /* 0x000000201804723c */ /* 0x044fea0000001804 */
[C---:B------:R-:W-:Y:S03]  /*5a40*/  LEA R32, P0, R116.reuse, R120, 0x5 ;  /* 0x0000007874207211 */ /* 0x040fe600078028ff */
[C---:B------:R-:W-:Y:S03]  /*5a50*/  HMMA.16816.F32 R8, R24.reuse, R34, R8 ;  /* 0x000000221808723c */ /* 0x040fe60000001808 */
[C---:B------:R-:W-:Y:S05]  /*5a60*/  LEA.HI.X.SX32 R33, R116.reuse, R121, 0x5, P0 ;  /* 0x0000007974217211 */ /* 0x040fea00000f2eff */
[C---:B-1----:R-:W-:Y:S03]  /*5a70*/  HMMA.16816.F32 R12, R24.reuse, R100, R12 ;  /* 0x00000064180c723c */ /* 0x042fe6000000180c */
[C---:B------:R-:W-:Y:S05]  /*5a80*/  IMAD.WIDE R34, R116.reuse, -0xc0, R32 ;  /* 0xffffff4074227825 */ /* 0x040fea00078e0220 */
[----:B------:R-:W-:Y:S03]  /*5a90*/  HMMA.16816.F32 R16, R24, R102, R16 ;  /* 0x000000661810723c */ /* 0x000fe60000001810 */
[----:B------:R-:W-:Y:S01]  /*5aa0*/  @P2 IMAD.WIDE.U32 R24, R197, 0x4, R238 ;  /* 0x00000004c5182825 */ /* 0x000fe200078e00ee */
[C---:B------:R-:W-:Y:S04]  /*5ab0*/  LEA R100, P0, R116.reuse, R34, 0x5 ;  /* 0x0000002274647211 */ /* 0x040fe800078028ff */
[----:B------:R-:W5:Y:S01]  /*5ac0*/  @P2 LDG.E R227, desc[UR16][R24.64+-0x100] ;  /* 0xffff001018e32981 */ /* 0x000f62000c1e1900 */
[C---:B------:R-:W-:Y:S02]  /*5ad0*/  LEA.HI.X.SX32 R101, R116.reuse, R35, 0x5, P0 ;  /* 0x0000002374657211 */ /* 0x040fe400000f2eff */
[C---:B------:R-:W-:Y:S01]  /*5ae0*/  LEA R102, P0, R116.reuse, R100, 0x5 ;  /* 0x0000006474667211 */ /* 0x040fe200078028ff */
[C---:B---3--:R-:W-:Y:S01]  /*5af0*/  HMMA.16816.F32 R4, R20.reuse, R28, R4 ;  /* 0x0000001c1404723c */ /* 0x048fe20000001804 */
[----:B------:R-:W5:Y:S04]  /*5b00*/  @P2 LDG.E R226, desc[UR16][R24.64+-0xe0] ;  /* 0xffff201018e22981 */ /* 0x000f68000c1e1900 */
[----:B------:R-:W5:Y:S01]  /*5b10*/  @P2 LDG.E R225, desc[UR16][R24.64+-0x80] ;  /* 0xffff801018e12981 */ /* 0x000f62000c1e1900 */
[C---:B------:R-:W-:Y:S02]  /*5b20*/  LEA.HI.X.SX32 R103, R116.reuse, R101, 0x5, P0 ;  /* 0x0000006574677211 */ /* 0x040fe400000f2eff */
[C---:B------:R-:W-:Y:S01]  /*5b30*/  HMMA.16816.F32 R8, R20.reuse, R30, R8 ;  /* 0x0000001e1408723c */ /* 0x040fe20000001808 */
[----:B------:R1:W5:Y:S02]  /*5b40*/  @P2 LDG.E R224, desc[UR16][R24.64+-0x60] ;  /* 0xffffa01018e02981 */ /* 0x000364000c1e1900 */
[C---:B------:R-:W-:Y:S02]  /*5b50*/  LEA R122, P0, R116.reuse, R102, 0x5 ;  /* 0x00000066747a7211 */ /* 0x040fe400078028ff */
[----:B------:R-:W-:Y:S02]  /*5b60*/  LDSM.16.MT88.4 R28, [R182+-0x3800] ;  /* 0xffc80000b61c783b */ /* 0x000fe40000004200 */
[C---:B------:R-:W-:Y:S01]  /*5b70*/  LEA.HI.X.SX32 R123, R116.reuse, R103, 0x5, P0 ;  /* 0x00000067747b7211 */ /* 0x040fe200000f2eff */
[C---:B------:R-:W-:Y:S03]  /*5b80*/  HMMA.16816.F32 R12, R20.reuse, R104, R12 ;  /* 0x00000068140c723c */ /* 0x040fe6000000180c */
[----:B------:R-:W-:Y:S01]  /*5b90*/  REDG.E.ADD.F32.FTZ.RN.STRONG.GPU desc[UR16][R236.64], R4 ;  /* 0x00000004ec0079a6 */ /* 0x000fe2000c12f310 */
[C---:B------:R-:W-:Y:S03]  /*5ba0*/  LEA R104, P0, R116.reuse, R122, 0x5 ;  /* 0x0000007a74687211 */ /* 0x040fe600078028ff */
[----:B------:R2:W-:Y:S01]  /*5bb0*/  REDG.E.ADD.F32.FTZ.RN.STRONG.GPU desc[UR16][R108.64], R5 ;  /* 0x000000056c0079a6 */ /* 0x0005e2000c12f310 */
[----:B------:R-:W-:Y:S03]  /*5bc0*/  HMMA.16816.F32 R16, R20, R106, R16 ;  /* 0x0000006a1410723c */ /* 0x000fe60000001810 */
[----:B------:R-:W-:Y:S01]  /*5bd0*/  REDG.E.ADD.F32.FTZ.RN.STRONG.GPU desc[UR16][R110.64], R6 ;  /* 0x000000066e0079a6 */ /* 0x000fe2000c12f310 */
[C---:B------:R-:W-:Y:S02]  /*5be0*/  LEA.HI.X.SX32 R105, R116.reuse, R123, 0x5, P0 ;  /* 0x0000007b74697211 */ /* 0x040fe400000f2eff */
[C---:B------:R-:W-:Y:S01]  /*5bf0*/  LEA R106, P0, R116.reuse, R104, 0x5 ;  /* 0x00000068746a7211 */ /* 0x040fe200078028ff */
[----:B------:R-:W-:Y:S03]  /*5c00*/  REDG.E.ADD.F32.FTZ.RN.STRONG.GPU desc[UR16][R112.64], R7 ;  /* 0x00000007700079a6 */ /* 0x000fe6000c12f310 */
[C---:B------:R-:W-:Y:S01]  /*5c10*/  LEA.HI.X.SX32 R107, R116.reuse, R105, 0x5, P0 ;  /* 0x00000069746b7211 */ /* 0x040fe200000f2eff */
[----:B------:R-:W-:Y:S01]  /*5c20*/  REDG.E.ADD.F32.FTZ.RN.STRONG.GPU desc[UR16][R114.64], R8 ;  /* 0x00000008720079a6 */ /* 0x000fe2000c12f310 */
[C---:B------:R-:W-:Y:S03]  /*5c30*/  LEA R124, P0, R116.reuse, R106, 0x5 ;  /* 0x0000006a747c7211 */ /* 0x040fe600078028ff */
[----:B------:R-:W-:Y:S01]  /*5c40*/  REDG.E.ADD.F32.FTZ.RN.STRONG.GPU desc[UR16][R118.64], R9 ;  /* 0x00000009760079a6 */ /* 0x000fe2000c12f310 */
[----:B------:R-:W-:Y:S03]  /*5c50*/  LEA.HI.X.SX32 R125, R116, R107, 0x5, P0 ;  /* 0x0000006b747d7211 */ /* 0x000fe600000f2eff */
[----:B------:R-:W-:Y:S04]  /*5c60*/  REDG.E.ADD.F32.FTZ.RN.STRONG.GPU desc[UR16][R120.64], R10 ;  /* 0x0000000a780079a6 */ /* 0x000fe8000c12f310 */
[----:B------:R-:W-:Y:S01]  /*5c70*/  REDG.E.ADD.F32.FTZ.RN.STRONG.GPU desc[UR16][R32.64], R11 ;  /* 0x0000000b200079a6 */ /* 0x000fe2000c12f310 */
[----:B--2---:R-:W-:Y:S03]  /*5c80*/  IMAD.IADD R108, R185, 0x1, R177 ;  /* 0x00000001b96c7824 */ /* 0x004fe600078e02b1 */
[----:B------:R-:W-:Y:S04]  /*5c90*/  REDG.E.ADD.F32.FTZ.RN.STRONG.GPU desc[UR16][R236.64+0x80], R12 ;  /* 0x0000800cec0079a6 */ /* 0x000fe8000c12f310 */
[----:B------:R-:W-:Y:S04]  /*5ca0*/  REDG.E.ADD.F32.FTZ.RN.STRONG.GPU desc[UR16][R34.64+0x80], R13 ;  /* 0x0000800d220079a6 */ /* 0x000fe8000c12f310 */
[----:B------:R-:W-:Y:S04]  /*5cb0*/  REDG.E.ADD.F32.FTZ.RN.STRONG.GPU desc[UR16][R100.64+0x80], R14 ;  /* 0x0000800e640079a6 */ /* 0x000fe8000c12f310 */
[----:B------:R-:W-:Y:S04]  /*5cc0*/  REDG.E.ADD.F32.FTZ.RN.STRONG.GPU desc[UR16][R102.64+0x80], R15 ;  /* 0x0000800f660079a6 */ /* 0x000fe8000c12f310 */
[----:B------:R-:W-:Y:S04]  /*5cd0*/  REDG.E.ADD.F32.FTZ.RN.STRONG.GPU desc[UR16][R122.64+0x80], R16 ;  /* 0x000080107a0079a6 */ /* 0x000fe8000c12f310 */
[----:B------:R-:W-:Y:S04]  /*5ce0*/  LDSM.16.MT88.4 R4, [R182+-0x4000] ;  /* 0xffc00000b604783b */ /* 0x000fe80000004200 */
[----:B------:R-:W2:Y:S04]  /*5cf0*/  LDSM.16.MT88.4 R8, [R177] ;  /* 0x00000000b108783b */ /* 0x000ea80000004200 */
[----:B------:R-:W-:Y:S04]  /*5d00*/  REDG.E.ADD.F32.FTZ.RN.STRONG.GPU desc[UR16][R104.64+0x80], R17 ;  /* 0x00008011680079a6 */ /* 0x000fe8000c12f310 */
[----:B------:R-:W-:Y:S04]  /*5d10*/  REDG.E.ADD.F32.FTZ.RN.STRONG.GPU desc[UR16][R106.64+0x80], R18 ;  /* 0x000080126a0079a6 */ /* 0x000fe8000c12f310 */
[----:B------:R-:W3:Y:S04]  /*5d20*/  LDSM.16.MT88.4 R20, [R182+-0x2000] ;  /* 0xffe00000b614783b */ /* 0x000ee80000004200 */
[----:B------:R-:W-:Y:S04]  /*5d30*/  REDG.E.ADD.F32.FTZ.RN.STRONG.GPU desc[UR16][R124.64+0x80], R19 ;  /* 0x000080137c0079a6 */ /* 0x000fe8000c12f310 */
[----:B-1----:R-:W1:Y:S04]  /*5d40*/  LDSM.16.MT88.4 R24, [R108] ;  /* 0x000000006c18783b */ /* 0x002e680000004200 */
[----:B------:R-:W4:Y:S04]  /*5d50*/  LDSM.16.MT88.4 R12, [R177+0x800] ;  /* 0x00080000b10c783b */ /* 0x000f280000004200 */
[----:B------:R-:W4:Y:S04]  /*5d60*/  LDSM.16.MT88.4 R32, [R182+-0x1800] ;  /* 0xffe80000b620783b */ /* 0x000f280000004200 */
[----:B------:R-:W4:Y:S04]  /*5d70*/  LDSM.16.MT88.4 R100, [R108+0x800] ;  /* 0x000800006c64783b */ /* 0x000f280000004200 */
[----:B------:R-:W-:Y:S01]  /*5d80*/  LDSM.16.MT88.4 R16, [R177+0x1000] ;  /* 0x00100000b110783b */ /* 0x000fe20000004200 */
[-C--:B--2---:R-:W-:Y:S03]  /*5d90*/  HMMA.16816.F32 R68, R4, R8.reuse, R68 ;  /* 0x000000080444723c */ /* 0x084fe60000001844 */
[----:B------:R-:W-:Y:S05]  /*5da0*/  LDSM.16.MT88.4 R104, [R182+-0x1000] ;  /* 0xfff00000b668783b */ /* 0x000fea0000004200 */
[C---:B---3--:R-:W-:Y:S08]  /*5db0*/  HMMA.16816.F32 R72, R20.reuse, R8, R72 ;  /* 0x000000081448723c */ /* 0x048ff00000001848 */
[-C--:B------:R-:W-:Y:S08]  /*5dc0*/  HMMA.16816.F32 R76, R20, R10.reuse, R76 ;  /* 0x0000000a144c723c */ /* 0x080ff0000000184c */
[C---:B------:R-:W-:Y:S01]  /*5dd0*/  HMMA.16816.F32 R80, R4.reuse, R10, R80 ;  /* 0x0000000a0450723c */ /* 0x040fe20000001850 */
[----:B------:R-:W2:Y:S07]  /*5de0*/  LDSM.16.MT88.4 R8, [R182+-0x3000] ;  /* 0xffd00000b608783b */ /* 0x000eae0000004200 */
[-C--:B-1----:R-:W-:Y:S08]  /*5df0*/  HMMA.16816.F32 R84, R4, R24.reuse, R84 ;  /* 0x000000180454723c */ /* 0x082ff00000001854 */
[C---:B------:R-:W-:Y:S08]  /*5e00*/  HMMA.16816.F32 R88, R20.reuse, R24, R88 ;  /* 0x000000181458723c */ /* 0x040ff00000001858 */
[-C--:B------:R-:W-:Y:S01]  /*5e10*/  HMMA.16816.F32 R92, R20, R26.reuse, R92 ;  /* 0x0000001a145c723c */ /* 0x080fe2000000185c */
[----:B------:R-:W1:Y:S04]  /*5e20*/  LDSM.16.MT88.4 R20, [R108+0x1000] ;  /* 0x001000006c14783b */ /* 0x000e680000004200 */
[----:B------:R-:W-:Y:S03]  /*5e30*/  LDSM.16.MT88.4 R108, [R108+0x1800] ;  /* 0x001800006c6c783b */ /* 0x000fe60000004200 */
[----:B------:R-:W-:Y:S01]  /*5e40*/  HMMA.16816.F32 R96, R4, R26, R96 ;  /* 0x0000001a0460723c */ /* 0x000fe20000001860 */
[----:B------:R-:W-:Y:S04]  /*5e50*/  LDSM.16.MT88.4 R4, [R182+-0x2800] ;  /* 0xffd80000b604783b */ /* 0x000fe80000004200 */
[----:B------:R-:W-:Y:S03]  /*5e60*/  LDSM.16.MT88.4 R24, [R182+-0x800] ;  /* 0xfff80000b618783b */ /* 0x000fe60000004200 */
[-C--:B----4-:R-:W-:Y:S08]  /*5e70*/  HMMA.16816.F32 R68, R28, R12.reuse, R68 ;  /* 0x0000000c1c44723c */ /* 0x090ff00000001844 */
[C---:B------:R-:W-:Y:S08]  /*5e80*/  HMMA.16816.F32 R72, R32.reuse, R12, R72 ;  /* 0x0000000c2048723c */ /* 0x040ff00000001848 */
[-C--:B------:R-:W-:Y:S08]  /*5e90*/  HMMA.16816.F32 R76, R32, R14.reuse, R76 ;  /* 0x0000000e204c723c */ /* 0x080ff0000000184c */
[C---:B------:R-:W-:Y:S01]  /*5ea0*/  HMMA.16816.F32 R80, R28.reuse, R14, R80 ;  /* 0x0000000e1c50723c */ /* 0x040fe20000001850 */
[----:B------:R-:W3:Y:S07]  /*5eb0*/  LDSM.16.MT88.4 R12, [R177+0x1800] ;  /* 0x00180000b10c783b */ /* 0x000eee0000004200 */
[-C--:B------:R-:W-:Y:S08]  /*5ec0*/  HMMA.16816.F32 R84, R28, R100.reuse, R84 ;  /* 0x000000641c54723c */ /* 0x080ff00000001854 */
[C---:B------:R-:W-:Y:S08]  /*5ed0*/  HMMA.16816.F32 R88, R32.reuse, R100, R88 ;  /* 0x000000642058723c */ /* 0x040ff00000001858 */
[-C--:B------:R-:W-:Y:S08]  /*5ee0*/  HMMA.16816.F32 R92, R32, R102.reuse, R92 ;  /* 0x00000066205c723c */ /* 0x080ff0000000185c */
[----:B------:R-:W-:Y:S08]  /*5ef0*/  HMMA.16816.F32 R96, R28, R102, R96 ;  /* 0x000000661c60723c */ /* 0x000ff00000001860 */
[-C--:B--2---:R-:W-:Y:S08]  /*5f00*/  HMMA.16816.F32 R68, R8, R16.reuse, R68 ;  /* 0x000000100844723c */ /* 0x084ff00000001844 */
[C---:B------:R-:W-:Y:S08]  /*5f10*/  HMMA.16816.F32 R72, R104.reuse, R16, R72 ;  /* 0x000000106848723c */ /* 0x040ff00000001848 */
[-C--:B------:R-:W-:Y:S08]  /*5f20*/  HMMA.16816.F32 R76, R104, R18.reuse, R76 ;  /* 0x00000012684c723c */ /* 0x080ff0000000184c */
[C---:B------:R-:W-:Y:S08]  /*5f30*/  HMMA.16816.F32 R80, R8.reuse, R18, R80 ;  /* 0x000000120850723c */ /* 0x040ff00000001850 */
[-C--:B-1----:R-:W-:Y:S08]  /*5f40*/  HMMA.16816.F32 R84, R8, R20.reuse, R84 ;  /* 0x000000140854723c */ /* 0x082ff00000001854 */
[C---:B------:R-:W-:Y:S08]  /*5f50*/  HMMA.16816.F32 R88, R104.reuse, R20, R88 ;  /* 0x000000146858723c */ /* 0x040ff00000001858 */
[-C--:B------:R-:W-:Y:S08]  /*5f60*/  HMMA.16816.F32 R92, R104, R22.reuse, R92 ;  /* 0x00000016685c723c */ /* 0x080ff0000000185c */
[----:B------:R-:W-:Y:S04]  /*5f70*/  HMMA.16816.F32 R96, R8, R22, R96 ;  /* 0x000000160860723c */ /* 0x000fe80000001860 */
[----:B------:R-:W-:Y:S04]  /*5f80*/  LOP3.LUT R8, R229, 0x1, RZ, 0xc0, !PT ;  /* 0x00000001e5087812 */ /* 0x000fe800078ec0ff */
[-C--:B---3--:R-:W-:Y:S05]  /*5f90*/  HMMA.16816.F32 R68, R4, R12.reuse, R68 ;  /* 0x0000000c0444723c */ /* 0x088fea0000001844 */
[----:B------:R-:W-:Y:S03]  /*5fa0*/  ISETP.NE.U32.AND P0, PT, R8, 0x1, PT ;  /* 0x000000010800780c */ /* 0x000fe60003f05070 */
[C---:B------:R-:W-:Y:S08]  /*5fb0*/  HMMA.16816.F32 R72, R24.reuse, R12, R72 ;  /* 0x0000000c1848723c */ /* 0x040ff00000001848 */
[-C--:B------:R-:W-:Y:S08]  /*5fc0*/  HMMA.16816.F32 R76, R24, R14.reuse, R76 ;  /* 0x0000000e184c723c */ /* 0x080ff0000000184c */
[C---:B------:R-:W-:Y:S08]  /*5fd0*/  HMMA.16816.F32 R80, R4.reuse, R14, R80 ;  /* 0x0000000e0450723c */ /* 0x040ff00000001850 */
[-C--:B------:R-:W-:Y:S08]  /*5fe0*/  HMMA.16816.F32 R84, R4, R108.reuse, R84 ;  /* 0x0000006c0454723c */ /* 0x080ff00000001854 */
[C---:B------:R-:W-:Y:S08]  /*5ff0*/  HMMA.16816.F32 R88, R24.reuse, R108, R88 ;  /* 0x0000006c1858723c */ /* 0x040ff00000001858 */
[-C--:B------:R-:W-:Y:S08]  /*6000*/  HMMA.16816.F32 R92, R24, R110.reuse, R92 ;  /* 0x0000006e185c723c */ /* 0x080ff0000000185c */
[----:B------:R-:W-:Y:S04]  /*6010*/  HMMA.16816.F32 R96, R4, R110, R96 ;  /* 0x0000006e0460723c */ /* 0x000fe80000001860 */
[C---:B------:R-:W-:Y:S01]  /*6020*/  VIADD R6, R177.reuse, 0xffffe000 ;  /* 0xffffe000b1067836 */ /* 0x040fe20000000000 */
[----:B------:R-:W-:Y:S01]  /*6030*/  @P2 IADD3 R5, P4, PT, R238, -0x100, RZ ;  /* 0xffffff00ee052810 */ /* 0x000fe20007f9e0ff */
[----:B------:R-:W-:Y:S03]  /*6040*/  @P0 VIADD R6, R177, 0x2000 ;  /* 0x00002000b1060836 */ /* 0x000fe60000000000 */
[----:B------:R-:W-:Y:S01]  /*6050*/  @P2 IADD3.X R4, PT, PT, R239, -0x1, RZ, P4, !PT ;  /* 0xffffffffef042810 */ /* 0x000fe200027fe4ff */
[----:B------:R-:W-:Y:S02]  /*6060*/  IMAD.MOV.U32 R177, RZ, RZ, R6 ;  /* 0x000000ffffb17224 */ /* 0x000fe400078e0006 */
[----:B------:R-:W-:Y:S02]  /*6070*/  @P2 IMAD.MOV.U32 R238, RZ, RZ, R5 ;  /* 0x000000ffffee2224 */ /* 0x000fe400078e0005 */
[----:B------:R-:W-:Y:S01]  /*6080*/  @P2 IMAD.MOV.U32 R239, RZ, RZ, R4 ;  /* 0x000000ffffef2224 */ /* 0x000fe200078e0004 */
[----:B------:R-:W-:Y:S06]  /*6090*/  @P1 BRA `(.L_x_62) ;  /* 0xffffffd4009c1947 */ /* 0x000fec000383ffff */
[----:B------:R-:W1:Y:S01]  /*60a0*/  S2R R4, SR_TID.X ;  /* 0x0000000000047919 */ /* 0x000e620000002100 */
[----:B------:R-:W2:Y:S01]  /*60b0*/  LDCU UR4, c[0x0][0x500] ;  /* 0x0000a000ff0477ac */ /* 0x000ea20008000800 */
[----:B------:R-:W-:Y:S02]  /*60c0*/  F2FP.F16.F32.PACK_AB R36, R37, R36 ;  /* 0x000000242524723e */ /* 0x000fe400000000ff */
[----:B------:R-:W-:Y:S02]  /*60d0*/  F2FP.F16.F32.PACK_AB R38, R39, R38 ;  /* 0x000000262726723e */ /* 0x000fe400000000ff */
[----:B------:R-:W-:Y:S02]  /*60e0*/  F2FP.F16.F32.PACK_AB R48, R49, R48 ;  /* 0x000000303130723e */ /* 0x000fe400000000ff */
[----:B------:R-:W-:Y:S02]  /*60f0*/  F2FP.F16.F32.PACK_AB R50, R51, R50 ;  /* 0x000000323332723e */ /* 0x000fe400000000ff */
[----:B------:R-:W-:-:S02]  /*6100*/  F2FP.F16.F32.PACK_AB R40, R41, R40 ;  /* 0x000000282928723e */ /* 0x000fc400000000ff */
[----:B------:R-:W-:Y:S02]  /*6110*/  F2FP.F16.F32.PACK_AB R42, R43, R42 ;  /* 0x0000002a2b2a723e */ /* 0x000fe400000000ff */
[----:B------:R-:W-:Y:S02]  /*6120*/  F2FP.F16.F32.PACK_AB R44, R45, R44 ;  /* 0x0000002c2d2c723e */ /* 0x000fe400000000ff */
[----:B------:R-:W-:Y:S02]  /*6130*/  F2FP.F16.F32.PACK_AB R46, R47, R46 ;  /* 0x0000002e2f2e723e */ /* 0x000fe400000000ff */
[----:B------:R-:W-:Y:S01]  /*6140*/  F2FP.F16.F32.PACK_AB R52, R53, R52 ;  /* 0x000000343534723e */ /* 0x000fe200000000ff */
[----:B--2---:R-:W-:Y:S01]  /*6150*/  FMUL.FTZ R68, R68, UR4 ;  /* 0x0000000444447c20 */ /* 0x004fe20008410000 */
[----:B------:R-:W-:Y:S01]  /*6160*/  FMUL.FTZ R69, R69, UR4 ;  /* 0x0000000445457c20 */ /* 0x000fe20008410000 */
        /* <DEDUP_REMOVED lines=11> */
[----:B-1----:R-:W-:Y:S01]  /*6220*/  LOP3.LUT P0, RZ, R4, 0x8, RZ, 0xc0, !PT ;  /* 0x0000000804ff7812 */ /* 0x002fe2000780c0ff */
[----:B------:R-:W-:-:S02]  /*6230*/  IMAD.MOV.U32 R4, RZ, RZ, 0x20 ;  /* 0x00000020ff047424 */ /* 0x000fc400078e00ff */
[----:B------:R-:W-:Y:S01]  /*6240*/  FMUL.FTZ R77, R77, UR4 ;  /* 0x000000044d4d7c20 */ /* 0x000fe20008410000 */
[----:B------:R-:W-:Y:S01]  /*6250*/  FMUL.FTZ R78, R78, UR4 ;  /* 0x000000044e4e7c20 */ /* 0x000fe20008410000 */
[----:B------:R-:W-:Y:S01]  /*6260*/  FMUL.FTZ R79, R79, UR4 ;  /* 0x000000044f4f7c20 */ /* 0x000fe20008410000 */
[----:B------:R-:W-:Y:S01]  /*6270*/  FMUL.FTZ R84, R84, UR4 ;  /* 0x0000000454547c20 */ /* 0x000fe20008410000 */
[----:B------:R-:W-:Y:S01]  /*6280*/  SEL R4, R4, 0xffffffe0, !P0 ;  /* 0xffffffe004047807 */ /* 0x000fe20004000000 */
[----:B------:R-:W-:Y:S01]  /*6290*/  FMUL.FTZ R85, R85, UR4 ;  /* 0x0000000455557c20 */ /* 0x000fe20008410000 */
[----:B------:R-:W-:Y:S01]  /*62a0*/  FMUL.FTZ R86, R86, UR4 ;  /* 0x0000000456567c20 */ /* 0x000fe20008410000 */
[----:B------:R-:W-:Y:S01]  /*62b0*/  FMUL.FTZ R87, R87, UR4 ;  /* 0x0000000457577c20 */ /* 0x000fe20008410000 */
[----:B------:R-:W-:Y:S01]  /*62c0*/  FMUL.FTZ R96, R96, UR4 ;  /* 0x0000000460607c20 */ /* 0x000fe20008410000 */
[----:B------:R-:W-:Y:S01]  /*62d0*/  FMUL.FTZ R97, R97, UR4 ;  /* 0x0000000461617c20 */ /* 0x000fe20008410000 */
[----:B------:R-:W-:Y:S01]  /*62e0*/  FMUL.FTZ R98, R98, UR4 ;  /* 0x0000000462627c20 */ /* 0x000fe20008410000 */
[----:B------:R-:W-:Y:S01]  /*62f0*/  FMUL.FTZ R99, R99, UR4 ;  /* 0x0000000463637c20 */ /* 0x000fe20008410000 */
[----:B------:R-:W-:Y:S01]  /*6300*/  F2FP.F16.F32.PACK_AB R68, R69, R68 ;  /* 0x000000444544723e */ /* 0x000fe200000000ff */
[----:B------:R-:W-:Y:S01]  /*6310*/  BAR.SYNC.DEFER_BLOCKING 0x0 ;  /* 0x0000000000007b1d */ /* 0x000fe20000010000 */
[----:B------:R-:W-:Y:S01]  /*6320*/  F2FP.F16.F32.PACK_AB R70, R71, R70 ;  /* 0x000000464746723e */ /* 0x000fe200000000ff */
[----:B------:R-:W-:Y:S01]  /*6330*/  FMUL.FTZ R88, R88, UR4 ;  /* 0x0000000458587c20 */ /* 0x000fe20008410000 */
[----:B------:R-:W-:Y:S01]  /*6340*/  FMUL.FTZ R89, R89, UR4 ;  /* 0x0000000459597c20 */ /* 0x000fe20008410000 */
[----:B------:R-:W-:Y:S01]  /*6350*/  FMUL.FTZ R90, R90, UR4 ;  /* 0x000000045a5a7c20 */ /* 0x000fe20008410000 */
[----:B------:R-:W-:Y:S01]  /*6360*/  FMUL.FTZ R91, R91, UR4 ;  /* 0x000000045b5b7c20 */ /* 0x000fe20008410000 */
[----:B------:R-:W-:Y:S01]  /*6370*/  F2FP.F16.F32.PACK_AB R80, R81, R80 ;  /* 0x000000505150723e */ /* 0x000fe200000000ff */
[--C-:B------:R-:W-:Y:S01]  /*6380*/  IMAD.IADD R5, R195, 0x1, R4.reuse ;  /* 0x00000001c3057824 */ /* 0x100fe200078e0204 */
[----:B------:R-:W-:Y:S01]  /*6390*/  F2FP.F16.F32.PACK_AB R82, R83, R82 ;  /* 0x000000525352723e */ /* 0x000fe200000000ff */
[----:B------:R-:W-:Y:S01]  /*63a0*/  FMUL.FTZ R92, R92, UR4 ;  /* 0x000000045c5c7c20 */ /* 0x000fe20008410000 */
[----:B------:R-:W-:Y:S01]  /*63b0*/  FMUL.FTZ R93, R93, UR4 ;  /* 0x000000045d5d7c20 */ /* 0x000fe20008410000 */
[----:B------:R-:W-:Y:S01]  /*63c0*/  FMUL.FTZ R94, R94, UR4 ;  /* 0x000000045e5e7c20 */ /* 0x000fe20008410000 */
[----:B------:R-:W-:Y:S01]  /*63d0*/  FMUL.FTZ R95, R95, UR4 ;  /* 0x000000045f5f7c20 */ /* 0x000fe20008410000 */
[----:B------:R-:W-:Y:S01]  /*63e0*/  F2FP.F16.F32.PACK_AB R72, R73, R72 ;  /* 0x000000484948723e */ /* 0x000fe200000000ff */
[----:B------:R-:W-:Y:S01]  /*63f0*/  IMAD.IADD R7, R193, 0x1, R4 ;  /* 0x00000001c1077824 */ /* 0x000fe200078e0204 */
[----:B------:R-:W-:-:S02]  /*6400*/  F2FP.F16.F32.PACK_AB R74, R75, R74 ;  /* 0x0000004a4b4a723e */ /* 0x000fc400000000ff */
[----:B------:R-:W-:Y:S02]  /*6410*/  F2FP.F16.F32.PACK_AB R76, R77, R76 ;  /* 0x0000004c4d4c723e */ /* 0x000fe400000000ff */
[----:B------:R-:W-:Y:S02]  /*6420*/  F2FP.F16.F32.PACK_AB R78, R79, R78 ;  /* 0x0000004e4f4e723e */ /* 0x000fe400000000ff */
[----:B------:R-:W-:Y:S02]  /*6430*/  F2FP.F16.F32.PACK_AB R84, R85, R84 ;  /* 0x000000545554723e */ /* 0x000fe400000000ff */
[----:B------:R-:W-:Y:S01]  /*6440*/  F2FP.F16.F32.PACK_AB R86, R87, R86 ;  /* 0x000000565756723e */ /* 0x000fe200000000ff */
[----:B------:R1:W-:Y:S01]  /*6450*/  STS [R195+0x6000], R68 ;  /* 0x00600044c3007388 */ /* 0x0003e20000000800 */
[----:B------:R-:W-:Y:S02]  /*6460*/  F2FP.F16.F32.PACK_AB R96, R97, R96 ;  /* 0x000000606160723e */ /* 0x000fe400000000ff */
[----:B------:R-:W-:Y:S01]  /*6470*/  F2FP.F16.F32.PACK_AB R98, R99, R98 ;  /* 0x000000626362723e */ /* 0x000fe200000000ff */
[----:B------:R1:W-:Y:S01]  /*6480*/  STS [R195+0x6400], R70 ;  /* 0x00640046c3007388 */ /* 0x0003e20000000800 */
[----:B------:R-:W-:-:S02]  /*6490*/  F2FP.F16.F32.PACK_AB R88, R89, R88 ;  /* 0x000000585958723e */ /* 0x000fc400000000ff */
[----:B------:R-:W-:Y:S01]  /*64a0*/  F2FP.F16.F32.PACK_AB R90, R91, R90 ;  /* 0x0000005a5b5a723e */ /* 0x000fe200000000ff */
[----:B------:R1:W-:Y:S01]  /*64b0*/  STS [R5+0x6000], R80 ;  /* 0x0060005005007388 */ /* 0x0003e20000000800 */
        /* <DEDUP_REMOVED lines=13> */
[----:B------:R-:W-:Y:S01]  /*6590*/  ISETP.NE.AND P0, PT, R232, -0x1, PT ;  /* 0xffffffffe800780c */ /* 0x000fe20003f05270 */
[----:B------:R1:W-:Y:S04]  /*65a0*/  STS [R5+0x8400], R78 ;  /* 0x0084004e05007388 */ /* 0x0003e80000000800 */
[----:B------:R1:W-:Y:S04]  /*65b0*/  STS [R193], R84 ;  /* 0x00000054c1007388 */ /* 0x0003e80000000800 */
[----:B------:R1:W-:Y:S04]  /*65c0*/  STS [R193+0x400], R86 ;  /* 0x00040056c1007388 */ /* 0x0003e80000000800 */
[----:B------:R1:W-:Y:S04]  /*65d0*/  STS [R7], R96 ;  /* 0x0000006007007388 */ /* 0x0003e80000000800 */
[----:B------:R1:W-:Y:S04]  /*65e0*/  STS [R7+0x400], R98 ;  /* 0x0004006207007388 */ /* 0x0003e80000000800 */
        /* <DEDUP_REMOVED lines=19> */
[----:B------:R1:W-:Y:S01]  /*6720*/  STS [R7+0x6400], R62 ;  /* 0x0064003e07007388 */ /* 0x0003e20000000800 */
[----:B------:R-:W-:Y:S05]  /*6730*/  @P0 BRA `(.L_x_63) ;  /* 0x0000000000300947 */ /* 0x000fea0003800000 */
[----:B------:R-:W2:Y:S01]  /*6740*/  LDCU.64 UR4, c[0x0][0x5c0] ;  /* 0x0000b800ff0477ac */ /* 0x000ea20008000a00 */
[----:B-1----:R-:W-:Y:S01]  /*6750*/  SHF.R.S32.HI R5, RZ, 0x1f, R231 ;  /* 0x0000001fff057819 */ /* 0x002fe200000114e7 */
[----:B------:R-:W1:Y:S01]  /*6760*/  LDCU.64 UR8, c[0x0][0x5a8] ;  /* 0x0000b500ff0877ac */ /* 0x000e620008000a00 */
[----:B--2---:R-:W-:Y:S02]  /*6770*/  MOV R6, UR4 ;  /* 0x0000000400067c02 */ /* 0x004fe40008000f00 */
[----:B------:R-:W-:-:S03]  /*6780*/  MOV R7, UR5 ;  /* 0x0000000500077c02 */ /* 0x000fc60008000f00 */
[-C--:B------:R-:W-:Y:S02]  /*6790*/  IMAD R4, R5, R6.reuse, RZ ;  /* 0x0000000605047224 */ /* 0x080fe400078e02ff */
[----:B------:R-:W-:-:S04]  /*67a0*/  IMAD.WIDE.U32 R8, R231, R6, RZ ;  /* 0x00000006e7087225 */ /* 0x000fc800078e00ff */
[----:B------:R-:W-:-:S05]  /*67b0*/  IMAD R4, R231, R7, R4 ;  /* 0x00000007e7047224 */ /* 0x000fca00078e0204 */
[----:B------:R-:W-:-:S03]  /*67c0*/  IADD3 R9, PT, PT, R9, R4, RZ ;  /* 0x0000000409097210 */ /* 0x000fc60007ffe0ff */
[----:B-1----:R-:W-:-:S04]  /*67d0*/  IMAD.WIDE.U32 R10, R198, UR8, R8 ;  /* 0x00000008c60a7c25 */ /* 0x002fc8000f8e0008 */
[----:B------:R-:W-:Y:S01]  /*67e0*/  IMAD R8, R198, UR9, R11 ;  /* 0x00000009c6087c24 */ /* 0x000fe2000f8e020b */
[----:B------:R-:W-:Y:S05]  /*67f0*/  BRA `(.L_x_64) ;  /* 0x0000000000147947 */ /* 0x000fea0003800000 */
.L_x_63:
[----:B-1----:R-:W1:Y:S01]  /*6800*/  LDC.64 R6, c[0x0][0x5c0] ;  /* 0x00017000ff067b82 */ /* 0x002e620000000a00 */
[----:B------:R-:W-:-:S05]  /*6810*/  IADD3 R10, PT, PT, R231, R232, RZ ;  /* 0x000000e8e70a7210 */ /* 0x000fca0007ffe0ff */
[C---:B-1----:R-:W-:Y:S02]  /*6820*/  IMAD R8, R10.reuse, R7, RZ ;  /* 0x000000070a087224 */ /* 0x042fe400078e02ff */
[----:B------:R-:W-:-:S05]  /*6830*/  IMAD.WIDE.U32 R10, R10, R6, RZ ;  /* 0x000000060a0a7225 */ /* 0x000fca00078e00ff */
[----:B------:R-:W-:Y:S02]  /*6840*/  IADD3 R8, PT, PT, R11, R8, RZ ;  /* 0x000000080b087210 */ /* 0x000fe40007ffe0ff */
.L_x_64:
        /* <DEDUP_REMOVED lines=13> */
.L_x_65:
[----:B------:R-:W1:Y:S01]  /*6920*/  LDC.64 R4, c[0x0][0x5c8] ;  /* 0x00017200ff047b82 */ /* 0x000e620000000a00 */
[----:B------:R-:W-:-:S05]  /*6930*/  IADD3 R18, PT, PT, R231, R232, RZ ;  /* 0x000000e8e7127210 */ /* 0x000fca0007ffe0ff */
[C---:B-1----:R-:W-:Y:S02]  /*6940*/  IMAD R16, R18.reuse, R5, RZ ;  /* 0x0000000512107224 */ /* 0x042fe400078e02ff */
[----:B------:R-:W-:-:S05]  /*6950*/  IMAD.WIDE.U32 R18, R18, R4, RZ ;  /* 0x0000000412127225 */ /* 0x000fca00078e00ff */
[----:B------:R-:W-:Y:S02]  /*6960*/  IADD3 R16, PT, PT, R19, R16, RZ ;  /* 0x0000001013107210 */ /* 0x000fe40007ffe0ff */
.L_x_66:
[----:B------:R-:W-:Y:S01]  /*6970*/  BAR.SYNC.DEFER_BLOCKING 0x0 ;  /* 0x0000000000007b1d */ /* 0x000fe20000010000 */
[----:B------:R-:W-:Y:S01]  /*6980*/  USHF.L.U32 UR7, UR15, 0x7, URZ ;  /* 0x000000070f077899 */ /* 0x000fe200080006ff */
[C---:B------:R-:W-:Y:S02]  /*6990*/  IADD3 R26, P2, PT, R201.reuse, 0x20, RZ ;  /* 0x00000020c91a7810 */ /* 0x040fe40007f5e0ff */
[----:B------:R-:W-:Y:S01]  /*69a0*/  IADD3 R25, P1, PT, R201, 0x40, RZ ;  /* 0x00000040c9197810 */ /* 0x000fe20007f3e0ff */
[----:B------:R-:W-:Y:S01]  /*69b0*/  USHF.R.S32.HI UR8, URZ, 0x1f, UR7 ;  /* 0x0000001fff087899 */ /* 0x000fe20008011407 */
[----:B------:R-:W-:Y:S01]  /*69c0*/  BSSY.RECONVERGENT B0, `(.L_x_67) ;  /* 0x000001d000007945 */ /* 0x000fe20003800200 */
[----:B------:R-:W1:Y:S01]  /*69d0*/  LDCU UR9, c[0x0][0x440] ;  /* 0x00008800ff0977ac */ /* 0x000e620008000800 */
[C---:B------:R-:W-:Y:S01]  /*69e0*/  IMAD.WIDE.U32 R22, R6.reuse, UR7, RZ ;  /* 0x0000000706167c25 */ /* 0x040fe2000f8e00ff */
[----:B------:R-:W2:Y:S03]  /*69f0*/  LDCU.64 UR4, c[0x0][0x5d8] ;  /* 0x0000bb00ff0477ac */ /* 0x000ea60008000a00 */
[----:B------:R-:W-:Y:S01]  /*6a00*/  IMAD R20, R6, UR8, RZ ;  /* 0x0000000806147c24 */ /* 0x000fe2000f8e02ff */
[----:B------:R-:W-:Y:S01]  /*6a10*/  LOP3.LUT R11, R22, 0x38, R200, 0xf8, !PT ;  /* 0x00000038160b7812 */ /* 0x000fe200078ef8c8 */
[----:B------:R-:W-:-:S02]  /*6a20*/  IMAD.X R27, RZ, RZ, RZ, P2 ;  /* 0x000000ffff1b7224 */ /* 0x000fc400010e06ff */
[----:B------:R-:W-:Y:S01]  /*6a30*/  IMAD R9, R7, UR7, R20 ;  /* 0x0000000707097c24 */ /* 0x000fe2000f8e0214 */
[----:B------:R-:W-:-:S04]  /*6a40*/  IADD3 R20, P0, PT, R10, R11, RZ ;  /* 0x0000000b0a147210 */ /* 0x000fc80007f1e0ff */
[----:B------:R-:W-:Y:S02]  /*6a50*/  IADD3.X R21, PT, PT, R8, R23, R9, P0, !PT ;  /* 0x0000001708157210 */ /* 0x000fe400007fe409 */
[----:B------:R-:W-:Y:S01]  /*6a60*/  IADD3 R24, P0, PT, R201, 0x60, RZ ;  /* 0x00000060c9187810 */ /* 0x000fe20007f1e0ff */
[----:B------:R3:W4:Y:S01]  /*6a70*/  LDS.128 R12, [R208+0x7000] ;  /* 0x00700000d00c7984 */ /* 0x0007220000000c00 */
[----:B-1----:R-:W-:-:S04]  /*6a80*/  ISETP.GE.AND P3, PT, R210, UR9, PT ;  /* 0x00000009d2007c0c */ /* 0x002fc8000bf66270 */
[----:B------:R-:W-:Y:S01]  /*6a90*/  ISETP.GE.OR P6, PT, R201, UR6, P3 ;  /* 0x00000006c9007c0c */ /* 0x000fe20009fc6670 */
[----:B--2---:R-:W-:Y:S01]  /*6aa0*/  IMAD.WIDE.U32 R20, R191, UR4, R20 ;  /* 0x00000004bf147c25 */ /* 0x004fe2000f8e0014 */
[----:B------:R-:W-:Y:S02]  /*6ab0*/  ISETP.GE.OR P5, PT, R206, UR6, P3 ;  /* 0x00000006ce007c0c */ /* 0x000fe40009fa6670 */
[----:B------:R-:W-:Y:S01]  /*6ac0*/  ISETP.GE.OR P4, PT, R205, UR6, P3 ;  /* 0x00000006cd007c0c */ /* 0x000fe20009f86670 */
[----:B------:R-:W-:Y:S01]  /*6ad0*/  IMAD R17, R191, UR5, R21 ;  /* 0x00000005bf117c24 */ /* 0x000fe2000f8e0215 */
[----:B------:R-:W-:-:S07]  /*6ae0*/  ISETP.GE.OR P3, PT, R204, UR6, P3 ;  /* 0x00000006cc007c0c */ /* 0x000fce0009f66670 */
[----:B------:R-:W-:Y:S06]  /*6af0*/  @P6 BRA `(.L_x_68) ;  /* 0x0000000000246947 */ /* 0x000fec0003800000 */
[----:B------:R-:W1:Y:S01]  /*6b00*/  LDS.128 R8, [R208+0x6000] ;  /* 0x00600000d0087984 */ /* 0x000e620000000c00 */
[----:B------:R-:W2:Y:S01]  /*6b10*/  LDCU.64 UR4, c[0x0][0x560] ;  /* 0x0000ac00ff0477ac */ /* 0x000ea20008000a00 */
[----:B------:R-:W-:Y:S02]  /*6b20*/  MOV R22, R20 ;  /* 0x0000001400167202 */ /* 0x000fe40000000f00 */
[----:B------:R-:W-:-:S03]  /*6b30*/  MOV R23, R17 ;  /* 0x0000001100177202 */ /* 0x000fc60000000f00 */
[----:B------:R-:W-:-:S04]  /*6b40*/  IMAD.WIDE.U32 R28, R201, R6, R22 ;  /* 0x00000006c91c7225 */ /* 0x000fc800078e0016 */
[----:B------:R-:W-:Y:S01]  /*6b50*/  IMAD R19, R201, R7, R29 ;  /* 0x00000007c9137224 */ /* 0x000fe200078e021d */
[----:B--2---:R-:W-:-:S04]  /*6b60*/  LEA R22, P2, R28, UR4, 0x1 ;  /* 0x000000041c167c11 */ /* 0x004fc8000f8408ff */
[----:B------:R-:W-:-:S05]  /*6b70*/  LEA.HI.X R23, R28, UR5, R19, 0x1, P2 ;  /* 0x000000051c177c11 */ /* 0x000fca00090f0c13 */
[----:B-1----:R1:W-:Y:S04]  /*6b80*/  STG.E.128 desc[UR16][R22.64], R8 ;  /* 0x0000000816007986 */ /* 0x0023e8000c101d10 */
.L_x_68:
[----:B------:R-:W-:Y:S05]  /*6b90*/  BSYNC.RECONVERGENT B0 ;  /* 0x0000000000007941 */ /* 0x000fea0003800200 */
.L_x_67:
[----:B------:R-:W-:Y:S04]  /*6ba0*/  BSSY.RECONVERGENT B0, `(.L_x_69) ;  /* 0x000000c000007945 */ /* 0x000fe80003800200 */
[----:B------:R-:W-:Y:S05]  /*6bb0*/  @P5 BRA `(.L_x_70) ;  /* 0x0000000000285947 */ /* 0x000fea0003800000 */
[----:B------:R-:W2:Y:S01]  /*6bc0*/  LDCU.64 UR4, c[0x0][0x560] ;  /* 0x0000ac00ff0477ac */ /* 0x000ea20008000a00 */
[----:B-1----:R-:W-:Y:S01]  /*6bd0*/  MOV R10, R20 ;  /* 0x00000014000a7202 */ /* 0x002fe20000000f00 */
[----:B------:R-:W-:Y:S01]  /*6be0*/  IMAD R8, R27, R6, RZ ;  /* 0x000000061b087224 */ /* 0x000fe200078e02ff */
[----:B------:R-:W-:-:S03]  /*6bf0*/  MOV R11, R17 ;  /* 0x00000011000b7202 */ /* 0x000fc60000000f00 */
[C---:B------:R-:W-:Y:S02]  /*6c00*/  IMAD R8, R26.reuse, R7, R8 ;  /* 0x000000071a087224 */ /* 0x040fe400078e0208 */
[----:B------:R-:W-:-:S05]  /*6c10*/  IMAD.WIDE.U32 R10, R26, R6, R10 ;  /* 0x000000061a0a7225 */ /* 0x000fca00078e000a */
[----:B------:R-:W-:Y:S02]  /*6c20*/  IADD3 R8, PT, PT, R8, R11, RZ ;  /* 0x0000000b08087210 */ /* 0x000fe40007ffe0ff */
[----:B--2---:R-:W-:-:S04]  /*6c30*/  LEA R22, P2, R10, UR4, 0x1 ;  /* 0x000000040a167c11 */ /* 0x004fc8000f8408ff */
[----:B------:R-:W-:-:S05]  /*6c40*/  LEA.HI.X R23, R10, UR5, R8, 0x1, P2 ;  /* 0x000000050a177c11 */ /* 0x000fca00090f0c08 */
[----:B----4-:R2:W-:Y:S04]  /*6c50*/  STG.E.128 desc[UR16][R22.64], R12 ;  /* 0x0000000c16007986 */ /* 0x0105e8000c101d10 */
.L_x_70:
[----:B------:R-:W-:Y:S05]  /*6c60*/  BSYNC.RECONVERGENT B0 ;  /* 0x0000000000007941 */ /* 0x000fea0003800200 */
.L_x_69:
[----:B-1----:R1:W1:Y:S01]  /*6c70*/  LDS.128 R8, [R208+0x8000] ;  /* 0x00800000d0087984 */ /* 0x0022620000000c00 */
[----:B------:R-:W-:Y:S01]  /*6c80*/  BSSY.RECONVERGENT B0, `(.L_x_71) ;  /* 0x000000d000007945 */ /* 0x000fe20003800200 */
[----:B------:R-:W-:-:S03]  /*6c90*/  IADD3.X R29, PT, PT, RZ, RZ, RZ, P1, !PT ;  /* 0x000000ffff1d7210 */ /* 0x000fc60000ffe4ff */
[----:B------:R-:W-:Y:S05]  /*6ca0*/  @P4 BRA `(.L_x_72) ;  /* 0x0000000000284947 */ /* 0x000fea0003800000 */
[----:B------:R-:W3:Y:S01]  /*6cb0*/  LDCU.64 UR4, c[0x0][0x560] ;  /* 0x0000ac00ff0477ac */ /* 0x000ee20008000a00 */
[----:B--2-4-:R-:W-:Y:S01]  /*6cc0*/  MOV R14, R20 ;  /* 0x00000014000e7202 */ /* 0x014fe20000000f00 */
[----:B------:R-:W-:Y:S01]  /*6cd0*/  IMAD R12, R29, R6, RZ ;  /* 0x000000061d0c7224 */ /* 0x000fe200078e02ff */
[----:B------:R-:W-:-:S03]  /*6ce0*/  MOV R15, R17 ;  /* 0x00000011000f7202 */ /* 0x000fc60000000f00 */
[C---:B------:R-:W-:Y:S02]  /*6cf0*/  IMAD R12, R25.reuse, R7, R12 ;  /* 0x00000007190c7224 */ /* 0x040fe400078e020c */
[----:B------:R-:W-:-:S05]  /*6d00*/  IMAD.WIDE.U32 R14, R25, R6, R14 ;  /* 0x00000006190e7225 */ /* 0x000fca00078e000e */
[----:B------:R-:W-:Y:S02]  /*6d10*/  IADD3 R12, PT, PT, R12, R15, RZ ;  /* 0x0000000f0c0c7210 */ /* 0x000fe40007ffe0ff */
[----:B---3--:R-:W-:-:S04]  /*6d20*/  LEA R22, P1, R14, UR4, 0x1 ;  /* 0x000000040e167c11 */ /* 0x008fc8000f8208ff */
[----:B------:R-:W-:-:S05]  /*6d30*/  LEA.HI.X R23, R14, UR5, R12, 0x1, P1 ;  /* 0x000000050e177c11 */ /* 0x000fca00088f0c0c */
[----:B-1----:R1:W-:Y:S04]  /*6d40*/  STG.E.128 desc[UR16][R22.64], R8 ;  /* 0x0000000816007986 */ /* 0x0023e8000c101d10 */
.L_x_72:
[----:B------:R-:W-:Y:S05]  /*6d50*/  BSYNC.RECONVERGENT B0 ;  /* 0x0000000000007941 */ /* 0x000fea0003800200 */
.L_x_71:
[----:B-1----:R1:W1:Y:S01]  /*6d60*/  LDS.128 R8, [R208+0x9000] ;  /* 0x00900000d0087984 */ /* 0x0022620000000c00 */
[----:B------:R-:W-:Y:S01]  /*6d70*/  MOV R211, RZ ;  /* 0x000000ff00d37202 */ /* 0x000fe20000000f00 */
[----:B------:R-:W-:Y:S01]  /*6d80*/  BSSY.RECONVERGENT B0, `(.L_x_73) ;  /* 0x000000d000007945 */ /* 0x000fe20003800200 */
[----:B------:R-:W-:Y:S01]  /*6d90*/  IADD3.X R31, PT, PT, RZ, RZ, RZ, P0, !PT ;  /* 0x000000ffff1f7210 */ /* 0x000fe200007fe4ff */
[----:B--2-4-:R-:W-:Y:S02]  /*6da0*/  IMAD.WIDE.U32 R14, R4, UR7, R210 ;  /* 0x00000007040e7c25 */ /* 0x014fe4000f8e00d2 */
[----:B------:R-:W-:Y:S05]  /*6db0*/  @P3 BRA `(.L_x_74) ;  /* 0x0000000000243947 */ /* 0x000fea0003800000 */
[----:B------:R-:W2:Y:S01]  /*6dc0*/  LDCU.64 UR4, c[0x0][0x560] ;  /* 0x0000ac00ff0477ac */ /* 0x000ea20008000a00 */
[----:B------:R-:W-:Y:S01]  /*6dd0*/  MOV R21, R17 ;  /* 0x0000001100157202 */ /* 0x000fe20000000f00 */
[-C--:B------:R-:W-:Y:S02]  /*6de0*/  IMAD R12, R31, R6.reuse, RZ ;  /* 0x000000061f0c7224 */ /* 0x080fe400078e02ff */
[----:B------:R-:W-:-:S04]  /*6df0*/  IMAD.WIDE.U32 R20, R24, R6, R20 ;  /* 0x0000000618147225 */ /* 0x000fc800078e0014 */
[----:B------:R-:W-:-:S05]  /*6e00*/  IMAD R12, R24, R7, R12 ;  /* 0x00000007180c7224 */ /* 0x000fca00078e020c */
[----:B------:R-:W-:Y:S02]  /*6e10*/  IADD3 R12, PT, PT, R12, R21, RZ ;  /* 0x000000150c0c7210 */ /* 0x000fe40007ffe0ff */
[----:B--2---:R-:W-:-:S04]  /*6e20*/  LEA R6, P0, R20, UR4, 0x1 ;  /* 0x0000000414067c11 */ /* 0x004fc8000f8008ff */
[----:B------:R-:W-:-:S05]  /*6e30*/  LEA.HI.X R7, R20, UR5, R12, 0x1, P0 ;  /* 0x0000000514077c11 */ /* 0x000fca00080f0c0c */
[----:B-1----:R2:W-:Y:S04]  /*6e40*/  STG.E.128 desc[UR16][R6.64], R8 ;  /* 0x0000000806007986 */ /* 0x0025e8000c101d10 */
.L_x_74:
[----:B------:R-:W-:Y:S05]  /*6e50*/  BSYNC.RECONVERGENT B0 ;  /* 0x0000000000007941 */ /* 0x000fea0003800200 */
.L_x_73:
[----:B------:R-:W4:Y:S01]  /*6e60*/  LDCU.64 UR4, c[0x0][0x5e0] ;  /* 0x0000bc00ff0477ac */ /* 0x000f220008000a00 */
[----:B------:R-:W3:Y:S01]  /*6e70*/  LDS.128 R20, [R208+0xa000] ;  /* 0x00a00000d0147984 */ /* 0x000ee20000000c00 */
[----:B--2---:R-:W-:Y:S01]  /*6e80*/  IMAD R6, R4, UR8, RZ ;  /* 0x0000000804067c24 */ /* 0x004fe2000f8e02ff */
[----:B------:R-:W-:Y:S01]  /*6e90*/  IADD3 R32, P0, PT, R18, R14, RZ ;  /* 0x0000000e12207210 */ /* 0x000fe20007f1e0ff */
[----:B------:R-:W-:Y:S02]  /*6ea0*/  BSSY.RECONVERGENT B0, `(.L_x_75) ;  /* 0x000001a000007945 */ /* 0x000fe40003800200 */
[----:B-1----:R-:W-:Y:S02]  /*6eb0*/  IMAD R9, R5, UR7, R6 ;  /* 0x0000000705097c24 */ /* 0x002fe4000f8e0206 */
[----:B------:R-:W1:Y:S03]  /*6ec0*/  @!P6 LDC.64 R6, c[0x0][0x568] ;  /* 0x00015a00ff06eb82 */ /* 0x000e660000000a00 */
[----:B------:R-:W-:-:S02]  /*6ed0*/  IADD3.X R33, PT, PT, R16, R15, R9, P0, !PT ;  /* 0x0000000f10217210 */ /* 0x000fc400007fe409 */
[----:B------:R2:W1:Y:S04]  /*6ee0*/  LDS.128 R12, [R208+0xc000] ;  /* 0x00c00000d00c7984 */ /* 0x0004680000000c00 */
[----:B------:R2:W2:Y:S01]  /*6ef0*/  LDS.128 R8, [R208+0xd000] ;  /* 0x00d00000d0087984 */ /* 0x0004a20000000c00 */
[----:B----4-:R-:W-:-:S03]  /*6f00*/  IMAD.WIDE.U32 R32, R191, UR4, R32 ;  /* 0x00000004bf207c25 */ /* 0x010fc6000f8e0020 */
[----:B------:R4:W2:Y:S01]  /*6f10*/  LDS.128 R16, [R208+0xb000] ;  /* 0x00b00000d0107984 */ /* 0x0008a20000000c00 */
[----:B------:R-:W-:Y:S01]  /*6f20*/  IMAD R35, R191, UR5, R33 ;  /* 0x00000005bf237c24 */ /* 0x000fe2000f8e0221 */
[----:B------:R-:W-:-:S05]  /*6f30*/  @!P6 MOV R34, R32 ;  /* 0x000000200022e202 */ /* 0x000fca0000000f00 */
[----:B------:R-:W-:-:S04]  /*6f40*/  @!P6 IMAD.WIDE.U32 R36, R201, R4, R34 ;  /* 0x00000004c924e225 */ /* 0x000fc800078e0022 */
[----:B------:R-:W-:Y:S01]  /*6f50*/  @!P6 IMAD R28, R201, R5, R37 ;  /* 0x00000005c91ce224 */ /* 0x000fe200078e0225 */
[----:B-1----:R-:W-:-:S04]  /*6f60*/  @!P6 LEA R6, P0, R36, R6, 0x1 ;  /* 0x000000062406e211 */ /* 0x002fc800078008ff */
[----:B------:R-:W-:-:S05]  /*6f70*/  @!P6 LEA.HI.X R7, R36, R7, R28, 0x1, P0 ;  /* 0x000000072407e211 */ /* 0x000fca00000f0c1c */
[----:B---3--:R4:W-:Y:S01]  /*6f80*/  @!P6 STG.E.128 desc[UR16][R6.64], R20 ;  /* 0x000000140600e986 */ /* 0x0089e2000c101d10 */
[----:B--2---:R-:W-:Y:S05]  /*6f90*/  @P5 BRA `(.L_x_76) ;  /* 0x0000000000285947 */ /* 0x004fea0003800000 */
[----:B------:R-:W1:Y:S01]  /*6fa0*/  LDCU.64 UR4, c[0x0][0x568] ;  /* 0x0000ad00ff0477ac */ /* 0x000e620008000a00 */
[----:B----4-:R-:W-:Y:S01]  /*6fb0*/  MOV R20, R32 ;  /* 0x0000002000147202 */ /* 0x010fe20000000f00 */
[----:B------:R-:W-:Y:S01]  /*6fc0*/  IMAD R6, R27, R4, RZ ;  /* 0x000000041b067224 */ /* 0x000fe200078e02ff */
[----:B------:R-:W-:-:S03]  /*6fd0*/  MOV R21, R35 ;  /* 0x0000002300157202 */ /* 0x000fc60000000f00 */
[C---:B------:R-:W-:Y:S02]  /*6fe0*/  IMAD R6, R26.reuse, R5, R6 ;  /* 0x000000051a067224 */ /* 0x040fe400078e0206 */
[----:B------:R-:W-:-:S05]  /*6ff0*/  IMAD.WIDE.U32 R20, R26, R4, R20 ;  /* 0x000000041a147225 */ /* 0x000fca00078e0014 */
[----:B------:R-:W-:Y:S02]  /*7000*/  IADD3 R6, PT, PT, R6, R21, RZ ;  /* 0x0000001506067210 */ /* 0x000fe40007ffe0ff */
[----:B-1----:R-:W-:-:S04]  /*7010*/  LEA R22, P0, R20, UR4, 0x1 ;  /* 0x0000000414167c11 */ /* 0x002fc8000f8008ff */
[----:B------:R-:W-:-:S05]  /*7020*/  LEA.HI.X R23, R20, UR5, R6, 0x1, P0 ;  /* 0x0000000514177c11 */ /* 0x000fca00080f0c06 */
[----:B------:R1:W-:Y:S04]  /*7030*/  STG.E.128 desc[UR16][R22.64], R16 ;  /* 0x0000001016007986 */ /* 0x0003e8000c101d10 */
.L_x_76:
[----:B------:R-:W-:Y:S05]  /*7040*/  BSYNC.RECONVERGENT B0 ;  /* 0x0000000000007941 */ /* 0x000fea0003800200 */
.L_x_75:
[----:B------:R-:W-:Y:S04]  /*7050*/  BSSY.RECONVERGENT B0, `(.L_x_77) ;  /* 0x000000c000007945 */ /* 0x000fe80003800200 */
[----:B------:R-:W-:Y:S05]  /*7060*/  @P4 BRA `(.L_x_78) ;  /* 0x0000000000284947 */ /* 0x000fea0003800000 */
[----:B------:R-:W2:Y:S01]  /*7070*/  LDCU.64 UR4, c[0x0][0x568] ;  /* 0x0000ad00ff0477ac */ /* 0x000ea20008000a00 */
[----:B-1----:R-:W-:Y:S01]  /*7080*/  MOV R16, R32 ;  /* 0x0000002000107202 */ /* 0x002fe20000000f00 */
[----:B----4-:R-:W-:Y:S01]  /*7090*/  IMAD R6, R29, R4, RZ ;  /* 0x000000041d067224 */ /* 0x010fe200078e02ff */
[----:B------:R-:W-:-:S03]  /*70a0*/  MOV R17, R35 ;  /* 0x0000002300117202 */ /* 0x000fc60000000f00 */
[C---:B------:R-:W-:Y:S02]  /*70b0*/  IMAD R6, R25.reuse, R5, R6 ;  /* 0x0000000519067224 */ /* 0x040fe400078e0206 */
[----:B------:R-:W-:-:S05]  /*70c0*/  IMAD.WIDE.U32 R16, R25, R4, R16 ;  /* 0x0000000419107225 */ /* 0x000fca00078e0010 */
[----:B------:R-:W-:Y:S02]  /*70d0*/  IADD3 R6, PT, PT, R6, R17, RZ ;  /* 0x0000001106067210 */ /* 0x000fe40007ffe0ff */
[----:B--2---:R-:W-:-:S04]  /*70e0*/  LEA R18, P0, R16, UR4, 0x1 ;  /* 0x0000000410127c11 */ /* 0x004fc8000f8008ff */
[----:B------:R-:W-:-:S05]  /*70f0*/  LEA.HI.X R19, R16, UR5, R6, 0x1, P0 ;  /* 0x0000000510137c11 */ /* 0x000fca00080f0c06 */
[----:B------:R2:W-:Y:S04]  /*7100*/  STG.E.128 desc[UR16][R18.64], R12 ;  /* 0x0000000c12007986 */ /* 0x0005e8000c101d10 */
.L_x_78:
[----:B------:R-:W-:Y:S05]  /*7110*/  BSYNC.RECONVERGENT B0 ;  /* 0x0000000000007941 */ /* 0x000fea0003800200 */
.L_x_77:
[----:B------:R-:W-:Y:S05]  /*7120*/  @P3 BRA `(.L_x_27) ;  /* 0x0000000000283947 */ /* 0x000fea0003800000 */
[----:B------:R-:W3:Y:S01]  /*7130*/  LDCU.64 UR4, c[0x0][0x568] ;  /* 0x0000ad00ff0477ac */ /* 0x000ee20008000a00 */
[----:B----4-:R-:W-:Y:S01]  /*7140*/  MOV R6, R32 ;  /* 0x0000002000067202 */ /* 0x010fe20000000f00 */
[----:B------:R-:W-:Y:S01]  /*7150*/  IMAD R31, R31, R4, RZ ;  /* 0x000000041f1f7224 */ /* 0x000fe200078e02ff */
[----:B------:R-:W-:-:S03]  /*7160*/  MOV R7, R35 ;  /* 0x0000002300077202 */ /* 0x000fc60000000f00 */
[C---:B------:R-:W-:Y:S02]  /*7170*/  IMAD R31, R24.reuse, R5, R31 ;  /* 0x00000005181f7224 */ /* 0x040fe400078e021f */
[----:B------:R-:W-:-:S05]  /*7180*/  IMAD.WIDE.U32 R6, R24, R4, R6 ;  /* 0x0000000418067225 */ /* 0x000fca00078e0006 */
[----:B------:R-:W-:Y:S02]  /*7190*/  IADD3 R31, PT, PT, R31, R7, RZ ;  /* 0x000000071f1f7210 */ /* 0x000fe40007ffe0ff */
[----:B---3--:R-:W-:-:S04]  /*71a0*/  LEA R4, P0, R6, UR4, 0x1 ;  /* 0x0000000406047c11 */ /* 0x008fc8000f8008ff */
[----:B------:R-:W-:-:S05]  /*71b0*/  LEA.HI.X R5, R6, UR5, R31, 0x1, P0 ;  /* 0x0000000506057c11 */ /* 0x000fca00080f0c1f */
[----:B------:R3:W-:Y:S04]  /*71c0*/  STG.E.128 desc[UR16][R4.64], R8 ;  /* 0x0000000804007986 */ /* 0x0007e8000c101d10 */
.L_x_27:
[----:B------:R-:W-:Y:S05]  /*71d0*/  BSYNC.RECONVERGENT B1 ;  /* 0x0000000000017941 */ /* 0x000fea0003800200 */
.L_x_1:
[----:B------:R-:W4:Y:S01]  /*71e0*/  LDCU UR5, c[0x0][0x438] ;  /* 0x00008700ff0577ac */ /* 0x000f220008000800 */
[----:B---3--:R-:W3:Y:S01]  /*71f0*/  LDC R8, c[0x0][0x438] ;  /* 0x00010e00ff087b82 */ /* 0x008ee20000000800 */
[----:B------:R-:W1:Y:S01]  /*7200*/  LDCU UR6, c[0x0][0x370] ;  /* 0x00006e00ff0677ac */ /* 0x000e620008000800 */
[----:B----4-:R-:W-:-:S04]  /*7210*/  UIADD3 UR5, UPT, UPT, UR5, 0x7f, URZ ;  /* 0x0000007f05057890 */ /* 0x010fc8000fffe0ff */
[----:B------:R-:W-:Y:S02]  /*7220*/  USHF.R.S32.HI UR4, URZ, 0x1f, UR5 ;  /* 0x0000001fff047899 */ /* 0x000fe40008011405 */
[----:B-1----:R-:W-:Y:S02]  /*7230*/  UIADD3 UR15, UPT, UPT, UR6, UR15, URZ ;  /* 0x0000000f060f7290 */ /* 0x002fe4000fffe0ff */
[----:B------:R-:W-:-:S04]  /*7240*/  ULEA.HI UR4, UR4, UR5, URZ, 0x7 ;  /* 0x0000000504047291 */ /* 0x000fc8000f8f38ff */
[----:B------:R-:W-:-:S04]  /*7250*/  USHF.R.S32.HI UR4, URZ, 0x7, UR4 ;  /* 0x00000007ff047899 */ /* 0x000fc80008011404 */
[----:B------:R-:W-:-:S09]  /*7260*/  UISETP.GE.AND UP0, UPT, UR15, UR4, UPT ;  /* 0x000000040f00728c */ /* 0x000fd2000bf06270 */
[----:B------:R-:W-:Y:S05]  /*7270*/  BRA.U !UP0, `(.L_x_79) ;  /* 0xffffff9508107547 */ /* 0x000fea000b83ffff */
[----:B------:R-:W-:Y:S05]  /*7280*/  EXIT ;  /* 0x000000000000794d */ /* 0x000fea0003800000 */
.L_x_80:
[----:B------:R-:W-:-:S00]  /*7290*/  BRA `(.L_x_80) ;  /* 0xfffffffc00fc7947 */ /* 0x000fc0000383ffff */
[----:B------:R-:W-:-:S00]  /*72a0*/  NOP ;  /* 0x0000000000007918 */ /* 0x000fc00000000000 */
        /* <DEDUP_REMOVED lines=13> */
.L_x_1403:


//--------------------- .text._ZN5flash44flash_bwd_dq_dk_dv_loop_seqk_parallel_kernelI23Flash_bwd_kernel_traitsILi64ELi64ELi128ELi8ELi2ELi4ELi4ELb1ELb0EN7cutlass6half_tE19Flash_kernel_traitsILi64ELi64ELi128ELi8ES3_EELb0ELb1ELb0ELb0ELb1ELb1ELb0EEEvNS_16Flash_bwd_paramsE --------------------------
	.section	.text._ZN5flash44flash_bwd_dq_dk_dv_loop_seqk_parallel_kernelI23Flash_bwd_kernel_traitsILi64ELi64ELi128ELi8ELi2ELi4ELi4ELb1ELb0EN7cutlass6half_tE19Flash_kernel_traitsILi64ELi64ELi128ELi8ES3_EELb0ELb1ELb0ELb0ELb1ELb1ELb0EEEvNS_16Flash_bwd_paramsE,"ax",@progbits
	.align	128
        .global         _ZN5flash44flash_bwd_dq_dk_dv_loop_seqk_parallel_kernelI23Flash_bwd_kernel_traitsILi64ELi64ELi128ELi8ELi2ELi4ELi4ELb1ELb0EN7cutlass6half_tE19Flash_kernel_traitsILi64ELi64ELi128ELi8ES3_EELb0ELb1ELb0ELb0ELb1ELb1ELb0EEEvNS_16Flash_bwd_paramsE
        .type           _ZN5flash44flash_bwd_dq_dk_dv_loop_seqk_parallel_kernelI23Flash_bwd_kernel_traitsILi64ELi64ELi128ELi8ELi2ELi4ELi4ELb1ELb0EN7cutlass6half_tE19Flash_kernel_traitsILi64ELi64ELi128ELi8ES3_EELb0ELb1ELb0ELb0ELb1ELb1ELb0EEEvNS_16Flash_bwd_paramsE,@function
        .size           _ZN5flash44flash_bwd_dq_dk_dv_loop_seqk_parallel_kernelI23Flash_bwd_kernel_traitsILi64ELi64ELi128ELi8ELi2ELi4ELi4ELb1ELb0EN7cutlass6half_tE19Flash_kernel_traitsILi64ELi64ELi128ELi8ES3_EELb0ELb1ELb0ELb0ELb1ELb1ELb0EEEvNS_16Flash_bwd_paramsE,(.L_x_1404 - _ZN5flash44flash_bwd_dq_dk_dv_loop_seqk_parallel_kernelI23Flash_bwd_kernel_traitsILi64ELi64ELi128ELi8ELi2ELi4ELi4ELb1ELb0EN7cutlass6half_tE19Flash_kernel_traitsILi64ELi64ELi128ELi8ES3_EELb0ELb1ELb0ELb0ELb1ELb1ELb0EEEvNS_16Flash_bwd_paramsE)
        .other          _ZN5flash44flash_bwd_dq_dk_dv_loop_seqk_parallel_kernelI23Flash_bwd_kernel_traitsILi64ELi64ELi128ELi8ELi2ELi4ELi4ELb1ELb0EN7cutlass6half_tE19Flash_kernel_traitsILi64ELi64ELi128ELi8ES3_EELb0ELb1ELb0ELb0ELb1ELb1ELb0EEEvNS_16Flash_bwd_paramsE,@"STO_CUDA_ENTRY STV_DEFAULT"
_ZN5flash44flash_bwd_dq_dk_dv_loop_seqk_parallel_kernelI23Flash_bwd_kernel_traitsILi64ELi64ELi128ELi8ELi2ELi4ELi4ELb1ELb0EN7cutlass6half_tE19Flash_kernel_traitsILi64ELi64ELi128ELi8ES3_EELb0ELb1ELb0ELb0ELb1ELb1ELb0EEEvNS_16Flash_bwd_paramsE:
.text._ZN5flash44flash_bwd_dq_dk_dv_loop_seqk_parallel_kernelI23Flash_bwd_kernel_traitsILi64ELi64ELi128ELi8ELi2ELi4ELi4ELb1ELb0EN7cutlass6half_tE19Flash_kernel_traitsILi64ELi64ELi128ELi8ES3_EELb0ELb1ELb0ELb0ELb1ELb1ELb0EEEvNS_16Flash_bwd_paramsE:
        /* <DEDUP_REMOVED lines=12> */
[----:B------:R-:W-:Y:S01]  /*00c0*/  IMAD.U32 R198, RZ, RZ, UR4 ;  /* 0x00000004ffc67e24 */ /* 0x000fe2000f8e00ff */
[----:B------:R-:W3:Y:S01]  /*00d0*/  S2R R194, SR_CTAID.Y ;  /* 0x0000000000c27919 */ /* 0x000ee20000002600 */
[----:B------:R-:W-:Y:S01]  /*00e0*/  IMAD.MOV.U32 R183, RZ, RZ, 0x20 ;  /* 0x00000020ffb77424 */ /* 0x000fe200078e00ff */
[----:B------:R-:W4:Y:S01]  /*00f0*/  LDCU.64 UR18, c[0x0][0x358] ;  /* 0x00006b00ff1277ac */ /* 0x000f220008000a00 */
[----:B------:R-:W-:Y:S01]  /*0100*/  IMAD.MOV.U32 R181, RZ, RZ, 0x40 ;  /* 0x00000040ffb57424 */ /* 0x000fe200078e00ff */
[----:B------:R-:W3:Y:S01]  /*0110*/  S2R R185, SR_CTAID.Z ;  /* 0x0000000000b97919 */ /* 0x000ee20000002700 */
[----:B------:R-:W-:Y:S01]  /*0120*/  IMAD.MOV.U32 R226, RZ, RZ, 0x10 ;  /* 0x00000010ffe27424 */ /* 0x000fe200078e00ff */
[----:B------:R-:W-:Y:S01]  /*0130*/  UMOV UR20, URZ ;  /* 0x000000ff00147c82 */ /* 0x000fe20008000000 */
[----:B------:R-:W-:Y:S01]  /*0140*/  UMOV UR21, URZ ;  /* 0x000000ff00157c82 */ /* 0x000fe20008000000 */
[----:B--2---:R-:W-:-:S04]  /*0150*/  ULEA UR6, UR6, UR5, 0x18 ;  /* 0x0000000506067291 */ /* 0x004fc8000f8ec0ff */
[----:B------:R-:W-:Y:S02]  /*0160*/  UIADD3 UR5, UPT, UPT, UR6, 0xe000, URZ ;  /* 0x0000e00006057890 */ /* 0x000fe4000fffe0ff */
[----:B------:R-:W-:Y:S01]  /*0170*/  UIADD3 UR4, UPT, UPT, UR6, 0xa000, URZ ;  /* 0x0000a00006047890 */ /* 0x000fe2000fffe0ff */
[--C-:B-1----:R-:W-:Y:S01]  /*0180*/  SHF.R.U32.HI R5, RZ, 0x1, R195.reuse ;  /* 0x00000001ff057819 */ /* 0x102fe200000116c3 */
[C---:B------:R-:W-:Y:S01]  /*0190*/  IMAD.SHL.U32 R15, R195.reuse, 0x10, RZ ;  /* 0x00000010c30f7824 */ /* 0x040fe200078e00ff */
[--C-:B------:R-:W-:Y:S01]  /*01a0*/  SHF.R.U32.HI R0, RZ, 0x2, R195.reuse ;  /* 0x00000002ff007819 */ /* 0x100fe200000116c3 */
[----:B------:R-:W-:Y:S01]  /*01b0*/  IMAD.SHL.U32 R3, R195, 0x20, RZ ;  /* 0x00000020c3037824 */ /* 0x000fe200078e00ff */
[----:B------:R-:W-:Y:S01]  /*01c0*/  LOP3.LUT R193, R5, 0x10, RZ, 0xc0, !PT ;  /* 0x0000001005c17812 */ /* 0x000fe200078ec0ff */
[C---:B------:R-:W-:Y:S01]  /*01d0*/  IMAD.SHL.U32 R9, R195.reuse, 0x40, RZ ;  /* 0x00000040c3097824 */ /* 0x040fe200078e00ff */
[----:B------:R-:W-:Y:S01]  /*01e0*/  SHF.R.U32.HI R7, RZ, 0x4, R195 ;  /* 0x00000004ff077819 */ /* 0x000fe200000116c3 */
[----:B------:R-:W-:Y:S01]  /*01f0*/  IMAD.SHL.U32 R196, R195, 0x8, RZ ;  /* 0x00000008c3c47824 */ /* 0x000fe200078e00ff */
[----:B------:R-:W-:Y:S01]  /*0200*/  LOP3.LUT R193, R193, 0x7, R0, 0xf8, !PT ;  /* 0x00000007c1c17812 */ /* 0x000fe200078ef800 */
[----:B------:R-:W-:Y:S01]  /*0210*/  IMAD.SHL.U32 R0, R195, 0x2, RZ ;  /* 0x00000002c3007824 */ /* 0x000fe200078e00ff */
[----:B------:R-:W-:-:S02]  /*0220*/  LOP3.LUT R15, R15, 0x1c0, RZ, 0xc0, !PT ;  /* 0x000001c00f0f7812 */ /* 0x000fc400078ec0ff */
[----:B------:R-:W-:Y:S02]  /*0230*/  LOP3.LUT R13, R3, 0xc00, RZ, 0xc0, !PT ;  /* 0x00000c00030d7812 */ /* 0x000fe400078ec0ff */
[----:B------:R-:W-:Y:S02]  /*0240*/  LOP3.LUT R7, R7, 0x8, RZ, 0xc0, !PT ;  /* 0x0000000807077812 */ /* 0x000fe400078ec0ff */
[--C-:B------:R-:W-:Y:S02]  /*0250*/  LOP3.LUT R6, R15, 0x38, R0.reuse, 0xf8, !PT ;  /* 0x000000380f067812 */ /* 0x100fe400078ef800 */
[----:B------:R-:W-:Y:S02]  /*0260*/  LOP3.LUT R2, R13, 0x6, R0, 0xf8, !PT ;  /* 0x000000060d027812 */ /* 0x000fe400078ef800 */
[----:B------:R-:W-:Y:S02]  /*0270*/  LOP3.LUT P0, R188, R195, 0x10, RZ, 0xc0, !PT ;  /* 0x00000010c3bc7812 */ /* 0x000fe4000780c0ff */
[----:B------:R-:W-:-:S02]  /*0280*/  LOP3.LUT R11, R9, 0x1c0, RZ, 0xc0, !PT ;  /* 0x000001c0090b7812 */ /* 0x000fc400078ec0ff */
[----:B------:R-:W-:Y:S02]  /*0290*/  LOP3.LUT R189, R2, R6, R7, 0xf6, !PT ;  /* 0x0000000602bd7212 */ /* 0x000fe400078ef607 */
[----:B------:R-:W-:Y:S02]  /*02a0*/  LOP3.LUT R2, R5, 0x30, RZ, 0xc0, !PT ;  /* 0x0000003005027812 */ /* 0x000fe400078ec0ff */
[C---:B------:R-:W-:Y:S02]  /*02b0*/  LOP3.LUT R4, R0.reuse, 0x7006, R3, 0xc8, !PT ;  /* 0x0000700600047812 */ /* 0x040fe400078ec803 */
[----:B------:R-:W-:Y:S02]  /*02c0*/  LOP3.LUT R184, R11, 0x38, R196, 0xf8, !PT ;  /* 0x000000380bb87812 */ /* 0x000fe400078ef8c4 */
[----:B------:R-:W-:Y:S02]  /*02d0*/  LOP3.LUT R0, R0, 0x6, RZ, 0xc0, !PT ;  /* 0x0000000600007812 */ /* 0x000fe400078ec0ff */
[----:B------:R-:W-:-:S02]  /*02e0*/  LEA R189, R189, UR6, 0x1 ;  /* 0x00000006bdbd7c11 */ /* 0x000fc4000f8e08ff */
[----:B------:R-:W-:Y:S02]  /*02f0*/  LOP3.LUT R2, R2, 0x8, R195, 0xf8, !PT ;  /* 0x0000000802027812 */ /* 0x000fe400078ef8c3 */
[----:B------:R-:W-:Y:S01]  /*0300*/  LOP3.LUT R186, R9, 0x200, RZ, 0xc0, !PT ;  /* 0x0000020009ba7812 */ /* 0x000fe200078ec0ff */
[C---:B------:R-:W-:Y:S01]  /*0310*/  VIADD R187, R189.reuse, 0x6040 ;  /* 0x00006040bdbb7836 */ /* 0x040fe20000000000 */
[----:B------:R-:W-:Y:S02]  /*0320*/  LOP3.LUT R199, R4, 0x400, R3, 0xf8, !PT ;  /* 0x0000040004c77812 */ /* 0x000fe400078ef803 */
[--C-:B------:R-:W-:Y:S02]  /*0330*/  LOP3.LUT R4, R6, 0x20, R5.reuse, 0x78, !PT ;  /* 0x0000002006047812 */ /* 0x100fe400078e7805 */
[----:B------:R-:W-:Y:S02]  /*0340*/  LOP3.LUT R188, R184, R7, R188, 0x1e, !PT ;  /* 0x00000007b8bc7212 */ /* 0x000fe400078e1ebc */
[----:B------:R-:W-:Y:S01]  /*0350*/  LOP3.LUT R191, R0, 0x1e0, R5, 0xf8, !PT ;  /* 0x000001e000bf7812 */ /* 0x000fe200078ef805 */
[----:B------:R-:W-:Y:S01]  /*0360*/  VIADD R0, R189, 0x6000 ;  /* 0x00006000bd007836 */ /* 0x000fe20000000000 */
[----:B------:R-:W-:-:S02]  /*0370*/  LOP3.LUT R7, R2, 0x1c0, R9, 0xf8, !PT ;  /* 0x000001c002077812 */ /* 0x000fc400078ef809 */
[----:B------:R-:W-:Y:S01]  /*0380*/  LOP3.LUT R190, R186, 0x400, R3, 0xf8, !PT ;  /* 0x00000400babe7812 */ /* 0x000fe200078ef803 */
[----:B------:R-:W-:Y:S01]  /*0390*/  @P0 VIADD R187, R0, 0xffffffc0 ;  /* 0xffffffc000bb0836 */ /* 0x000fe20000000000 */
[----:B------:R-:W-:Y:S02]  /*03a0*/  LOP3.LUT R5, R184, 0x8, R5, 0x78, !PT ;  /* 0x00000008b8057812 */ /* 0x000fe400078e7805 */
[----:B------:R-:W-:Y:S02]  /*03b0*/  LOP3.LUT R186, R186, 0xc00, R3, 0xf8, !PT ;  /* 0x00000c00baba7812 */ /* 0x000fe400078ef803 */
[----:B------:R-:W-:Y:S02]  /*03c0*/  LOP3.LUT R184, R184, 0x8, R195, 0x78, !PT ;  /* 0x00000008b8b87812 */ /* 0x000fe400078e78c3 */
[----:B------:R-:W-:Y:S02]  /*03d0*/  LOP3.LUT R178, R7, 0x38, R196, 0x78, !PT ;  /* 0x0000003807b27812 */ /* 0x000fe400078e78c4 */
[----:B------:R-:W-:-:S02]  /*03e0*/  LOP3.LUT R199, R199, R4, RZ, 0xfc, !PT ;  /* 0x00000004c7c77212 */ /* 0x000fc400078efcff */
[-C--:B------:R-:W-:Y:S02]  /*03f0*/  LOP3.LUT R190, R190, R5.reuse, RZ, 0xfc, !PT ;  /* 0x00000005bebe7212 */ /* 0x080fe400078efcff */
[----:B------:R-:W-:Y:S02]  /*0400*/  LOP3.LUT R186, R186, R5, RZ, 0xfc, !PT ;  /* 0x00000005baba7212 */ /* 0x000fe400078efcff */
[----:B------:R-:W-:Y:S02]  /*0410*/  LOP3.LUT R184, R184, 0x7a00, R3, 0xf8, !PT ;  /* 0x00007a00b8b87812 */ /* 0x000fe400078ef803 */
[C---:B------:R-:W-:Y:S02]  /*0420*/  LOP3.LUT P0, RZ, R195.reuse, 0x4, RZ, 0xc0, !PT ;  /* 0x00000004c3ff7812 */ /* 0x040fe4000780c0ff */
[----:B------:R-:W-:Y:S02]  /*0430*/  LOP3.LUT R0, R196, 0x1f8, RZ, 0xc0, !PT ;  /* 0x000001f8c4007812 */ /* 0x000fe400078ec0ff */
[----:B------:R-:W-:-:S02]  /*0440*/  LOP3.LUT P2, RZ, R195, 0x8, RZ, 0xc0, !PT ;  /* 0x00000008c3ff7812 */ /* 0x000fc4000784c0ff */
[----:B------:R-:W-:Y:S02]  /*0450*/  LOP3.LUT R178, R178, 0x200, R3, 0xf8, !PT ;  /* 0x00000200b2b27812 */ /* 0x000fe400078ef803 */
[----:B------:R-:W-:Y:S02]  /*0460*/  LOP3.LUT R188, R188, 0x200, R9, 0xf8, !PT ;  /* 0x00000200bcbc7812 */ /* 0x000fe400078ef809 */
[----:B------:R-:W-:Y:S02]  /*0470*/  LOP3.LUT P1, RZ, R195, 0x2, RZ, 0xc0, !PT ;  /* 0x00000002c3ff7812 */ /* 0x000fe4000782c0ff */
[----:B------:R-:W-:Y:S02]  /*0480*/  LOP3.LUT R3, R0, 0x38, R195, 0x78, !PT ;  /* 0x0000003800037812 */ /* 0x000fe400078e78c3 */
[----:B------:R-:W-:Y:S02]  /*0490*/  SEL R2, R183, 0xffffffe0, !P2 ;  /* 0xffffffe0b7027807 */ /* 0x000fe40005000000 */
[----:B------:R-:W-:-:S02]  /*04a0*/  SEL R181, R181, 0xffffffc0, !P0 ;  /* 0xffffffc0b5b57807 */ /* 0x000fc40004000000 */
[----:B------:R-:W-:Y:S01]  /*04b0*/  LEA R199, R199, UR5, 0x1 ;  /* 0x00000005c7c77c11 */ /* 0x000fe2000f8e08ff */
[----:B------:R-:W-:Y:S01]  /*04c0*/  IMAD.IADD R201, R2, 0x1, R189 ;  /* 0x0000000102c97824 */ /* 0x000fe200078e02bd */
[----:B------:R-:W-:Y:S01]  /*04d0*/  LEA R190, R190, UR6, 0x1 ;  /* 0x00000006bebe7c11 */ /* 0x000fe2000f8e08ff */
[----:B------:R-:W-:Y:S01]  /*04e0*/  IMAD.IADD R209, R2, 0x1, R187 ;  /* 0x0000000102d17824 */ /* 0x000fe200078e02bb */
[----:B------:R-:W-:Y:S01]  /*04f0*/  LEA R186, R186, UR4, 0x1 ;  /* 0x00000004baba7c11 */ /* 0x000fe2000f8e08ff */
[----:B------:R-:W-:Y:S01]  /*0500*/  IMAD.IADD R227, R199, 0x1, R2 ;  /* 0x00000001c7e37824 */ /* 0x000fe200078e0202 */
[----:B------:R-:W-:Y:S02]  /*0510*/  LEA R184, R184, UR4, 0x1 ;  /* 0x00000004b8b87c11 */ /* 0x000fe4000f8e08ff */
[----:B------:R-:W-:Y:S01]  /*0520*/  SEL R226, R226, 0xfffffff0, !P0 ;  /* 0xfffffff0e2e27807 */ /* 0x000fe20004000000 */
[--C-:B------:R-:W-:Y:S01]  /*0530*/  IMAD.IADD R176, R186, 0x1, R181.reuse ;  /* 0x00000001bab07824 */ /* 0x100fe200078e02b5 */
[----:B------:R-:W-:Y:S01]  /*0540*/  SEL R183, R183, 0xffffffe0, !P1 ;  /* 0xffffffe0b7b77807 */ /* 0x000fe20004800000 */
[--C-:B------:R-:W-:Y:S01]  /*0550*/  IMAD.IADD R180, R184, 0x1, R181.reuse ;  /* 0x00000001b8b47824 */ /* 0x100fe200078e02b5 */
[----:B------:R-:W-:Y:S01]  /*0560*/  LOP3.LUT R200, R3, 0x1e00, R196, 0xf8, !PT ;  /* 0x00001e0003c87812 */ /* 0x000fe200078ef8c4 */
[----:B------:R-:W-:Y:S01]  /*0570*/  IMAD.IADD R3, R190, 0x1, R181 ;  /* 0x00000001be037824 */ /* 0x000fe200078e02b5 */
[----:B------:R-:W-:Y:S01]  /*0580*/  LEA R188, R188, UR6, 0x1 ;  /* 0x00000006bcbc7c11 */ /* 0x000fe2000f8e08ff */
[----:B------:R-:W-:Y:S01]  /*0590*/  IMAD.IADD R228, R199, 0x1, R226 ;  /* 0x00000001c7e47824 */ /* 0x000fe200078e02e2 */
[----:B------:R-:W-:Y:S01]  /*05a0*/  SHF.R.U32.HI R197, RZ, 0x3, R195 ;  /* 0x00000003ffc57819 */ /* 0x000fe200000116c3 */
[----:B------:R-:W-:Y:S01]  /*05b0*/  IMAD.IADD R182, R184, 0x1, R183 ;  /* 0x00000001b8b67824 */ /* 0x000fe200078e02b7 */
[----:B------:R-:W-:Y:S01]  /*05c0*/  SHF.R.U32.HI R195, RZ, 0x5, R195 ;  /* 0x00000005ffc37819 */ /* 0x000fe200000116c3 */
[----:B------:R-:W-:Y:S01]  /*05d0*/  IMAD.IADD R172, R190, 0x1, R183 ;  /* 0x00000001beac7824 */ /* 0x000fe200078e02b7 */
[----:B------:R-:W-:Y:S01]  /*05e0*/  LOP3.LUT R202, R196, 0x38, RZ, 0xc0, !PT ;  /* 0x00000038c4ca7812 */ /* 0x000fe200078ec0ff */
[----:B------:R-:W-:Y:S01]  /*05f0*/  IMAD.IADD R0, R188, 0x1, R181 ;  /* 0x00000001bc007824 */ /* 0x000fe200078e02b5 */
[----:B------:R-:W-:Y:S01]  /*0600*/  LEA R200, R200, UR6, 0x1 ;  /* 0x00000006c8c87c11 */ /* 0x000fe2000f8e08ff */
[----:B------:R-:W-:Y:S01]  /*0610*/  IMAD.IADD R177, R186, 0x1, R183 ;  /* 0x00000001bab17824 */ /* 0x000fe200078e02b7 */
[----:B------:R-:W-:Y:S01]  /*0620*/  LEA R178, R178, UR5, 0x1 ;  /* 0x00000005b2b27c11 */ /* 0x000fe2000f8e08ff */
[----:B------:R-:W-:-:S02]  /*0630*/  IMAD.IADD R226, R226, 0x1, R227 ;  /* 0x00000001e2e27824 */ /* 0x000fc400078e02e3 */
[C---:B------:R-:W-:Y:S02]  /*0640*/  IMAD.IADD R179, R183.reuse, 0x1, R180 ;  /* 0x00000001b7b37824 */ /* 0x040fe400078e02b4 */
[C---:B------:R-:W-:Y:S02]  /*0650*/  IMAD.IADD R2, R183.reuse, 0x1, R3 ;  /* 0x00000001b7027824 */ /* 0x040fe400078e0203 */
[----:B---34-:R-:W-:-:S07]  /*0660*/  IMAD.IADD R175, R183, 0x1, R176 ;  /* 0x00000001b7af7824 */ /* 0x018fce00078e02b0 */
.L_x_88:
[----:B------:R-:W1:Y:S01]  /*0670*/  LDC.64 R6, c[0x0][0x470] ;  /* 0x00011c00ff067b82 */ /* 0x000e620000000a00 */
[----:B------:R-:W-:-:S07]  /*0680*/  IMAD.MOV.U32 R19, RZ, RZ, RZ ;  /* 0x000000ffff137224 */ /* 0x000fce00078e00ff */
[----:B------:R-:W2:Y:S01]  /*0690*/  LDC.64 R4, c[0x0][0x478] ;  /* 0x00011e00ff047b82 */ /* 0x000ea20000000a00 */
[----:B-1----:R-:W-:-:S04]  /*06a0*/  ISETP.NE.U32.AND P3, PT, R6, RZ, PT ;  /* 0x000000ff0600720c */ /* 0x002fc80003f65070 */
[----:B------:R-:W-:Y:S02]  /*06b0*/  ISETP.NE.AND.EX P3, PT, R7, RZ, PT, P3 ;  /* 0x000000ff0700720c */ /* 0x000fe40003f65330 */
[----:B--2---:R-:W-:-:S04]  /*06c0*/  ISETP.NE.U32.AND P2, PT, R4, RZ, PT ;  /* 0x000000ff0400720c */ /* 0x004fc80003f45070 */
[----:B------:R-:W-:-:S07]  /*06d0*/  ISETP.NE.AND.EX P2, PT, R5, RZ, PT, P2 ;  /* 0x000000ff0500720c */ /* 0x000fce0003f45320 */
[----:B------:R-:W-:-:S04]  /*06e0*/  @P3 LEA R8, P1, R194, R6, 0x2 ;  /* 0x00000006c2083211 */ /* 0x000fc800078210ff */
[C---:B------:R-:W-:Y:S02]  /*06f0*/  @P3 LEA.HI.X R9, R194.reuse, R7, RZ, 0x2, P1 ;  /* 0x00000007c2093211 */ /* 0x040fe400008f14ff */
[----:B------:R-:W-:-:S03]  /*0700*/  @P2 LEA R10, P0, R194, R4, 0x2 ;  /* 0x00000004c20a2211 */ /* 0x000fc600078010ff */
[----:B------:R-:W2:Y:S01]  /*0710*/  @P3 LDG.E R19, desc[UR18][R8.64] ;  /* 0x0000001208133981 */ /* 0x000ea2000c1e1900 */
[----:B------:R-:W1:Y:S01]  /*0720*/  @!P2 LDC.64 R6, c[0x0][0x488] ;  /* 0x00012200ff06ab82 */ /* 0x000e620000000a00 */
[----:B------:R-:W-:-:S05]  /*0730*/  @P2 LEA.HI.X R11, R194, R5, RZ, 0x2, P0 ;  /* 0x00000005c20b2211 */ /* 0x000fca00000f14ff */
[----:B------:R-:W2:Y:S02]  /*0740*/  @P2 LDG.E R224, desc[UR18][R10.64] ;  /* 0x000000120ae02981 */ /* 0x000ea4000c1e1900 */
[----:B------:R-:W3:Y:S01]  /*0750*/  @!P2 LDC.64 R4, c[0x0][0x438] ;  /* 0x00010e00ff04ab82 */ /* 0x000ee20000000a00 */
[----:B------:R-:W-:Y:S01]  /*0760*/  IMAD.SHL.U32 R204, R198, 0x80, RZ ;  /* 0x00000080c6cc7824 */ /* 0x000fe200078e00ff */
[----:B-1----:R-:W-:-:S04]  /*0770*/  @!P2 ISETP.NE.U32.AND P0, PT, R6, RZ, PT ;  /* 0x000000ff0600a20c */ /* 0x002fc80003f05070 */
[----:B------:R-:W-:-:S04]  /*0780*/  @!P2 ISETP.NE.AND.EX P0, PT, R7, RZ, PT, P0 ;  /* 0x000000ff0700a20c */ /* 0x000fc80003f05300 */
[----:B---3--:R-:W-:Y:S01]  /*0790*/  @!P2 SEL R5, R5, RZ, P0 ;  /* 0x000000ff0505a207 */ /* 0x008fe20000000000 */
[----:B--2---:R-:W-:-:S03]  /*07a0*/  @P2 IMAD.IADD R224, R224, 0x1, -R19 ;  /* 0x00000001e0e02824 */ /* 0x004fc600078e0a13 */
[----:B------:R-:W-:-:S04]  /*07b0*/  @!P2 IADD3 R224, PT, PT, R5, R4, -R19 ;  /* 0x0000000405e0a210 */ /* 0x000fc80007ffe813 */
[----:B------:R-:W-:-:S13]  /*07c0*/  ISETP.GE.AND P0, PT, R204, R224, PT ;  /* 0x000000e0cc00720c */ /* 0x000fda0003f06270 */
[----:B-----5:R-:W-:Y:S05]  /*07d0*/  @P0 BRA `(.L_x_81) ;  /* 0x0000004400900947 */ /* 0x020fea0003800000 */
[----:B------:R-:W1:Y:S01]  /*07e0*/  LDC R4, c[0x0][0x3e8] ;  /* 0x0000fa00ff047b82 */ /* 0x000e620000000800 */
[----:B------:R-:W-:Y:S01]  /*07f0*/  IABS R7, R185 ;  /* 0x000000b900077213 */ /* 0x000fe20000000000 */
[----:B------:R-:W2:Y:S06]  /*0800*/  LDCU.U8 UR22, c[0x0][0x5f0] ;  /* 0x0000be00ff1677ac */ /* 0x000eac0008000000 */
[----:B------:R-:W3:Y:S08]  /*0810*/  LDC.U8 R6, c[0x0][0x548] ;  /* 0x00015200ff067b82 */ /* 0x000ef00000000000 */
[----:B------:R-:W4:Y:S01]  /*0820*/  LDC R217, c[0x0][0x434] ;  /* 0x00010d00ffd97b82 */ /* 0x000f220000000800 */
[----:B-1----:R-:W-:-:S04]  /*0830*/  IABS R5, R4 ;  /* 0x0000000400057213 */ /* 0x002fc80000000000 */
[----:B------:R-:W1:Y:S01]  /*0840*/  I2F.RP R9, R5 ;  /* 0x0000000500097306 */ /* 0x000e620000209400 */
[----:B---3--:R-:W-:-:S07]  /*0850*/  ISETP.NE.AND P0, PT, R6, RZ, PT ;  /* 0x000000ff0600720c */ /* 0x008fce0003f05270 */
[----:B-1----:R-:W1:Y:S06]  /*0860*/  MUFU.RCP R10, R9 ;  /* 0x00000009000a7308 */ /* 0x002e6c0000001000 */
[----:B------:R-:W3:Y:S01]  /*0870*/  @!P0 LDC R6, c[0x0][0x3e0] ;  /* 0x0000f800ff068b82 */ /* 0x000ee20000000800 */
[----:B-1----:R-:W-:-:S04]  /*0880*/  VIADD R10, R10, 0xffffffe ;  /* 0x0ffffffe0a0a7836 */ /* 0x002fc80000000000 */
[----:B------:R-:W1:Y:S01]  /*0890*/  F2I.FTZ.U32.TRUNC.NTZ R11, R10 ;  /* 0x0000000a000b7305 */ /* 0x000e62000021f000 */
[----:B---3--:R-:W-:Y:S02]  /*08a0*/  @!P0 IMAD R6, R194, R6, R185 ;  /* 0x00000006c2068224 */ /* 0x008fe400078e02b9 */
[----:B-1----:R-:W-:Y:S01]  /*08b0*/  IMAD.MOV R8, RZ, RZ, -R11 ;  /* 0x000000ffff087224 */ /* 0x002fe200078e0a0b */
[----:B------:R-:W-:-:S03]  /*08c0*/  MOV R10, RZ ;  /* 0x000000ff000a7202 */ /* 0x000fc60000000f00 */
[----:B------:R-:W-:-:S04]  /*08d0*/  IMAD R8, R8, R5, RZ ;  /* 0x0000000508087224 */ /* 0x000fc800078e02ff */
[----:B------:R-:W-:Y:S01]  /*08e0*/  IMAD.HI.U32 R8, R11, R8, R10 ;  /* 0x000000080b087227 */ /* 0x000fe200078e000a */
[----:B------:R-:W-:Y:S01]  /*08f0*/  SHF.L.U32 R11, R194, 0x7, RZ ;  /* 0x00000007c20b7819 */ /* 0x000fe200000006ff */
[----:B------:R-:W1:Y:S04]  /*0900*/  @P0 LDC R10, c[0x0][0x454] ;  /* 0x00011500ff0a0b82 */ /* 0x000e680000000800 */
[----:B------:R-:W-:-:S04]  /*0910*/  IMAD.HI.U32 R22, R8, R7, RZ ;  /* 0x0000000708167227 */ /* 0x000fc800078e00ff */
[----:B------:R-:W-:-:S04]  /*0920*/  IMAD.MOV R8, RZ, RZ, -R22 ;  /* 0x000000ffff087224 */ /* 0x000fc800078e0a16 */
[----:B------:R-:W-:-:S05]  /*0930*/  IMAD R8, R5, R8, R7 ;  /* 0x0000000805087224 */ /* 0x000fca00078e0207 */
[----:B------:R-:W-:Y:S01]  /*0940*/  ISETP.GT.U32.AND P2, PT, R5, R8, PT ;  /* 0x000000080500720c */ /* 0x000fe20003f44070 */
[----:B-1----:R-:W-:-:S04]  /*0950*/  @P0 IMAD R15, R185, R10, RZ ;  /* 0x0000000ab90f0224 */ /* 0x002fc800078e02ff */
[----:B----4-:R-:W-:-:S08]  /*0960*/  @P0 IMAD R15, R194, R217, R15 ;  /* 0x000000d9c20f0224 */ /* 0x010fd000078e020f */
[----:B------:R-:W-:Y:S01]  /*0970*/  @!P2 IMAD.IADD R8, R8, 0x1, -R5 ;  /* 0x000000010808a824 */ /* 0x000fe200078e0a05 */
[----:B------:R-:W-:Y:S01]  /*0980*/  @!P2 IADD3 R22, PT, PT, R22, 0x1, RZ ;  /* 0x000000011616a810 */ /* 0x000fe20007ffe0ff */
[----:B------:R-:W-:Y:S01]  /*0990*/  @!P0 IMAD R15, R6, R217, RZ ;  /* 0x000000d9060f8224 */ /* 0x000fe200078e02ff */
[----:B------:R-:W-:Y:S02]  /*09a0*/  ISETP.NE.AND P2, PT, R4, RZ, PT ;  /* 0x000000ff0400720c */ /* 0x000fe40003f45270 */
[----:B------:R-:W-:Y:S02]  /*09b0*/  ISETP.GE.U32.AND P3, PT, R8, R5, PT ;  /* 0x000000050800720c */ /* 0x000fe40003f66070 */
[----:B------:R-:W-:Y:S02]  /*09c0*/  LOP3.LUT R5, R185, R4, RZ, 0x3c, !PT ;  /* 0x00000004b9057212 */ /* 0x000fe400078e3cff */
[----:B------:R-:W-:Y:S02]  /*09d0*/  IADD3 R8, PT, PT, R217, 0x3f, RZ ;  /* 0x0000003fd9087810 */ /* 0x000fe40007ffe0ff */
[----:B------:R-:W-:-:S02]  /*09e0*/  ISETP.GE.AND P1, PT, R5, RZ, PT ;  /* 0x000000ff0500720c */ /* 0x000fc40003f26270 */
[----:B------:R-:W-:-:S04]  /*09f0*/  SHF.R.S32.HI R5, RZ, 0x1f, R8 ;  /* 0x0000001fff057819 */ /* 0x000fc80000011408 */
[----:B------:R-:W-:Y:S01]  /*0a00*/  LEA.HI R5, R5, R8, RZ, 0x6 ;  /* 0x0000000805057211 */ /* 0x000fe200078f30ff */
[----:B------:R-:W-:-:S03]  /*0a10*/  @P3 VIADD R22, R22, 0x1 ;  /* 0x0000000116163836 */ /* 0x000fc60000000000 */
[----:B------:R-:W-:-:S03]  /*0a20*/  SHF.R.S32.HI R225, RZ, 0x6, R5 ;  /* 0x00000006ffe17819 */ /* 0x000fc60000011405 */
[----:B------:R-:W-:Y:S01]  /*0a30*/  @!P1 IMAD.MOV R22, RZ, RZ, -R22 ;  /* 0x000000ffff169224 */ /* 0x000fe200078e0a16 */
[----:B------:R-:W-:-:S04]  /*0a40*/  @!P2 LOP3.LUT R22, RZ, R4, RZ, 0x33, !PT ;  /* 0x00000004ff16a212 */ /* 0x000fc800078e33ff */
[----:B------:R-:W-:Y:S01]  /*0a50*/  SHF.R.S32.HI R12, RZ, 0x1f, R22 ;  /* 0x0000001fff0c7819 */ /* 0x000fe20000011416 */
[----:B--2---:R-:W-:Y:S06]  /*0a60*/  @!P0 BRA `(.L_x_82) ;  /* 0x00000000001c8947 */ /* 0x004fec0003800000 */
[----:B------:R-:W1:Y:S08]  /*0a70*/  LDC R5, c[0x0][0x430] ;  /* 0x00010c00ff057b82 */ /* 0x000e700000000800 */
[----:B------:R-:W1:Y:S08]  /*0a80*/  LDC R4, c[0x0][0x454] ;  /* 0x00011500ff047b82 */ /* 0x000e700000000800 */
[----:B------:R-:W2:Y:S01]  /*0a90*/  LDC R13, c[0x0][0x444] ;  /* 0x00011100ff0d7b82 */ /* 0x000ea20000000800 */
[----:B-1----:R-:W-:Y:S01]  /*0aa0*/  LEA R5, R5, R4, 0x7 ;  /* 0x0000000405057211 */ /* 0x002fe200078e38ff */
[----:B--2---:R-:W-:-:S04]  /*0ab0*/  IMAD R4, R194, R13, R11 ;  /* 0x0000000dc2047224 */ /* 0x004fc800078e020b */
[----:B------:R-:W-:Y:S01]  /*0ac0*/  IMAD R9, R5, R185, R4 ;  /* 0x000000b905097224 */ /* 0x000fe200078e0204 */
[----:B------:R-:W-:Y:S06]  /*0ad0*/  BRA `(.L_x_83) ;  /* 0x0000000000107947 */ /* 0x000fec0003800000 */
.L_x_82:
[----:B------:R-:W1:Y:S08]  /*0ae0*/  LDC R4, c[0x0][0x3e0] ;  /* 0x0000f800ff047b82 */ /* 0x000e700000000800 */
[----:B------:R-:W2:Y:S01]  /*0af0*/  LDC R13, c[0x0][0x444] ;  /* 0x00011100ff0d7b82 */ /* 0x000ea20000000800 */
[----:B-1----:R-:W-:-:S04]  /*0b00*/  IMAD R4, R194, R4, R185 ;  /* 0x00000004c2047224 */ /* 0x002fc800078e02b9 */
[----:B--2---:R-:W-:-:S07]  /*0b10*/  IMAD R9, R4, R13, RZ ;  /* 0x0000000d04097224 */ /* 0x004fce00078e02ff */
.L_x_83:
[----:B------:R-:W1:Y:S01]  /*0b20*/  LDCU.64 UR10, c[0x0][0x3d8] ;  /* 0x00007b00ff0a77ac */ /* 0x000e620008000a00 */
[----:B------:R-:W-:Y:S01]  /*0b30*/  VIADD R8, R225, 0xffffffff ;  /* 0xffffffffe1087836 */ /* 0x000fe20000000000 */
[----:B------:R-:W-:Y:S01]  /*0b40*/  SHF.R.S32.HI R207, RZ, 0x1f, R19 ;  /* 0x0000001fffcf7819 */ /* 0x000fe20000011413 */
[----:B------:R-:W-:Y:S01]  /*0b50*/  IMAD.MOV.U32 R203, RZ, RZ, RZ ;  /* 0x000000ffffcb7224 */ /* 0x000fe200078e00ff */
[----:B------:R-:W2:Y:S01]  /*0b60*/  LDCU.64 UR8, c[0x0][0x3a0] ;  /* 0x00007400ff0877ac */ /* 0x000ea20008000a00 */
[----:B------:R-:W-:Y:S01]  /*0b70*/  IADD3 R206, P0, PT, R204, R19, RZ ;  /* 0x00000013ccce7210 */ /* 0x000fe20007f1e0ff */
[----:B------:R-:W3:Y:S01]  /*0b80*/  LDC.64 R232, c[0x0][0x420] ;  /* 0x00010800ffe87b82 */ /* 0x000ee20000000a00 */
[C---:B------:R-:W-:Y:S01]  /*0b90*/  LOP3.LUT R4, R8.reuse, 0x80000001, RZ, 0xc0, !PT ;  /* 0x8000000108047812 */ /* 0x040fe200078ec0ff */
[----:B------:R-:W4:Y:S01]  /*0ba0*/  LDCU.64 UR16, c[0x0][0x3b0] ;  /* 0x00007600ff1077ac */ /* 0x000f220008000a00 */
[----:B------:R-:W-:Y:S01]  /*0bb0*/  IMAD.SHL.U32 R8, R8, 0x40, RZ ;  /* 0x0000004008087824 */ /* 0x000fe200078e00ff */
[----:B------:R-:W-:Y:S01]  /*0bc0*/  LEA.HI.X.SX32 R207, R204, R207, 0x1, P0 ;  /* 0x000000cfcccf7211 */ /* 0x000fe200000f0eff */
[----:B------:R-:W4:Y:S01]  /*0bd0*/  LDCU.64 UR12, c[0x0][0x3a8] ;  /* 0x00007500ff0c77ac */ /* 0x000f220008000a00 */
[----:B------:R-:W-:-:S02]  /*0be0*/  ISETP.NE.AND P4, PT, R4, 0x1, PT ;  /* 0x000000010400780c */ /* 0x000fc40003f85270 */
[----:B------:R-:W3:Y:S01]  /*0bf0*/  LDC R216, c[0x0][0x44c] ;  /* 0x00011300ffd87b82 */ /* 0x000ee20000000800 */
[----:B------:R-:W-:Y:S01]  /*0c00*/  SHF.R.S32.HI R10, RZ, 0x1f, R8 ;  /* 0x0000001fff0a7819 */ /* 0x000fe20000011408 */
[----:B------:R-:W4:Y:S01]  /*0c10*/  LDCU.64 UR14, c[0x0][0x588] ;  /* 0x0000b100ff0e77ac */ /* 0x000f220008000a00 */
[----:B------:R-:W-:Y:S01]  /*0c20*/  ISETP.NE.AND P5, PT, RZ, UR22, PT ;  /* 0x00000016ff007c0c */ /* 0x000fe2000bfa5270 */
[----:B-1----:R-:W-:Y:S01]  /*0c30*/  IMAD R7, R12, UR10, RZ ;  /* 0x0000000a0c077c24 */ /* 0x002fe2000f8e02ff */
[----:B------:R-:W-:Y:S01]  /*0c40*/  SEL R173, RZ, 0x2000, P4 ;  /* 0x00002000ffad7807 */ /* 0x000fe20002000000 */
[----:B------:R-:W1:Y:S01]  /*0c50*/  LDCU.128 UR4, c[0x0][0x590] ;  /* 0x0000b200ff0477ac */ /* 0x000e620008000c00 */
[----:B------:R-:W-:Y:S01]  /*0c60*/  IMAD.IADD R15, R8, 0x1, R15 ;  /* 0x00000001080f7824 */ /* 0x000fe200078e020f */
[----:B------:R-:W3:Y:S01]  /*0c70*/  LDC.64 R210, c[0x0][0x5e8] ;  /* 0x00017a00ffd27b82 */ /* 0x000ee20000000a00 */
[----:B--2---:R-:W-:-:S04]  /*0c80*/  IMAD.WIDE.U32 R4, R194, UR8, R202 ;  /* 0x00000008c2047c25 */ /* 0x004fc8000f8e00ca */
[----:B------:R-:W-:Y:S02]  /*0c90*/  IMAD R16, R22, UR11, R7 ;  /* 0x0000000b16107c24 */ /* 0x000fe4000f8e0207 */
[----:B----4-:R-:W-:Y:S02]  /*0ca0*/  IMAD R7, R10, UR16, RZ ;  /* 0x000000100a077c24 */ /* 0x010fe4000f8e02ff */
[----:B------:R-:W-:-:S04]  /*0cb0*/  IMAD.WIDE.U32 R24, R194, UR12, R202 ;  /* 0x0000000cc2187c25 */ /* 0x000fc8000f8e00ca */
[C---:B------:R-:W-:Y:S01]  /*0cc0*/  IMAD R5, R194.reuse, UR9, R5 ;  /* 0x00000009c2057c24 */ /* 0x040fe2000f8e0205 */
[----:B------:R-:W2:Y:S01]  /*0cd0*/  LDCU.64 UR8, c[0x0][0x398] ;  /* 0x00007300ff0877ac */ /* 0x000ea20008000a00 */
[----:B------:R-:W-:-:S04]  /*0ce0*/  IMAD.WIDE.U32 R20, R194, UR14, R202 ;  /* 0x0000000ec2147c25 */ /* 0x000fc8000f8e00ca */
[----:B------:R-:W-:Y:S01]  /*0cf0*/  IMAD R25, R194, UR13, R25 ;  /* 0x0000000dc2197c24 */ /* 0x000fe2000f8e0219 */
[----:B------:R-:W4:Y:S01]  /*0d00*/  LDCU.64 UR12, c[0x0][0x3d0] ;  /* 0x00007a00ff0c77ac */ /* 0x000f220008000a00 */
[----:B------:R-:W-:Y:S02]  /*0d10*/  IMAD R14, R8, UR17, R7 ;  /* 0x00000011080e7c24 */ /* 0x000fe4000f8e0207 */
[----:B------:R-:W3:Y:S01]  /*0d20*/  LDC.64 R6, c[0x0][0x3c0] ;  /* 0x0000f000ff067b82 */ /* 0x000ee20000000a00 */
[----:B------:R-:W-:Y:S02]  /*0d30*/  IMAD R21, R194, UR15, R21 ;  /* 0x0000000fc2157c24 */ /* 0x000fe4000f8e0215 */
[----:B-1----:R-:W-:Y:S02]  /*0d40*/  IMAD R17, R10, UR4, RZ ;  /* 0x000000040a117c24 */ /* 0x002fe4000f8e02ff */
[----:B------:R-:W-:-:S04]  /*0d50*/  IMAD.WIDE.U32 R28, R8, UR16, RZ ;  /* 0x00000010081c7c25 */ /* 0x000fc8000f8e00ff */
[----:B------:R-:W-:Y:S01]  /*0d60*/  IMAD.WIDE.U32 R20, R8, UR4, R20 ;  /* 0x0000000408147c25 */ /* 0x000fe2000f8e0014 */
[----:B------:R-:W-:-:S03]  /*0d70*/  LOP3.LUT R28, R28, 0x38, R196, 0xf8, !PT ;  /* 0x000000381c1c7812 */ /* 0x000fc600078ef8c4 */
[----:B------:R-:W-:Y:S02]  /*0d80*/  IMAD R26, R8, UR5, R17 ;  /* 0x00000005081a7c24 */ /* 0x000fe4000f8e0211 */
[----:B------:R-:W-:Y:S01]  /*0d90*/  IMAD.WIDE.U32 R24, R22, UR10, R24 ;  /* 0x0000000a16187c25 */ /* 0x000fe2000f8e0018 */
[----:B------:R-:W1:Y:S03]  /*0da0*/  LDCU.64 UR10, c[0x0][0x3c8] ;  /* 0x00007900ff0a77ac */ /* 0x000e660008000a00 */
[----:B------:R-:W-:Y:S02]  /*0db0*/  IMAD.IADD R27, R21, 0x1, R26 ;  /* 0x00000001151b7824 */ /* 0x000fe400078e021a */
[----:B------:R-:W-:Y:S02]  /*0dc0*/  IMAD.IADD R29, R29, 0x1, R14 ;  /* 0x000000011d1d7824 */ /* 0x000fe400078e020e */
[----:B------:R-:W-:-:S02]  /*0dd0*/  IMAD.MOV.U32 R26, RZ, RZ, R20 ;  /* 0x000000ffff1a7224 */ /* 0x000fc400078e0014 */
[----:B--2---:R-:W-:-:S04]  /*0de0*/  IMAD.WIDE.U32 R28, R194, UR8, R28 ;  /* 0x00000008c21c7c25 */ /* 0x004fc8000f8e001c */
[----:B------:R-:W-:-:S04]  /*0df0*/  IMAD.WIDE.U32 R26, R185, UR6, R26 ;  /* 0x00000006b91a7c25 */ /* 0x000fc8000f8e001a */
[----:B----4-:R-:W-:Y:S02]  /*0e00*/  IMAD R17, R12, UR12, RZ ;  /* 0x0000000c0c117c24 */ /* 0x010fe4000f8e02ff */
[----:B------:R-:W-:Y:S01]  /*0e10*/  IMAD R29, R194, UR9, R29 ;  /* 0x00000009c21d7c24 */ /* 0x000fe2000f8e021d */
[----:B------:R-:W2:Y:S01]  /*0e20*/  LDCU.64 UR8, c[0x0][0x380] ;  /* 0x00007000ff0877ac */ /* 0x000ea20008000a00 */
[----:B------:R-:W-:Y:S02]  /*0e30*/  IMAD R27, R185, UR7, R27 ;  /* 0x00000007b91b7c24 */ /* 0x000fe4000f8e021b */
[C---:B------:R-:W-:Y:S01]  /*0e40*/  IMAD R20, R22.reuse, UR13, R17 ;  /* 0x0000000d16147c24 */ /* 0x040fe2000f8e0211 */
[----:B------:R-:W4:Y:S01]  /*0e50*/  LDCU.64 UR6, c[0x0][0x550] ;  /* 0x0000aa00ff0677ac */ /* 0x000f220008000a00 */
[----:B------:R-:W-:Y:S02]  /*0e60*/  IMAD.IADD R17, R25, 0x1, R16 ;  /* 0x0000000119117824 */ /* 0x000fe400078e0210 */
[----:B------:R-:W-:-:S04]  /*0e70*/  IMAD.WIDE.U32 R22, R22, UR12, R4 ;  /* 0x0000000c16167c25 */ /* 0x000fc8000f8e0004 */
[----:B------:R-:W-:-:S04]  /*0e80*/  IMAD.WIDE.U32 R18, R197, UR4, R26 ;  /* 0x00000004c5127c25 */ /* 0x000fc8000f8e001a */
[----:B------:R-:W-:Y:S02]  /*0e90*/  IMAD.MOV.U32 R16, RZ, RZ, R24 ;  /* 0x000000ffff107224 */ /* 0x000fe400078e0018 */
[----:B---3--:R-:W-:Y:S02]  /*0ea0*/  IMAD R4, R207, R6, RZ ;  /* 0x00000006cf047224 */ /* 0x008fe400078e02ff */
[----:B-1----:R-:W-:Y:S01]  /*0eb0*/  IMAD.WIDE.U32 R24, R185, UR10, R28 ;  /* 0x0000000ab9187c25 */ /* 0x002fe2000f8e001c */
[----:B------:R-:W-:Y:S01]  /*0ec0*/  USHF.L.U64.HI UR10, UR4, 0x5, UR5 ;  /* 0x00000005040a7899 */ /* 0x000fe20008010205 */
[----:B----4-:R-:W-:Y:S02]  /*0ed0*/  LEA R214, P0, R18, UR6, 0x1 ;  /* 0x0000000612d67c11 */ /* 0x010fe4000f8008ff */
[----:B------:R-:W-:Y:S02]  /*0ee0*/  IMAD R215, R197, UR5, R19 ;  /* 0x00000005c5d77c24 */ /* 0x000fe4000f8e0213 */
[----:B------:R-:W-:-:S02]  /*0ef0*/  IMAD R19, R206, R7, R4 ;  /* 0x00000007ce137224 */ /* 0x000fc400078e0204 */
[----:B------:R-:W-:Y:S01]  /*0f00*/  IMAD R5, R185, UR11, R25 ;  /* 0x0000000bb9057c24 */ /* 0x000fe2000f8e0219 */
[----:B------:R-:W-:Y:S01]  /*0f10*/  USHF.L.U32 UR11, UR4, 0x5, URZ ;  /* 0x00000005040b7899 */ /* 0x000fe200080006ff */
[----:B------:R-:W-:Y:S01]  /*0f20*/  IMAD.MOV.U32 R4, RZ, RZ, R24 ;  /* 0x000000ffff047224 */ /* 0x000fe200078e0018 */
[----:B------:R-:W1:Y:S01]  /*0f30*/  LDCU.64 UR4, c[0x0][0x390] ;  /* 0x00007200ff0477ac */ /* 0x000e620008000a00 */
[----:B------:R-:W-:Y:S01]  /*0f40*/  IMAD.WIDE.U32 R16, R206, R6, R16 ;  /* 0x00000006ce107225 */ /* 0x000fe200078e0010 */
[----:B------:R-:W-:Y:S01]  /*0f50*/  LEA.HI.X R215, R18, UR7, R215, 0x1, P0 ;  /* 0x0000000712d77c11 */ /* 0x000fe200080f0cd7 */
[----:B------:R-:W-:Y:S02]  /*0f60*/  USHF.L.U32 UR6, UR11, 0x1, URZ ;  /* 0x000000010b067899 */ /* 0x000fe400080006ff */
[----:B------:R-:W-:Y:S01]  /*0f70*/  IMAD.WIDE.U32 R4, R197, UR16, R4 ;  /* 0x00000010c5047c25 */ /* 0x000fe2000f8e0004 */
[----:B------:R-:W-:-:S03]  /*0f80*/  USHF.L.U64.HI UR10, UR11, 0x1, UR10 ;  /* 0x000000010b0a7899 */ /* 0x000fc6000801020a */
[----:B------:R-:W-:Y:S01]  /*0f90*/  IMAD R213, R197, UR17, R5 ;  /* 0x00000011c5d57c24 */ /* 0x000fe2000f8e0205 */
[----:B--2---:R-:W-:Y:S01]  /*0fa0*/  LEA R212, P1, R4, UR8, 0x1 ;  /* 0x0000000804d47c11 */ /* 0x004fe2000f8208ff */
[----:B------:R-:W-:Y:S01]  /*0fb0*/  IMAD.IADD R17, R17, 0x1, R19 ;  /* 0x0000000111117824 */ /* 0x000fe200078e0213 */
[----:B------:R-:W-:Y:S01]  /*0fc0*/  USHF.L.U64.HI UR17, UR16, 0x5, UR17 ;  /* 0x0000000510117899 */ /* 0x000fe20008010211 */
[----:B------:R-:W-:Y:S01]  /*0fd0*/  IMAD.SHL.U32 R14, R6, 0x20, RZ ;  /* 0x00000020060e7824 */ /* 0x000fe200078e00ff */
[----:B------:R-:W-:Y:S01]  /*0fe0*/  LEA.HI.X R213, R4, UR9, R213, 0x1, P1 ;  /* 0x0000000904d57c11 */ /* 0x000fe200088f0cd5 */
[C---:B------:R-:W-:Y:S01]  /*0ff0*/  IMAD.WIDE.U32 R18, R197.reuse, R6, R16 ;  /* 0x00000006c5127225 */ /* 0x040fe200078e0010 */
[----:B------:R-:W2:Y:S01]  /*1000*/  LDC.64 R4, c[0x0][0x3b8] ;  /* 0x0000ee00ff047b82 */ /* 0x000ea20000000a00 */
[C---:B------:R-:W-:Y:S01]  /*1010*/  SHF.L.U64.HI R17, R6.reuse, 0x5, R7 ;  /* 0x0000000506117819 */ /* 0x040fe20000010207 */
[----:B------:R-:W-:Y:S01]  /*1020*/  USHF.L.U32 UR16, UR16, 0x5, URZ ;  /* 0x0000000510107899 */ /* 0x000fe200080006ff */
[----:B------:R-:W-:Y:S01]  /*1030*/  IMAD R12, R197, R7, R19 ;  /* 0x00000007c50c7224 */ /* 0x000fe200078e0213 */
[-C--:B------:R-:W-:Y:S01]  /*1040*/  LEA R19, P1, R6, R18.reuse, 0x6 ;  /* 0x0000001206137211 */ /* 0x080fe200078230ff */
[----:B------:R-:W-:Y:S01]  /*1050*/  IMAD.IADD R21, R23, 0x1, R20 ;  /* 0x0000000117157824 */ /* 0x000fe200078e0214 */
[----:B------:R-:W-:Y:S01]  /*1060*/  IADD3 R16, P0, PT, R14, R18, RZ ;  /* 0x000000120e107210 */ /* 0x000fe20007f1e0ff */
[----:B------:R-:W-:Y:S01]  /*1070*/  IMAD.MOV.U32 R20, RZ, RZ, R22 ;  /* 0x000000ffff147224 */ /* 0x000fe200078e0016 */
[----:B------:R-:W-:Y:S01]  /*1080*/  LEA.HI.X R6, R6, R12, R7, 0x6, P1 ;  /* 0x0000000c06067211 */ /* 0x000fe200008f3407 */
[----:B------:R-:W-:Y:S01]  /*1090*/  USHF.L.U32 UR7, UR16, 0x1, URZ ;  /* 0x0000000110077899 */ /* 0x000fe200080006ff */
[----:B-1----:R-:W-:Y:S01]  /*10a0*/  LEA R22, P1, R19, UR4, 0x1 ;  /* 0x0000000413167c11 */ /* 0x002fe2000f8208ff */
[----:B------:R-:W-:Y:S01]  /*10b0*/  IMAD.X R7, R17, 0x1, R12, P0 ;  /* 0x0000000111077824 */ /* 0x000fe200000e060c */
[C---:B------:R-:W-:Y:S01]  /*10c0*/  IADD3 R14, P0, PT, R19.reuse, R14, RZ ;  /* 0x0000000e130e7210 */ /* 0x040fe20007f1e0ff */
[----:B------:R-:W-:Y:S01]  /*10d0*/  USHF.L.U64.HI UR17, UR16, 0x1, UR17 ;  /* 0x0000000110117899 */ /* 0x000fe20008010211 */
[----:B------:R-:W-:Y:S01]  /*10e0*/  LEA R26, P3, R18, UR4, 0x1 ;  /* 0x00000004121a7c11 */ /* 0x000fe2000f8608ff */
[----:B------:R-:W-:Y:S01]  /*10f0*/  IMAD.IADD R223, R200, 0x1, R173 ;  /* 0x00000001c8df7824 */ /* 0x000fe200078e02ad */
[----:B------:R-:W-:Y:S01]  /*1100*/  LEA R24, P2, R16, UR4, 0x1 ;  /* 0x0000000410187c11 */ /* 0x000fe2000f8408ff */
[----:B------:R-:W-:Y:S01]  /*1110*/  IMAD.X R17, R6, 0x1, R17, P0 ;  /* 0x0000000106117824 */ /* 0x000fe200000e0611 */
[----:B------:R-:W-:Y:S01]  /*1120*/  LEA.HI.X R23, R19, UR5, R6, 0x1, P1 ;  /* 0x0000000513177c11 */ /* 0x000fe200088f0c06 */
[----:B------:R-:W-:Y:S01]  /*1130*/  IMAD.WIDE R232, R15, 0x4, R232 ;  /* 0x000000040fe87825 */ /* 0x000fe200078e02e8 */
[----:B------:R-:W-:-:S02]  /*1140*/  LEA R6, P0, R14, UR4, 0x1 ;  /* 0x000000040e067c11 */ /* 0x000fc4000f8008ff */
[----:B------:R-:W-:Y:S01]  /*1150*/  LEA.HI.X R27, R18, UR5, R12, 0x1, P3 ;  /* 0x00000005121b7c11 */ /* 0x000fe200098f0c0c */
[----:B------:R-:W-:Y:S01]  /*1160*/  @P5 BAR.SYNC.DEFER_BLOCKING 0x0 ;  /* 0x0000000000005b1d */ /* 0x000fe20000010000 */
[----:B------:R-:W-:Y:S01]  /*1170*/  LEA.HI.X R25, R16, UR5, R7, 0x1, P2 ;  /* 0x0000000510197c11 */ /* 0x000fe200090f0c07 */
[-C--:B--2---:R-:W-:Y:S01]  /*1180*/  IMAD R12, R207, R4.reuse, RZ ;  /* 0x00000004cf0c7224 */ /* 0x084fe200078e02ff */
[----:B------:R-:W-:Y:S01]  /*1190*/  LEA.HI.X R7, R14, UR5, R17, 0x1, P0 ;  /* 0x000000050e077c11 */ /* 0x000fe200080f0c11 */
[----:B------:R-:W-:Y:S01]  /*11a0*/  IMAD.WIDE.U32 R18, R206, R4, R20 ;  /* 0x00000004ce127225 */ /* 0x000fe200078e0014 */
[----:B------:R-:W-:Y:S01]  /*11b0*/  IADD3 R16, P0, PT, R214, UR6, RZ ;  /* 0x00000006d6107c10 */ /* 0x000fe2000ff1e0ff */
[----:B------:R-:W1:Y:S02]  /*11c0*/  LDCU.64 UR4, c[0x0][0x388] ;  /* 0x00007100ff0477ac */ /* 0x000e640008000a00 */
[----:B------:R-:W-:Y:S01]  /*11d0*/  IMAD R12, R206, R5, R12 ;  /* 0x00000005ce0c7224 */ /* 0x000fe200078e020c */
[----:B------:R-:W-:Y:S01]  /*11e0*/  IADD3.X R17, PT, PT, R215, UR10, RZ, P0, !PT ;  /* 0x0000000ad7117c10 */ /* 0x000fe200087fe4ff */
[----:B------:R-:W-:-:S02]  /*11f0*/  IMAD.SHL.U32 R14, R4, 0x20, RZ ;  /* 0x00000020040e7824 */ /* 0x000fc400078e00ff */
[----:B------:R-:W-:Y:S02]  /*1200*/  IMAD.IADD R19, R19, 0x1, R12 ;  /* 0x0000000113137824 */ /* 0x000fe400078e020c */
[----:B------:R-:W-:-:S04]  /*1210*/  IMAD.WIDE.U32 R18, R197, R4, R18 ;  /* 0x00000004c5127225 */ /* 0x000fc800078e0012 */
[----:B------:R-:W-:Y:S01]  /*1220*/  IMAD R12, R197, R5, R19 ;  /* 0x00000005c50c7224 */ /* 0x000fe200078e0213 */
[----:B------:R-:W-:Y:S01]  /*1230*/  @!PT LDS RZ, [RZ] ;  /* 0x00000000fffff984 */ /* 0x000fe20000000800 */
[----:B------:R-:W-:Y:S01]  /*1240*/  @!PT LDS RZ, [RZ] ;  /* 0x00000000fffff984 */ /* 0x000fe20000000800 */
[----:B------:R-:W-:Y:S01]  /*1250*/  @!PT LDS RZ, [RZ] ;  /* 0x00000000fffff984 */ /* 0x000fe20000000800 */
[----:B------:R-:W-:Y:S04]  /*1260*/  LDGSTS.E.BYPASS.LTC128B.128 [R200+0xa000], desc[UR18][R26.64] ;  /* 0x0a0000001ac87fae */ /* 0x000fe8000b981a12 */
[----:B------:R-:W-:Y:S04]  /*1270*/  LDGSTS.E.BYPASS.LTC128B.128 [R200+0xb000], desc[UR18][R24.64] ;  /* 0x0b00000018c87fae */ /* 0x000fe8000b981a12 */
[----:B------:R2:W-:Y:S04]  /*1280*/  LDGSTS.E.BYPASS.LTC128B.128 [R200+0xc000], desc[UR18][R22.64] ;  /* 0x0c00000016c87fae */ /* 0x0005e8000b981a12 */
[----:B------:R1:W-:Y:S04]  /*1290*/  LDGSTS.E.BYPASS.LTC128B.128 [R200+0xd000], desc[UR18][R6.64] ;  /* 0x0d00000006c87fae */ /* 0x0003e8000b981a12 */
[----:B------:R-:W0:Y:S04]  /*12a0*/  LDGDEPBAR ;  /* 0x00000000000079af */ /* 0x000e280000000000 */
[----:B------:R-:W-:Y:S04]  /*12b0*/  LDGSTS.E.BYPASS.LTC128B.128 [R200+0x4000], desc[UR18][R214.64] ;  /* 0x04000000d6c87fae */ /* 0x000fe8000b981a12 */
[----:B------:R3:W-:Y:S04]  /*12c0*/  LDGSTS.E.BYPASS.LTC128B.128 [R200+0x5000], desc[UR18][R16.64] ;  /* 0x0500000010c87fae */ /* 0x0007e8000b981a12 */
[----:B------:R-:W-:Y:S01]  /*12d0*/  LDGSTS.E.BYPASS.LTC128B.128 [R223], desc[UR18][R212.64] ;  /* 0x00000000d4df7fae */ /* 0x000fe2000b981a12 */
[----:B--2---:R-:W-:-:S04]  /*12e0*/  IADD3 R22, P0, PT, R212, UR7, RZ ;  /* 0x00000007d4167c10 */ /* 0x004fc8000ff1e0ff */
[----:B------:R-:W-:Y:S02]  /*12f0*/  IADD3.X R23, PT, PT, R213, UR17, RZ, P0, !PT ;  /* 0x00000011d5177c10 */ /* 0x000fe400087fe4ff */
[----:B------:R-:W-:Y:S02]  /*1300*/  LEA R19, P0, R4, R18, 0x6 ;  /* 0x0000001204137211 */ /* 0x000fe400078030ff */
[C---:B-1----:R-:W-:Y:S01]  /*1310*/  LEA R6, P2, R18.reuse, UR4, 0x1 ;  /* 0x0000000412067c11 */ /* 0x042fe2000f8408ff */
[----:B------:R1:W-:Y:S03]  /*1320*/  LDGSTS.E.BYPASS.LTC128B.128 [R223+0x1000], desc[UR18][R22.64] ;  /* 0x0100000016df7fae */ /* 0x0003e6000b981a12 */
[----:B------:R-:W-:Y:S02]  /*1330*/  LEA.HI.X R7, R18, UR5, R12, 0x1, P2 ;  /* 0x0000000512077c11 */ /* 0x000fe400090f0c0c */
[----:B---3--:R-:W-:-:S03]  /*1340*/  SHF.L.U64.HI R17, R4, 0x5, R5 ;  /* 0x0000000504117819 */ /* 0x008fc60000010205 */
[----:B------:R2:W-:Y:S01]  /*1350*/  LDGSTS.E.BYPASS.LTC128B.128 [R200+0x6000], desc[UR18][R6.64] ;  /* 0x0600000006c87fae */ /* 0x0005e2000b981a12 */
[----:B------:R-:W-:Y:S02]  /*1360*/  IADD3 R16, P1, PT, R14, R18, RZ ;  /* 0x000000120e107210 */ /* 0x000fe40007f3e0ff */
[----:B------:R-:W-:Y:S02]  /*1370*/  LEA.HI.X R4, R4, R12, R5, 0x6, P0 ;  /* 0x0000000c04047211 */ /* 0x000fe400000f3405 */
[----:B------:R-:W-:Y:S01]  /*1380*/  IADD3 R14, P0, PT, R19, R14, RZ ;  /* 0x0000000e130e7210 */ /* 0x000fe20007f1e0ff */
[----:B------:R-:W-:Y:S01]  /*1390*/  IMAD.X R5, R17, 0x1, R12, P1 ;  /* 0x0000000111057824 */ /* 0x000fe200008e060c */
[----:B------:R-:W-:Y:S02]  /*13a0*/  LEA R20, P2, R16, UR4, 0x1 ;  /* 0x0000000410147c11 */ /* 0x000fe4000f8408ff */
[----:B------:R-:W-:Y:S01]  /*13b0*/  LEA R18, P1, R19, UR4, 0x1 ;  /* 0x0000000413127c11 */ /* 0x000fe2000f8208ff */
[----:B------:R-:W-:Y:S01]  /*13c0*/  IMAD.X R17, R4, 0x1, R17, P0 ;  /* 0x0000000104117824 */ /* 0x000fe200000e0611 */
[----:B------:R-:W-:-:S02]  /*13d0*/  LEA.HI.X R21, R16, UR5, R5, 0x1, P2 ;  /* 0x0000000510157c11 */ /* 0x000fc400090f0c05 */
[----:B------:R-:W-:Y:S02]  /*13e0*/  LEA.HI.X R19, R19, UR5, R4, 0x1, P1 ;  /* 0x0000000513137c11 */ /* 0x000fe400088f0c04 */
[C---:B-1----:R-:W-:Y:S01]  /*13f0*/  LEA R22, P0, R14.reuse, UR4, 0x1 ;  /* 0x000000040e167c11 */ /* 0x042fe2000f8008ff */
[----:B------:R-:W1:Y:S01]  /*1400*/  LDCU UR4, c[0x0][0x3e0] ;  /* 0x00007c00ff0477ac */ /* 0x000e620008000800 */
[----:B------:R-:W-:Y:S01]  /*1410*/  LDGSTS.E.BYPASS.LTC128B.128 [R200+0x7000], desc[UR18][R20.64] ;  /* 0x0700000014c87fae */ /* 0x000fe2000b981a12 */
[----:B--2---:R-:W2:Y:S01]  /*1420*/  LDC.64 R6, c[0x0][0x460] ;  /* 0x00011800ff067b82 */ /* 0x004ea20000000a00 */
[----:B------:R-:W-:Y:S02]  /*1430*/  SHF.R.S32.HI R5, RZ, 0x1f, R13 ;  /* 0x0000001fff057819 */ /* 0x000fe4000001140d */
[----:B------:R3:W-:Y:S01]  /*1440*/  LDGSTS.E.BYPASS.LTC128B.128 [R200+0x8000], desc[UR18][R18.64] ;  /* 0x0800000012c87fae */ /* 0x0007e2000b981a12 */
[----:B------:R-:W-:Y:S01]  /*1450*/  LEA.HI.X R23, R14, UR5, R17, 0x1, P0 ;  /* 0x000000050e177c11 */ /* 0x000fe200080f0c11 */
[----:B------:R-:W-:Y:S01]  /*1460*/  IMAD.WIDE.U32 R16, R193, 0x4, R232 ;  /* 0x00000004c1107825 */ /* 0x000fe200078e00e8 */
[----:B------:R-:W4:Y:S03]  /*1470*/  S2R R12, SR_CTAID.X ;  /* 0x00000000000c7919 */ /* 0x000f260000002500 */
[----:B------:R-:W-:Y:S01]  /*1480*/  IMAD R5, R5, R194, RZ ;  /* 0x000000c205057224 */ /* 0x000fe200078e02ff */
[----:B------:R-:W5:Y:S01]  /*1490*/  LDG.E R222, desc[UR18][R16.64] ;  /* 0x0000001210de7981 */ /* 0x000f62000c1e1900 */
[----:B-1----:R-:W-:-:S03]  /*14a0*/  USHF.R.S32.HI UR5, URZ, 0x1f, UR4 ;  /* 0x0000001fff057899 */ /* 0x002fc60008011404 */
[----:B------:R-:W5:Y:S04]  /*14b0*/  LDG.E R221, desc[UR18][R16.64+0x20] ;  /* 0x0000201210dd7981 */ /* 0x000f68000c1e1900 */
[----:B------:R-:W5:Y:S04]  /*14c0*/  LDG.E R220, desc[UR18][R16.64+0x80] ;  /* 0x0000801210dc7981 */ /* 0x000f68000c1e1900 */
[----:B------:R1:W5:Y:S01]  /*14d0*/  LDG.E R219, desc[UR18][R16.64+0xa0] ;  /* 0x0000a01210db7981 */ /* 0x000362000c1e1900 */
[----:B---3--:R-:W-:Y:S01]  /*14e0*/  IMAD.WIDE.U32 R18, R194, R13, RZ ;  /* 0x0000000dc2127225 */ /* 0x008fe200078e00ff */
[----:B--2---:R-:W-:Y:S01]  /*14f0*/  ISETP.NE.U32.AND P0, PT, R6, RZ, PT ;  /* 0x000000ff0600720c */ /* 0x004fe20003f05070 */
[----:B------:R-:W2:Y:S01]  /*1500*/  S2R R13, SR_TID.X ;  /* 0x00000000000d7919 */ /* 0x000ea20000002100 */
[----:B------:R-:W3:Y:S01]  /*1510*/  LDC R6, c[0x0][0x508] ;  /* 0x00014200ff067b82 */ /* 0x000ee20000000800 */
[----:B------:R-:W-:Y:S01]  /*1520*/  IMAD.IADD R14, R19, 0x1, R5 ;  /* 0x00000001130e7824 */ /* 0x000fe200078e0205 */
[----:B------:R2:W-:Y:S03]  /*1530*/  LDGSTS.E.BYPASS.LTC128B.128 [R200+0x9000], desc[UR18][R22.64] ;  /* 0x0900000016c87fae */ /* 0x0005e6000b981a12 */
[----:B------:R-:W-:Y:S01]  /*1540*/  IMAD R14, R14, UR4, RZ ;  /* 0x000000040e0e7c24 */ /* 0x000fe2000f8e02ff */
[----:B------:R-:W-:Y:S01]  /*1550*/  ISETP.NE.AND.EX P0, PT, R7, RZ, PT, P0 ;  /* 0x000000ff0700720c */ /* 0x000fe20003f05300 */
[----:B------:R-:W0:Y:S01]  /*1560*/  LDGDEPBAR ;  /* 0x00000000000079af */ /* 0x000e220000000000 */
[----:B------:R-:W4:Y:S01]  /*1570*/  LDC.64 R4, c[0x0][0x5f8] ;  /* 0x00017e00ff047b82 */ /* 0x000f220000000a00 */
[----:B------:R-:W-:-:S02]  /*1580*/  IMAD R14, R18, UR5, R14 ;  /* 0x00000005120e7c24 */ /* 0x000fc4000f8e020e */
[----:B------:R-:W-:-:S04]  /*1590*/  IMAD.WIDE.U32 R18, R18, UR4, RZ ;  /* 0x0000000412127c25 */ /* 0x000fc8000f8e00ff */
[-C--:B-1----:R-:W-:Y:S02]  /*15a0*/  IMAD R16, R185, R216.reuse, RZ ;  /* 0x000000d8b9107224 */ /* 0x082fe400078e02ff */
[----:B------:R-:W-:Y:S01]  /*15b0*/  IMAD.IADD R15, R19, 0x1, R14 ;  /* 0x00000001130f7824 */ /* 0x000fe200078e020e */
[----:B------:R-:W-:Y:S02]  /*15c0*/  SHF.R.S32.HI R7, RZ, 0x1f, R216 ;  /* 0x0000001fff077819 */ /* 0x000fe400000114d8 */
[--C-:B------:R-:W-:Y:S01]  /*15d0*/  SHF.R.S32.HI R17, RZ, 0x1f, R16.reuse ;  /* 0x0000001fff117819 */ /* 0x100fe20000011410 */
[-C--:B------:R-:W-:Y:S01]  /*15e0*/  IMAD R15, R15, R216.reuse, RZ ;  /* 0x000000d80f0f7224 */ /* 0x080fe200078e02ff */
[----:B------:R-:W-:Y:S01]  /*15f0*/  SEL R11, R11, RZ, P0 ;  /* 0x000000ff0b0b7207 */ /* 0x000fe20000000000 */
[----:B------:R-:W-:-:S03]  /*1600*/  IMAD.WIDE.U32 R16, R18, R216, R16 ;  /* 0x000000d812107225 */ /* 0x000fc600078e0010 */
[----:B------:R-:W-:Y:S01]  /*1610*/  IADD3 R11, P0, PT, R8, R11, RZ ;  /* 0x0000000b080b7210 */ /* 0x000fe20007f1e0ff */
[----:B------:R-:W-:Y:S02]  /*1620*/  IMAD R7, R7, R18, R15 ;  /* 0x0000001207077224 */ /* 0x000fe400078e020f */
[----:B------:R-:W-:Y:S01]  /*1630*/  IMAD.WIDE R14, R216, UR4, RZ ;  /* 0x00000004d80e7c25 */ /* 0x000fe2000f8e02ff */
[----:B--2---:R-:W-:Y:S01]  /*1640*/  LOP3.LUT R13, R13, 0x1f, RZ, 0xc0, !PT ;  /* 0x0000001f0d0d7812 */ /* 0x004fe200078ec0ff */
[----:B------:R-:W-:-:S04]  /*1650*/  DEPBAR.LE SB0, 0x1 ;  /* 0x000080400000791a */ /* 0x000fc80000000000 */
[----:B------:R-:W-:Y:S01]  /*1660*/  IMAD.IADD R17, R17, 0x1, R7 ;  /* 0x0000000111117824 */ /* 0x000fe200078e0207 */
[----:B------:R-:W-:Y:S01]  /*1670*/  BAR.SYNC.DEFER_BLOCKING 0x0 ;  /* 0x0000000000007b1d */ /* 0x000fe20000010000 */
[----:B------:R-:W-:Y:S02]  /*1680*/  IMAD.X R10, RZ, RZ, R10, P0 ;  /* 0x000000ffff0a7224 */ /* 0x000fe400000e060a */
[----:B------:R-:W-:Y:S02]  /*1690*/  IMAD R7, R15, R11, RZ ;  /* 0x0000000b0f077224 */ /* 0x000fe400078e02ff */
[----:B------:R-:W-:Y:S01]  /*16a0*/  IMAD R216, R216, UR4, RZ ;  /* 0x00000004d8d87c24 */ /* 0x000fe2000f8e02ff */
[----:B------:R-:W1:Y:S01]  /*16b0*/  LDCU.64 UR4, c[0x0][0x570] ;  /* 0x0000ae00ff0477ac */ /* 0x000e620008000a00 */
[----:B----4-:R-:W-:-:S04]  /*16c0*/  IMAD.WIDE.U32 R18, R12, R4, RZ ;  /* 0x000000040c127225 */ /* 0x010fc800078e00ff */
[----:B------:R-:W-:Y:S01]  /*16d0*/  IMAD R7, R14, R10, R7 ;  /* 0x0000000a0e077224 */ /* 0x000fe200078e0207 */
[----:B------:R-:W-:Y:S01]  /*16e0*/  SEL R4, R18, RZ, P5 ;  /* 0x000000ff12047207 */ /* 0x000fe20002800000 */
[----:B------:R-:W-:-:S04]  /*16f0*/  IMAD.WIDE.U32 R14, R14, R11, R16 ;  /* 0x0000000b0e0e7225 */ /* 0x000fc800078e0010 */
[----:B------:R-:W-:Y:S02]  /*1700*/  IMAD R13, R195, R216, R13 ;  /* 0x000000d8c30d7224 */ /* 0x000fe400078e020d */
[----:B------:R-:W-:Y:S02]  /*1710*/  IMAD R5, R12, R5, R19 ;  /* 0x000000050c057224 */ /* 0x000fe400078e0213 */
[----:B------:R-:W-:Y:S01]  /*1720*/  IMAD.IADD R205, R204, 0x1, R217 ;  /* 0x00000001cccd7824 */ /* 0x000fe200078e02d9 */
[----:B------:R-:W-:Y:S01]  /*1730*/  IADD3 R4, P1, P0, R13, R14, R4 ;  /* 0x0000000e0d047210 */ /* 0x000fe2000783e004 */
[----:B------:R-:W-:Y:S01]  /*1740*/  IMAD.IADD R7, R15, 0x1, R7 ;  /* 0x000000010f077824 */ /* 0x000fe200078e0207 */
[----:B------:R-:W-:Y:S01]  /*1750*/  SHF.R.S32.HI R10, RZ, 0x1f, R13 ;  /* 0x0000001fff0a7819 */ /* 0x000fe2000001140d */
[----:B------:R-:W-:Y:S01]  /*1760*/  IMAD.IADD R9, R8, 0x1, R9 ;  /* 0x0000000108097824 */ /* 0x000fe200078e0209 */
[----:B------:R-:W-:Y:S01]  /*1770*/  SEL R5, R5, RZ, P5 ;  /* 0x000000ff05057207 */ /* 0x000fe20002800000 */
[----:B------:R2:W4:Y:S01]  /*1780*/  LDSM.16.M88.4 R140, [R184] ;  /* 0x00000000b88c783b */ /* 0x0005220000000200 */
[----:B---3--:R-:W-:-:S02]  /*1790*/  IADD3 R6, PT, PT, R205, -R224, -R6 ;  /* 0x800000e0cd067210 */ /* 0x008fc40007ffe806 */
[----:B------:R-:W-:Y:S01]  /*17a0*/  IADD3.X R10, PT, PT, R10, R7, R5, P1, P0 ;  /* 0x000000070a0a7210 */ /* 0x000fe20000fe0405 */
[----:B------:R-:W-:Y:S01]  /*17b0*/  IMAD.SHL.U32 R11, R216, 0x40, RZ ;  /* 0x00000040d80b7824 */ /* 0x000fe200078e00ff */
[----:B------:R-:W-:Y:S01]  /*17c0*/  SHF.R.S32.HI R5, RZ, 0x1f, R6 ;  /* 0x0000001fff057819 */ /* 0x000fe20000011406 */
[----:B------:R2:W3:Y:S03]  /*17d0*/  LDSM.16.M88.4 R144, [R184+0x800] ;  /* 0x00080000b890783b */ /* 0x0004e60000000200 */
[----:B------:R-:W-:Y:S01]  /*17e0*/  LEA.HI R208, R5, R6, RZ, 0x6 ;  /* 0x0000000605d07211 */ /* 0x000fe200078f30ff */
[----:B------:R2:W2:Y:S01]  /*17f0*/  LDSM.16.M88.4 R148, [R182] ;  /* 0x00000000b694783b */ /* 0x0004a20000000200 */
[C---:B------:R-:W-:Y:S02]  /*1800*/  IADD3 R4, P0, PT, R11.reuse, R4, RZ ;  /* 0x000000040b047210 */ /* 0x040fe40007f1e0ff */
[----:B------:R-:W-:Y:S01]  /*1810*/  SHF.R.S32.HI R208, RZ, 0x6, R208 ;  /* 0x00000006ffd07819 */ /* 0x000fe200000114d0 */
[----:B------:R2:W2:Y:S01]  /*1820*/  LDSM.16.M88.4 R152, [R182+0x800] ;  /* 0x00080000b698783b */ /* 0x0004a20000000200 */
[----:B------:R-:W-:-:S02]  /*1830*/  LEA.HI.X.SX32 R11, R11, R10, 0x1, P0 ;  /* 0x0000000a0b0b7211 */ /* 0x000fc400000f0eff */
[C---:B-1----:R-:W-:Y:S01]  /*1840*/  LEA R230, P0, R4.reuse, UR4, 0x2 ;  /* 0x0000000404e67c11 */ /* 0x042fe2000f8010ff */
[----:B------:R1:W1:Y:S01]  /*1850*/  LDSM.16.M88.4 R156, [R180] ;  /* 0x00000000b49c783b */ /* 0x0002620000000200 */
[----:B------:R-:W-:Y:S02]  /*1860*/  VIMNMX R208, PT, PT, RZ, R208, !PT ;  /* 0x000000d0ffd07248 */ /* 0x000fe40007fe0100 */
[----:B------:R-:W-:Y:S01]  /*1870*/  LEA.HI.X R231, R4, UR5, R11, 0x2, P0 ;  /* 0x0000000504e77c11 */ /* 0x000fe200080f140b */
[----:B------:R1:W1:Y:S01]  /*1880*/  LDSM.16.M88.4 R160, [R180+0x800] ;  /* 0x00080000b4a0783b */ /* 0x0002620000000200 */
[----:B------:R-:W-:-:S03]  /*1890*/  ISETP.GT.AND P0, PT, R225, R208, PT ;  /* 0x000000d0e100720c */ /* 0x000fc60003f04270 */
[----:B------:R1:W1:Y:S01]  /*18a0*/  LDSM.16.M88.4 R164, [R179] ;  /* 0x00000000b3a4783b */ /* 0x0002620000000200 */
[----:B------:R-:W-:-:S03]  /*18b0*/  IMAD.WIDE R210, R9, 0x4, R210 ;  /* 0x0000000409d27825 */ /* 0x000fc600078e02d2 */
[----:B------:R1:W1:Y:S01]  /*18c0*/  LDSM.16.M88.4 R168, [R179+0x800] ;  /* 0x00080000b3a8783b */ /* 0x0002620000000200 */
        /* <DEDUP_REMOVED lines=31> */
[----:B------:R-:W-:Y:S01]  /*1ac0*/  CS2R R36, SRZ ;  /* 0x0000000000247805 */ /* 0x000fe2000001ff00 */
[----:B-1234-:R-:W-:Y:S06]  /*1ad0*/  @!P0 BRA `(.L_x_84) ;  /* 0x00000028003c8947 */ /* 0x01efec0003800000 */
[----:B------:R-:W1:Y:S01]  /*1ae0*/  LDC R203, c[0x0][0x44c] ;  /* 0x00011300ffcb7b82 */ /* 0x000e620000000800 */
[----:B------:R-:W2:Y:S01]  /*1af0*/  LDCU UR5, c[0x0][0x3b0] ;  /* 0x00007600ff0577ac */ /* 0x000ea20008000800 */
[----:B------:R-:W-:Y:S01]  /*1b00*/  IMAD.SHL.U32 R218, R225, 0x40, RZ ;  /* 0x00000040e1da7824 */ /* 0x000fe200078e00ff */
[----:B------:R-:W-:Y:S01]  /*1b10*/  IADD3 R205, PT, PT, R205, 0x80, -R224 ;  /* 0x00000080cdcd7810 */ /* 0x000fe20007ffe8e0 */
[----:B------:R-:W-:Y:S01]  /*1b20*/  IMAD.IADD R204, R191, 0x1, R204 ;  /* 0x00000001bfcc7824 */ /* 0x000fe200078e02cc */
[----:B------:R-:W3:Y:S01]  /*1b30*/  LDCU UR4, c[0x0][0x590] ;  /* 0x0000b200ff0477ac */ /* 0x000ee20008000800 */
[----:B------:R-:W-:Y:S01]  /*1b40*/  SHF.L.U32 R216, R216, 0x3, RZ ;  /* 0x00000003d8d87819 */ /* 0x000fe200000006ff */
[----:B------:R-:W-:Y:S01]  /*1b50*/  IMAD.IADD R174, R190, 0x1, R173 ;  /* 0x00000001beae7824 */ /* 0x000fe200078e02ad */
[----:B------:R-:W-:Y:S01]  /*1b60*/  IADD3 R4, PT, PT, R218, R193, R224 ;  /* 0x000000c1da047210 */ /* 0x000fe20007ffe0e0 */
[----:B------:R-:W4:Y:S03]  /*1b70*/  LDCU UR8, c[0x0][0x3e0] ;  /* 0x00007c00ff0877ac */ /* 0x000f260008000800 */
[----:B------:R-:W-:Y:S01]  /*1b80*/  IADD3 R217, PT, PT, R4, -0x1f, -R217 ;  /* 0xffffffe104d97810 */ /* 0x000fe20007ffe8d9 */
[----:B------:R-:W1:Y:S01]  /*1b90*/  LDCU UR9, c[0x0][0x45c] ;  /* 0x00008b80ff0977ac */ /* 0x000e620008000800 */
[----:B--2---:R-:W-:-:S02]  /*1ba0*/  USHF.L.U32 UR5, UR5, 0x6, URZ ;  /* 0x0000000605057899 */ /* 0x004fc400080006ff */
[----:B---3--:R-:W-:Y:S01]  /*1bb0*/  USHF.L.U32 UR4, UR4, 0x6, URZ ;  /* 0x0000000604047899 */ /* 0x008fe200080006ff */
[----:B------:R-:W-:Y:S02]  /*1bc0*/  IADD3 R173, PT, PT, R188, R173, RZ ;  /* 0x000000adbcad7210 */ /* 0x000fe40007ffe0ff */
[----:B------:R-:W-:-:S09]  /*1bd0*/  MOV R95, RZ ;  /* 0x000000ff005f7202 */ /* 0x000fd20000000f00 */
.L_x_87:
[----:B------:R-:W0:Y:S01]  /*1be0*/  LDGDEPBAR ;  /* 0x00000000000079af */ /* 0x000e220000000000 */
[--C-:B------:R-:W-:Y:S02]  /*1bf0*/  IMAD.IADD R136, R183, 0x1, R174.reuse ;  /* 0x00000001b7887824 */ /* 0x100fe400078e02ae */
[C---:B-----5:R-:W-:Y:S01]  /*1c00*/  FMUL.FTZ R229, R222.reuse, 1.4426950216293334961 ;  /* 0x3fb8aa3bdee57820 */ /* 0x060fe20000410000 */
[----:B------:R-:W-:Y:S01]  /*1c10*/  IMAD.IADD R192, R181, 0x1, R174 ;  /* 0x00000001b5c07824 */ /* 0x000fe200078e02ae */
[----:B------:R-:W-:Y:S01]  /*1c20*/  FSETP.NEU.FTZ.AND P0, PT, R222, -INF , PT ;  /* 0xff800000de00780b */ /* 0x000fe20003f1d000 */
[----:B------:R-:W-:Y:S02]  /*1c30*/  VIADD R218, R218, 0xffffffc0 ;  /* 0xffffffc0dada7836 */ /* 0x000fe40000000000 */
[----:B------:R-:W-:Y:S01]  /*1c40*/  FMUL.FTZ R234, R221, 1.4426950216293334961 ;  /* 0x3fb8aa3bddea7820 */ /* 0x000fe20000410000 */
[----:B------:R-:W-:Y:S01]  /*1c50*/  FMUL.FTZ R236, R220, 1.4426950216293334961 ;  /* 0x3fb8aa3bdcec7820 */ /* 0x000fe20000410000 */
[----:B------:R-:W-:Y:S01]  /*1c60*/  FMUL.FTZ R238, R219, 1.4426950216293334961 ;  /* 0x3fb8aa3bdbee7820 */ /* 0x000fe20000410000 */
[----:B------:R-:W-:Y:S01]  /*1c70*/  VIADD R225, R225, 0xffffffff ;  /* 0xffffffffe1e17836 */ /* 0x000fe20000000000 */
[----:B------:R-:W-:Y:S11]  /*1c80*/  ISETP.GE.AND P2, PT, R218, R205, PT ;  /* 0x000000cdda00720c */ /* 0x000ff60003f46270 */
[----:B------:R-:W-:Y:S02]  /*1c90*/  @!UPT UIADD3 URZ, UPT, UPT, URZ, URZ, URZ ;  /* 0x000000fffffff290 */ /* 0x000fe4000fffe0ff */
[C---:B------:R-:W-:Y:S01]  /*1ca0*/  @!P2 VIADD R240, R204.reuse, 0x1 ;  /* 0x00000001ccf0a836 */ /* 0x040fe20000000000 */
[----:B------:R-:W-:Y:S04]  /*1cb0*/  DEPBAR.LE SB0, 0x0 ;  /* 0x000080000000791a */ /* 0x000fe80000000000 */
[----:B------:R-:W-:Y:S01]  /*1cc0*/  BAR.SYNC.DEFER_BLOCKING 0x0 ;  /* 0x0000000000007b1d */ /* 0x000fe20000010000 */
[C---:B------:R-:W-:Y:S02]  /*1cd0*/  @!P2 VIADD R250, R204.reuse, 0x8 ;  /* 0x00000008ccfaa836 */ /* 0x040fe40000000000 */
[C---:B------:R-:W-:Y:S03]  /*1ce0*/  @!P2 VIADD R248, R204.reuse, 0x9 ;  /* 0x00000009ccf8a836 */ /* 0x040fe60000000000 */
[----:B------:R-:W-:Y:S08]  /*1cf0*/  LDSM.16.M88.4 R100, [R174] ;  /* 0x00000000ae64783b */ /* 0x000ff00000000200 */
[----:B------:R-:W2:Y:S08]  /*1d00*/  LDSM.16.M88.4 R104, [R184+-0x4000] ;  /* 0xffc00000b868783b */ /* 0x000eb00000000200 */
[----:B------:R-:W3:Y:S08]  /*1d10*/  LDSM.16.M88.4 R108, [R174+0x1000] ;  /* 0x00100000ae6c783b */ /* 0x000ef00000000200 */
[----:B------:R-:W4:Y:S08]  /*1d20*/  LDSM.16.M88.4 R112, [R184+-0x3800] ;  /* 0xffc80000b870783b */ /* 0x000f300000000200 */
[----:B------:R-:W-:Y:S08]  /*1d30*/  LDSM.16.M88.4 R116, [R136] ;  /* 0x000000008874783b */ /* 0x000ff00000000200 */
[----:B------:R-:W1:Y:S01]  /*1d40*/  LDSM.16.M88.4 R120, [R182+-0x4000] ;  /* 0xffc00000b678783b */ /* 0x000e620000000200 */
[-C--:B--2---:R-:W-:Y:S07]  /*1d50*/  HMMA.16816.F32 R4, R100, R104.reuse, RZ ;  /* 0x000000686404723c */ /* 0x084fee00000018ff */
[----:B------:R-:W2:Y:S01]  /*1d60*/  LDSM.16.M88.4 R124, [R136+0x1000] ;  /* 0x00100000887c783b */ /* 0x000ea20000000200 */
[C---:B---3--:R-:W-:Y:S07]  /*1d70*/  HMMA.16816.F32 R8, R108.reuse, R104, RZ ;  /* 0x000000686c08723c */ /* 0x048fee00000018ff */
[----:B------:R-:W-:Y:S01]  /*1d80*/  LDSM.16.M88.4 R128, [R192] ;  /* 0x00000000c080783b */ /* 0x000fe20000000200 */
[-C--:B------:R-:W-:Y:S07]  /*1d90*/  HMMA.16816.F32 R12, R108, R106.reuse, RZ ;  /* 0x0000006a6c0c723c */ /* 0x080fee00000018ff */
[----:B------:R-:W-:Y:S01]  /*1da0*/  LDSM.16.M88.4 R132, [R180+-0x4000] ;  /* 0xffc00000b484783b */ /* 0x000fe20000000200 */
[C---:B------:R-:W-:Y:S07]  /*1db0*/  HMMA.16816.F32 R16, R100.reuse, R106, RZ ;  /* 0x0000006a6410723c */ /* 0x040fee00000018ff */
[----:B------:R-:W3:Y:S01]  /*1dc0*/  LDSM.16.M88.4 R104, [R182+-0x3800] ;  /* 0xffc80000b668783b */ /* 0x000ee20000000200 */
[-C--:B----4-:R-:W-:Y:S07]  /*1dd0*/  HMMA.16816.F32 R20, R100, R112.reuse, RZ ;  /* 0x000000706414723c */ /* 0x090fee00000018ff */
[----:B------:R4:W3:Y:S01]  /*1de0*/  LDSM.16.M88.4 R136, [R192+0x1000] ;  /* 0x00100000c088783b */ /* 0x0008e20000000200 */
[C---:B------:R-:W-:Y:S08]  /*1df0*/  HMMA.16816.F32 R24, R108.reuse, R112, RZ ;  /* 0x000000706c18723c */ /* 0x040ff000000018ff */
[-C--:B------:R-:W-:Y:S08]  /*1e00*/  HMMA.16816.F32 R28, R108, R114.reuse, RZ ;  /* 0x000000726c1c723c */ /* 0x080ff000000018ff */
[----:B------:R-:W-:Y:S01]  /*1e10*/  HMMA.16816.F32 R32, R100, R114, RZ ;  /* 0x000000726420723c */ /* 0x000fe200000018ff */
[----:B------:R-:W3:Y:S07]  /*1e20*/  LDSM.16.M88.4 R100, [R180+-0x3800] ;  /* 0xffc80000b464783b */ /* 0x000eee0000000200 */
[-C--:B-1----:R-:W-:Y:S01]  /*1e30*/  HMMA.16816.F32 R4, R116, R120.reuse, R4 ;  /* 0x000000787404723c */ /* 0x082fe20000001804 */
[----:B------:R-:W-:Y:S07]  /*1e40*/  LDSM.16.M88.4 R112, [R179+-0x4000] ;  /* 0xffc00000b370783b */ /* 0x000fee0000000200 */
[C---:B--2---:R-:W-:Y:S04]  /*1e50*/  HMMA.16816.F32 R8, R124.reuse, R120, R8 ;  /* 0x000000787c08723c */ /* 0x044fe80000001808 */
[----:B------:R-:W-:Y:S01]  /*1e60*/  IMAD.IADD R120, R183, 0x1, R192 ;  /* 0x00000001b7787824 */ /* 0x000fe200078e02c0 */
[----:B----4-:R-:W-:Y:S03]  /*1e70*/  FSEL R192, R229, RZ, P0 ;  /* 0x000000ffe5c07208 */ /* 0x010fe60000000000 */
[-C--:B------:R-:W-:Y:S01]  /*1e80*/  HMMA.16816.F32 R12, R124, R122.reuse, R12 ;  /* 0x0000007a7c0c723c */ /* 0x080fe2000000180c */
[----:B------:R-:W1:Y:S07]  /*1e90*/  LDSM.16.M88.4 R108, [R120] ;  /* 0x00000000786c783b */ /* 0x000e6e0000000200 */
[C---:B------:R-:W-:Y:S04]  /*1ea0*/  HMMA.16816.F32 R16, R116.reuse, R122, R16 ;  /* 0x0000007a7410723c */ /* 0x040fe80000001810 */
[C---:B------:R-:W-:Y:S04]  /*1eb0*/  @!P2 VIADD R122, R204.reuse, 0x10 ;  /* 0x00000010cc7aa836 */ /* 0x040fe80000000000 */
[-C--:B---3--:R-:W-:Y:S08]  /*1ec0*/  HMMA.16816.F32 R20, R116, R104.reuse, R20 ;  /* 0x000000687414723c */ /* 0x088ff00000001814 */
[C---:B------:R-:W-:Y:S08]  /*1ed0*/  HMMA.16816.F32 R24, R124.reuse, R104, R24 ;  /* 0x000000687c18723c */ /* 0x040ff00000001818 */
[-C--:B------:R-:W-:Y:S08]  /*1ee0*/  HMMA.16816.F32 R28, R124, R106.reuse, R28 ;  /* 0x0000006a7c1c723c */ /* 0x080ff0000000181c */
[----:B------:R-:W-:Y:S01]  /*1ef0*/  HMMA.16816.F32 R32, R116, R106, R32 ;  /* 0x0000006a7420723c */ /* 0x000fe20000001820 */
[----:B------:R-:W2:Y:S03]  /*1f00*/  LDSM.16.M88.4 R104, [R120+0x1000] ;  /* 0x001000007868783b */ /* 0x000ea60000000200 */
[C-C-:B------:R-:W-:Y:S04]  /*1f10*/  @!P2 VIADDMNMX R117, R217.reuse, 0xffffffe8, R224.reuse, PT ;  /* 0xffffffe8d975a846 */ /* 0x140fe800038001e0 */
[-C--:B------:R-:W-:Y:S08]  /*1f20*/  HMMA.16816.F32 R4, R128, R132.reuse, R4 ;  /* 0x000000848004723c */ /* 0x080ff00000001804 */
[C---:B------:R-:W-:Y:S04]  /*1f30*/  HMMA.16816.F32 R8, R136.reuse, R132, R8 ;  /* 0x000000848808723c */ /* 0x040fe80000001808 */
[C---:B------:R-:W-:Y:S04]  /*1f40*/  @!P2 VIMNMX R133, PT, PT, R217.reuse, R224, PT ;  /* 0x000000e0d985a248 */ /* 0x040fe80003fe0100 */
[-C--:B------:R-:W-:Y:S08]  /*1f50*/  HMMA.16816.F32 R12, R136, R134.reuse, R12 ;  /* 0x00000086880c723c */ /* 0x080ff0000000180c */
[C---:B------:R-:W-:Y:S08]  /*1f60*/  HMMA.16816.F32 R16, R128.reuse, R134, R16 ;  /* 0x000000868010723c */ /* 0x040ff00000001810 */
[-C--:B------:R-:W-:Y:S08]  /*1f70*/  HMMA.16816.F32 R20, R128, R100.reuse, R20 ;  /* 0x000000648014723c */ /* 0x080ff00000001814 */
[C---:B------:R-:W-:Y:S08]  /*1f80*/  HMMA.16816.F32 R24, R136.reuse, R100, R24 ;  /* 0x000000648818723c */ /* 0x040ff00000001818 */
[-C--:B------:R-:W-:Y:S03]  /*1f90*/  HMMA.16816.F32 R28, R136, R102.reuse, R28 ;  /* 0x00000066881c723c */ /* 0x080fe6000000181c */
[----:B------:R-:W-:Y:S04]  /*1fa0*/  @!P2 VIADDMNMX R139, R217, 0xffffffe0, R224, PT ;  /* 0xffffffe0d98ba846 */ /* 0x000fe800038001e0 */
[-C--:B------:R-:W-:Y:S01]  /*1fb0*/  @!P2 ISETP.GE.AND P1, PT, R204, R139.reuse, PT ;  /* 0x0000008bcc00a20c */ /* 0x080fe20003f26270 */
[----:B------:R-:W-:Y:S01]  /*1fc0*/  HMMA.16816.F32 R32, R128, R102, R32 ;  /* 0x000000668020723c */ /* 0x000fe20000001820 */
[----:B------:R-:W3:Y:S03]  /*1fd0*/  LDSM.16.M88.4 R100, [R179+-0x3800] ;  /* 0xffc80000b364783b */ /* 0x000ee60000000200 */
[----:B------:R-:W-:Y:S04]  /*1fe0*/  @!P2 ISETP.GE.AND P0, PT, R240, R139, PT ;  /* 0x0000008bf000a20c */ /* 0x000fe80003f06270 */
[-C--:B-1----:R-:W-:Y:S08]  /*1ff0*/  HMMA.16816.F32 R4, R108, R112.reuse, R4 ;  /* 0x000000706c04723c */ /* 0x082ff00000001804 */
[C---:B--2---:R-:W-:Y:S08]  /*2000*/  HMMA.16816.F32 R8, R104.reuse, R112, R8 ;  /* 0x000000706808723c */ /* 0x044ff00000001808 */
[-C--:B------:R-:W-:Y:S03]  /*2010*/  HMMA.16816.F32 R12, R104, R114.reuse, R12 ;  /* 0x00000072680c723c */ /* 0x080fe6000000180c */
[----:B------:R-:W-:Y:S02]  /*2020*/  @!P2 FSEL R5, R5, -INF , !P0 ;  /* 0xff8000000505a808 */ /* 0x000fe40004000000 */
[----:B------:R-:W-:Y:S02]  /*2030*/  FSETP.NEU.FTZ.AND P0, PT, R221, -INF , PT ;  /* 0xff800000dd00780b */ /* 0x000fe40003f1d000 */
[----:B------:R-:W-:Y:S01]  /*2040*/  @!P2 FSEL R4, R4, -INF , !P1 ;  /* 0xff8000000404a808 */ /* 0x000fe20004800000 */
[C---:B------:R-:W-:Y:S04]  /*2050*/  HMMA.16816.F32 R16, R108.reuse, R114, R16 ;  /* 0x000000726c10723c */ /* 0x040fe80000001810 */
[----:B------:R-:W-:Y:S01]  /*2060*/  @!P2 ISETP.GE.AND P1, PT, R204, R117, PT ;  /* 0x00000075cc00a20c */ /* 0x000fe20003f26270 */
[--C-:B------:R-:W-:Y:S01]  /*2070*/  FFMA.FTZ R237, R5, UR9, -R192.reuse ;  /* 0x0000000905ed7c23 */ /* 0x100fe200080108c0 */
[----:B------:R-:W-:Y:S01]  /*2080*/  FSEL R113, R234, RZ, P0 ;  /* 0x000000ffea717208 */ /* 0x000fe20000000000 */
[----:B------:R-:W-:Y:S01]  /*2090*/  FFMA.FTZ R229, R4, UR9, -R192 ;  /* 0x0000000904e57c23 */ /* 0x000fe200080108c0 */
[----:B------:R-:W-:Y:S01]  /*20a0*/  FSETP.NEU.FTZ.AND P0, PT, R220, -INF , PT ;  /* 0xff800000dc00780b */ /* 0x000fe20003f1d000 */
[-C--:B---3--:R-:W-:Y:S01]  /*20b0*/  HMMA.16816.F32 R20, R108, R100.reuse, R20 ;  /* 0x000000646c14723c */ /* 0x088fe20000001814 */
[----:B------:R1:W-:Y:S02]  /*20c0*/  MUFU.EX2 R234, R237 ;  /* 0x000000ed00ea7308 */ /* 0x0003e40000000800 */
[----:B------:R-:W-:Y:S02]  /*20d0*/  @!P2 FSEL R6, R6, -INF , !P1 ;  /* 0xff8000000606a808 */ /* 0x000fe40004800000 */
[----:B------:R-:W-:Y:S02]  /*20e0*/  FSEL R137, R236, RZ, P0 ;  /* 0x000000ffec897208 */ /* 0x000fe40000000000 */
[----:B------:R-:W-:Y:S01]  /*20f0*/  FSETP.NEU.FTZ.AND P0, PT, R219, -INF , PT ;  /* 0xff800000db00780b */ /* 0x000fe20003f1d000 */
[C---:B------:R-:W-:Y:S03]  /*2100*/  HMMA.16816.F32 R24, R104.reuse, R100, R24 ;  /* 0x000000646818723c */ /* 0x040fe60000001818 */
[----:B------:R-:W-:Y:S01]  /*2110*/  MUFU.EX2 R229, R229 ;  /* 0x000000e500e57308 */ /* 0x000fe20000000800 */
[----:B------:R-:W-:Y:S01]  /*2120*/  @!P2 VIADDMNMX R5, R217, 0x8, R224, PT ;  /* 0x00000008d905a846 */ /* 0x000fe200038001e0 */
[--C-:B------:R-:W-:Y:S01]  /*2130*/  FFMA.FTZ R235, R6, UR9, -R113.reuse ;  /* 0x0000000906eb7c23 */ /* 0x100fe20008010871 */
[----:B------:R-:W-:Y:S02]  /*2140*/  FSEL R6, R238, RZ, P0 ;  /* 0x000000ffee067208 */ /* 0x000fe40000000000 */
[-C--:B------:R-:W-:Y:S03]  /*2150*/  HMMA.16816.F32 R28, R104, R102.reuse, R28 ;  /* 0x00000066681c723c */ /* 0x080fe6000000181c */
[C---:B------:R-:W-:Y:S02]  /*2160*/  @!P2 ISETP.GE.AND P0, PT, R240.reuse, R5, PT ;  /* 0x00000005f000a20c */ /* 0x040fe40003f06270 */
[----:B------:R-:W-:Y:S01]  /*2170*/  MUFU.EX2 R235, R235 ;  /* 0x000000eb00eb7308 */ /* 0x000fe20000000800 */
[----:B------:R-:W-:Y:S02]  /*2180*/  @!P2 ISETP.GE.AND P1, PT, R240, R117, PT ;  /* 0x00000075f000a20c */ /* 0x000fe40003f26270 */
[----:B------:R-:W-:Y:S01]  /*2190*/  @!P2 FSEL R11, R11, -INF , !P0 ;  /* 0xff8000000b0ba808 */ /* 0x000fe20004000000 */
[----:B------:R-:W-:Y:S04]  /*21a0*/  HMMA.16816.F32 R32, R108, R102, R32 ;  /* 0x000000666c20723c */ /* 0x000fe80000001820 */
[-C--:B------:R-:W-:Y:S02]  /*21b0*/  @!P2 ISETP.GE.AND P0, PT, R250, R133.reuse, PT ;  /* 0x00000085fa00a20c */ /* 0x080fe40003f06270 */
[----:B------:R-:W-:Y:S02]  /*21c0*/  @!P2 FSEL R7, R7, -INF , !P1 ;  /* 0xff8000000707a808 */ /* 0x000fe40004800000 */
[----:B------:R-:W-:Y:S02]  /*21d0*/  @!P2 FSEL R12, R12, -INF , !P0 ;  /* 0xff8000000c0ca808 */ /* 0x000fe40004000000 */
[-C--:B------:R-:W-:Y:S01]  /*21e0*/  @!P2 ISETP.GE.AND P0, PT, R248, R133.reuse, PT ;  /* 0x00000085f800a20c */ /* 0x080fe20003f06270 */
[----:B------:R-:W-:Y:S01]  /*21f0*/  FFMA.FTZ R239, R7, UR9, -R113 ;  /* 0x0000000907ef7c23 */ /* 0x000fe20008010871 */
[----:B------:R-:W-:Y:S02]  /*2200*/  @!P2 ISETP.GE.AND P1, PT, R204, R133, PT ;  /* 0x00000085cc00a20c */ /* 0x000fe40003f26270 */
[----:B------:R-:W-:Y:S01]  /*2210*/  @!P2 FSEL R13, R13, -INF , !P0 ;  /* 0xff8000000d0da808 */ /* 0x000fe20004000000 */
[----:B------:R2:W-:Y:S01]  /*2220*/  MUFU.EX2 R236, R239 ;  /* 0x000000ef00ec7308 */ /* 0x0005e20000000800 */
[----:B------:R-:W-:Y:S02]  /*2230*/  LEA R134, P0, R193, R210, 0x2 ;  /* 0x000000d2c1867211 */ /* 0x000fe400078010ff */
[----:B------:R-:W-:Y:S01]  /*2240*/  @!P2 FSEL R8, R8, -INF , !P1 ;  /* 0xff8000000808a808 */ /* 0x000fe20004800000 */
[--C-:B------:R-:W-:Y:S01]  /*2250*/  FFMA.FTZ R242, R13, UR9, -R137.reuse ;  /* 0x000000090df27c23 */ /* 0x100fe20008010889 */
[----:B------:R-:W-:Y:S02]  /*2260*/  LEA.HI.X R135, R193, R211, RZ, 0x2, P0 ;  /* 0x000000d3c1877211 */ /* 0x000fe400000f14ff */
[----:B------:R-:W-:Y:S01]  /*2270*/  @!P2 ISETP.GE.AND P0, PT, R248, R5, PT ;  /* 0x00000005f800a20c */ /* 0x000fe20003f06270 */
[--C-:B-1----:R-:W-:Y:S01]  /*2280*/  FFMA.FTZ R237, R8, UR9, -R137.reuse ;  /* 0x0000000908ed7c23 */ /* 0x102fe20008010889 */
[----:B------:R-:W-:Y:S01]  /*2290*/  @!P2 ISETP.GE.AND P1, PT, R240, R133, PT ;  /* 0x00000085f000a20c */ /* 0x000fe20003f26270 */
[----:B------:R-:W3:Y:S01]  /*22a0*/  LDG.E R243, desc[UR18][R134.64] ;  /* 0x0000001286f37981 */ /* 0x000ee2000c1e1900 */
[----:B------:R-:W-:Y:S01]  /*22b0*/  @!P2 FSEL R15, R15, -INF , !P0 ;  /* 0xff8000000f0fa808 */ /* 0x000fe20004000000 */
[--C-:B------:R-:W-:Y:S01]  /*22c0*/  FFMA.FTZ R240, R11, UR9, -R6.reuse ;  /* 0x000000090bf07c23 */ /* 0x100fe20008010806 */
[-C--:B------:R-:W-:Y:S01]  /*22d0*/  @!P2 ISETP.GE.AND P0, PT, R250, R139.reuse, PT ;  /* 0x0000008bfa00a20c */ /* 0x080fe20003f06270 */
[----:B------:R-:W4:Y:S01]  /*22e0*/  LDG.E R247, desc[UR18][R134.64+0x20] ;  /* 0x0000201286f77981 */ /* 0x000f22000c1e1900 */
[----:B------:R-:W-:Y:S01]  /*22f0*/  @!P2 FSEL R9, R9, -INF , !P1 ;  /* 0xff8000000909a808 */ /* 0x000fe20004800000 */
[----:B------:R-:W-:Y:S01]  /*2300*/  FFMA.FTZ R245, R15, UR9, -R6 ;  /* 0x000000090ff57c23 */ /* 0x000fe20008010806 */
[----:B------:R-:W-:Y:S01]  /*2310*/  @!P2 FSEL R16, R16, -INF , !P0 ;  /* 0xff8000001010a808 */ /* 0x000fe20004000000 */
[----:B------:R-:W5:Y:S01]  /*2320*/  LDG.E R252, desc[UR18][R134.64+0x80] ;  /* 0x0000801286fc7981 */ /* 0x000f62000c1e1900 */
[----:B------:R-:W-:Y:S01]  /*2330*/  @!P2 ISETP.GE.AND P0, PT, R248, R139, PT ;  /* 0x0000008bf800a20c */ /* 0x000fe20003f06270 */
[----:B------:R-:W-:Y:S01]  /*2340*/  FFMA.FTZ R241, R9, UR9, -R137 ;  /* 0x0000000909f17c23 */ /* 0x000fe20008010889 */
[----:B------:R-:W-:Y:S01]  /*2350*/  @!P2 ISETP.GE.AND P1, PT, R204, R5, PT ;  /* 0x00000005cc00a20c */ /* 0x000fe20003f26270 */
[----:B------:R1:W5:Y:S01]  /*2360*/  LDG.E R129, desc[UR18][R134.64+0xa0] ;  /* 0x0000a01286817981 */ /* 0x000362000c1e1900 */
[----:B------:R-:W-:Y:S01]  /*2370*/  @!P2 FSEL R17, R17, -INF , !P0 ;  /* 0xff8000001111a808 */ /* 0x000fe20004000000 */
[----:B------:R1:W-:Y:S01]  /*2380*/  MUFU.EX2 R238, R241 ;  /* 0x000000f100ee7308 */ /* 0x0003e20000000800 */
[-C--:B------:R-:W-:Y:S01]  /*2390*/  @!P2 ISETP.GE.AND P0, PT, R250, R117.reuse, PT ;  /* 0x00000075fa00a20c */ /* 0x080fe20003f06270 */
[--C-:B------:R-:W-:Y:S01]  /*23a0*/  FFMA.FTZ R246, R16, UR9, -R192.reuse ;  /* 0x0000000910f67c23 */ /* 0x100fe200080108c0 */
[----:B------:R-:W-:Y:S01]  /*23b0*/  @!P2 FSEL R10, R10, -INF , !P1 ;  /* 0xff8000000a0aa808 */ /* 0x000fe20004800000 */
[----:B------:R-:W-:Y:S01]  /*23c0*/  FFMA.FTZ R249, R17, UR9, -R192 ;  /* 0x0000000911f97c23 */ /* 0x000fe200080108c0 */
[----:B------:R-:W-:Y:S02]  /*23d0*/  @!P2 FSEL R18, R18, -INF , !P0 ;  /* 0xff8000001212a808 */ /* 0x000fe40004000000 */
[----:B------:R-:W-:Y:S01]  /*23e0*/  @!P2 ISETP.GE.AND P0, PT, R248, R117, PT ;  /* 0x00000075f800a20c */ /* 0x000fe20003f06270 */
[----:B--2---:R-:W-:Y:S02]  /*23f0*/  FFMA.FTZ R239, R10, UR9, -R6 ;  /* 0x000000090aef7c23 */ /* 0x004fe40008010806 */
[----:B------:R-:W-:Y:S01]  /*2400*/  MUFU.EX2 R246, R246 ;  /* 0x000000f600f67308 */ /* 0x000fe20000000800 */
[--C-:B------:R-:W-:Y:S01]  /*2410*/  FFMA.FTZ R248, R18, UR9, -R113.reuse ;  /* 0x0000000912f87c23 */ /* 0x100fe20008010871 */
[----:B------:R-:W-:Y:S01]  /*2420*/  @!P2 FSEL R19, R19, -INF , !P0 ;  /* 0xff8000001313a808 */ /* 0x000fe20004000000 */
[----:B------:R-:W-:Y:S01]  /*2430*/  @!P2 VIADD R18, R204, 0x11 ;  /* 0x00000011cc12a836 */ /* 0x000fe20000000000 */
[----:B------:R-:W-:Y:S02]  /*2440*/  @!P2 ISETP.GE.AND P0, PT, R122, R139, PT ;  /* 0x0000008b7a00a20c */ /* 0x000fe40003f06270 */
[----:B------:R-:W-:Y:S01]  /*2450*/  @!P2 ISETP.GE.AND P1, PT, R250, R5, PT ;  /* 0x00000005fa00a20c */ /* 0x000fe20003f26270 */
[----:B------:R-:W-:Y:S01]  /*2460*/  FFMA.FTZ R251, R19, UR9, -R113 ;  /* 0x0000000913fb7c23 */ /* 0x000fe20008010871 */
[----:B------:R-:W-:Y:S01]  /*2470*/  @!P2 FSEL R20, R20, -INF , !P0 ;  /* 0xff8000001414a808 */ /* 0x000fe20004000000 */
[----:B-1----:R-:W-:Y:S01]  /*2480*/  FFMA.FTZ R241, R12, UR9, -R137 ;  /* 0x000000090cf17c23 */ /* 0x002fe20008010889 */
[----:B------:R-:W-:Y:S01]  /*2490*/  @!P2 ISETP.GE.AND P0, PT, R18, R139, PT ;  /* 0x0000008b1200a20c */ /* 0x000fe20003f06270 */
[----:B------:R-:W1:Y:S01]  /*24a0*/  MUFU.EX2 R249, R249 ;  /* 0x000000f900f97308 */ /* 0x000e620000000800 */
[----:B------:R-:W-:Y:S01]  /*24b0*/  @!P2 FSEL R14, R14, -INF , !P1 ;  /* 0xff8000000e0ea808 */ /* 0x000fe20004800000 */
[----:B------:R-:W-:Y:S01]  /*24c0*/  FFMA.FTZ R250, R20, UR9, -R192 ;  /* 0x0000000914fa7c23 */ /* 0x000fe200080108c0 */
[----:B------:R-:W-:Y:S02]  /*24d0*/  @!P2 FSEL R21, R21, -INF , !P0 ;  /* 0xff8000001515a808 */ /* 0x000fe40004000000 */
[-C--:B------:R-:W-:Y:S01]  /*24e0*/  @!P2 ISETP.GE.AND P0, PT, R122, R117.reuse, PT ;  /* 0x000000757a00a20c */ /* 0x080fe20003f06270 */
[----:B------:R-:W-:Y:S01]  /*24f0*/  FFMA.FTZ R244, R14, UR9, -R6 ;  /* 0x000000090ef47c23 */ /* 0x000fe20008010806 */
[----:B------:R-:W-:Y:S03]  /*2500*/  ISETP.GT.AND P1, PT, R225, R208, PT ;  /* 0x000000d0e100720c */ /* 0x000fe60003f24270 */
[----:B------:R-:W-:Y:S01]  /*2510*/  MUFU.EX2 R248, R248 ;  /* 0x000000f800f87308 */ /* 0x000fe20000000800 */
[----:B------:R-:W-:Y:S01]  /*2520*/  @!P2 FSEL R22, R22, -INF , !P0 ;  /* 0xff8000001616a808 */ /* 0x000fe20004000000 */
[----:B------:R-:W-:Y:S01]  /*2530*/  FFMA.FTZ R131, R21, UR9, -R192 ;  /* 0x0000000915837c23 */ /* 0x000fe200080108c0 */
[----:B------:R-:W-:Y:S03]  /*2540*/  @!P2 ISETP.GE.AND P0, PT, R18, R117, PT ;  /* 0x000000751200a20c */ /* 0x000fe60003f06270 */
[--C-:B------:R-:W-:Y:S01]  /*2550*/  FFMA.FTZ R130, R22, UR9, -R113.reuse ;  /* 0x0000000916827c23 */ /* 0x100fe20008010871 */
[----:B------:R-:W-:Y:S01]  /*2560*/  @!P2 FSEL R23, R23, -INF , !P0 ;  /* 0xff8000001717a808 */ /* 0x000fe20004000000 */
[----:B------:R-:W-:Y:S01]  /*2570*/  @!P2 VIADD R22, R204, 0x18 ;  /* 0x00000018cc16a836 */ /* 0x000fe20000000000 */
[-C--:B------:R-:W-:Y:S01]  /*2580*/  @!P2 ISETP.GE.AND P0, PT, R122, R133.reuse, PT ;  /* 0x000000857a00a20c */ /* 0x080fe20003f06270 */
[----:B------:R-:W2:Y:S02]  /*2590*/  MUFU.EX2 R251, R251 ;  /* 0x000000fb00fb7308 */ /* 0x000ea40000000800 */
[----:B------:R-:W-:Y:S01]  /*25a0*/  FFMA.FTZ R17, R23, UR9, -R113 ;  /* 0x0000000917117c23 */ /* 0x000fe20008010871 */
[----:B------:R-:W-:Y:S02]  /*25b0*/  @!P2 FSEL R24, R24, -INF , !P0 ;  /* 0xff8000001818a808 */ /* 0x000fe40004000000 */
[----:B------:R-:W-:Y:S05]  /*25c0*/  @!P2 ISETP.GE.AND P0, PT, R18, R133, PT ;  /* 0x000000851200a20c */ /* 0x000fea0003f06270 */
[----:B------:R2:W-:Y:S01]  /*25d0*/  MUFU.EX2 R135, R17 ;  /* 0x0000001100877308 */ /* 0x0005e20000000800 */
[----:B------:R-:W-:Y:S01]  /*25e0*/  @!P2 FSEL R25, R25, -INF , !P0 ;  /* 0xff8000001919a808 */ /* 0x000fe20004000000 */
[--C-:B------:R-:W-:Y:S01]  /*25f0*/  FFMA.FTZ R134, R24, UR9, -R137.reuse ;  /* 0x0000000918867c23 */ /* 0x100fe20008010889 */
[-C--:B------:R-:W-:Y:S03]  /*2600*/  @!P2 ISETP.GE.AND P0, PT, R122, R5.reuse, PT ;  /* 0x000000057a00a20c */ /* 0x080fe60003f06270 */
[--C-:B------:R-:W-:Y:S01]  /*2610*/  FFMA.FTZ R121, R25, UR9, -R137.reuse ;  /* 0x0000000919797c23 */ /* 0x100fe20008010889 */
        /* <DEDUP_REMOVED lines=8> */
[----:B------:R-:W1:Y:S01]  /*26a0*/  MUFU.EX2 R240, R240 ;  /* 0x000000f000f07308 */ /* 0x000e620000000800 */
[----:B------:R-:W-:Y:S01]  /*26b0*/  F2FP.F16.F32.PACK_AB R26, R236, R235 ;  /* 0x000000ebec1a723e */ /* 0x000fe200000000ff */
[--C-:B------:R-:W-:Y:S01]  /*26c0*/  FFMA.FTZ R123, R27, UR9, -R6.reuse ;  /* 0x000000091b7b7c23 */ /* 0x100fe20008010806 */
[----:B------:R-:W-:Y:S02]  /*26d0*/  @!P2 FSEL R28, R28, -INF , !P0 ;  /* 0xff8000001c1ca808 */ /* 0x000fe40004000000 */
[----:B------:R-:W-:Y:S01]  /*26e0*/  @!P2 ISETP.GE.AND P0, PT, R18, R133, PT ;  /* 0x000000851200a20c */ /* 0x000fe20003f06270 */
[----:B------:R1:W-:Y:S02]  /*26f0*/  STS [R199+0x400], R26 ;  /* 0x0004001ac7007388 */ /* 0x0003e40000000800 */
[--C-:B------:R-:W-:Y:S01]  /*2700*/  FFMA.FTZ R133, R28, UR9, -R137.reuse ;  /* 0x000000091c857c23 */ /* 0x100fe20008010889 */
[----:B------:R-:W-:Y:S01]  /*2710*/  @!P2 FSEL R29, R29, -INF , !P0 ;  /* 0xff8000001d1da808 */ /* 0x000fe20004000000 */
[----:B------:R-:W1:Y:S01]  /*2720*/  MUFU.EX2 R237, R237 ;  /* 0x000000ed00ed7308 */ /* 0x000e620000000800 */
[----:B------:R-:W-:Y:S03]  /*2730*/  @!P2 ISETP.GE.AND P0, PT, R22, R5, PT ;  /* 0x000000051600a20c */ /* 0x000fe60003f06270 */
[----:B------:R-:W-:Y:S01]  /*2740*/  FFMA.FTZ R137, R29, UR9, -R137 ;  /* 0x000000091d897c23 */ /* 0x000fe20008010889 */
[----:B------:R-:W-:Y:S02]  /*2750*/  @!P2 FSEL R30, R30, -INF , !P0 ;  /* 0xff8000001e1ea808 */ /* 0x000fe40004000000 */
[-C--:B------:R-:W-:Y:S03]  /*2760*/  @!P2 ISETP.GE.AND P0, PT, R22, R139.reuse, PT ;  /* 0x0000008b1600a20c */ /* 0x080fe60003f06270 */
[----:B------:R-:W-:Y:S01]  /*2770*/  MUFU.EX2 R138, R137 ;  /* 0x00000089008a7308 */ /* 0x000fe20000000800 */
[----:B--2---:R-:W-:Y:S01]  /*2780*/  FFMA.FTZ R17, R30, UR9, -R6 ;  /* 0x000000091e117c23 */ /* 0x004fe20008010806 */
[----:B------:R-:W-:Y:S02]  /*2790*/  @!P2 FSEL R32, R32, -INF , !P0 ;  /* 0xff8000002020a808 */ /* 0x000fe40004000000 */
[----:B------:R-:W-:Y:S06]  /*27a0*/  @!P2 ISETP.GE.AND P0, PT, R18, R139, PT ;  /* 0x0000008b1200a20c */ /* 0x000fec0003f06270 */
[----:B------:R2:W-:Y:S01]  /*27b0*/  MUFU.EX2 R137, R17 ;  /* 0x0000001100897308 */ /* 0x0005e20000000800 */
[----:B------:R-:W-:Y:S01]  /*27c0*/  @!P2 FSEL R33, R33, -INF , !P0 ;  /* 0xff8000002121a808 */ /* 0x000fe20004000000 */
[--C-:B------:R-:W-:Y:S01]  /*27d0*/  FFMA.FTZ R139, R32, UR9, -R192.reuse ;  /* 0x00000009208b7c23 */ /* 0x100fe200080108c0 */
[----:B------:R-:W-:Y:S02]  /*27e0*/  @!P2 ISETP.GE.AND P0, PT, R22, R117, PT ;  /* 0x000000751600a20c */ /* 0x000fe40003f06270 */
[----:B------:R-:W-:Y:S01]  /*27f0*/  F2FP.F16.F32.PACK_AB R22, R234, R229 ;  /* 0x000000e5ea16723e */ /* 0x000fe200000000ff */
[----:B------:R-:W-:Y:S01]  /*2800*/  FFMA.FTZ R192, R33, UR9, -R192 ;  /* 0x0000000921c07c23 */ /* 0x000fe200080108c0 */
[----:B------:R-:W-:Y:S03]  /*2810*/  @!P2 FSEL R34, R34, -INF , !P0 ;  /* 0xff8000002222a808 */ /* 0x000fe60004000000 */
[----:B------:R-:W-:Y:S01]  /*2820*/  MUFU.EX2 R241, R241 ;  /* 0x000000f100f17308 */ /* 0x000fe20000000800 */
[----:B------:R-:W-:Y:S01]  /*2830*/  @!P2 ISETP.GE.AND P0, PT, R18, R117, PT ;  /* 0x000000751200a20c */ /* 0x000fe20003f06270 */
[----:B------:R-:W-:Y:S01]  /*2840*/  STS [R199], R22 ;  /* 0x00000016c7007388 */ /* 0x000fe20000000800 */
[--C-:B------:R-:W-:Y:S02]  /*2850*/  FFMA.FTZ R19, R34, UR9, -R113.reuse ;  /* 0x0000000922137c23 */ /* 0x100fe40008010871 */
[----:B------:R-:W-:Y:S01]  /*2860*/  @!P2 FSEL R35, R35, -INF , !P0 ;  /* 0xff8000002323a808 */ /* 0x000fe20004000000 */
[----:B------:R-:W-:Y:S01]  /*2870*/  STS [R228], R25 ;  /* 0x00000019e4007388 */ /* 0x000fe20000000800 */
[----:B------:R-:W-:Y:S03]  /*2880*/  @!P2 ISETP.GE.AND P0, PT, R18, R5, PT ;  /* 0x000000051200a20c */ /* 0x000fe60003f06270 */
[----:B------:R-:W1:Y:S01]  /*2890*/  MUFU.EX2 R242, R242 ;  /* 0x000000f200f27308 */ /* 0x000e620000000800 */
[----:B--2---:R-:W-:Y:S01]  /*28a0*/  F2FP.F16.F32.PACK_AB R17, R251, R248 ;  /* 0x000000f8fb11723e */ /* 0x004fe200000000ff */
[----:B------:R-:W-:Y:S01]  /*28b0*/  FFMA.FTZ R113, R35, UR9, -R113 ;  /* 0x0000000923717c23 */ /* 0x000fe20008010871 */
[----:B-1----:R-:W-:Y:S02]  /*28c0*/  F2FP.F16.F32.PACK_AB R18, R240, R239 ;  /* 0x000000eff012723e */ /* 0x002fe400000000ff */
[----:B------:R-:W-:Y:S01]  /*28d0*/  @!P2 FSEL R31, R31, -INF , !P0 ;  /* 0xff8000001f1fa808 */ /* 0x000fe20004000000 */
[----:B------:R1:W-:Y:S01]  /*28e0*/  STS [R228+0x400], R17 ;  /* 0x00040011e4007388 */ /* 0x0003e20000000800 */
[----:B------:R-:W-:Y:S03]  /*28f0*/  F2FP.F16.F32.PACK_AB R34, R238, R237 ;  /* 0x000000edee22723e */ /* 0x000fe600000000ff */
[----:B------:R-:W-:Y:S01]  /*2900*/  MUFU.EX2 R244, R244 ;  /* 0x000000f400f47308 */ /* 0x000fe20000000800 */
[----:B------:R2:W-:Y:S01]  /*2910*/  STS [R199+0x1400], R18 ;  /* 0x00140012c7007388 */ /* 0x0005e20000000800 */
[----:B------:R-:W-:Y:S03]  /*2920*/  FFMA.FTZ R6, R31, UR9, -R6 ;  /* 0x000000091f067c23 */ /* 0x000fe60008010806 */
[----:B------:R-:W-:Y:S05]  /*2930*/  STS [R199+0x1000], R34 ;  /* 0x00100022c7007388 */ /* 0x000fea0000000800 */
[----:B------:R-:W1:Y:S01]  /*2940*/  MUFU.EX2 R245, R245 ;  /* 0x000000f500f57308 */ /* 0x000e620000000800 */
[----:B------:R-:W-:Y:S05]  /*2950*/  F2FP.F16.F32.PACK_AB R23, R242, R241 ;  /* 0x000000f1f217723e */ /* 0x000fea00000000ff */
[----:B------:R-:W-:Y:S04]  /*2960*/  STS [R228+0x1000], R23 ;  /* 0x00100017e4007388 */ /* 0x000fe80000000800 */
[----:B------:R-:W-:Y:S10]  /*2970*/  MUFU.EX2 R250, R250 ;  /* 0x000000fa00fa7308 */ /* 0x000ff40000000800 */
[----:B------:R-:W2:Y:S01]  /*2980*/  MUFU.EX2 R131, R131 ;  /* 0x0000008300837308 */ /* 0x000ea20000000800 */
[----:B-1----:R-:W-:Y:S05]  /*2990*/  F2FP.F16.F32.PACK_AB R21, R245, R244 ;  /* 0x000000f4f515723e */ /* 0x002fea00000000ff */
[----:B------:R-:W-:Y:S04]  /*29a0*/  STS [R228+0x1400], R21 ;  /* 0x00140015e4007388 */ /* 0x000fe80000000800 */
[----:B------:R-:W1:Y:S10]  /*29b0*/  MUFU.EX2 R130, R130 ;  /* 0x0000008200827308 */ /* 0x000e740000000800 */
[----:B------:R-:W-:Y:S01]  /*29c0*/  MUFU.EX2 R126, R113 ;  /* 0x00000071007e7308 */ /* 0x000fe20000000800 */
[----:B--2---:R-:W-:Y:S05]  /*29d0*/  F2FP.F16.F32.PACK_AB R30, R131, R250 ;  /* 0x000000fa831e723e */ /* 0x004fea00000000ff */
[----:B------:R-:W-:Y:S04]  /*29e0*/  STS [R227], R30 ;  /* 0x0000001ee3007388 */ /* 0x000fe80000000800 */
[----:B------:R-:W-:Y:S01]  /*29f0*/  MUFU.EX2 R139, R139 ;  /* 0x0000008b008b7308 */ /* 0x000fe20000000800 */
[----:B-1----:R-:W-:Y:S05]  /*2a00*/  F2FP.F16.F32.PACK_AB R26, R135, R130 ;  /* 0x00000082871a723e */ /* 0x002fea00000000ff */
[----:B------:R-:W-:Y:S04]  /*2a10*/  STS [R227+0x400], R26 ;  /* 0x0004001ae3007388 */ /* 0x000fe80000000800 */
[----:B------:R-:W1:Y:S10]  /*2a20*/  MUFU.EX2 R192, R192 ;  /* 0x000000c000c07308 */ /* 0x000e740000000800 */
[----:B------:R1:W2:Y:S10]  /*2a30*/  MUFU.EX2 R125, R19 ;  /* 0x00000013007d7308 */ /* 0x0002b40000000800 */
[----:B------:R-:W-:Y:S10]  /*2a40*/  MUFU.EX2 R134, R134 ;  /* 0x0000008600867308 */ /* 0x000ff40000000800 */
[----:B------:R-:W2:Y:S01]  /*2a50*/  MUFU.EX2 R121, R121 ;  /* 0x0000007900797308 */ /* 0x000ea20000000800 */
[----:B-1----:R-:W-:Y:S02]  /*2a60*/  F2FP.F16.F32.PACK_AB R19, R192, R139 ;  /* 0x0000008bc013723e */ /* 0x002fe400000000ff */
[----:B--2---:R-:W-:Y:S03]  /*2a70*/  F2FP.F16.F32.PACK_AB R17, R126, R125 ;  /* 0x0000007d7e11723e */ /* 0x004fe600000000ff */
[----:B------:R-:W-:Y:S04]  /*2a80*/  STS [R226], R19 ;  /* 0x00000013e2007388 */ /* 0x000fe80000000800 */
[----:B------:R-:W-:Y:S01]  /*2a90*/  MUFU.EX2 R122, R122 ;  /* 0x0000007a007a7308 */ /* 0x000fe20000000800 */
[----:B------:R-:W-:Y:S09]  /*2aa0*/  STS [R226+0x400], R17 ;  /* 0x00040011e2007388 */ /* 0x000ff20000000800 */
[----:B------:R-:W1:Y:S01]  /*2ab0*/  MUFU.EX2 R123, R123 ;  /* 0x0000007b007b7308 */ /* 0x000e620000000800 */
[----:B------:R-:W-:Y:S05]  /*2ac0*/  F2FP.F16.F32.PACK_AB R18, R121, R134 ;  /* 0x000000867912723e */ /* 0x000fea00000000ff */
[----:B------:R-:W-:Y:S04]  /*2ad0*/  STS [R227+0x1000], R18 ;  /* 0x00100012e3007388 */ /* 0x000fe80000000800 */
[----:B------:R-:W2:Y:S10]  /*2ae0*/  MUFU.EX2 R133, R133 ;  /* 0x0000008500857308 */ /* 0x000eb40000000800 */
[----:B------:R-:W3:Y:S01]  /*2af0*/  MUFU.EX2 R127, R6 ;  /* 0x00000006007f7308 */ /* 0x000ee20000000800 */
[----:B-1----:R-:W-:Y:S05]  /*2b00*/  F2FP.F16.F32.PACK_AB R22, R123, R122 ;  /* 0x0000007a7b16723e */ /* 0x002fea00000000ff */
[----:B------:R-:W-:Y:S01]  /*2b10*/  STS [R227+0x1400], R22 ;  /* 0x00140016e3007388 */ /* 0x000fe20000000800 */
[----:B--2---:R-:W-:Y:S05]  /*2b20*/  F2FP.F16.F32.PACK_AB R25, R138, R133 ;  /* 0x000000858a19723e */ /* 0x004fea00000000ff */
[----:B------:R-:W-:Y:S01]  /*2b30*/  STS [R226+0x1000], R25 ;  /* 0x00100019e2007388 */ /* 0x000fe20000000800 */
[----:B---3--:R-:W-:Y:S05]  /*2b40*/  F2FP.F16.F32.PACK_AB R29, R127, R137 ;  /* 0x000000897f1d723e */ /* 0x008fea00000000ff */
[----:B------:R-:W-:Y:S04]  /*2b50*/  STS [R226+0x1400], R29 ;  /* 0x0014001de2007388 */ /* 0x000fe80000000800 */
[----:B------:R-:W1:Y:S08]  /*2b60*/  LDSM.16.M88.4 R100, [R190+0x4000] ;  /* 0x00400000be64783b */ /* 0x000e700000000200 */
[----:B------:R-:W2:Y:S08]  /*2b70*/  LDSM.16.M88.4 R104, [R190+0x5000] ;  /* 0x00500000be68783b */ /* 0x000eb00000000200 */
[----:B------:R-:W3:Y:S08]  /*2b80*/  LDSM.16.M88.4 R108, [R172+0x4000] ;  /* 0x00400000ac6c783b */ /* 0x000ef00000000200 */
[----:B------:R-:W4:Y:S08]  /*2b90*/  LDSM.16.M88.4 R112, [R172+0x5000] ;  /* 0x00500000ac70783b */ /* 0x000f300000000200 */
[----:B------:R-:W4:Y:S01]  /*2ba0*/  LDSM.16.M88.4 R116, [R3+0x4000] ;  /* 0x004000000374783b */ /* 0x000f220000000200 */
[-C--:B-1----:R-:W-:Y:S08]  /*2bb0*/  HMMA.16816.F32 R4, R100, R140.reuse, RZ ;  /* 0x0000008c6404723c */ /* 0x082ff000000018ff */
[C---:B--2---:R-:W-:Y:S08]  /*2bc0*/  HMMA.16816.F32 R8, R104.reuse, R140, RZ ;  /* 0x0000008c6808723c */ /* 0x044ff000000018ff */
[-C--:B------:R-:W-:Y:S08]  /*2bd0*/  HMMA.16816.F32 R12, R104, R142.reuse, RZ ;  /* 0x0000008e680c723c */ /* 0x080ff000000018ff */
[C---:B------:R-:W-:Y:S08]  /*2be0*/  HMMA.16816.F32 R16, R100.reuse, R142, RZ ;  /* 0x0000008e6410723c */ /* 0x040ff000000018ff */
[-C--:B------:R-:W-:Y:S08]  /*2bf0*/  HMMA.16816.F32 R20, R100, R144.reuse, RZ ;  /* 0x000000906414723c */ /* 0x080ff000000018ff */
[C---:B------:R-:W-:Y:S08]  /*2c00*/  HMMA.16816.F32 R24, R104.reuse, R144, RZ ;  /* 0x000000906818723c */ /* 0x040ff000000018ff */
[-C--:B------:R-:W-:Y:S01]  /*2c10*/  HMMA.16816.F32 R28, R104, R146.reuse, RZ ;  /* 0x00000092681c723c */ /* 0x080fe200000018ff */
[----:B------:R-:W1:Y:S07]  /*2c20*/  LDSM.16.M88.4 R104, [R3+0x5000] ;  /* 0x005000000368783b */ /* 0x000e6e0000000200 */
[----:B------:R-:W-:Y:S01]  /*2c30*/  HMMA.16816.F32 R32, R100, R146, RZ ;  /* 0x000000926420723c */ /* 0x000fe200000018ff */
[----:B------:R-:W2:Y:S07]  /*2c40*/  LDSM.16.M88.4 R100, [R2+0x4000] ;  /* 0x004000000264783b */ /* 0x000eae0000000200 */
[-C--:B---3--:R-:W-:Y:S08]  /*2c50*/  HMMA.16816.F32 R4, R108, R148.reuse, R4 ;  /* 0x000000946c04723c */ /* 0x088ff00000001804 */
[C---:B----4-:R-:W-:Y:S08]  /*2c60*/  HMMA.16816.F32 R8, R112.reuse, R148, R8 ;  /* 0x000000947008723c */ /* 0x050ff00000001808 */
[-C--:B------:R-:W-:Y:S08]  /*2c70*/  HMMA.16816.F32 R12, R112, R150.reuse, R12 ;  /* 0x00000096700c723c */ /* 0x080ff0000000180c */
[C---:B------:R-:W-:Y:S08]  /*2c80*/  HMMA.16816.F32 R16, R108.reuse, R150, R16 ;  /* 0x000000966c10723c */ /* 0x040ff00000001810 */
[-C--:B------:R-:W-:Y:S08]  /*2c90*/  HMMA.16816.F32 R20, R108, R152.reuse, R20 ;  /* 0x000000986c14723c */ /* 0x080ff00000001814 */
[C---:B------:R-:W-:Y:S08]  /*2ca0*/  HMMA.16816.F32 R24, R112.reuse, R152, R24 ;  /* 0x000000987018723c */ /* 0x040ff00000001818 */
[-C--:B------:R-:W-:Y:S01]  /*2cb0*/  HMMA.16816.F32 R28, R112, R154.reuse, R28 ;  /* 0x0000009a701c723c */ /* 0x080fe2000000181c */
[----:B------:R-:W3:Y:S07]  /*2cc0*/  LDSM.16.M88.4 R112, [R2+0x5000] ;  /* 0x005000000270783b */ /* 0x000eee0000000200 */
[----:B------:R-:W-:Y:S08]  /*2cd0*/  HMMA.16816.F32 R32, R108, R154, R32 ;  /* 0x0000009a6c20723c */ /* 0x000ff00000001820 */
[-C--:B------:R-:W-:Y:S08]  /*2ce0*/  HMMA.16816.F32 R4, R116, R156.reuse, R4 ;  /* 0x0000009c7404723c */ /* 0x080ff00000001804 */
[C---:B-1----:R-:W-:Y:S08]  /*2cf0*/  HMMA.16816.F32 R8, R104.reuse, R156, R8 ;  /* 0x0000009c6808723c */ /* 0x042ff00000001808 */
[-C--:B------:R-:W-:Y:S08]  /*2d00*/  HMMA.16816.F32 R12, R104, R158.reuse, R12 ;  /* 0x0000009e680c723c */ /* 0x080ff0000000180c */
[C---:B------:R-:W-:Y:S08]  /*2d10*/  HMMA.16816.F32 R16, R116.reuse, R158, R16 ;  /* 0x0000009e7410723c */ /* 0x040ff00000001810 */
[-C--:B------:R-:W-:Y:S08]  /*2d20*/  HMMA.16816.F32 R20, R116, R160.reuse, R20 ;  /* 0x000000a07414723c */ /* 0x080ff00000001814 */
[C---:B------:R-:W-:Y:S08]  /*2d30*/  HMMA.16816.F32 R24, R104.reuse, R160, R24 ;  /* 0x000000a06818723c */ /* 0x040ff00000001818 */
[-C--:B------:R-:W-:Y:S08]  /*2d40*/  HMMA.16816.F32 R28, R104, R162.reuse, R28 ;  /* 0x000000a2681c723c */ /* 0x080ff0000000181c */
[----:B------:R-:W-:Y:S08]  /*2d50*/  HMMA.16816.F32 R32, R116, R162, R32 ;  /* 0x000000a27420723c */ /* 0x000ff00000001820 */
[-C--:B--2---:R-:W-:Y:S08]  /*2d60*/  HMMA.16816.F32 R4, R100, R164.reuse, R4 ;  /* 0x000000a46404723c */ /* 0x084ff00000001804 */
[C---:B---3--:R-:W-:Y:S08]  /*2d70*/  HMMA.16816.F32 R8, R112.reuse, R164, R8 ;  /* 0x000000a47008723c */ /* 0x048ff00000001808 */
[-C--:B------:R-:W-:Y:S08]  /*2d80*/  HMMA.16816.F32 R12, R112, R166.reuse, R12 ;  /* 0x000000a6700c723c */ /* 0x080ff0000000180c */
[C---:B------:R-:W-:Y:S08]  /*2d90*/  HMMA.16816.F32 R16, R100.reuse, R166, R16 ;  /* 0x000000a66410723c */ /* 0x040ff00000001810 */
[-C--:B------:R-:W-:Y:S08]  /*2da0*/  HMMA.16816.F32 R20, R100, R168.reuse, R20 ;  /* 0x000000a86414723c */ /* 0x080ff00000001814 */
[C---:B------:R-:W-:Y:S04]  /*2db0*/  HMMA.16816.F32 R24, R112.reuse, R168, R24 ;  /* 0x000000a87018723c */ /* 0x040fe80000001818 */
[C---:B------:R-:W-:Y:S04]  /*2dc0*/  FADD.FTZ R17, -R243.reuse, R17 ;  /* 0x00000011f3117221 */ /* 0x040fe80000010100 */
[-C--:B------:R-:W-:Y:S03]  /*2dd0*/  HMMA.16816.F32 R28, R112, R170.reuse, R28 ;  /* 0x000000aa701c723c */ /* 0x080fe6000000181c */
[C---:B------:R-:W-:Y:S01]  /*2de0*/  FADD.FTZ R114, -R243.reuse, R4 ;  /* 0x00000004f3727221 */ /* 0x040fe20000010100 */
[----:B------:R-:W-:Y:S01]  /*2df0*/  FADD.FTZ R113, -R243, R5 ;  /* 0x00000005f3717221 */ /* 0x000fe20000010100 */
[----:B------:R-:W-:Y:S01]  /*2e00*/  FMUL.FTZ R249, R249, R17 ;  /* 0x00000011f9f97220 */ /* 0x000fe20000410000 */
[----:B------:R-:W-:Y:S01]  /*2e10*/  FADD.FTZ R21, -R243, R21 ;  /* 0x00000015f3157221 */ /* 0x000fe20000010100 */
[----:B------:R-:W-:Y:S01]  /*2e20*/  FMUL.FTZ R229, R229, R114 ;  /* 0x00000072e5e57220 */ /* 0x000fe20000410000 */
[----:B------:R-:W-:Y:S04]  /*2e30*/  HMMA.16816.F32 R32, R100, R170, R32 ;  /* 0x000000aa6420723c */ /* 0x000fe80000001820 */
[----:B------:R-:W-:Y:S01]  /*2e40*/  FMUL.FTZ R234, R234, R113 ;  /* 0x00000071eaea7220 */ /* 0x000fe20000410000 */
[C---:B------:R-:W-:Y:S04]  /*2e50*/  FADD.FTZ R113, -R243.reuse, R16 ;  /* 0x00000010f3717221 */ /* 0x040fe80000010100 */
[----:B------:R-:W-:Y:S01]  /*2e60*/  F2FP.F16.F32.PACK_AB R234, R234, R229 ;  /* 0x000000e5eaea723e */ /* 0x000fe200000000ff */
[----:B------:R-:W-:Y:S01]  /*2e70*/  FADD.FTZ R229, -R243, R20 ;  /* 0x00000014f3e57221 */ /* 0x000fe20000010100 */
[----:B------:R-:W-:Y:S03]  /*2e80*/  FMUL.FTZ R246, R246, R113 ;  /* 0x00000071f6f67220 */ /* 0x000fe60000410000 */
[----:B------:R-:W-:Y:S01]  /*2e90*/  FMUL.FTZ R229, R250, R229 ;  /* 0x000000e5fae57220 */ /* 0x000fe20000410000 */
[----:B------:R-:W-:Y:S01]  /*2ea0*/  FMUL.FTZ R250, R131, R21 ;  /* 0x0000001583fa7220 */ /* 0x000fe20000410000 */
[----:B------:R-:W-:Y:S01]  /*2eb0*/  FADD.FTZ R21, -R247, R7 ;  /* 0x00000007f7157221 */ /* 0x000fe20000010100 */
[----:B------:R-:W-:Y:S01]  /*2ec0*/  F2FP.F16.F32.PACK_AB R249, R249, R246 ;  /* 0x000000f6f9f9723e */ /* 0x000fe200000000ff */
[----:B------:R-:W-:Y:S01]  /*2ed0*/  FADD.FTZ R246, -R247, R19 ;  /* 0x00000013f7f67221 */ /* 0x000fe20000010100 */
[----:B------:R-:W-:Y:S01]  /*2ee0*/  FADD.FTZ R17, -R243, R32 ;  /* 0x00000020f3117221 */ /* 0x000fe20000010100 */
[----:B------:R-:W-:Y:S01]  /*2ef0*/  F2FP.F16.F32.PACK_AB R250, R250, R229 ;  /* 0x000000e5fafa723e */ /* 0x000fe200000000ff */
[----:B------:R-:W-:Y:S01]  /*2f00*/  FMUL.FTZ R236, R236, R21 ;  /* 0x00000015ecec7220 */ /* 0x000fe20000410000 */
[----:B------:R-:W-:Y:S01]  /*2f10*/  FADD.FTZ R229, -R247, R18 ;  /* 0x00000012f7e57221 */ /* 0x000fe20000010100 */
[----:B------:R-:W-:Y:S01]  /*2f20*/  FMUL.FTZ R131, R139, R17 ;  /* 0x000000118b837220 */ /* 0x000fe20000410000 */
[----:B------:R-:W-:Y:S01]  /*2f30*/  FADD.FTZ R17, -R247, R6 ;  /* 0x00000006f7117221 */ /* 0x000fe20000010100 */
[----:B------:R-:W-:Y:S01]  /*2f40*/  FADD.FTZ R243, -R243, R33 ;  /* 0x00000021f3f37221 */ /* 0x000fe20000010100 */
[----:B------:R-:W-:Y:S01]  /*2f50*/  FMUL.FTZ R229, R248, R229 ;  /* 0x000000e5f8e57220 */ /* 0x000fe20000410000 */
[----:B------:R-:W-:Y:S01]  /*2f60*/  FMUL.FTZ R246, R251, R246 ;  /* 0x000000f6fbf67220 */ /* 0x000fe20000410000 */
[----:B------:R-:W-:Y:S01]  /*2f70*/  FMUL.FTZ R235, R235, R17 ;  /* 0x00000011ebeb7220 */ /* 0x000fe20000410000 */
[----:B------:R-:W-:Y:S01]  /*2f80*/  FMUL.FTZ R243, R192, R243 ;  /* 0x000000f3c0f37220 */ /* 0x000fe20000410000 */
[C---:B------:R-:W-:Y:S01]  /*2f90*/  FADD.FTZ R248, -R247.reuse, R23 ;  /* 0x00000017f7f87221 */ /* 0x040fe20000010100 */
[C---:B------:R-:W-:Y:S02]  /*2fa0*/  FADD.FTZ R251, -R247.reuse, R34 ;  /* 0x00000022f7fb7221 */ /* 0x040fe40000010100 */
[----:B------:R-:W-:Y:S01]  /*2fb0*/  F2FP.F16.F32.PACK_AB R236, R236, R235 ;  /* 0x000000ebecec723e */ /* 0x000fe200000000ff */
        /* <DEDUP_REMOVED lines=8> */
[----:B------:R-:W-:Y:S01]  /*3040*/  IADD3 R5, P0, PT, RZ, -UR20, RZ ;  /* 0x80000014ff057c10 */ /* 0x000fe2000ff1e0ff */
[----:B------:R-:W-:Y:S01]  /*3050*/  IMAD.MOV.U32 R4, RZ, RZ, -0x2000 ;  /* 0xffffe000ff047424 */ /* 0x000fe200078e00ff */
[----:B------:R-:W-:Y:S03]  /*3060*/  LOP3.LUT R7, R225, 0x1, RZ, 0xc0, !PT ;  /* 0x00000001e1077812 */ /* 0x000fe600078ec0ff */
[----:B------:R-:W-:Y:S01]  /*3070*/  IMAD.X R6, RZ, RZ, ~UR5, P0 ;  /* 0x80000005ff067e24 */ /* 0x000fe200080e06ff */
[----:B------:R-:W-:Y:S04]  /*3080*/  ISETP.NE.U32.AND P2, PT, R7, 0x1, PT ;  /* 0x000000010700780c */ /* 0x000fe80003f45070 */
[----:B------:R-:W-:Y:S02]  /*3090*/  SHF.R.S64 R5, R5, 0x1f, R6 ;  /* 0x0000001f05057819 */ /* 0x000fe40000001006 */
[----:B------:R-:W-:Y:S02]  /*30a0*/  SEL R4, R4, 0x2000, !P2 ;  /* 0x0000200004047807 */ /* 0x000fe40005000000 */
[----:B------:R-:W-:Y:S03]  /*30b0*/  IADD3 R212, P0, PT, R5, R212, RZ ;  /* 0x000000d405d47210 */ /* 0x000fe60007f1e0ff */
[--C-:B------:R-:W-:Y:S01]  /*30c0*/  IMAD.IADD R223, R223, 0x1, R4.reuse ;  /* 0x00000001dfdf7824 */ /* 0x100fe200078e0204 */
[----:B------:R-:W-:Y:S01]  /*30d0*/  LEA.HI.X.SX32 R213, R6, R213, 0x1, P0 ;  /* 0x000000d506d57211 */ /* 0x000fe200000f0eff */
[----:B------:R-:W-:Y:S01]  /*30e0*/  IMAD.IADD R174, R174, 0x1, R4 ;  /* 0x00000001aeae7824 */ /* 0x000fe200078e0204 */
[----:B------:R-:W-:Y:S03]  /*30f0*/  IADD3 R6, P0, PT, R212, UR7, RZ ;  /* 0x00000007d4067c10 */ /* 0x000fe6000ff1e0ff */
[----:B------:R-:W-:Y:S01]  /*3100*/  @!PT LDS RZ, [RZ] ;  /* 0x00000000fffff984 */ /* 0x000fe20000000800 */
[----:B------:R-:W-:Y:S01]  /*3110*/  @!PT LDS RZ, [RZ] ;  /* 0x00000000fffff984 */ /* 0x000fe20000000800 */
[----:B------:R-:W-:Y:S01]  /*3120*/  @!PT LDS RZ, [RZ] ;  /* 0x00000000fffff984 */ /* 0x000fe20000000800 */
[----:B------:R1:W-:Y:S01]  /*3130*/  LDGSTS.E.BYPASS.LTC128B.128 [R223], desc[UR18][R212.64] ;  /* 0x00000000d4df7fae */ /* 0x0003e2000b981a12 */
[----:B------:R-:W-:Y:S05]  /*3140*/  IADD3.X R7, PT, PT, R213, UR17, RZ, P0, !PT ;  /* 0x00000011d5077c10 */ /* 0x000fea00087fe4ff */
[----:B------:R1:W-:Y:S04]  /*3150*/  LDGSTS.E.BYPASS.LTC128B.128 [R223+0x1000], desc[UR18][R6.64] ;  /* 0x0100000006df7fae */ /* 0x0003e8000b981a12 */
[----:B------:R-:W0:Y:S02]  /*3160*/  LDGDEPBAR ;  /* 0x00000000000079af */ /* 0x000e240000000000 */
.L_x_85:
[C---:B-----5:R-:W-:Y:S01]  /*3170*/  FADD.FTZ R5, -R252.reuse, R24 ;  /* 0x00000018fc057221 */ /* 0x060fe20000010100 */
[C---:B------:R-:W-:Y:S01]  /*3180*/  FADD.FTZ R4, -R252.reuse, R25 ;  /* 0x00000019fc047221 */ /* 0x040fe20000010100 */
[----:B------:R-:W-:Y:S01]  /*3190*/  FADD.FTZ R11, -R129, R11 ;  /* 0x0000000b810b7221 */ /* 0x000fe20000010100 */
[----:B------:R-:W-:Y:S01]  /*31a0*/  FADD.FTZ R8, -R252, R8 ;  /* 0x00000008fc087221 */ /* 0x000fe20000010100 */
[----:B------:R-:W-:Y:S01]  /*31b0*/  FMUL.FTZ R5, R134, R5 ;  /* 0x0000000586057220 */ /* 0x000fe20000410000 */
[----:B------:R-:W-:Y:S01]  /*31c0*/  FMUL.FTZ R4, R121, R4 ;  /* 0x0000000479047220 */ /* 0x000fe20000410000 */
[----:B------:R-:W-:Y:S01]  /*31d0*/  FADD.FTZ R9, -R252, R9 ;  /* 0x00000009fc097221 */ /* 0x000fe20000010100 */
[----:B------:R-:W-:Y:S01]  /*31e0*/  FADD.FTZ R10, -R129, R10 ;  /* 0x0000000a810a7221 */ /* 0x000fe20000010100 */
[----:B------:R-:W-:Y:S01]  /*31f0*/  FMUL.FTZ R11, R240, R11 ;  /* 0x0000000bf00b7220 */ /* 0x000fe20000410000 */
[----:B------:R-:W-:Y:S01]  /*3200*/  FMUL.FTZ R8, R237, R8 ;  /* 0x00000008ed087220 */ /* 0x000fe20000410000 */
[----:B------:R-:W-:Y:S01]  /*3210*/  F2FP.F16.F32.PACK_AB R32, R4, R5 ;  /* 0x000000050420723e */ /* 0x000fe200000000ff */
[C---:B------:R-:W-:Y:S01]  /*3220*/  FADD.FTZ R5, -R129.reuse, R14 ;  /* 0x0000000e81057221 */ /* 0x040fe20000010100 */
[----:B------:R-:W-:Y:S01]  /*3230*/  FADD.FTZ R4, -R129, R15 ;  /* 0x0000000f81047221 */ /* 0x000fe20000010100 */
[----:B------:R-:W-:Y:S01]  /*3240*/  FMUL.FTZ R9, R238, R9 ;  /* 0x00000009ee097220 */ /* 0x000fe20000410000 */
[----:B------:R-:W-:Y:S01]  /*3250*/  FMUL.FTZ R10, R239, R10 ;  /* 0x0000000aef0a7220 */ /* 0x000fe20000410000 */
        /* <DEDUP_REMOVED lines=10> */
[----:B-1----:R-:W-:Y:S01]  /*3300*/  FADD.FTZ R7, -R129, R26 ;  /* 0x0000001a81077221 */ /* 0x002fe20000010100 */
[----:B------:R-:W-:Y:S01]  /*3310*/  F2FP.F16.F32.PACK_AB R10, R11, R10 ;  /* 0x0000000a0b0a723e */ /* 0x000fe200000000ff */
[----:B------:R-:W-:Y:S01]  /*3320*/  STS [R228+-0x4000], R249 ;  /* 0xffc000f9e4007388 */ /* 0x000fe20000000800 */
[----:B------:R-:W-:Y:S01]  /*3330*/  F2FP.F16.F32.PACK_AB R13, R13, R12 ;  /* 0x0000000c0d0d723e */ /* 0x000fe200000000ff */
[C---:B------:R-:W-:Y:S01]  /*3340*/  FADD.FTZ R6, -R129.reuse, R27 ;  /* 0x0000001b81067221 */ /* 0x040fe20000010100 */
[----:B------:R-:W-:Y:S01]  /*3350*/  F2FP.F16.F32.PACK_AB R9, R4, R5 ;  /* 0x000000050409723e */ /* 0x000fe200000000ff */
[----:B------:R-:W-:Y:S01]  /*3360*/  STS [R228+-0x3c00], R229 ;  /* 0xffc400e5e4007388 */ /* 0x000fe20000000800 */
[----:B------:R-:W-:Y:S01]  /*3370*/  F2FP.F16.F32.PACK_AB R248, R248, R235 ;  /* 0x000000ebf8f8723e */ /* 0x000fe200000000ff */
[----:B------:R-:W-:Y:S01]  /*3380*/  FADD.FTZ R12, -R129, R31 ;  /* 0x0000001f810c7221 */ /* 0x000fe20000010100 */
[----:B------:R-:W-:Y:S01]  /*3390*/  FMUL.FTZ R7, R122, R7 ;  /* 0x000000077a077220 */ /* 0x000fe20000410000 */
[----:B------:R-:W-:Y:S01]  /*33a0*/  STS [R199+-0x3000], R8 ;  /* 0xffd00008c7007388 */ /* 0x000fe20000000800 */
[----:B------:R-:W-:Y:S01]  /*33b0*/  FMUL.FTZ R6, R123, R6 ;  /* 0x000000067b067220 */ /* 0x000fe20000410000 */
[C---:B------:R-:W-:Y:S01]  /*33c0*/  FADD.FTZ R28, -R252.reuse, R28 ;  /* 0x0000001cfc1c7221 */ /* 0x040fe20000010100 */
[----:B------:R-:W-:Y:S01]  /*33d0*/  FADD.FTZ R29, -R252, R29 ;  /* 0x0000001dfc1d7221 */ /* 0x000fe20000010100 */
[----:B------:R-:W-:Y:S01]  /*33e0*/  STS [R199+-0x2c00], R10 ;  /* 0xffd4000ac7007388 */ /* 0x000fe20000000800 */
[----:B------:R-:W-:Y:S01]  /*33f0*/  FADD.FTZ R30, -R129, R30 ;  /* 0x0000001e811e7221 */ /* 0x000fe20000010100 */
[----:B------:R-:W-:Y:S01]  /*3400*/  F2FP.F16.F32.PACK_AB R247, R247, R251 ;  /* 0x000000fbf7f7723e */ /* 0x000fe200000000ff */
[----:B------:R-:W-:Y:S01]  /*3410*/  FMUL.FTZ R28, R133, R28 ;  /* 0x0000001c851c7220 */ /* 0x000fe20000410000 */
[----:B------:R-:W-:Y:S01]  /*3420*/  STS [R228+-0x3000], R13 ;  /* 0xffd0000de4007388 */ /* 0x000fe20000000800 */
[----:B------:R-:W-:Y:S01]  /*3430*/  FMUL.FTZ R29, R138, R29 ;  /* 0x0000001d8a1d7220 */ /* 0x000fe20000410000 */
[----:B------:R-:W-:Y:S01]  /*3440*/  FMUL.FTZ R30, R137, R30 ;  /* 0x0000001e891e7220 */ /* 0x000fe20000410000 */
[----:B------:R-:W-:Y:S01]  /*3450*/  FMUL.FTZ R127, R127, R12 ;  /* 0x0000000c7f7f7220 */ /* 0x000fe20000410000 */
[----:B------:R-:W-:Y:S01]  /*3460*/  STS [R228+-0x2c00], R9 ;  /* 0xffd40009e4007388 */ /* 0x000fe20000000800 */
[----:B------:R-:W-:Y:S01]  /*3470*/  F2FP.F16.F32.PACK_AB R34, R6, R7 ;  /* 0x000000070622723e */ /* 0x000fe200000000ff */
[----:B------:R-:W-:Y:S01]  /*3480*/  IMAD R116, R203, UR8, RZ ;  /* 0x00000008cb747c24 */ /* 0x000fe2000f8e02ff */
[----:B------:R-:W-:Y:S01]  /*3490*/  F2FP.F16.F32.PACK_AB R101, R29, R28 ;  /* 0x0000001c1d65723e */ /* 0x000fe200000000ff */
[----:B------:R-:W-:Y:S01]  /*34a0*/  STS [R227+-0x4000], R250 ;  /* 0xffc000fae3007388 */ /* 0x000fe20000000800 */
[----:B------:R-:W-:Y:S03]  /*34b0*/  F2FP.F16.F32.PACK_AB R127, R127, R30 ;  /* 0x0000001e7f7f723e */ /* 0x000fe600000000ff */
[----:B------:R-:W-:Y:S04]  /*34c0*/  STS [R227+-0x3c00], R248 ;  /* 0xffc400f8e3007388 */ /* 0x000fe80000000800 */
[----:B------:R-:W-:Y:S04]  /*34d0*/  STS [R226+-0x4000], R243 ;  /* 0xffc000f3e2007388 */ /* 0x000fe80000000800 */
        /* <DEDUP_REMOVED lines=59> */
[----:B------:R-:W-:Y:S05]  /*3890*/  IADD3 R5, P0, PT, RZ, -UR21, RZ ;  /* 0x80000015ff057c10 */ /* 0x000fea000ff1e0ff */
[----:B------:R-:W-:Y:S05]  /*38a0*/  IMAD.X R4, RZ, RZ, ~UR4, P0 ;  /* 0x80000004ff047e24 */ /* 0x000fea00080e06ff */
[----:B------:R-:W-:Y:S04]  /*38b0*/  SHF.R.S64 R5, R5, 0x1f, R4 ;  /* 0x0000001f05057819 */ /* 0x000fe80000001004 */
[----:B------:R-:W-:Y:S04]  /*38c0*/  IADD3 R214, P0, PT, R5, R214, RZ ;  /* 0x000000d605d67210 */ /* 0x000fe80007f1e0ff */
[----:B------:R-:W-:Y:S02]  /*38d0*/  LEA.HI.X.SX32 R215, R4, R215, 0x1, P0 ;  /* 0x000000d704d77211 */ /* 0x000fe400000f0eff */
[----:B------:R-:W-:Y:S03]  /*38e0*/  IADD3 R6, P0, PT, R214, UR6, RZ ;  /* 0x00000006d6067c10 */ /* 0x000fe6000ff1e0ff */
[----:B------:R-:W-:Y:S01]  /*38f0*/  @!PT LDS RZ, [RZ] ;  /* 0x00000000fffff984 */ /* 0x000fe20000000800 */
[----:B------:R-:W-:Y:S01]  /*3900*/  @!PT LDS RZ, [RZ] ;  /* 0x00000000fffff984 */ /* 0x000fe20000000800 */
[----:B------:R-:W-:Y:S01]  /*3910*/  @!PT LDS RZ, [RZ] ;  /* 0x00000000fffff984 */ /* 0x000fe20000000800 */
[----:B------:R1:W-:Y:S01]  /*3920*/  LDGSTS.E.BYPASS.LTC128B.128 [R200+0x4000], desc[UR18][R214.64] ;  /* 0x04000000d6c87fae */ /* 0x0003e2000b981a12 */
[----:B------:R-:W-:Y:S05]  /*3930*/  IADD3.X R7, PT, PT, R215, UR10, RZ, P0, !PT ;  /* 0x0000000ad7077c10 */ /* 0x000fea00087fe4ff */
[----:B------:R1:W-:Y:S04]  /*3940*/  LDGSTS.E.BYPASS.LTC128B.128 [R200+0x5000], desc[UR18][R6.64] ;  /* 0x0500000006c87fae */ /* 0x0003e8000b981a12 */
[----:B------:R-:W0:Y:S02]  /*3950*/  LDGDEPBAR ;  /* 0x00000000000079af */ /* 0x000e240000000000 */
.L_x_86:
[----:B------:R-:W-:Y:S01]  /*3960*/  LDSM.16.M88.4 R20, [R186] ;  /* 0x00000000ba14783b */ /* 0x000fe20000000200 */
[----:B------:R-:W-:Y:S01]  /*3970*/  ISETP.GT.AND P4, PT, R225, R208, PT ;  /* 0x000000d0e100720c */ /* 0x000fe20003f84270 */
[----:B------:R-:W-:Y:S01]  /*3980*/  VIADD R217, R217, 0xffffffc0 ;  /* 0xffffffc0d9d97836 */ /* 0x000fe20000000000 */
[----:B------:R-:W-:Y:S01]  /*3990*/  @P1 IADD3 R210, P2, PT, R210, -0x100, RZ ;  /* 0xffffff00d2d21810 */ /* 0x000fe20007f5e0ff */
[----:B------:R-:W1:Y:S03]  /*39a0*/  LDSM.16.MT88.4 R8, [R188+0x6000] ;  /* 0x00600000bc08783b */ /* 0x000e660000004200 */
        /* <DEDUP_REMOVED lines=24> */
[C---:B------:R-:W-:Y:S03]  /*3b30*/  HMMA.16816.F32 R12, R100.reuse, R108, R12 ;  /* 0x0000006c640c723c */ /* 0x040fe6000000180c */
[C---:B------:R-:W-:Y:S04]  /*3b40*/  LEA R108, P0, R216.reuse, R230, 0x2 ;  /* 0x000000e6d86c7211 */ /* 0x040fe800078010ff */
[----:B------:R-:W-:Y:S01]  /*3b50*/  LEA.HI.X.SX32 R109, R216, R231, 0x2, P0 ;  /* 0x000000e7d86d7211 */ /* 0x000fe200000f16ff */
[----:B------:R-:W-:Y:S01]  /*3b60*/  HMMA.16816.F32 R16, R100, R110, R16 ;  /* 0x0000006e6410723c */ /* 0x000fe20000001810 */
[----:B------:R-:W-:Y:S02]  /*3b70*/  LDSM.16.MT88.4 R100, [R188+0x8800] ;  /* 0x00880000bc64783b */ /* 0x000fe40000004200 */
[C---:B------:R-:W-:Y:S04]  /*3b80*/  LEA R110, P0, R116.reuse, R108, 0x5 ;  /* 0x0000006c746e7211 */ /* 0x040fe800078028ff */
[C---:B------:R-:W-:Y:S01]  /*3b90*/  LEA.HI.X.SX32 R111, R116.reuse, R109, 0x5, P0 ;  /* 0x0000006d746f7211 */ /* 0x040fe200000f2eff */
[C---:B-1----:R-:W-:Y:S08]  /*3ba0*/  HMMA.16816.F32 R4, R20.reuse, R28, R4 ;  /* 0x0000001c1404723c */ /* 0x042ff00000001804 */
[C---:B------:R-:W-:Y:S01]  /*3bb0*/  HMMA.16816.F32 R8, R20.reuse, R30, R8 ;  /* 0x0000001e1408723c */ /* 0x040fe20000001808 */
[----:B------:R-:W1:Y:S07]  /*3bc0*/  LDSM.16.M88.4 R28, [R177+0x2000] ;  /* 0x00200000b11c783b */ /* 0x000e6e0000000200 */
[C---:B------:R-:W-:Y:S03]  /*3bd0*/  HMMA.16816.F32 R12, R20.reuse, R112, R12 ;  /* 0x00000070140c723c */ /* 0x040fe6000000180c */
[C---:B------:R-:W-:Y:S04]  /*3be0*/  LEA R112, P0, R116.reuse, R110, 0x5 ;  /* 0x0000006e74707211 */ /* 0x040fe800078028ff */
[C---:B------:R-:W-:Y:S01]  /*3bf0*/  LEA.HI.X.SX32 R113, R116.reuse, R111, 0x5, P0 ;  /* 0x0000006f74717211 */ /* 0x040fe200000f2eff */
[----:B------:R-:W-:Y:S01]  /*3c00*/  HMMA.16816.F32 R16, R20, R114, R16 ;  /* 0x000000721410723c */ /* 0x000fe20000001810 */
[----:B------:R-:W4:Y:S02]  /*3c10*/  LDSM.16.MT88.4 R20, [R0+0x8800] ;  /* 0x008800000014783b */ /* 0x000f240000004200 */
[C---:B------:R-:W-:Y:S04]  /*3c20*/  LEA R114, P0, R116.reuse, R112, 0x5 ;  /* 0x0000007074727211 */ /* 0x040fe800078028ff */
[C---:B------:R-:W-:Y:S01]  /*3c30*/  LEA.HI.X.SX32 R115, R116.reuse, R113, 0x5, P0 ;  /* 0x0000007174737211 */ /* 0x040fe200000f2eff */
[C---:B--2---:R-:W-:Y:S05]  /*3c40*/  HMMA.16816.F32 R4, R24.reuse, R32, R4 ;  /* 0x000000201804723c */ /* 0x044fea0000001804 */
[C---:B------:R-:W-:Y:S03]  /*3c50*/  LEA R118, P0, R116.reuse, R114, 0x5 ;  /* 0x0000007274767211 */ /* 0x040fe600078028ff */
[C---:B------:R-:W-:Y:S01]  /*3c60*/  HMMA.16816.F32 R8, R24.reuse, R34, R8 ;  /* 0x000000221808723c */ /* 0x040fe20000001808 */
[----:B------:R-:W-:Y:S02]  /*3c70*/  LDSM.16.MT88.4 R32, [R188+0x9000] ;  /* 0x00900000bc20783b */ /* 0x000fe40000004200 */
[C---:B------:R-:W-:Y:S02]  /*3c80*/  LEA.HI.X.SX32 R119, R116.reuse, R115, 0x5, P0 ;  /* 0x0000007374777211 */ /* 0x040fe400000f2eff */
[C---:B------:R-:W-:Y:S03]  /*3c90*/  LEA R120, P0, R116.reuse, R118, 0x5 ;  /* 0x0000007674787211 */ /* 0x040fe600078028ff */
[C---:B---3--:R-:W-:Y:S03]  /*3ca0*/  HMMA.16816.F32 R12, R24.reuse, R104, R12 ;  /* 0x00000068180c723c */ /* 0x048fe6000000180c */
[C---:B------:R-:W-:Y:S02]  /*3cb0*/  LEA.HI.X.SX32 R121, R116.reuse, R119, 0x5, P0 ;  /* 0x0000007774797211 */ /* 0x040fe400000f2eff */
[C---:B------:R-:W-:Y:S03]  /*3cc0*/  LEA R122, P0, R116.reuse, R120, 0x5 ;  /* 0x00000078747a7211 */ /* 0x040fe600078028ff */
[----:B------:R-:W-:Y:S01]  /*3cd0*/  HMMA.16816.F32 R16, R24, R106, R16 ;  /* 0x0000006a1810723c */ /* 0x000fe20000001810 */
[----:B------:R-:W2:Y:S02]  /*3ce0*/  LDSM.16.M88.4 R24, [R176+0x2000] ;  /* 0x00200000b018783b */ /* 0x000ea40000000200 */
[C---:B------:R-:W-:Y:S02]  /*3cf0*/  LEA.HI.X.SX32 R123, R116.reuse, R121, 0x5, P0 ;  /* 0x00000079747b7211 */ /* 0x040fe400000f2eff */
[----:B------:R-:W-:Y:S03]  /*3d00*/  LDSM.16.MT88.4 R104, [R0+0x9800] ;  /* 0x009800000068783b */ /* 0x000fe60000004200 */
[C---:B-1----:R-:W-:Y:S08]  /*3d10*/  HMMA.16816.F32 R4, R28.reuse, R100, R4 ;  /* 0x000000641c04723c */ /* 0x042ff00000001804 */
[C---:B------:R-:W-:Y:S01]  /*3d20*/  HMMA.16816.F32 R8, R28.reuse, R102, R8 ;  /* 0x000000661c08723c */ /* 0x040fe20000001808 */
[----:B------:R-:W1:Y:S07]  /*3d30*/  LDSM.16.MT88.4 R100, [R0+0x9000] ;  /* 0x009000000064783b */ /* 0x000e6e0000004200 */
[C---:B----4-:R-:W-:Y:S08]  /*3d40*/  HMMA.16816.F32 R12, R28.reuse, R20, R12 ;  /* 0x000000141c0c723c */ /* 0x050ff0000000180c */
[----:B------:R-:W-:Y:S01]  /*3d50*/  HMMA.16816.F32 R16, R28, R22, R16 ;  /* 0x000000161c10723c */ /* 0x000fe20000001810 */
[----:B------:R-:W-:Y:S04]  /*3d60*/  LDSM.16.M88.4 R20, [R175+0x2000] ;  /* 0x00200000af14783b */ /* 0x000fe80000000200 */
[----:B------:R-:W3:Y:S03]  /*3d70*/  LDSM.16.MT88.4 R28, [R188+0x9800] ;  /* 0x00980000bc1c783b */ /* 0x000ee60000004200 */
[C---:B--2---:R-:W-:Y:S05]  /*3d80*/  HMMA.16816.F32 R4, R24.reuse, R32, R4 ;  /* 0x000000201804723c */ /* 0x044fea0000001804 */
[C---:B------:R-:W-:Y:S03]  /*3d90*/  IMAD.WIDE R32, R116.reuse, -0xc0, R122 ;  /* 0xffffff4074207825 */ /* 0x040fe600078e027a */
[C---:B------:R-:W-:Y:S03]  /*3da0*/  HMMA.16816.F32 R8, R24.reuse, R34, R8 ;  /* 0x000000221808723c */ /* 0x040fe60000001808 */
[C---:B------:R-:W-:Y:S04]  /*3db0*/  LEA R34, P0, R116.reuse, R32, 0x5 ;  /* 0x0000002074227211 */ /* 0x040fe800078028ff */
[C---:B------:R-:W-:Y:S01]  /*3dc0*/  LEA.HI.X.SX32 R35, R116.reuse, R33, 0x5, P0 ;  /* 0x0000002174237211 */ /* 0x040fe200000f2eff */
[C---:B-1----:R-:W-:Y:S03]  /*3dd0*/  HMMA.16816.F32 R12, R24.reuse, R100, R12 ;  /* 0x00000064180c723c */ /* 0x042fe6000000180c */
[C---:B------:R-:W-:Y:S04]  /*3de0*/  LEA R100, P0, R116.reuse, R34, 0x5 ;  /* 0x0000002274647211 */ /* 0x040fe800078028ff */
[C---:B------:R-:W-:Y:S01]  /*3df0*/  LEA.HI.X.SX32 R101, R116.reuse, R35, 0x5, P0 ;  /* 0x0000002374657211 */ /* 0x040fe200000f2eff */
        /* <DEDUP_REMOVED lines=11> */
[----:B------:R1:W5:Y:S04]  /*3eb0*/  @P1 LDG.E R219, desc[UR18][R24.64+-0x60] ;  /* 0xffffa01218db1981 */ /* 0x000368000c1e1900 */
[----:B------:R-:W-:Y:S03]  /*3ec0*/  LDSM.16.MT88.4 R28, [R178+-0x3800] ;  /* 0xffc80000b21c783b */ /* 0x000fe60000004200 */
        /* <DEDUP_REMOVED lines=9> */
[----:B------:R-:W-:Y:S01]  /*3f60*/  LEA.HI.X.SX32 R107, R116, R105, 0x5, P0 ;  /* 0x00000069746b7211 */ /* 0x000fe200000f2eff */
[----:B------:R-:W-:Y:S04]  /*3f70*/  REDG.E.ADD.F32.FTZ.RN.STRONG.GPU desc[UR18][R114.64], R8 ;  /* 0x00000008720079a6 */ /* 0x000fe8000c12f312 */
[----:B------:R-:W-:Y:S04]  /*3f80*/  REDG.E.ADD.F32.FTZ.RN.STRONG.GPU desc[UR18][R118.64], R9 ;  /* 0x00000009760079a6 */ /* 0x000fe8000c12f312 */
        /* <DEDUP_REMOVED lines=68> */
.L_x_84:
[----:B------:R-:W1:Y:S01]  /*43d0*/  LDCU UR6, c[0x0][0x500] ;  /* 0x0000a000ff0677ac */ /* 0x000e620008000800 */
[----:B------:R-:W-:Y:S01]  /*43e0*/  MOV R203, RZ ;  /* 0x000000ff00cb7202 */ /* 0x000fe20000000f00 */
[----:B------:R-:W2:Y:S01]  /*43f0*/  LDC.64 R6, c[0x0][0x5c0] ;  /* 0x00017000ff067b82 */ /* 0x000ea20000000a00 */
[----:B------:R-:W-:Y:S01]  /*4400*/  F2FP.F16.F32.PACK_AB R36, R37, R36 ;  /* 0x000000242524723e */ /* 0x000fe200000000ff */
[----:B------:R-:W3:Y:S01]  /*4410*/  LDCU.64 UR4, c[0x0][0x5a8] ;  /* 0x0000b500ff0477ac */ /* 0x000ee20008000a00 */
[----:B------:R-:W-:Y:S02]  /*4420*/  F2FP.F16.F32.PACK_AB R38, R39, R38 ;  /* 0x000000262726723e */ /* 0x000fe400000000ff */
[----:B------:R-:W-:Y:S01]  /*4430*/  F2FP.F16.F32.PACK_AB R48, R49, R48 ;  /* 0x000000303130723e */ /* 0x000fe200000000ff */
[----:B------:R-:W4:Y:S01]  /*4440*/  LDCU.64 UR8, c[0x0][0x5e0] ;  /* 0x0000bc00ff0877ac */ /* 0x000f220008000a00 */
[----:B------:R-:W-:Y:S02]  /*4450*/  F2FP.F16.F32.PACK_AB R50, R51, R50 ;  /* 0x000000323332723e */ /* 0x000fe400000000ff */
[----:B------:R-:W-:-:S02]  /*4460*/  F2FP.F16.F32.PACK_AB R40, R41, R40 ;  /* 0x000000282928723e */ /* 0x000fc400000000ff */
[----:B------:R-:W-:Y:S02]  /*4470*/  F2FP.F16.F32.PACK_AB R42, R43, R42 ;  /* 0x0000002a2b2a723e */ /* 0x000fe400000000ff */
[----:B------:R-:W-:Y:S02]  /*4480*/  F2FP.F16.F32.PACK_AB R44, R45, R44 ;  /* 0x0000002c2d2c723e */ /* 0x000fe400000000ff */
[----:B------:R-:W-:Y:S01]  /*4490*/  F2FP.F16.F32.PACK_AB R46, R47, R46 ;  /* 0x0000002e2f2e723e */ /* 0x000fe200000000ff */
[----:B-1----:R-:W-:Y:S01]  /*44a0*/  FMUL.FTZ R68, R68, UR6 ;  /* 0x0000000644447c20 */ /* 0x002fe20008410000 */
        /* <DEDUP_REMOVED lines=31> */
[----:B------:R-:W-:Y:S01]  /*46a0*/  FMUL.FTZ R92, R92, UR6 ;  /* 0x000000065c5c7c20 */ /* 0x000fe20008410000 */
[----:B------:R-:W-:Y:S01]  /*46b0*/  F2FP.F16.F32.PACK_AB R82, R83, R82 ;  /* 0x000000525352723e */ /* 0x000fe200000000ff */
[----:B------:R-:W-:Y:S01]  /*46c0*/  FMUL.FTZ R93, R93, UR6 ;  /* 0x000000065d5d7c20 */ /* 0x000fe20008410000 */
[----:B------:R-:W-:Y:S01]  /*46d0*/  FMUL.FTZ R94, R94, UR6 ;  /* 0x000000065e5e7c20 */ /* 0x000fe20008410000 */
[----:B------:R-:W-:Y:S01]  /*46e0*/  FMUL.FTZ R95, R95, UR6 ;  /* 0x000000065f5f7c20 */ /* 0x000fe20008410000 */
[----:B------:R-:W-:Y:S01]  /*46f0*/  F2FP.F16.F32.PACK_AB R72, R73, R72 ;  /* 0x000000484948723e */ /* 0x000fe200000000ff */
[C---:B---3--:R-:W-:Y:S01]  /*4700*/  IMAD.WIDE.U32 R4, R194.reuse, UR4, R202 ;  /* 0x00000004c2047c25 */ /* 0x048fe2000f8e00ca */
[----:B------:R-:W-:Y:S01]  /*4710*/  F2FP.F16.F32.PACK_AB R74, R75, R74 ;  /* 0x0000004a4b4a723e */ /* 0x000fe200000000ff */
[----:B------:R-:W1:Y:S01]  /*4720*/  LDCU.64 UR6, c[0x0][0x5d8] ;  /* 0x0000bb00ff0677ac */ /* 0x000e620008000a00 */
[----:B------:R-:W-:Y:S01]  /*4730*/  F2FP.F16.F32.PACK_AB R76, R77, R76 ;  /* 0x0000004c4d4c723e */ /* 0x000fe200000000ff */
[----:B------:R-:W-:Y:S01]  /*4740*/  IMAD R9, R194, UR5, R5 ;  /* 0x00000005c2097c24 */ /* 0x000fe2000f8e0205 */
[----:B------:R-:W-:Y:S01]  /*4750*/  F2FP.F16.F32.PACK_AB R78, R79, R78 ;  /* 0x0000004e4f4e723e */ /* 0x000fe200000000ff */
[----:B------:R-:W3:Y:S01]  /*4760*/  LDCU.64 UR4, c[0x0][0x5b0] ;  /* 0x0000b600ff0477ac */ /* 0x000ee20008000a00 */
[----:B------:R-:W-:-:S02]  /*4770*/  F2FP.F16.F32.PACK_AB R84, R85, R84 ;  /* 0x000000545554723e */ /* 0x000fc400000000ff */
[----:B------:R-:W-:Y:S02]  /*4780*/  F2FP.F16.F32.PACK_AB R86, R87, R86 ;  /* 0x000000565756723e */ /* 0x000fe400000000ff */
[----:B------:R-:W-:Y:S01]  /*4790*/  F2FP.F16.F32.PACK_AB R96, R97, R96 ;  /* 0x000000606160723e */ /* 0x000fe200000000ff */
[----:B------:R-:W-:Y:S01]  /*47a0*/  STS [R189+0x6000], R68 ;  /* 0x00600044bd007388 */ /* 0x000fe20000000800 */
[----:B------:R-:W-:Y:S02]  /*47b0*/  F2FP.F16.F32.PACK_AB R98, R99, R98 ;  /* 0x000000626362723e */ /* 0x000fe400000000ff */
[----:B------:R-:W-:Y:S01]  /*47c0*/  F2FP.F16.F32.PACK_AB R88, R89, R88 ;  /* 0x000000585958723e */ /* 0x000fe200000000ff */
[----:B------:R-:W-:Y:S01]  /*47d0*/  STS [R189+0x6400], R70 ;  /* 0x00640046bd007388 */ /* 0x000fe20000000800 */
[----:B------:R-:W-:Y:S02]  /*47e0*/  F2FP.F16.F32.PACK_AB R90, R91, R90 ;  /* 0x0000005a5b5a723e */ /* 0x000fe400000000ff */
[----:B------:R-:W-:Y:S01]  /*47f0*/  F2FP.F16.F32.PACK_AB R92, R93, R92 ;  /* 0x0000005c5d5c723e */ /* 0x000fe200000000ff */
[----:B------:R-:W-:Y:S01]  /*4800*/  STS [R201+0x6000], R80 ;  /* 0x00600050c9007388 */ /* 0x000fe20000000800 */
[----:B------:R-:W-:-:S02]  /*4810*/  F2FP.F16.F32.PACK_AB R94, R95, R94 ;  /* 0x0000005e5f5e723e */ /* 0x000fc400000000ff */
[----:B------:R-:W-:Y:S01]  /*4820*/  F2FP.F16.F32.PACK_AB R52, R53, R52 ;  /* 0x000000343534723e */ /* 0x000fe200000000ff */
[----:B------:R-:W-:Y:S01]  /*4830*/  STS [R201+0x6400], R82 ;  /* 0x00640052c9007388 */ /* 0x000fe20000000800 */
[----:B------:R-:W-:Y:S01]  /*4840*/  F2FP.F16.F32.PACK_AB R54, R55, R54 ;  /* 0x000000363736723e */ /* 0x000fe200000000ff */
[C---:B---3--:R-:W-:Y:S01]  /*4850*/  IMAD.WIDE.U32 R32, R194.reuse, UR4, R202 ;  /* 0x00000004c2207c25 */ /* 0x048fe2000f8e00ca */
[----:B------:R-:W-:Y:S01]  /*4860*/  F2FP.F16.F32.PACK_AB R64, R65, R64 ;  /* 0x000000404140723e */ /* 0x000fe200000000ff */
[----:B------:R-:W-:Y:S01]  /*4870*/  STS [R189+0x8000], R72 ;  /* 0x00800048bd007388 */ /* 0x000fe20000000800 */
[----:B------:R-:W-:Y:S01]  /*4880*/  F2FP.F16.F32.PACK_AB R66, R67, R66 ;  /* 0x000000424342723e */ /* 0x000fe200000000ff */
[----:B------:R-:W-:Y:S01]  /*4890*/  IMAD R33, R194, UR5, R33 ;  /* 0x00000005c2217c24 */ /* 0x000fe2000f8e0221 */
[----:B------:R-:W-:Y:S01]  /*48a0*/  F2FP.F16.F32.PACK_AB R56, R57, R56 ;  /* 0x000000383938723e */ /* 0x000fe200000000ff */
[----:B------:R-:W-:Y:S01]  /*48b0*/  STS [R189+0x8400], R74 ;  /* 0x0084004abd007388 */ /* 0x000fe20000000800 */
[----:B------:R-:W-:Y:S01]  /*48c0*/  F2FP.F16.F32.PACK_AB R58, R59, R58 ;  /* 0x0000003a3b3a723e */ /* 0x000fe200000000ff */
[----:B----4-:R-:W-:Y:S01]  /*48d0*/  IMAD.WIDE.U32 R32, R185, UR8, R32 ;  /* 0x00000008b9207c25 */ /* 0x010fe2000f8e0020 */
[----:B------:R-:W-:Y:S01]  /*48e0*/  F2FP.F16.F32.PACK_AB R60, R61, R60 ;  /* 0x0000003c3d3c723e */ /* 0x000fe200000000ff */
[----:B------:R-:W-:Y:S01]  /*48f0*/  STS [R201+0x8000], R76 ;  /* 0x0080004cc9007388 */ /* 0x000fe20000000800 */
[----:B------:R-:W-:Y:S01]  /*4900*/  F2FP.F16.F32.PACK_AB R62, R63, R62 ;  /* 0x0000003e3f3e723e */ /* 0x000fe200000000ff */
[C---:B------:R-:W-:Y:S01]  /*4910*/  IMAD R33, R185.reuse, UR9, R33 ;  /* 0x00000009b9217c24 */ /* 0x040fe2000f8e0221 */
[----:B------:R-:W-:Y:S01]  /*4920*/  MOV R8, R4 ;  /* 0x0000000400087202 */ /* 0x000fe20000000f00 */
[----:B------:R-:W-:Y:S01]  /*4930*/  STS [R201+0x8400], R78 ;  /* 0x0084004ec9007388 */ /* 0x000fe20000000800 */
[----:B------:R-:W3:Y:S03]  /*4940*/  LDC.64 R4, c[0x0][0x5c8] ;  /* 0x00017200ff047b82 */ /* 0x000ee60000000a00 */
[----:B------:R-:W-:Y:S01]  /*4950*/  STS [R187], R84 ;  /* 0x00000054bb007388 */ /* 0x000fe20000000800 */
[----:B-1----:R-:W-:-:S03]  /*4960*/  IMAD.WIDE.U32 R10, R185, UR6, R8 ;  /* 0x00000006b90a7c25 */ /* 0x002fc6000f8e0008 */
[----:B------:R-:W-:Y:S01]  /*4970*/  STS [R187+0x400], R86 ;  /* 0x00040056bb007388 */ /* 0x000fe20000000800 */
[----:B------:R-:W-:Y:S01]  /*4980*/  IMAD R43, R185, UR7, R11 ;  /* 0x00000007b92b7c24 */ /* 0x000fe2000f8e020b */
[----:B------:R-:W1:Y:S01]  /*4990*/  LDCU.128 UR4, c[0x0][0x560] ;  /* 0x0000ac00ff0477ac */ /* 0x000e620008000c00 */
[C---:B--2---:R-:W-:Y:S01]  /*49a0*/  IMAD R8, R207.reuse, R6, RZ ;  /* 0x00000006cf087224 */ /* 0x044fe200078e02ff */
[----:B------:R-:W-:Y:S03]  /*49b0*/  STS [R209], R96 ;  /* 0x00000060d1007388 */ /* 0x000fe60000000800 */
[----:B------:R-:W-:Y:S01]  /*49c0*/  IMAD R8, R206, R7, R8 ;  /* 0x00000007ce087224 */ /* 0x000fe200078e0208 */
[----:B------:R-:W-:Y:S04]  /*49d0*/  STS [R209+0x400], R98 ;  /* 0x00040062d1007388 */ /* 0x000fe80000000800 */
        /* <DEDUP_REMOVED lines=8> */
[----:B------:R3:W-:Y:S04]  /*4a60*/  STS [R189+0xc000], R40 ;  /* 0x00c00028bd007388 */ /* 0x0007e80000000800 */
[----:B------:R2:W-:Y:S04]  /*4a70*/  STS [R189+0xc400], R42 ;  /* 0x00c4002abd007388 */ /* 0x0005e80000000800 */
[----:B------:R1:W-:Y:S04]  /*4a80*/  STS [R201+0xc000], R44 ;  /* 0x00c0002cc9007388 */ /* 0x0003e80000000800 */
[----:B------:R4:W-:Y:S04]  /*4a90*/  STS [R201+0xc400], R46 ;  /* 0x00c4002ec9007388 */ /* 0x0009e80000000800 */
[----:B------:R-:W-:Y:S04]  /*4aa0*/  STS [R187+0x4000], R52 ;  /* 0x00400034bb007388 */ /* 0x000fe80000000800 */
[----:B------:R4:W-:Y:S04]  /*4ab0*/  STS [R187+0x4400], R54 ;  /* 0x00440036bb007388 */ /* 0x0009e80000000800 */
[----:B------:R-:W-:Y:S01]  /*4ac0*/  STS [R209+0x4000], R64 ;  /* 0x00400040d1007388 */ /* 0x000fe20000000800 */
[----:B---3--:R-:W-:-:S03]  /*4ad0*/  IMAD R40, R207, R4, RZ ;  /* 0x00000004cf287224 */ /* 0x008fc600078e02ff */
[----:B------:R-:W-:Y:S01]  /*4ae0*/  STS [R209+0x4400], R66 ;  /* 0x00440042d1007388 */ /* 0x000fe20000000800 */
[----:B--2---:R-:W-:Y:S02]  /*4af0*/  IMAD.MOV.U32 R42, RZ, RZ, R10 ;  /* 0x000000ffff2a7224 */ /* 0x004fe400078e000a */
[C---:B------:R-:W-:Y:S01]  /*4b00*/  IMAD R40, R206.reuse, R5, R40 ;  /* 0x00000005ce287224 */ /* 0x040fe200078e0228 */
[----:B------:R-:W-:Y:S01]  /*4b10*/  STS [R187+0x6000], R56 ;  /* 0x00600038bb007388 */ /* 0x000fe20000000800 */
[----:B------:R-:W-:-:S03]  /*4b20*/  IMAD.WIDE.U32 R42, R206, R6, R42 ;  /* 0x00000006ce2a7225 */ /* 0x000fc600078e002a */
[----:B------:R-:W-:Y:S01]  /*4b30*/  STS [R187+0x6400], R58 ;  /* 0x0064003abb007388 */ /* 0x000fe20000000800 */
[----:B------:R-:W-:Y:S01]  /*4b40*/  IMAD.WIDE.U32 R206, R206, R4, R32 ;  /* 0x00000004cece7225 */ /* 0x000fe200078e0020 */
[----:B------:R-:W-:Y:S02]  /*4b50*/  IADD3 R43, PT, PT, R43, R8, RZ ;  /* 0x000000082b2b7210 */ /* 0x000fe40007ffe0ff */
[----:B------:R-:W-:Y:S01]  /*4b60*/  STS [R209+0x6000], R60 ;  /* 0x0060003cd1007388 */ /* 0x000fe20000000800 */
[----:B------:R-:W-:Y:S01]  /*4b70*/  IMAD.IADD R207, R207, 0x1, R40 ;  /* 0x00000001cfcf7824 */ /* 0x000fe200078e0228 */
[----:B------:R-:W-:Y:S01]  /*4b80*/  SHF.L.U64.HI R40, R6, 0x6, R7 ;  /* 0x0000000606287819 */ /* 0x000fe20000010207 */
[C---:B------:R-:W-:Y:S01]  /*4b90*/  IMAD.WIDE.U32 R42, R197.reuse, R6, R42 ;  /* 0x00000006c52a7225 */ /* 0x040fe200078e002a */
[----:B------:R-:W-:Y:S03]  /*4ba0*/  STS [R209+0x6400], R62 ;  /* 0x0064003ed1007388 */ /* 0x000fe60000000800 */
[C---:B------:R-:W-:Y:S01]  /*4bb0*/  IMAD R41, R197.reuse, R7, R43 ;  /* 0x00000007c5297224 */ /* 0x040fe200078e022b */
[----:B------:R-:W-:Y:S01]  /*4bc0*/  BAR.SYNC.DEFER_BLOCKING 0x0 ;  /* 0x0000000000007b1d */ /* 0x000fe20000010000 */
[----:B-1----:R-:W-:Y:S01]  /*4bd0*/  LEA R44, P0, R42, UR4, 0x1 ;  /* 0x000000042a2c7c11 */ /* 0x002fe2000f8008ff */
[----:B------:R-:W-:-:S03]  /*4be0*/  IMAD.WIDE.U32 R206, R197, R4, R206 ;  /* 0x00000004c5ce7225 */ /* 0x000fc600078e00ce */
[----:B------:R-:W-:Y:S02]  /*4bf0*/  LEA.HI.X R45, R42, UR5, R41, 0x1, P0 ;  /* 0x000000052a2d7c11 */ /* 0x000fe400080f0c29 */
[CC--:B------:R-:W-:Y:S02]  /*4c00*/  LEA R42, P0, R6.reuse, R44.reuse, 0x7 ;  /* 0x0000002c062a7211 */ /* 0x0c0fe400078038ff */
[C---:B------:R-:W-:Y:S02]  /*4c10*/  SHF.L.U32 R41, R6.reuse, 0x6, RZ ;  /* 0x0000000606297819 */ /* 0x040fe400000006ff */
[----:B------:R-:W-:Y:S01]  /*4c20*/  LEA.HI.X R43, R6, R45, R7, 0x7, P0 ;  /* 0x0000002d062b7211 */ /* 0x000fe200000f3c07 */
[----:B------:R-:W-:Y:S01]  /*4c30*/  IMAD R6, R197, R5, R207 ;  /* 0x00000005c5067224 */ /* 0x000fe200078e02cf */
[----:B------:R-:W-:Y:S02]  /*4c40*/  LEA R48, P0, R206, UR6, 0x1 ;  /* 0x00000006ce307c11 */ /* 0x000fe4000f8008ff */
[----:B----4-:R-:W-:-:S02]  /*4c50*/  IADD3 R46, P1, PT, R41, R44, RZ ;  /* 0x0000002c292e7210 */ /* 0x010fc40007f3e0ff */
[----:B------:R-:W-:Y:S02]  /*4c60*/  SHF.L.U32 R7, R4, 0x6, RZ ;  /* 0x0000000604077819 */ /* 0x000fe400000006ff */
[----:B------:R-:W-:Y:S02]  /*4c70*/  LEA.HI.X R49, R206, UR7, R6, 0x1, P0 ;  /* 0x00000007ce317c11 */ /* 0x000fe400080f0c06 */
[----:B------:R-:W-:Y:S02]  /*4c80*/  IADD3 R54, P2, PT, R42, R41, RZ ;  /* 0x000000292a367210 */ /* 0x000fe40007f5e0ff */
[-C--:B------:R-:W-:Y:S01]  /*4c90*/  LEA R50, P0, R4, R48.reuse, 0x7 ;  /* 0x0000003004327211 */ /* 0x080fe200078038ff */
[----:B------:R-:W1:Y:S01]  /*4ca0*/  LDS.128 R16, [R200+0x6000] ;  /* 0x00600000c8107984 */ /* 0x000e620000000c00 */
[----:B------:R-:W-:Y:S01]  /*4cb0*/  IADD3.X R47, PT, PT, R40, R45, RZ, P1, !PT ;  /* 0x0000002d282f7210 */ /* 0x000fe20000ffe4ff */
[----:B------:R-:W-:Y:S01]  /*4cc0*/  IMAD.X R55, R43, 0x1, R40, P2 ;  /* 0x000000012b377824 */ /* 0x000fe200010e0628 */
[----:B------:R-:W-:Y:S01]  /*4cd0*/  SHF.L.U64.HI R6, R4, 0x6, R5 ;  /* 0x0000000604067819 */ /* 0x000fe20000010205 */
[----:B------:R-:W2:Y:S01]  /*4ce0*/  LDS.128 R12, [R200+0x7000] ;  /* 0x00700000c80c7984 */ /* 0x000ea20000000c00 */
[----:B------:R-:W-:-:S02]  /*4cf0*/  IADD3 R52, P1, PT, R7, R48, RZ ;  /* 0x0000003007347210 */ /* 0x000fc40007f3e0ff */
[----:B------:R-:W-:Y:S01]  /*4d00*/  LEA.HI.X R51, R4, R49, R5, 0x7, P0 ;  /* 0x0000003104337211 */ /* 0x000fe200000f3c05 */
[----:B------:R-:W3:Y:S01]  /*4d10*/  LDS.128 R8, [R200+0x8000] ;  /* 0x00800000c8087984 */ /* 0x000ee20000000c00 */
[----:B------:R-:W-:Y:S02]  /*4d20*/  IADD3 R4, P0, PT, R50, R7, RZ ;  /* 0x0000000732047210 */ /* 0x000fe40007f1e0ff */
[----:B------:R-:W-:Y:S01]  /*4d30*/  IADD3.X R53, PT, PT, R6, R49, RZ, P1, !PT ;  /* 0x0000003106357210 */ /* 0x000fe20000ffe4ff */
[----:B------:R-:W4:Y:S01]  /*4d40*/  LDS.128 R28, [R200+0x9000] ;  /* 0x00900000c81c7984 */ /* 0x000f220000000c00 */
[----:B------:R-:W-:-:S03]  /*4d50*/  IADD3.X R5, PT, PT, R51, R6, RZ, P0, !PT ;  /* 0x0000000633057210 */ /* 0x000fc600007fe4ff */
[----:B------:R-:W4:Y:S04]  /*4d60*/  LDS.128 R24, [R200+0xa000] ;  /* 0x00a00000c8187984 */ /* 0x000f280000000c00 */
[----:B------:R-:W4:Y:S04]  /*4d70*/  LDS.128 R20, [R200+0xb000] ;  /* 0x00b00000c8147984 */ /* 0x000f280000000c00 */
[----:B------:R-:W4:Y:S04]  /*4d80*/  LDS.128 R36, [R200+0xc000] ;  /* 0x00c00000c8247984 */ /* 0x000f280000000c00 */
[----:B------:R-:W4:Y:S04]  /*4d90*/  LDS.128 R32, [R200+0xd000] ;  /* 0x00d00000c8207984 */ /* 0x000f280000000c00 */
[----:B-1----:R1:W-:Y:S04]  /*4da0*/  STG.E.128 desc[UR18][R44.64], R16 ;  /* 0x000000102c007986 */ /* 0x0023e8000c101d12 */
[----:B--2---:R1:W-:Y:S04]  /*4db0*/  STG.E.128 desc[UR18][R46.64], R12 ;  /* 0x0000000c2e007986 */ /* 0x0043e8000c101d12 */
[----:B---3--:R1:W-:Y:S04]  /*4dc0*/  STG.E.128 desc[UR18][R42.64], R8 ;  /* 0x000000082a007986 */ /* 0x0083e8000c101d12 */
[----:B----4-:R1:W-:Y:S04]  /*4dd0*/  STG.E.128 desc[UR18][R54.64], R28 ;  /* 0x0000001c36007986 */ /* 0x0103e8000c101d12 */
[----:B------:R1:W-:Y:S04]  /*4de0*/  STG.E.128 desc[UR18][R48.64], R24 ;  /* 0x0000001830007986 */ /* 0x0003e8000c101d12 */
[----:B------:R1:W-:Y:S04]  /*4df0*/  STG.E.128 desc[UR18][R52.64], R20 ;  /* 0x0000001434007986 */ /* 0x0003e8000c101d12 */
[----:B------:R1:W-:Y:S04]  /*4e00*/  STG.E.128 desc[UR18][R50.64], R36 ;  /* 0x0000002432007986 */ /* 0x0003e8000c101d12 */
[----:B------:R1:W-:Y:S02]  /*4e10*/  STG.E.128 desc[UR18][R4.64], R32 ;  /* 0x0000002004007986 */ /* 0x0003e4000c101d12 */
.L_x_81:
[----:B------:R-:W2:Y:S01]  /*4e20*/  LDCU UR5, c[0x0][0x438] ;  /* 0x00008700ff0577ac */ /* 0x000ea20008000800 */
[----:B-1----:R-:W1:Y:S01]  /*4e30*/  LDC R5, c[0x0][0x370] ;  /* 0x0000dc00ff057b82 */ /* 0x002e620000000800 */
[----:B--2---:R-:W-:-:S04]  /*4e40*/  UIADD3 UR5, UPT, UPT, UR5, 0x7f, URZ ;  /* 0x0000007f05057890 */ /* 0x004fc8000fffe0ff */
[----:B------:R-:W-:Y:S01]  /*4e50*/  USHF.R.S32.HI UR4, URZ, 0x1f, UR5 ;  /* 0x0000001fff047899 */ /* 0x000fe20008011405 */
[----:B-1----:R-:W-:-:S03]  /*4e60*/  IADD3 R198, PT, PT, R5, R198, RZ ;  /* 0x000000c605c67210 */ /* 0x002fc60007ffe0ff */
[----:B------:R-:W-:-:S04]  /*4e70*/  ULEA.HI UR4, UR4, UR5, URZ, 0x7 ;  /* 0x0000000504047291 */ /* 0x000fc8000f8f38ff */
[----:B------:R-:W-:-:S06]  /*4e80*/  USHF.R.S32.HI UR4, URZ, 0x7, UR4 ;  /* 0x00000007ff047899 */ /* 0x000fcc0008011404 */
[----:B------:R-:W-:-:S13]  /*4e90*/  ISETP.GE.AND P0, PT, R198, UR4, PT ;  /* 0x00000004c6007c0c */ /* 0x000fda000bf06270 */
[----:B------:R-:W-:Y:S05]  /*4ea0*/  @!P0 BRA `(.L_x_88) ;  /* 0xffffffb400f08947 */ /* 0x000fea000383ffff */
[----:B------:R-:W-:Y:S05]  /*4eb0*/  EXIT ;  /* 0x000000000000794d */ /* 0x000fea0003800000 */
.L_x_89:
        /* <DEDUP_REMOVED lines=12> */
.L_x_1404:


//--------------------- .text._ZN5flash44flash_bwd_dq_dk_dv_loop_seqk_parallel_kernelI23Flash_bwd_kernel_traitsILi64ELi64ELi128ELi8ELi2ELi4ELi4ELb1ELb0EN7cutlass6half_tE19Flash_kernel_traitsILi64ELi64ELi128ELi8ES3_EELb0ELb1ELb0ELb0ELb0ELb1ELb0EEEvNS_16Flash_bwd_paramsE --------------------------
	.section	.text._ZN5flash44flash_bwd_dq_dk_dv_loop_seqk_parallel_kernelI23Flash_bwd_kernel_traitsILi64ELi64ELi128ELi8ELi2ELi4ELi4ELb1ELb0EN7cutlass6half_tE19Flash_kernel_traitsILi64ELi64ELi128ELi8ES3_EELb0ELb1ELb0ELb0ELb0ELb1ELb0EEEvNS_16Flash_bwd_paramsE,"ax",@progbits
	.align	128
        .global         _ZN5flash44flash_bwd_dq_dk_dv_loop_seqk_parallel_kernelI23Flash_bwd_kernel_traitsILi64ELi64ELi128ELi8ELi2ELi4ELi4ELb1ELb0EN7cutlass6half_tE19Flash_kernel_traitsILi64ELi64ELi128ELi8ES3_EELb0ELb1ELb0ELb0ELb0ELb1ELb0EEEvNS_16Flash_bwd_paramsE
        .type           _ZN5flash44flash_bwd_dq_dk_dv_loop_seqk_parallel_kernelI23Flash_bwd_kernel_traitsILi64ELi64ELi128ELi8ELi2ELi4ELi4ELb1ELb0EN7cutlass6half_tE19Flash_kernel_traitsILi64ELi64ELi128ELi8ES3_EELb0ELb1ELb0ELb0ELb0ELb1ELb0EEEvNS_16Flash_bwd_paramsE,@function
        .size           _ZN5flash44flash_bwd_dq_dk_dv_loop_seqk_parallel_kernelI23Flash_bwd_kernel_traitsILi64ELi64ELi128ELi8ELi2ELi4ELi4ELb1ELb0EN7cutlass6half_tE19Flash_kernel_traitsILi64ELi64ELi128ELi8ES3_EELb0ELb1ELb0ELb0ELb0ELb1ELb0EEEvNS_16Flash_bwd_paramsE,(.L_x_1405 - _ZN5flash44flash_bwd_dq_dk_dv_loop_seqk_parallel_kernelI23Flash_bwd_kernel_traitsILi64ELi64ELi128ELi8ELi2ELi4ELi4ELb1ELb0EN7cutlass6half_tE19Flash_kernel_traitsILi64ELi64ELi128ELi8ES3_EELb0ELb1ELb0ELb0ELb0ELb1ELb0EEEvNS_16Flash_bwd_paramsE)
        .other          _ZN5flash44flash_bwd_dq_dk_dv_loop_seqk_parallel_kernelI23Flash_bwd_kernel_traitsILi64ELi64ELi128ELi8ELi2ELi4ELi4ELb1ELb0EN7cutlass6half_tE19Flash_kernel_traitsILi64ELi64ELi128ELi8ES3_EELb0ELb1ELb0ELb0ELb0ELb1ELb0EEEvNS_16Flash_bwd_paramsE,@"STO_CUDA_ENTRY STV_DEFAULT"
_ZN5flash44flash_bwd_dq_dk_dv_loop_seqk_parallel_kernelI23Flash_bwd_kernel_traitsILi64ELi64ELi128ELi8ELi2ELi4ELi4ELb1ELb0EN7cutlass6half_tE19Flash_kernel_traitsILi64ELi64ELi128ELi8ES3_EELb0ELb1ELb0ELb0ELb0ELb1ELb0EEEvNS_16Flash_bwd_paramsE:
.text._ZN5flash44flash_bwd_dq_dk_dv_loop_seqk_parallel_kernelI23Flash_bwd_kernel_traitsILi64ELi64ELi128ELi8ELi2ELi4ELi4ELb1ELb0EN7cutlass6half_tE19Flash_kernel_traitsILi64ELi64ELi128ELi8ES3_EELb0ELb1ELb0ELb0ELb0ELb1ELb0EEEvNS_16Flash_bwd_paramsE:
        /* <DEDUP_REMOVED lines=37> */
[----:B------:R-:W-:Y:S02]  /*0250*/  SHF.R.U32.HI R5, RZ, 0x4, R199 ;  /* 0x00000004ff057819 */ /* 0x000fe400000116c7 */
[--C-:B------:R-:W-:Y:S02]  /*0260*/  LOP3.LUT R2, R13, 0x38, R0.reuse, 0xf8, !PT ;  /* 0x000000380d027812 */ /* 0x100fe400078ef800 */
        /* <DEDUP_REMOVED lines=8> */
[----:B------:R-:W-:Y:S01]  /*02f0*/  LOP3.LUT R188, R11, 0x38, R200, 0xf8, !PT ;  /* 0x000000380bbc7812 */ /* 0x000fe200078ef8c8 */
[----:B-----5:R-:W-:Y:S01]  /*0300*/  IMAD.U32 R11, RZ, RZ, UR4 ;  /* 0x00000004ff0b7e24 */ /* 0x020fe2000f8e00ff */
[----:B------:R-:W-:Y:S01]  /*0310*/  LOP3.LUT R0, R0, 0x8, R199, 0xf8, !PT ;  /* 0x0000000800007812 */ /* 0x000fe200078ef8c7 */
[----:B------:R-:W-:Y:S01]  /*0320*/  UIADD3 UR4, UPT, UPT, UR6, 0xa000, URZ ;  /* 0x0000a00006047890 */ /* 0x000fe2000fffe0ff */
[----:B------:R-:W-:-:S02]  /*0330*/  LEA R195, R195, UR6, 0x1 ;  /* 0x00000006c3c37c11 */ /* 0x000fc4000f8e08ff */
[----:B------:R-:W-:Y:S02]  /*0340*/  LOP3.LUT R190, R9, 0x200, RZ, 0xc0, !PT ;  /* 0x0000020009be7812 */ /* 0x000fe400078ec0ff */
[----:B------:R-:W-:Y:S01]  /*0350*/  LOP3.LUT R192, R188, R5, R192, 0x1e, !PT ;  /* 0x00000005bcc07212 */ /* 0x000fe200078e1ec0 */
[C---:B------:R-:W-:Y:S01]  /*0360*/  VIADD R193, R195.reuse, 0x6040 ;  /* 0x00006040c3c17836 */ /* 0x040fe20000000000 */
[----:B------:R-:W-:Y:S02]  /*0370*/  LOP3.LUT R2, R2, 0x20, R7, 0x78, !PT ;  /* 0x0000002002027812 */ /* 0x000fe400078e7807 */
[----:B------:R-:W-:Y:S01]  /*0380*/  LOP3.LUT R5, R0, 0x1c0, R9, 0xf8, !PT ;  /* 0x000001c000057812 */ /* 0x000fe200078ef809 */
[----:B------:R-:W-:Y:S01]  /*0390*/  VIADD R0, R195, 0x6000 ;  /* 0x00006000c3007836 */ /* 0x000fe20000000000 */
[----:B------:R-:W-:Y:S02]  /*03a0*/  LOP3.LUT R194, R190, 0x400, R3, 0xf8, !PT ;  /* 0x00000400bec27812 */ /* 0x000fe400078ef803 */
[----:B------:R-:W-:Y:S01]  /*03b0*/  LOP3.LUT R7, R188, 0x8, R7, 0x78, !PT ;  /* 0x00000008bc077812 */ /* 0x000fe200078e7807 */
[----:B------:R-:W-:Y:S01]  /*03c0*/  @P1 VIADD R193, R0, 0xffffffc0 ;  /* 0xffffffc000c11836 */ /* 0x000fe20000000000 */
[----:B---3--:R-:W-:-:S02]  /*03d0*/  LEA R202, P0, R198, R202, 0x2 ;  /* 0x000000cac6ca7211 */ /* 0x008fc400078010ff */
[----:B------:R-:W-:Y:S02]  /*03e0*/  LOP3.LUT R190, R190, 0xc00, R3, 0xf8, !PT ;  /* 0x00000c00bebe7812 */ /* 0x000fe400078ef803 */
[----:B------:R-:W-:Y:S02]  /*03f0*/  LOP3.LUT R188, R188, 0x8, R199, 0x78, !PT ;  /* 0x00000008bcbc7812 */ /* 0x000fe400078e78c7 */
[----:B------:R-:W-:Y:S02]  /*0400*/  LOP3.LUT P2, RZ, R199, 0x8, RZ, 0xc0, !PT ;  /* 0x00000008c7ff7812 */ /* 0x000fe4000784c0ff */
[----:B------:R-:W-:Y:S02]  /*0410*/  LOP3.LUT R207, R207, R2, RZ, 0xfc, !PT ;  /* 0x00000002cfcf7212 */ /* 0x000fe400078efcff */
[----:B------:R-:W-:Y:S02]  /*0420*/  LOP3.LUT R182, R5, 0x38, R200, 0x78, !PT ;  /* 0x0000003805b67812 */ /* 0x000fe400078e78c8 */
[----:B------:R-:W-:-:S02]  /*0430*/  LEA.HI.X R203, R198, R203, RZ, 0x2, P0 ;  /* 0x000000cbc6cb7211 */ /* 0x000fc400000f14ff */
[-C--:B------:R-:W-:Y:S02]  /*0440*/  LOP3.LUT R194, R194, R7.reuse, RZ, 0xfc, !PT ;  /* 0x00000007c2c27212 */ /* 0x080fe400078efcff */
[----:B------:R-:W-:Y:S02]  /*0450*/  LOP3.LUT R190, R190, R7, RZ, 0xfc, !PT ;  /* 0x00000007bebe7212 */ /* 0x000fe400078efcff */
[--C-:B------:R-:W-:Y:S02]  /*0460*/  LOP3.LUT R188, R188, 0x7a00, R3.reuse, 0xf8, !PT ;  /* 0x00007a00bcbc7812 */ /* 0x100fe400078ef803 */
[----:B------:R-:W-:Y:S02]  /*0470*/  LOP3.LUT R0, R200, 0x1f8, RZ, 0xc0, !PT ;  /* 0x000001f8c8007812 */ /* 0x000fe400078ec0ff */
[----:B------:R-:W-:Y:S02]  /*0480*/  LOP3.LUT P0, RZ, R199, 0x4, RZ, 0xc0, !PT ;  /* 0x00000004c7ff7812 */ /* 0x000fe4000780c0ff */
[----:B------:R-:W-:-:S02]  /*0490*/  LOP3.LUT R182, R182, 0x200, R3, 0xf8, !PT ;  /* 0x00000200b6b67812 */ /* 0x000fc400078ef803 */
[----:B------:R-:W-:Y:S02]  /*04a0*/  LEA R207, R207, UR5, 0x1 ;  /* 0x00000005cfcf7c11 */ /* 0x000fe4000f8e08ff */
[----:B------:R-:W-:Y:S02]  /*04b0*/  LOP3.LUT R192, R192, 0x200, R9, 0xf8, !PT ;  /* 0x00000200c0c07812 */ /* 0x000fe400078ef809 */
[----:B------:R-:W-:Y:S01]  /*04c0*/  LOP3.LUT P1, RZ, R199, 0x2, RZ, 0xc0, !PT ;  /* 0x00000002c7ff7812 */ /* 0x000fe2000782c0ff */
[C---:B------:R-:W-:Y:S01]  /*04d0*/  VIADD R236, R207.reuse, 0x20 ;  /* 0x00000020cfec7836 */ /* 0x040fe20000000000 */
[----:B------:R-:W-:Y:S01]  /*04e0*/  LOP3.LUT R3, R0, 0x38, R199, 0x78, !PT ;  /* 0x0000003800037812 */ /* 0x000fe200078e78c7 */
[----:B------:R-:W-:Y:S01]  /*04f0*/  @P2 VIADD R236, R207, 0xffffffe0 ;  /* 0xffffffe0cfec2836 */ /* 0x000fe20000000000 */
[----:B------:R-:W-:Y:S02]  /*0500*/  SEL R185, R185, 0xffffffc0, !P0 ;  /* 0xffffffc0b9b97807 */ /* 0x000fe40004000000 */
[----:B------:R-:W-:-:S02]  /*0510*/  LEA R194, R194, UR6, 0x1 ;  /* 0x00000006c2c27c11 */ /* 0x000fc4000f8e08ff */
[----:B------:R-:W-:Y:S02]  /*0520*/  LEA R190, R190, UR4, 0x1 ;  /* 0x00000004bebe7c11 */ /* 0x000fe4000f8e08ff */
[----:B------:R-:W-:Y:S02]  /*0530*/  LEA R188, R188, UR4, 0x1 ;  /* 0x00000004bcbc7c11 */ /* 0x000fe4000f8e08ff */
[----:B------:R-:W-:Y:S01]  /*0540*/  SEL R215, R215, 0xfffffff0, !P0 ;  /* 0xfffffff0d7d77807 */ /* 0x000fe20004000000 */
[----:B------:R-:W-:Y:S01]  /*0550*/  IMAD.IADD R180, R190, 0x1, R185 ;  /* 0x00000001beb47824 */ /* 0x000fe200078e02b9 */
[----:B------:R-:W-:Y:S01]  /*0560*/  SHF.R.U32.HI R201, RZ, 0x3, R199 ;  /* 0x00000003ffc97819 */ /* 0x000fe200000116c7 */
[----:B------:R-:W-:Y:S01]  /*0570*/  IMAD.IADD R184, R188, 0x1, R185 ;  /* 0x00000001bcb87824 */ /* 0x000fe200078e02b9 */
[----:B------:R-:W-:Y:S01]  /*0580*/  SEL R187, R187, 0xffffffe0, !P1 ;  /* 0xffffffe0bbbb7807 */ /* 0x000fe20004800000 */
[----:B------:R-:W-:Y:S01]  /*0590*/  IMAD.IADD R237, R207, 0x1, R215 ;  /* 0x00000001cfed7824 */ /* 0x000fe200078e02d7 */
[----:B------:R-:W-:Y:S01]  /*05a0*/  LOP3.LUT R208, R3, 0x1e00, R200, 0xf8, !PT ;  /* 0x00001e0003d07812 */ /* 0x000fe200078ef8c8 */
[----:B------:R-:W-:Y:S01]  /*05b0*/  IMAD.IADD R3, R194, 0x1, R185 ;  /* 0x00000001c2037824 */ /* 0x000fe200078e02b9 */
[----:B------:R-:W-:Y:S01]  /*05c0*/  LEA R192, R192, UR6, 0x1 ;  /* 0x00000006c0c07c11 */ /* 0x000fe2000f8e08ff */
[C---:B------:R-:W-:Y:S01]  /*05d0*/  VIADD R206, R201.reuse, 0x20 ;  /* 0x00000020c9ce7836 */ /* 0x040fe20000000000 */
[----:B------:R-:W-:Y:S01]  /*05e0*/  SHF.R.U32.HI R199, RZ, 0x5, R199 ;  /* 0x00000005ffc77819 */ /* 0x000fe200000116c7 */
[C---:B------:R-:W-:Y:S01]  /*05f0*/  VIADD R205, R201.reuse, 0x40 ;  /* 0x00000040c9cd7836 */ /* 0x040fe20000000000 */
[----:B------:R-:W-:Y:S01]  /*0600*/  LOP3.LUT R210, R200, 0x38, RZ, 0xc0, !PT ;  /* 0x00000038c8d27812 */ /* 0x000fe200078ec0ff */
[----:B------:R-:W-:Y:S01]  /*0610*/  VIADD R204, R201, 0x60 ;  /* 0x00000060c9cc7836 */ /* 0x000fe20000000000 */
        /* <DEDUP_REMOVED lines=10> */
.L_x_137:
[----:B------:R-:W1:Y:S01]  /*06c0*/  LDC.64 R4, c[0x0][0x478] ;  /* 0x00011e00ff047b82 */ /* 0x000e620000000a00 */
[----:B--2---:R-:W2:Y:S01]  /*06d0*/  LDCU.64 UR4, c[0x0][0x470] ;  /* 0x00008e00ff0477ac */ /* 0x004ea20008000a00 */
[----:B------:R-:W-:Y:S01]  /*06e0*/  IMAD.SHL.U32 R15, R198, 0x4, RZ ;  /* 0x00000004c60f7824 */ /* 0x000fe200078e00ff */
[----:B------:R-:W-:Y:S01]  /*06f0*/  SHF.R.U32.HI R10, RZ, 0x1e, R198 ;  /* 0x0000001eff0a7819 */ /* 0x000fe200000116c6 */
[----:B------:R-:W-:-:S04]  /*0700*/  IMAD.MOV.U32 R234, RZ, RZ, RZ ;  /* 0x000000ffffea7224 */ /* 0x000fc800078e00ff */
[----:B---3--:R-:W3:Y:S08]  /*0710*/  LDC.64 R8, c[0x0][0x460] ;  /* 0x00011800ff087b82 */ /* 0x008ef00000000a00 */
[----:B------:R-:W4:Y:S01]  /*0720*/  LDC.64 R6, c[0x0][0x468] ;  /* 0x00011a00ff067b82 */ /* 0x000f220000000a00 */
[----:B--2---:R-:W-:-:S04]  /*0730*/  ISETP.NE.U32.AND P5, PT, RZ, UR4, PT ;  /* 0x00000004ff007c0c */ /* 0x004fc8000bfa5070 */
[----:B------:R-:W-:Y:S02]  /*0740*/  ISETP.NE.AND.EX P5, PT, RZ, UR5, PT, P5 ;  /* 0x00000005ff007c0c */ /* 0x000fe4000bfa5350 */
[----:B-1----:R-:W-:-:S04]  /*0750*/  ISETP.NE.U32.AND P4, PT, R4, RZ, PT ;  /* 0x000000ff0400720c */ /* 0x002fc80003f85070 */
[----:B------:R-:W-:Y:S02]  /*0760*/  ISETP.NE.AND.EX P4, PT, R5, RZ, PT, P4 ;  /* 0x000000ff0500720c */ /* 0x000fe40003f85340 */
[C---:B---3--:R-:W-:Y:S02]  /*0770*/  ISETP.NE.U32.AND P0, PT, R8.reuse, RZ, PT ;  /* 0x000000ff0800720c */ /* 0x048fe40003f05070 */
[----:B------:R-:W-:-:S03]  /*0780*/  ISETP.NE.U32.AND P3, PT, R8, RZ, PT ;  /* 0x000000ff0800720c */ /* 0x000fc60003f65070 */
[----:B------:R-:W-:Y:S02]  /*0790*/  @P5 IADD3 R16, P2, PT, R15, UR4, RZ ;  /* 0x000000040f105c10 */ /* 0x000fe4000ff5e0ff */
[C---:B------:R-:W-:Y:S02]  /*07a0*/  ISETP.NE.AND.EX P0, PT, R9.reuse, RZ, PT, P0 ;  /* 0x000000ff0900720c */ /* 0x040fe40003f05300 */
[----:B------:R-:W-:Y:S02]  /*07b0*/  ISETP.NE.AND.EX P3, PT, R9, RZ, PT, P3 ;  /* 0x000000ff0900720c */ /* 0x000fe40003f65330 */
[----:B------:R-:W-:Y:S02]  /*07c0*/  @P4 IADD3 R4, P1, PT, R15, R4, RZ ;  /* 0x000000040f044210 */ /* 0x000fe40007f3e0ff */
[----:B------:R-:W-:-:S03]  /*07d0*/  @P5 IADD3.X R17, PT, PT, R10, UR5, RZ, P2, !PT ;  /* 0x000000050a115c10 */ /* 0x000fc600097fe4ff */
[----:B------:R-:W-:Y:S02]  /*07e0*/  @P4 IMAD.X R5, R10, 0x1, R5, P1 ;  /* 0x000000010a054824 */ /* 0x000fe400008e0605 */
[----:B------:R-:W-:Y:S01]  /*07f0*/  IMAD.MOV.U32 R8, RZ, RZ, -0x1 ;  /* 0xffffffffff087424 */ /* 0x000fe200078e00ff */
[----:B------:R-:W2:Y:S04]  /*0800*/  @P5 LDG.E R234, desc[UR12][R16.64] ;  /* 0x0000000c10ea5981 */ /* 0x000ea8000c1e1900 */
[----:B------:R-:W2:Y:S01]  /*0810*/  @P4 LDG.E R13, desc[UR12][R4.64] ;  /* 0x0000000c040d4981 */ /* 0x000ea2000c1e1900 */
[----:B------:R-:W-:-:S03]  /*0820*/  ISETP.NE.AND P5, PT, R189, RZ, PT ;  /* 0x000000ffbd00720c */ /* 0x000fc60003fa5270 */
[----:B-----5:R1:W5:Y:S04]  /*0830*/  @P0 LDG.E R8, desc[UR12][R202.64] ;  /* 0x0000000cca080981 */ /* 0x020368000c1e1900 */
[----:B------:R1:W5:Y:S01]  /*0840*/  @P3 LDG.E R9, desc[UR12][R202.64+0x4] ;  /* 0x0000040cca093981 */ /* 0x000362000c1e1900 */
[----:B----4-:R-:W-:Y:S01]  /*0850*/  ISETP.EQ.U32.AND P2, PT, R6, RZ, PT ;  /* 0x000000ff0600720c */ /* 0x010fe20003f42070 */
[----:B------:R-:W-:Y:S01]  /*0860*/  IMAD.MOV.U32 R235, RZ, RZ, -0x1 ;  /* 0xffffffffffeb7424 */ /* 0x000fe200078e00ff */
[----:B------:R-:W-:Y:S02]  /*0870*/  IADD3 R14, P1, PT, R15, R6, RZ ;  /* 0x000000060f0e7210 */ /* 0x000fe40007f3e0ff */
[----:B------:R-:W-:-:S03]  /*0880*/  ISETP.EQ.OR.EX P2, PT, R7, RZ, !P5, P2 ;  /* 0x000000ff0700720c */ /* 0x000fc60006f42720 */
[----:B------:R-:W-:Y:S02]  /*0890*/  IMAD.X R15, R10, 0x1, R7, P1 ;  /* 0x000000010a0f7824 */ /* 0x000fe400008e0607 */
[----:B------:R-:W3:Y:S08]  /*08a0*/  @!P4 LDC R10, c[0x0][0x43c] ;  /* 0x00010f00ff0acb82 */ /* 0x000ef00000000800 */
[----:B------:R-:W4:Y:S01]  /*08b0*/  @!P4 LDC.64 R4, c[0x0][0x488] ;  /* 0x00012200ff04cb82 */ /* 0x000f220000000a00 */
[----:B------:R1:W5:Y:S01]  /*08c0*/  @!P2 LDG.E R235, desc[UR12][R14.64] ;  /* 0x0000000c0eeba981 */ /* 0x000362000c1e1900 */
[----:B------:R-:W-:Y:S01]  /*08d0*/  ISETP.NE.U32.AND P2, PT, R6, RZ, PT ;  /* 0x000000ff0600720c */ /* 0x000fe20003f45070 */
[----:B------:R-:W-:-:S03]  /*08e0*/  USHF.L.U32 UR15, UR11, 0x7, URZ ;  /* 0x000000070b0f7899 */ /* 0x000fc600080006ff */
[----:B------:R-:W-:Y:S02]  /*08f0*/  ISETP.NE.AND.EX P2, PT, R7, RZ, PT, P2 ;  /* 0x000000ff0700720c */ /* 0x000fe40003f45320 */
[----:B------:R-:W1:Y:S01]  /*0900*/  @!P3 LDC R225, c[0x0][0x434] ;  /* 0x00010d00ffe1bb82 */ /* 0x000e620000000800 */
[----:B----4-:R-:W-:-:S04]  /*0910*/  @!P4 ISETP.NE.U32.AND P1, PT, R4, RZ, PT ;  /* 0x000000ff0400c20c */ /* 0x010fc80003f25070 */
[----:B------:R-:W-:-:S04]  /*0920*/  @!P4 ISETP.NE.AND.EX P1, PT, R5, RZ, PT, P1 ;  /* 0x000000ff0500c20c */ /* 0x000fc80003f25310 */
[----:B---3--:R-:W-:Y:S01]  /*0930*/  @!P4 SEL R10, R10, RZ, P1 ;  /* 0x000000ff0a0ac207 */ /* 0x008fe20000800000 */
[----:B--2---:R-:W-:Y:S01]  /*0940*/  @P4 IMAD.IADD R232, R13, 0x1, -R234 ;  /* 0x000000010de84824 */ /* 0x004fe200078e0aea */
[----:B-1----:R-:W-:Y:S07]  /*0950*/  @!P2 BRA `(.L_x_90) ;  /* 0x00000000000ca947 */ /* 0x002fee0003800000 */
[----:B------:R-:W2:Y:S02]  /*0960*/  @P5 LDG.E R4, desc[UR12][R14.64+0x4] ;  /* 0x0000040c0e045981 */ /* 0x000ea4000c1e1900 */
[----:B--2--5:R-:W-:-:S06]  /*0970*/  @P5 IADD3 R11, PT, PT, R4, -R235, RZ ;  /* 0x800000eb040b5210 */ /* 0x024fcc0007ffe0ff */
[----:B------:R1:W5:Y:S02]  /*0980*/  @!P5 LDG.E R11, desc[UR12][R14.64] ;  /* 0x0000000c0e0bd981 */ /* 0x000364000c1e1900 */
.L_x_90:
[----:B-----5:R-:W-:Y:S01]  /*0990*/  @!P4 IADD3 R232, PT, PT, R10, R11, -R234 ;  /* 0x0000000b0ae8c210 */ /* 0x020fe20007ffe8ea */
[----:B------:R-:W-:-:S03]  /*09a0*/  @P3 IMAD.IADD R225, R9, 0x1, -R8 ;  /* 0x0000000109e13824 */ /* 0x000fc600078e0a08 */
[----:B------:R-:W-:-:S13]  /*09b0*/  ISETP.GT.AND P1, PT, R232, UR15, PT ;  /* 0x0000000fe8007c0c */ /* 0x000fda000bf24270 */
[----:B------:R-:W-:Y:S05]  /*09c0*/  @!P1 BRA `(.L_x_91) ;  /* 0x0000005c00b09947 */ /* 0x000fea0003800000 */
[----:B------:R-:W-:Y:S01]  /*09d0*/  ISETP.NE.AND P3, PT, R8, -0x1, PT ;  /* 0xffffffff0800780c */ /* 0x000fe20003f65270 */
[----:B------:R-:W-:Y:S01]  /*09e0*/  VIADD R10, R225, 0x3f ;  /* 0x0000003fe10a7836 */ /* 0x000fe20000000000 */
[----:B------:R-:W-:-:S04]  /*09f0*/  ISETP.NE.AND P5, PT, R235, -0x1, PT ;  /* 0xffffffffeb00780c */ /* 0x000fc80003fa5270 */
[----:B------:R-:W-:-:S04]  /*0a00*/  SHF.R.S32.HI R233, RZ, 0x1f, R10 ;  /* 0x0000001fffe97819 */ /* 0x000fc8000001140a */
[----:B------:R-:W-:-:S03]  /*0a10*/  LEA.HI R233, R233, R10, RZ, 0x6 ;  /* 0x0000000ae9e97211 */ /* 0x000fc600078f30ff */
[----:B------:R-:W2:Y:S01]  /*0a20*/  @!P3 LDC.64 R6, c[0x0][0x398] ;  /* 0x0000e600ff06bb82 */ /* 0x000ea20000000a00 */
[----:B------:R-:W-:-:S05]  /*0a30*/  SHF.R.S32.HI R233, RZ, 0x6, R233 ;  /* 0x00000006ffe97819 */ /* 0x000fca00000114e9 */
[----:B------:R-:W-:Y:S02]  /*0a40*/  IMAD.SHL.U32 R230, R233, 0x40, RZ ;  /* 0x00000040e9e67824 */ /* 0x000fe400078e00ff */
[----:B------:R-:W3:Y:S01]  /*0a50*/  @P3 LDC.64 R4, c[0x0][0x3b0] ;  /* 0x0000ec00ff043b82 */ /* 0x000ee20000000a00 */
[----:B--2---:R-:W-:-:S04]  /*0a60*/  @!P3 IMAD.WIDE.U32 R18, R198, R6, RZ ;  /* 0x00000006c612b225 */ /* 0x004fc800078e00ff */
[----:B------:R-:W-:Y:S01]  /*0a70*/  @!P3 IMAD R11, R198, R7, R19 ;  /* 0x00000007c60bb224 */ /* 0x000fe200078e0213 */
[----:B------:R-:W-:Y:S01]  /*0a80*/  IADD3 R19, PT, PT, R230, -0x40, RZ ;  /* 0xffffffc0e6137810 */ /* 0x000fe20007ffe0ff */
[----:B---3--:R-:W-:-:S03]  /*0a90*/  @P3 IMAD.WIDE.U32 R6, R8, R4, RZ ;  /* 0x0000000408063225 */ /* 0x008fc600078e00ff */
[----:B------:R-:W-:Y:S01]  /*0aa0*/  SHF.R.S32.HI R21, RZ, 0x1f, R19 ;  /* 0x0000001fff157819 */ /* 0x000fe20000011413 */
[----:B------:R-:W-:Y:S02]  /*0ab0*/  @P3 IMAD R11, R8, R5, R7 ;  /* 0x00000005080b3224 */ /* 0x000fe400078e0207 */
[----:B------:R-:W-:Y:S01]  /*0ac0*/  @P3 IMAD.MOV.U32 R18, RZ, RZ, R6 ;  /* 0x000000ffff123224 */ /* 0x000fe200078e0006 */
[----:B------:R-:W-:Y:S06]  /*0ad0*/  @P5 BRA `(.L_x_92) ;  /* 0x0000000000305947 */ /* 0x000fec0003800000 */
[----:B------:R-:W2:Y:S01]  /*0ae0*/  LDCU.64 UR4, c[0x0][0x3b8] ;  /* 0x00007700ff0477ac */ /* 0x000ea20008000a00 */
[----:B------:R-:W-:Y:S01]  /*0af0*/  SHF.R.S32.HI R5, RZ, 0x1f, R234 ;  /* 0x0000001fff057819 */ /* 0x000fe200000114ea */
[----:B------:R-:W3:Y:S01]  /*0b00*/  LDCU.64 UR6, c[0x0][0x3a0] ;  /* 0x00007400ff0677ac */ /* 0x000ee20008000a00 */
[----:B--2---:R-:W-:Y:S02]  /*0b10*/  MOV R12, UR4 ;  /* 0x00000004000c7c02 */ /* 0x004fe40008000f00 */
[----:B------:R-:W-:-:S03]  /*0b20*/  MOV R13, UR5 ;  /* 0x00000005000d7c02 */ /* 0x000fc60008000f00 */
[-C--:B------:R-:W-:Y:S02]  /*0b30*/  IMAD R4, R5, R12.reuse, RZ ;  /* 0x0000000c05047224 */ /* 0x080fe400078e02ff */
[----:B------:R-:W-:-:S04]  /*0b40*/  IMAD.WIDE.U32 R6, R234, R12, RZ ;  /* 0x0000000cea067225 */ /* 0x000fc800078e00ff */
[----:B------:R-:W-:-:S05]  /*0b50*/  IMAD R4, R234, R13, R4 ;  /* 0x0000000dea047224 */ /* 0x000fca00078e0204 */
[----:B------:R-:W-:-:S03]  /*0b60*/  IADD3 R7, PT, PT, R7, R4, RZ ;  /* 0x0000000407077210 */ /* 0x000fc60007ffe0ff */
[----:B---3--:R-:W-:-:S04]  /*0b70*/  IMAD.WIDE.U32 R24, R198, UR6, R6 ;  /* 0x00000006c6187c25 */ /* 0x008fc8000f8e0006 */
[----:B------:R-:W-:Y:S01]  /*0b80*/  IMAD R23, R198, UR7, R25 ;  /* 0x00000007c6177c24 */ /* 0x000fe2000f8e0219 */
[----:B------:R-:W-:Y:S06]  /*0b90*/  BRA `(.L_x_93) ;  /* 0x0000000000147947 */ /* 0x000fec0003800000 */
.L_x_92:
[----:B------:R-:W2:Y:S01]  /*0ba0*/  LDC.64 R12, c[0x0][0x3b8] ;  /* 0x0000ee00ff0c7b82 */ /* 0x000ea20000000a00 */
[----:B------:R-:W-:-:S05]  /*0bb0*/  IADD3 R24, PT, PT, R234, R235, RZ ;  /* 0x000000ebea187210 */ /* 0x000fca0007ffe0ff */
[C---:B--2---:R-:W-:Y:S02]  /*0bc0*/  IMAD R23, R24.reuse, R13, RZ ;  /* 0x0000000d18177224 */ /* 0x044fe400078e02ff */
[----:B------:R-:W-:-:S05]  /*0bd0*/  IMAD.WIDE.U32 R24, R24, R12, RZ ;  /* 0x0000000c18187225 */ /* 0x000fca00078e00ff */
[----:B------:R-:W-:Y:S02]  /*0be0*/  IADD3 R23, PT, PT, R25, R23, RZ ;  /* 0x0000001719177210 */ /* 0x000fe40007ffe0ff */
.L_x_93:
[----:B------:R-:W2:Y:S01]  /*0bf0*/  LDC R4, c[0x0][0x3e8] ;  /* 0x0000fa00ff047b82 */ /* 0x000ea20000000800 */
[----:B------:R-:W-:Y:S01]  /*0c00*/  USHF.R.S32.HI UR14, URZ, 0x1f, UR15 ;  /* 0x0000001fff0e7899 */ /* 0x000fe2000801140f */
[----:B--2---:R-:W-:-:S04]  /*0c10*/  IABS R7, R4 ;  /* 0x0000000400077213 */ /* 0x004fc80000000000 */
        /* <DEDUP_REMOVED lines=37> */
.L_x_94:
[----:B------:R-:W1:Y:S01]  /*0e70*/  LDC.64 R14, c[0x0][0x3c0] ;  /* 0x0000f000ff0e7b82 */ /* 0x000e620000000a00 */
[----:B------:R-:W-:-:S05]  /*0e80*/  IADD3 R4, PT, PT, R234, R235, RZ ;  /* 0x000000ebea047210 */ /* 0x000fca0007ffe0ff */
[C---:B-1----:R-:W-:Y:S02]  /*0e90*/  IMAD R32, R4.reuse, R15, RZ ;  /* 0x0000000f04207224 */ /* 0x042fe400078e02ff */
[----:B------:R-:W-:-:S05]  /*0ea0*/  IMAD.WIDE.U32 R4, R4, R14, RZ ;  /* 0x0000000e04047225 */ /* 0x000fca00078e00ff */
[----:B------:R-:W-:Y:S02]  /*0eb0*/  IADD3 R32, PT, PT, R5, R32, RZ ;  /* 0x0000002005207210 */ /* 0x000fe40007ffe0ff */
[----:B------:R-:W-:-:S07]  /*0ec0*/  MOV R10, R4 ;  /* 0x00000004000a7202 */ /* 0x000fce0000000f00 */
.L_x_95:
[----:B------:R-:W1:Y:S01]  /*0ed0*/  @!P3 LDC.64 R6, c[0x0][0x588] ;  /* 0x00016200ff06bb82 */ /* 0x000e620000000a00 */
[----:B------:R-:W2:Y:S07]  /*0ee0*/  LDCU UR6, c[0x0][0x3e0] ;  /* 0x00007c00ff0677ac */ /* 0x000eae0008000800 */
[----:B------:R-:W3:Y:S08]  /*0ef0*/  @P3 LDC.64 R4, c[0x0][0x590] ;  /* 0x00016400ff043b82 */ /* 0x000ef00000000a00 */
[----:B------:R-:W2:Y:S01]  /*0f00*/  LDC R224, c[0x0][0x44c] ;  /* 0x00011300ffe07b82 */ /* 0x000ea20000000800 */
[----:B-1----:R-:W-:-:S04]  /*0f10*/  @!P3 IMAD.WIDE.U32 R36, R198, R6, RZ ;  /* 0x00000006c624b225 */ /* 0x002fc800078e00ff */
[----:B------:R-:W-:Y:S02]  /*0f20*/  @!P3 IMAD R25, R198, R7, R37 ;  /* 0x00000007c619b224 */ /* 0x000fe400078e0225 */
[----:B---3--:R-:W-:-:S04]  /*0f30*/  @P3 IMAD.WIDE.U32 R16, R8, R4, RZ ;  /* 0x0000000408103225 */ /* 0x008fc800078e00ff */
[----:B------:R-:W-:Y:S01]  /*0f40*/  @P3 IMAD R25, R8, R5, R17 ;  /* 0x0000000508193224 */ /* 0x000fe200078e0211 */
[----:B------:R-:W-:Y:S01]  /*0f50*/  @P3 MOV R36, R16 ;  /* 0x0000001000243202 */ /* 0x000fe20000000f00 */
[----:B--2---:R-:W-:Y:S01]  /*0f60*/  IMAD.WIDE R6, R224, UR6, RZ ;  /* 0x00000006e0067c25 */ /* 0x004fe2000f8e02ff */
[----:B------:R-:W-:Y:S06]  /*0f70*/  @P3 BRA `(.L_x_96) ;  /* 0x0000000000443947 */ /* 0x000fec0003800000 */
[----:B------:R-:W1:Y:S02]  /*0f80*/  LDCU UR4, c[0x0][0x444] ;  /* 0x00008880ff0477ac */ /* 0x000e640008000800 */
[----:B-1----:R-:W-:Y:S01]  /*0f90*/  USHF.R.S32.HI UR5, URZ, 0x1f, UR4 ;  /* 0x0000001fff057899 */ /* 0x002fe20008011404 */
[----:B------:R-:W-:Y:S01]  /*0fa0*/  IMAD.WIDE.U32 R16, R198, UR4, RZ ;  /* 0x00000004c6107c25 */ /* 0x000fe2000f8e00ff */
[----:B------:R-:W-:-:S04]  /*0fb0*/  USHF.R.S32.HI UR4, URZ, 0x1f, UR6 ;  /* 0x0000001fff047899 */ /* 0x000fc80008011406 */
[----:B------:R-:W-:Y:S02]  /*0fc0*/  IMAD R4, R198, UR5, RZ ;  /* 0x00000005c6047c24 */ /* 0x000fe4000f8e02ff */
[----:B------:R-:W-:-:S03]  /*0fd0*/  IMAD.WIDE.U32 R26, R16, UR6, RZ ;  /* 0x00000006101a7c25 */ /* 0x000fc6000f8e00ff */
[----:B------:R-:W-:-:S05]  /*0fe0*/  IADD3 R4, PT, PT, R17, R4, RZ ;  /* 0x0000000411047210 */ /* 0x000fca0007ffe0ff */
[----:B------:R-:W-:Y:S01]  /*0ff0*/  IMAD R31, R4, UR6, RZ ;  /* 0x00000006041f7c24 */ /* 0x000fe2000f8e02ff */
[----:B------:R-:W-:-:S03]  /*1000*/  SHF.R.S32.HI R4, RZ, 0x1f, R224 ;  /* 0x0000001fff047819 */ /* 0x000fc600000114e0 */
[----:B------:R-:W-:Y:S02]  /*1010*/  IMAD R31, R16, UR4, R31 ;  /* 0x00000004101f7c24 */ /* 0x000fe4000f8e021f */
[----:B------:R-:W-:-:S03]  /*1020*/  IMAD.WIDE.U32 R16, R26, R224, RZ ;  /* 0x000000e01a107225 */ /* 0x000fc600078e00ff */
[----:B------:R-:W-:Y:S02]  /*1030*/  IADD3 R31, PT, PT, R27, R31, RZ ;  /* 0x0000001f1b1f7210 */ /* 0x000fe40007ffe0ff */
[----:B------:R-:W-:-:S03]  /*1040*/  MOV R30, R16 ;  /* 0x00000010001e7202 */ /* 0x000fc60000000f00 */
[----:B------:R-:W-:-:S04]  /*1050*/  IMAD R31, R31, R224, RZ ;  /* 0x000000e01f1f7224 */ /* 0x000fc800078e02ff */
[----:B------:R-:W-:-:S05]  /*1060*/  IMAD R31, R4, R26, R31 ;  /* 0x0000001a041f7224 */ /* 0x000fca00078e021f */
[----:B------:R-:W-:Y:S01]  /*1070*/  IADD3 R31, PT, PT, R17, R31, RZ ;  /* 0x0000001f111f7210 */ /* 0x000fe20007ffe0ff */
[----:B------:R-:W-:Y:S06]  /*1080*/  BRA `(.L_x_97) ;  /* 0x0000000000107947 */ /* 0x000fec0003800000 */
.L_x_96:
[-C--:B------:R-:W-:Y:S02]  /*1090*/  IMAD R31, R7, R8.reuse, RZ ;  /* 0x00000008071f7224 */ /* 0x080fe400078e02ff */
[----:B------:R-:W-:-:S05]  /*10a0*/  IMAD.WIDE.U32 R4, R6, R8, RZ ;  /* 0x0000000806047225 */ /* 0x000fca00078e00ff */
[----:B------:R-:W-:Y:S02]  /*10b0*/  IADD3 R31, PT, PT, R5, R31, RZ ;  /* 0x0000001f051f7210 */ /* 0x000fe40007ffe0ff */
[----:B------:R-:W-:-:S07]  /*10c0*/  MOV R30, R4 ;  /* 0x00000004001e7202 */ /* 0x000fce0000000f00 */
.L_x_97:
[----:B------:R-:W1:Y:S01]  /*10d0*/  LDCU.U8 UR4, c[0x0][0x548] ;  /* 0x0000a900ff0477ac */ /* 0x000e620008000000 */
[----:B------:R-:W-:Y:S01]  /*10e0*/  SHF.L.U32 R9, R198, 0x7, RZ ;  /* 0x00000007c6097819 */ /* 0x000fe200000006ff */
[----:B------:R-:W-:Y:S01]  /*10f0*/  IMAD R29, R191, R224, RZ ;  /* 0x000000e0bf1d7224 */ /* 0x000fe200078e02ff */
[----:B------:R-:W2:Y:S02]  /*1100*/  LDCU.U8 UR5, c[0x0][0x5f0] ;  /* 0x0000be00ff0577ac */ /* 0x000ea40008000000 */
[----:B------:R-:W-:-:S04]  /*1110*/  SEL R4, R9, RZ, P0 ;  /* 0x000000ff09047207 */ /* 0x000fc80000000000 */
[----:B------:R-:W-:-:S04]  /*1120*/  IADD3 R4, P0, PT, R19, R4, RZ ;  /* 0x0000000413047210 */ /* 0x000fc80007f1e0ff */
[----:B------:R-:W-:Y:S01]  /*1130*/  IADD3.X R5, PT, PT, RZ, R21, RZ, P0, !PT ;  /* 0x00000015ff057210 */ /* 0x000fe200007fe4ff */
[----:B------:R-:W-:Y:S01]  /*1140*/  IMAD.WIDE.U32 R34, R4, R6, RZ ;  /* 0x0000000604227225 */ /* 0x000fe200078e00ff */
[----:B-1----:R-:W-:-:S03]  /*1150*/  UISETP.NE.AND UP0, UPT, UR4, URZ, UPT ;  /* 0x000000ff0400728c */ /* 0x002fc6000bf05270 */
[----:B------:R-:W-:-:S04]  /*1160*/  IMAD R5, R5, R6, RZ ;  /* 0x0000000605057224 */ /* 0x000fc800078e02ff */
[----:B------:R-:W-:-:S05]  /*1170*/  IMAD R5, R7, R4, R5 ;  /* 0x0000000407057224 */ /* 0x000fca00078e0205 */
        /* <DEDUP_REMOVED lines=8> */
[----:B------:R-:W-:Y:S05]  /*1200*/  BRA `(.L_x_99) ;  /* 0x00000000000c7947 */ /* 0x000fea0003800000 */
.L_x_98:
[----:B------:R-:W1:Y:S01]  /*1210*/  LDC R17, c[0x0][0x434] ;  /* 0x00010d00ff117b82 */ /* 0x000e620000000800 */
[----:B------:R-:W-:-:S04]  /*1220*/  IMAD R4, R198, UR6, R191 ;  /* 0x00000006c6047c24 */ /* 0x000fc8000f8e02bf */
[----:B-1----:R-:W-:-:S03]  /*1230*/  IMAD R17, R4, R17, RZ ;  /* 0x0000001104117224 */ /* 0x002fc600078e02ff */
.L_x_99:
[----:B------:R-:W-:Y:S01]  /*1240*/  IADD3 R28, PT, PT, R233, -0x1, RZ ;  /* 0xffffffffe91c7810 */ /* 0x000fe20007ffe0ff */
[----:B------:R-:W-:Y:S05]  /*1250*/  BRA.U !UP0, `(.L_x_100) ;  /* 0x0000000108247547 */ /* 0x000fea000b800000 */
        /* <DEDUP_REMOVED lines=9> */
.L_x_100:
[----:B------:R-:W1:Y:S01]  /*12f0*/  LDC R27, c[0x0][0x444] ;  /* 0x00011100ff1b7b82 */ /* 0x000e620000000800 */
[----:B------:R-:W-:-:S04]  /*1300*/  IMAD R4, R198, UR6, R191 ;  /* 0x00000006c6047c24 */ /* 0x000fc8000f8e02bf */
[----:B-1----:R-:W-:-:S07]  /*1310*/  IMAD R27, R4, R27, RZ ;  /* 0x0000001b041b7224 */ /* 0x002fce00078e02ff */
.L_x_101:
[----:B------:R-:W1:Y:S01]  /*1320*/  S2R R16, SR_TID.X ;  /* 0x0000000000107919 */ /* 0x000e620000002100 */
[----:B------:R-:W2:Y:S01]  /*1330*/  LDC.64 R8, c[0x0][0x5f8] ;  /* 0x00017e00ff087b82 */ /* 0x000ea20000000a00 */
[----:B------:R-:W-:Y:S01]  /*1340*/  IMAD R224, R224, UR6, RZ ;  /* 0x00000006e0e07c24 */ /* 0x000fe2000f8e02ff */
[----:B------:R-:W-:Y:S01]  /*1350*/  ISETP.NE.AND P2, PT, RZ, UR5, PT ;  /* 0x00000005ff007c0c */ /* 0x000fe2000bf45270 */
[----:B------:R-:W3:Y:S01]  /*1360*/  LDCU.64 UR6, c[0x0][0x3c8] ;  /* 0x00007900ff0677ac */ /* 0x000ee20008000a00 */
[----:B------:R-:W-:Y:S01]  /*1370*/  IADD3 R30, P1, P0, R34, R30, R29 ;  /* 0x0000001e221e7210 */ /* 0x000fe2000783e01d */
[----:B------:R-:W-:Y:S01]  /*1380*/  VIADD R213, R225, UR15 ;  /* 0x0000000fe1d57c36 */ /* 0x000fe20008000000 */
[----:B------:R-:W-:Y:S01]  /*1390*/  IADD3 R36, P3, PT, R210, R36, RZ ;  /* 0x00000024d2247210 */ /* 0x000fe20007f7e0ff */
[----:B------:R-:W4:Y:S01]  /*13a0*/  LDCU.64 UR4, c[0x0][0x570] ;  /* 0x0000ae00ff0477ac */ /* 0x000f220008000a00 */
[----:B------:R-:W5:Y:S01]  /*13b0*/  LDC.64 R6, c[0x0][0x3b0] ;  /* 0x0000ec00ff067b82 */ /* 0x000f620000000a00 */
[C---:B------:R-:W-:Y:S01]  /*13c0*/  IMAD R17, R28.reuse, 0x40, R17 ;  /* 0x000000401c117824 */ /* 0x040fe200078e0211 */
[----:B------:R-:W-:Y:S01]  /*13d0*/  BSSY.RECONVERGENT B1, `(.L_x_91) ;  /* 0x000054b000017945 */ /* 0x000fe20003800200 */
[----:B------:R-:W-:Y:S01]  /*13e0*/  IMAD.X R37, RZ, RZ, R25, P3 ;  /* 0x000000ffff257224 */ /* 0x000fe200018e0619 */
[----:B------:R-:W4:Y:S01]  /*13f0*/  LDCU.64 UR8, c[0x0][0x380] ;  /* 0x00007000ff0877ac */ /* 0x000f220008000a00 */
[----:B------:R-:W-:-:S03]  /*1400*/  IMAD R27, R28, 0x40, R27 ;  /* 0x000000401c1b7824 */ /* 0x000fc600078e021b */
[----:B------:R-:W3:Y:S01]  /*1410*/  LDC.64 R4, c[0x0][0x590] ;  /* 0x00016400ff047b82 */ /* 0x000ee20000000a00 */
[----:B--2---:R-:W-:Y:S01]  /*1420*/  IMAD.WIDE.U32 R38, R8, UR10, RZ ;  /* 0x0000000a08267c25 */ /* 0x004fe2000f8e00ff */
[----:B------:R-:W-:-:S06]  /*1430*/  SHF.R.S32.HI R8, RZ, 0x1f, R29 ;  /* 0x0000001fff087819 */ /* 0x000fcc000001141d */
[----:B------:R-:W2:Y:S01]  /*1440*/  LDC.64 R240, c[0x0][0x420] ;  /* 0x00010800fff07b82 */ /* 0x000ea20000000a00 */
[----:B------:R-:W-:Y:S02]  /*1450*/  SEL R35, R38, RZ, P2 ;  /* 0x000000ff26237207 */ /* 0x000fe40001000000 */
[----:B-1----:R-:W-:Y:S01]  /*1460*/  LOP3.LUT R33, R16, 0x1f, RZ, 0xc0, !PT ;  /* 0x0000001f10217812 */ /* 0x002fe200078ec0ff */
[----:B-----5:R-:W-:Y:S01]  /*1470*/  IMAD R34, R21, R6, RZ ;  /* 0x0000000615227224 */ /* 0x020fe200078e02ff */
[----:B------:R-:W-:Y:S01]  /*1480*/  IADD3.X R26, PT, PT, R26, R31, R8, P1, P0 ;  /* 0x0000001f1a1a7210 */ /* 0x000fe20000fe0408 */
[----:B------:R-:W-:Y:S02]  /*1490*/  IMAD.MOV.U32 R31, RZ, RZ, RZ ;  /* 0x000000ffff1f7224 */ /* 0x000fe400078e00ff */
[----:B------:R-:W-:Y:S02]  /*14a0*/  IMAD R29, R199, R224, R33 ;  /* 0x000000e0c71d7224 */ /* 0x000fe400078e0221 */
[----:B------:R-:W-:-:S02]  /*14b0*/  IMAD R33, R9, UR10, R39 ;  /* 0x0000000a09217c24 */ /* 0x000fc4000f8e0227 */
[----:B------:R-:W-:Y:S01]  /*14c0*/  IMAD R34, R19, R7, R34 ;  /* 0x0000000713227224 */ /* 0x000fe200078e0222 */
[----:B------:R-:W-:Y:S01]  /*14d0*/  IADD3 R35, P1, P0, R29, R30, R35 ;  /* 0x0000001e1d237210 */ /* 0x000fe2000783e023 */
[----:B------:R-:W-:Y:S01]  /*14e0*/  IMAD.MOV.U32 R30, RZ, RZ, R210 ;  /* 0x000000ffff1e7224 */ /* 0x000fe200078e00d2 */
[----:B------:R-:W1:Y:S01]  /*14f0*/  LDC.64 R8, c[0x0][0x598] ;  /* 0x00016600ff087b82 */ /* 0x000e620000000a00 */
[----:B---3--:R-:W-:Y:S01]  /*1500*/  IMAD.WIDE.U32 R40, R19, R4, R36 ;  /* 0x0000000413287225 */ /* 0x008fe200078e0024 */
[----:B------:R-:W-:Y:S02]  /*1510*/  SHF.R.S32.HI R29, RZ, 0x1f, R29 ;  /* 0x0000001fff1d7819 */ /* 0x000fe4000001141d */
[----:B------:R-:W-:Y:S01]  /*1520*/  SEL R33, R33, RZ, P2 ;  /* 0x000000ff21217207 */ /* 0x000fe20001000000 */
[----:B------:R-:W-:Y:S01]  /*1530*/  IMAD.WIDE.U32 R38, R19, R6, R30 ;  /* 0x0000000613267225 */ /* 0x000fe200078e001e */
[----:B------:R-:W-:Y:S02]  /*1540*/  SHF.L.U64.HI R216, R4, 0x5, R5 ;  /* 0x0000000504d87819 */ /* 0x000fe40000010205 */
[----:B------:R-:W3:Y:S01]  /*1550*/  LDC.64 R36, c[0x0][0x5e8] ;  /* 0x00017a00ff247b82 */ /* 0x000ee20000000a00 */
[----:B------:R-:W-:Y:S01]  /*1560*/  IADD3.X R26, PT, PT, R29, R26, R33, P1, P0 ;  /* 0x0000001a1d1a7210 */ /* 0x000fe20000fe0421 */
[----:B--2---:R-:W-:Y:S01]  /*1570*/  IMAD.WIDE R240, R17, 0x4, R240 ;  /* 0x0000000411f07825 */ /* 0x004fe200078e02f0 */
[----:B------:R-:W-:-:S02]  /*1580*/  IADD3 R38, P4, PT, R18, R38, RZ ;  /* 0x0000002612267210 */ /* 0x000fc40007f9e0ff */
[----:B------:R-:W-:Y:S01]  /*1590*/  IADD3 R17, P3, PT, R201, 0x60, RZ ;  /* 0x00000060c9117810 */ /* 0x000fe20007f7e0ff */
[----:B------:R-:W-:Y:S01]  /*15a0*/  IMAD R18, R21, R4, RZ ;  /* 0x0000000415127224 */ /* 0x000fe200078e02ff */
[----:B------:R-:W-:Y:S01]  /*15b0*/  IADD3.X R39, PT, PT, R11, R39, R34, P4, !PT ;  /* 0x000000270b277210 */ /* 0x000fe200027fe422 */
[----:B------:R-:W-:Y:S01]  /*15c0*/  IMAD.SHL.U32 R21, R224, 0x40, RZ ;  /* 0x00000040e0157824 */ /* 0x000fe200078e00ff */
[----:B------:R-:W2:Y:S01]  /*15d0*/  LDC R11, c[0x0][0x508] ;  /* 0x00014200ff0b7b82 */ /* 0x000ea20000000800 */
[----:B------:R-:W-:Y:S02]  /*15e0*/  IMAD R18, R19, R5, R18 ;  /* 0x0000000513127224 */ /* 0x000fe400078e0212 */
[----:B------:R-:W-:Y:S01]  /*15f0*/  IMAD.SHL.U32 R29, R6, 0x20, RZ ;  /* 0x00000020061d7824 */ /* 0x000fe200078e00ff */
[----:B------:R-:W-:Y:S01]  /*1600*/  IADD3 R35, P0, PT, R21, R35, RZ ;  /* 0x0000002315237210 */ /* 0x000fe20007f1e0ff */
[----:B------:R-:W-:Y:S02]  /*1610*/  IMAD.IADD R41, R41, 0x1, R18 ;  /* 0x0000000129297824 */ /* 0x000fe400078e0212 */
[----:B------:R-:W-:Y:S01]  /*1620*/  IMAD.WIDE.U32 R18, R191, UR6, R38 ;  /* 0x00000006bf127c25 */ /* 0x000fe2000f8e0026 */
[----:B------:R-:W-:-:S02]  /*1630*/  LEA.HI.X.SX32 R26, R21, R26, 0x1, P0 ;  /* 0x0000001a151a7211 */ /* 0x000fc400000f0eff */
[----:B----4-:R-:W-:Y:S01]  /*1640*/  LEA R238, P0, R35, UR4, 0x2 ;  /* 0x0000000423ee7c11 */ /* 0x010fe2000f8010ff */
[C---:B------:R-:W-:Y:S01]  /*1650*/  IMAD R19, R191.reuse, UR7, R19 ;  /* 0x00000007bf137c24 */ /* 0x040fe2000f8e0213 */
[----:B------:R-:W4:Y:S01]  /*1660*/  LDCU.64 UR6, c[0x0][0x550] ;  /* 0x0000aa00ff0677ac */ /* 0x000f220008000a00 */
[----:B-1----:R-:W-:Y:S01]  /*1670*/  IMAD.WIDE.U32 R38, R191, R8, R40 ;  /* 0x00000008bf267225 */ /* 0x002fe200078e0028 */
[----:B------:R-:W-:Y:S02]  /*1680*/  LEA.HI.X R239, R35, UR5, R26, 0x2, P0 ;  /* 0x0000000523ef7c11 */ /* 0x000fe400080f141a */
[----:B------:R-:W-:Y:S01]  /*1690*/  SHF.L.U64.HI R26, R6, 0x5, R7 ;  /* 0x00000005061a7819 */ /* 0x000fe20000010207 */
[----:B------:R-:W-:Y:S01]  /*16a0*/  IMAD R9, R191, R9, R39 ;  /* 0x00000009bf097224 */ /* 0x000fe200078e0227 */
[----:B------:R-:W-:Y:S01]  /*16b0*/  MOV R8, R38 ;  /* 0x0000002600087202 */ /* 0x000fe20000000f00 */
[----:B------:R-:W-:Y:S01]  /*16c0*/  IMAD.WIDE.U32 R18, R201, R6, R18 ;  /* 0x00000006c9127225 */ /* 0x000fe200078e0012 */
[----:B------:R-:W-:-:S03]  /*16d0*/  IADD3.X R21, PT, PT, RZ, RZ, RZ, P3, !PT ;  /* 0x000000ffff157210 */ /* 0x000fc60001ffe4ff */
[----:B------:R-:W-:Y:S01]  /*16e0*/  IMAD.WIDE.U32 R8, R201, R4, R8 ;  /* 0x00000004c9087225 */ /* 0x000fe200078e0008 */
[----:B--2---:R-:W-:Y:S02]  /*16f0*/  IADD3 R11, PT, PT, R213, -R11, -R232 ;  /* 0x8000000bd50b7210 */ /* 0x004fe40007ffe8e8 */
[----:B------:R-:W-:Y:S01]  /*1700*/  LEA R220, P1, R18, UR8, 0x1 ;  /* 0x0000000812dc7c11 */ /* 0x000fe2000f8208ff */
[C---:B------:R-:W-:Y:S01]  /*1710*/  IMAD R221, R201.reuse, R7, R19 ;  /* 0x00000007c9dd7224 */ /* 0x040fe200078e0213 */
[----:B------:R-:W-:Y:S01]  /*1720*/  SHF.R.S32.HI R214, RZ, 0x1f, R11 ;  /* 0x0000001fffd67819 */ /* 0x000fe2000001140b */
[----:B------:R-:W-:Y:S01]  /*1730*/  IMAD R223, R201, R5, R9 ;  /* 0x00000005c9df7224 */ /* 0x000fe200078e0209 */
[----:B----4-:R-:W-:Y:S01]  /*1740*/  LEA R222, P0, R8, UR6, 0x1 ;  /* 0x0000000608de7c11 */ /* 0x010fe2000f8008ff */
[----:B---3--:R-:W-:Y:S01]  /*1750*/  IMAD.WIDE R218, R27, 0x4, R36 ;  /* 0x000000041bda7825 */ /* 0x008fe200078e0224 */
[----:B------:R-:W-:Y:S02]  /*1760*/  LEA.HI R214, R214, R11, RZ, 0x6 ;  /* 0x0000000bd6d67211 */ /* 0x000fe400078f30ff */
[----:B------:R-:W-:Y:S01]  /*1770*/  LEA.HI.X R221, R18, UR9, R221, 0x1, P1 ;  /* 0x0000000912dd7c11 */ /* 0x000fe200088f0cdd */
[----:B------:R-:W-:Y:S01]  /*1780*/  IMAD.SHL.U32 R217, R4, 0x20, RZ ;  /* 0x0000002004d97824 */ /* 0x000fe200078e00ff */
[----:B------:R-:W-:-:S02]  /*1790*/  SHF.R.S32.HI R214, RZ, 0x6, R214 ;  /* 0x00000006ffd67819 */ /* 0x000fc400000114d6 */
[----:B------:R-:W-:Y:S02]  /*17a0*/  LEA.HI.X R223, R8, UR7, R223, 0x1, P0 ;  /* 0x0000000708df7c11 */ /* 0x000fe400080f0cdf */
[----:B------:R-:W-:Y:S02]  /*17b0*/  VIMNMX R214, PT, PT, RZ, R214, !PT ;  /* 0x000000d6ffd67248 */ /* 0x000fe40007fe0100 */
[----:B------:R-:W-:Y:S02]  /*17c0*/  IADD3 R18, P1, PT, R201, 0x20, RZ ;  /* 0x00000020c9127810 */ /* 0x000fe40007f3e0ff */
[----:B------:R-:W-:Y:S02]  /*17d0*/  ISETP.GT.AND P4, PT, R233, R214, PT ;  /* 0x000000d6e900720c */ /* 0x000fe40003f84270 */
[----:B------:R-:W-:Y:S01]  /*17e0*/  IADD3 R19, P0, PT, R201, 0x40, RZ ;  /* 0x00000040c9137810 */ /* 0x000fe20007f1e0ff */
[----:B------:R-:W-:-:S04]  /*17f0*/  IMAD.X R25, RZ, RZ, RZ, P1 ;  /* 0x000000ffff197224 */ /* 0x000fc800008e06ff */
[----:B------:R-:W-:-:S06]  /*1800*/  IMAD.X R27, RZ, RZ, RZ, P0 ;  /* 0x000000ffff1b7224 */ /* 0x000fcc00000e06ff */
        /* <DEDUP_REMOVED lines=14> */
.L_x_103:
[----:B------:R-:W1:Y:S01]  /*18f0*/  LDC.64 R6, c[0x0][0x5c0] ;  /* 0x00017000ff067b82 */ /* 0x000e620000000a00 */
[----:B------:R-:W-:-:S05]  /*1900*/  IADD3 R4, PT, PT, R234, R235, RZ ;  /* 0x000000ebea047210 */ /* 0x000fca0007ffe0ff */
[C---:B-1----:R-:W-:Y:S02]  /*1910*/  IMAD R10, R4.reuse, R7, RZ ;  /* 0x00000007040a7224 */ /* 0x042fe400078e02ff */
[----:B------:R-:W-:-:S05]  /*1920*/  IMAD.WIDE.U32 R8, R4, R6, RZ ;  /* 0x0000000604087225 */ /* 0x000fca00078e00ff */
[----:B------:R-:W-:Y:S02]  /*1930*/  IADD3 R10, PT, PT, R9, R10, RZ ;  /* 0x0000000a090a7210 */ /* 0x000fe40007ffe0ff */
.L_x_104:
        /* <DEDUP_REMOVED lines=13> */
.L_x_105:
[----:B------:R-:W1:Y:S01]  /*1a10*/  LDC.64 R4, c[0x0][0x5c8] ;  /* 0x00017200ff047b82 */ /* 0x000e620000000a00 */
[----:B------:R-:W-:-:S05]  /*1a20*/  IADD3 R234, PT, PT, R234, R235, RZ ;  /* 0x000000ebeaea7210 */ /* 0x000fca0007ffe0ff */
[C---:B-1----:R-:W-:Y:S02]  /*1a30*/  IMAD R11, R234.reuse, R5, RZ ;  /* 0x00000005ea0b7224 */ /* 0x042fe400078e02ff */
[----:B------:R-:W-:-:S05]  /*1a40*/  IMAD.WIDE.U32 R12, R234, R4, RZ ;  /* 0x00000004ea0c7225 */ /* 0x000fca00078e00ff */
[----:B------:R-:W-:-:S07]  /*1a50*/  IADD3 R11, PT, PT, R13, R11, RZ ;  /* 0x0000000b0d0b7210 */ /* 0x000fce0007ffe0ff */
.L_x_106:
[----:B------:R-:W-:Y:S01]  /*1a60*/  VIADD R232, R232, -UR15 ;  /* 0x8000000fe8e87c36 */ /* 0x000fe20008000000 */
[----:B------:R-:W1:Y:S01]  /*1a70*/  LDCU.64 UR4, c[0x0][0x5d8] ;  /* 0x0000bb00ff0477ac */ /* 0x000e620008000a00 */
[C---:B------:R-:W-:Y:S01]  /*1a80*/  IMAD R14, R6.reuse, UR14, RZ ;  /* 0x0000000e060e7c24 */ /* 0x040fe2000f8e02ff */
[----:B------:R-:W-:Y:S01]  /*1a90*/  BSSY.RECONVERGENT B0, `(.L_x_107) ;  /* 0x000001d000007945 */ /* 0x000fe20003800200 */
[----:B------:R-:W-:Y:S01]  /*1aa0*/  IMAD.WIDE.U32 R22, R6, UR15, R30 ;  /* 0x0000000f06167c25 */ /* 0x000fe2000f8e001e */
[-C--:B------:R-:W-:Y:S02]  /*1ab0*/  ISETP.GE.AND P4, PT, R201, R232.reuse, PT ;  /* 0x000000e8c900720c */ /* 0x080fe40003f86270 */
[----:B------:R-:W-:Y:S01]  /*1ac0*/  ISETP.GE.AND P3, PT, R206, R232, PT ;  /* 0x000000e8ce00720c */ /* 0x000fe20003f66270 */
[----:B------:R-:W-:Y:S01]  /*1ad0*/  IMAD R13, R7, UR15, R14 ;  /* 0x0000000f070d7c24 */ /* 0x000fe2000f8e020e */
[----:B------:R-:W-:Y:S02]  /*1ae0*/  IADD3 R14, P0, PT, R8, R22, RZ ;  /* 0x00000016080e7210 */ /* 0x000fe40007f1e0ff */
[----:B------:R-:W-:-:S02]  /*1af0*/  ISETP.GE.AND P2, PT, R205, R232, PT ;  /* 0x000000e8cd00720c */ /* 0x000fc40003f46270 */
[----:B------:R-:W-:Y:S02]  /*1b00*/  IADD3.X R15, PT, PT, R10, R23, R13, P0, !PT ;  /* 0x000000170a0f7210 */ /* 0x000fe400007fe40d */
[----:B------:R-:W-:-:S03]  /*1b10*/  ISETP.GE.AND P1, PT, R204, R232, PT ;  /* 0x000000e8cc00720c */ /* 0x000fc60003f26270 */
[----:B------:R-:W2:Y:S01]  /*1b20*/  @!P4 LDC.64 R8, c[0x0][0x560] ;  /* 0x00015800ff08cb82 */ /* 0x000ea20000000a00 */
[----:B-1----:R-:W-:-:S04]  /*1b30*/  IMAD.WIDE.U32 R14, R191, UR4, R14 ;  /* 0x00000004bf0e7c25 */ /* 0x002fc8000f8e000e */
[----:B------:R-:W-:Y:S01]  /*1b40*/  IMAD R23, R191, UR5, R15 ;  /* 0x00000005bf177c24 */ /* 0x000fe2000f8e020f */
[----:B------:R-:W-:-:S05]  /*1b50*/  @!P4 MOV R22, R14 ;  /* 0x0000000e0016c202 */ /* 0x000fca0000000f00 */
        /* <DEDUP_REMOVED lines=16> */
.L_x_108:
[----:B------:R-:W-:Y:S05]  /*1c60*/  BSYNC.RECONVERGENT B0 ;  /* 0x0000000000007941 */ /* 0x000fea0003800200 */
.L_x_107:
        /* <DEDUP_REMOVED lines=12> */
.L_x_110:
[----:B------:R-:W-:Y:S05]  /*1d30*/  BSYNC.RECONVERGENT B0 ;  /* 0x0000000000007941 */ /* 0x000fea0003800200 */
.L_x_109:
        /* <DEDUP_REMOVED lines=11> */
.L_x_112:
[----:B------:R-:W-:Y:S05]  /*1df0*/  BSYNC.RECONVERGENT B0 ;  /* 0x0000000000007941 */ /* 0x000fea0003800200 */
.L_x_111:
[----:B------:R-:W5:Y:S01]  /*1e00*/  LDCU.64 UR4, c[0x0][0x5e0] ;  /* 0x0000bc00ff0477ac */ /* 0x000f620008000a00 */
[C---:B------:R-:W-:Y:S01]  /*1e10*/  IMAD.WIDE.U32 R14, R4.reuse, UR15, R30 ;  /* 0x0000000f040e7c25 */ /* 0x040fe2000f8e001e */
[----:B----4-:R-:W4:Y:S01]  /*1e20*/  @!P4 LDC.64 R6, c[0x0][0x568] ;  /* 0x00015a00ff06cb82 */ /* 0x010f220000000a00 */
[----:B------:R-:W-:Y:S02]  /*1e30*/  BSSY.RECONVERGENT B0, `(.L_x_113) ;  /* 0x0000018000007945 */ /* 0x000fe40003800200 */
[----:B-1----:R-:W-:Y:S01]  /*1e40*/  IMAD R8, R4, UR14, RZ ;  /* 0x0000000e04087c24 */ /* 0x002fe2000f8e02ff */
[----:B------:R-:W-:-:S03]  /*1e50*/  IADD3 R10, P0, PT, R12, R14, RZ ;  /* 0x0000000e0c0a7210 */ /* 0x000fc60007f1e0ff */
[----:B------:R-:W-:-:S05]  /*1e60*/  IMAD R8, R5, UR15, R8 ;  /* 0x0000000f05087c24 */ /* 0x000fca000f8e0208 */
[----:B------:R-:W-:-:S03]  /*1e70*/  IADD3.X R11, PT, PT, R11, R15, R8, P0, !PT ;  /* 0x0000000f0b0b7210 */ /* 0x000fc600007fe408 */
[----:B-----5:R-:W-:-:S04]  /*1e80*/  IMAD.WIDE.U32 R10, R191, UR4, R10 ;  /* 0x00000004bf0a7c25 */ /* 0x020fc8000f8e000a */
[----:B------:R-:W-:Y:S01]  /*1e90*/  IMAD R13, R191, UR5, R11 ;  /* 0x00000005bf0d7c24 */ /* 0x000fe2000f8e020b */
[----:B------:R-:W-:-:S05]  /*1ea0*/  @!P4 MOV R12, R10 ;  /* 0x0000000a000cc202 */ /* 0x000fca0000000f00 */
[----:B------:R-:W-:-:S04]  /*1eb0*/  @!P4 IMAD.WIDE.U32 R14, R201, R4, R12 ;  /* 0x00000004c90ec225 */ /* 0x000fc800078e000c */
[----:B------:R-:W-:Y:S01]  /*1ec0*/  @!P4 IMAD R8, R201, R5, R15 ;  /* 0x00000005c908c224 */ /* 0x000fe200078e020f */
[----:B----4-:R-:W-:-:S04]  /*1ed0*/  @!P4 LEA R6, P0, R14, R6, 0x1 ;  /* 0x000000060e06c211 */ /* 0x010fc800078008ff */
        /* <DEDUP_REMOVED lines=13> */
.L_x_114:
[----:B------:R-:W-:Y:S05]  /*1fb0*/  BSYNC.RECONVERGENT B0 ;  /* 0x0000000000007941 */ /* 0x000fea0003800200 */
.L_x_113:
        /* <DEDUP_REMOVED lines=12> */
.L_x_116:
[----:B------:R-:W-:Y:S05]  /*2080*/  BSYNC.RECONVERGENT B0 ;  /* 0x0000000000007941 */ /* 0x000fea0003800200 */
.L_x_115:
[----:B------:R-:W-:Y:S05]  /*2090*/  @P1 BRA `(.L_x_117) ;  /* 0x0000004400f81947 */ /* 0x000fea0003800000 */
[----:B------:R-:W5:Y:S01]  /*20a0*/  LDCU.64 UR4, c[0x0][0x568] ;  /* 0x0000ad00ff0477ac */ /* 0x000f620008000a00 */
[----:B------:R-:W-:Y:S01]  /*20b0*/  MOV R11, R13 ;  /* 0x0000000d000b7202 */ /* 0x000fe20000000f00 */
[-C--:B-1----:R-:W-:Y:S02]  /*20c0*/  IMAD R6, R21, R4.reuse, RZ ;  /* 0x0000000415067224 */ /* 0x082fe400078e02ff */
[----:B------:R-:W-:-:S04]  /*20d0*/  IMAD.WIDE.U32 R10, R17, R4, R10 ;  /* 0x00000004110a7225 */ /* 0x000fc800078e000a */
[----:B------:R-:W-:-:S05]  /*20e0*/  IMAD R5, R17, R5, R6 ;  /* 0x0000000511057224 */ /* 0x000fca00078e0206 */
[----:B------:R-:W-:Y:S02]  /*20f0*/  IADD3 R5, PT, PT, R11, R5, RZ ;  /* 0x000000050b057210 */ /* 0x000fe40007ffe0ff */
[----:B-----5:R-:W-:-:S04]  /*2100*/  LEA R4, P0, R10, UR4, 0x1 ;  /* 0x000000040a047c11 */ /* 0x020fc8000f8008ff */
[----:B------:R-:W-:-:S05]  /*2110*/  LEA.HI.X R5, R10, UR5, R5, 0x1, P0 ;  /* 0x000000050a057c11 */ /* 0x000fca00080f0c05 */
[----:B------:R1:W-:Y:S01]  /*2120*/  STG.E.128 desc[UR12][R4.64], RZ ;  /* 0x000000ff04007986 */ /* 0x0003e2000c101d0c */
[----:B------:R-:W-:Y:S05]  /*2130*/  BRA `(.L_x_117) ;  /* 0x0000004400d07947 */ /* 0x000fea0003800000 */
.L_x_102:
[----:B------:R-:W-:Y:S01]  /*2140*/  VIADD R211, R232, -UR15 ;  /* 0x8000000fe8d37c36 */ /* 0x000fe20008000000 */
[----:B------:R-:W1:Y:S01]  /*2150*/  LDCU.64 UR4, c[0x0][0x3d8] ;  /* 0x00007b00ff0477ac */ /* 0x000e620008000a00 */
[C-C-:B------:R-:W-:Y:S01]  /*2160*/  IMAD.WIDE.U32 R8, R14.reuse, UR15, R30.reuse ;  /* 0x0000000f0e087c25 */ /* 0x140fe2000f8e001e */
[----:B------:R-:W2:Y:S02]  /*2170*/  LDC R209, c[0x0][0x44c] ;  /* 0x00011300ffd17b82 */ /* 0x000ea40000000800 */
[-C--:B------:R-:W-:Y:S01]  /*2180*/  ISETP.GE.AND P6, PT, R201, R211.reuse, PT ;  /* 0x000000d3c900720c */ /* 0x080fe20003fc6270 */
[----:B------:R-:W-:Y:S01]  /*2190*/  IMAD R4, R14, UR14, RZ ;  /* 0x0000000e0e047c24 */ /* 0x000fe2000f8e02ff */
[-C--:B------:R-:W-:Y:S01]  /*21a0*/  ISETP.GE.AND P5, PT, R206, R211.reuse, PT ;  /* 0x000000d3ce00720c */ /* 0x080fe20003fa6270 */
[----:B------:R-:W-:Y:S01]  /*21b0*/  IMAD.WIDE.U32 R30, R12, UR15, R30 ;  /* 0x0000000f0c1e7c25 */ /* 0x000fe2000f8e001e */
[-C--:B------:R-:W-:Y:S01]  /*21c0*/  ISETP.GE.AND P4, PT, R205, R211.reuse, PT ;  /* 0x000000d3cd00720c */ /* 0x080fe20003f86270 */
[----:B------:R-:W3:Y:S01]  /*21d0*/  LDCU UR7, c[0x0][0x45c] ;  /* 0x00008b80ff0777ac */ /* 0x000ee20008000800 */
[----:B------:R-:W-:Y:S01]  /*21e0*/  IADD3 R38, P0, PT, R10, R8, RZ ;  /* 0x000000080a267210 */ /* 0x000fe20007f1e0ff */
[----:B------:R-:W-:Y:S01]  /*21f0*/  IMAD R5, R15, UR15, R4 ;  /* 0x0000000f0f057c24 */ /* 0x000fe2000f8e0204 */
[----:B------:R-:W-:Y:S01]  /*2200*/  ISETP.GE.AND P3, PT, R204, R211, PT ;  /* 0x000000d3cc00720c */ /* 0x000fe20003f66270 */
[----:B------:R-:W-:-:S02]  /*2210*/  IMAD.MOV.U32 R229, RZ, RZ, 0x7f800000 ;  /* 0x7f800000ffe57424 */ /* 0x000fc400078e00ff */
[----:B------:R-:W-:Y:S01]  /*2220*/  IMAD.MOV.U32 R228, RZ, RZ, 0x7f800000 ;  /* 0x7f800000ffe47424 */ /* 0x000fe200078e00ff */
[----:B------:R-:W-:Y:S01]  /*2230*/  IADD3.X R39, PT, PT, R32, R9, R5, P0, !PT ;  /* 0x0000000920277210 */ /* 0x000fe200007fe405 */
[----:B------:R-:W4:Y:S01]  /*2240*/  @!P6 LDC.64 R10, c[0x0][0x390] ;  /* 0x0000e400ff0aeb82 */ /* 0x000f220000000a00 */
[----:B-1----:R-:W-:Y:S02]  /*2250*/  IMAD R7, R22, UR4, RZ ;  /* 0x0000000416077c24 */ /* 0x002fe4000f8e02ff */
[----:B------:R-:W-:Y:S02]  /*2260*/  @!P5 IMAD R34, R25, R14, RZ ;  /* 0x0000000e1922d224 */ /* 0x000fe400078e02ff */
[C---:B------:R-:W-:Y:S02]  /*2270*/  IMAD R5, R20.reuse, UR5, R7 ;  /* 0x0000000514057c24 */ /* 0x040fe4000f8e0207 */
[----:B------:R-:W-:Y:S01]  /*2280*/  IMAD.WIDE.U32 R38, R20, UR4, R38 ;  /* 0x0000000414267c25 */ /* 0x000fe2000f8e0026 */
[----:B------:R-:W1:Y:S01]  /*2290*/  @!P5 LDC.64 R8, c[0x0][0x390] ;  /* 0x0000e400ff08db82 */ /* 0x000e620000000a00 */
[----:B------:R-:W3:Y:S02]  /*22a0*/  LDCU.64 UR4, c[0x0][0x3d0] ;  /* 0x00007a00ff0477ac */ /* 0x000ee40008000a00 */
[----:B------:R-:W-:-:S02]  /*22b0*/  IMAD.IADD R39, R39, 0x1, R5 ;  /* 0x0000000127277824 */ /* 0x000fc400078e0205 */
[-C--:B------:R-:W-:Y:S02]  /*22c0*/  @!P4 IMAD R36, R27, R14.reuse, RZ ;  /* 0x0000000e1b24c224 */ /* 0x080fe400078e02ff */
[--C-:B------:R-:W-:Y:S01]  /*22d0*/  @!P6 IMAD.WIDE.U32 R40, R201, R14, R38.reuse ;  /* 0x0000000ec928e225 */ /* 0x100fe200078e0026 */
[----:B------:R-:W3:Y:S03]  /*22e0*/  @!P4 LDC.64 R6, c[0x0][0x390] ;  /* 0x0000e400ff06cb82 */ /* 0x000ee60000000a00 */
[----:B------:R-:W-:Y:S02]  /*22f0*/  @!P5 IMAD.MOV.U32 R42, RZ, RZ, R38 ;  /* 0x000000ffff2ad224 */ /* 0x000fe400078e0026 */
[----:B------:R-:W-:Y:S02]  /*2300*/  @!P5 IMAD.MOV.U32 R43, RZ, RZ, R39 ;  /* 0x000000ffff2bd224 */ /* 0x000fe400078e0027 */
[-C--:B------:R-:W-:Y:S01]  /*2310*/  @!P4 IMAD R33, R19, R15.reuse, R36 ;  /* 0x0000000f1321c224 */ /* 0x080fe200078e0224 */
[----:B------:R-:W2:Y:S01]  /*2320*/  @!P3 LDC.64 R4, c[0x0][0x390] ;  /* 0x0000e400ff04bb82 */ /* 0x000ea20000000a00 */
[-C--:B------:R-:W-:Y:S01]  /*2330*/  @!P6 IMAD R36, R201, R15.reuse, R41 ;  /* 0x0000000fc924e224 */ /* 0x080fe200078e0229 */
[----:B----4-:R-:W-:Y:S01]  /*2340*/  @!P6 LEA R10, P0, R40, R10, 0x1 ;  /* 0x0000000a280ae211 */ /* 0x010fe200078008ff */
[----:B------:R-:W-:-:S02]  /*2350*/  @!P5 IMAD R34, R18, R15, R34 ;  /* 0x0000000f1222d224 */ /* 0x000fc400078e0222 */
[----:B------:R-:W-:Y:S01]  /*2360*/  @!P5 IMAD.WIDE.U32 R42, R18, R14, R42 ;  /* 0x0000000e122ad225 */ /* 0x000fe200078e002a */
[----:B------:R-:W-:Y:S02]  /*2370*/  @!P6 LEA.HI.X R11, R40, R11, R36, 0x1, P0 ;  /* 0x0000000b280be211 */ /* 0x000fe400000f0c24 */
[----:B------:R-:W-:Y:S01]  /*2380*/  @P2 BAR.SYNC.DEFER_BLOCKING 0x0 ;  /* 0x0000000000002b1d */ /* 0x000fe20000010000 */
[--C-:B------:R-:W-:Y:S01]  /*2390*/  @!P3 IMAD.MOV.U32 R44, RZ, RZ, R38.reuse ;  /* 0x000000ffff2cb224 */ /* 0x100fe200078e0026 */
[----:B-1----:R-:W-:Y:S01]  /*23a0*/  @!P5 LEA R36, P1, R42, R8, 0x1 ;  /* 0x000000082a24d211 */ /* 0x002fe200078208ff */
[--C-:B------:R-:W-:Y:S02]  /*23b0*/  @!P3 IMAD.MOV.U32 R45, RZ, RZ, R39.reuse ;  /* 0x000000ffff2db224 */ /* 0x100fe400078e0027 */
[----:B------:R-:W-:-:S04]  /*23c0*/  @!P4 IMAD.WIDE.U32 R38, R19, R14, R38 ;  /* 0x0000000e1326c225 */ /* 0x000fc800078e0026 */
[----:B------:R-:W-:Y:S01]  /*23d0*/  @!P3 IMAD R32, R21, R14, RZ ;  /* 0x0000000e1520b224 */ /* 0x000fe200078e02ff */
[----:B---3--:R-:W-:Y:S01]  /*23e0*/  @!P4 LEA R6, P0, R38, R6, 0x1 ;  /* 0x000000062606c211 */ /* 0x008fe200078008ff */
[----:B------:R-:W-:Y:S02]  /*23f0*/  @!P5 IMAD.IADD R34, R43, 0x1, R34 ;  /* 0x000000012b22d824 */ /* 0x000fe400078e0222 */
[----:B------:R-:W-:-:S03]  /*2400*/  @!P3 IMAD.WIDE.U32 R44, R17, R14, R44 ;  /* 0x0000000e112cb225 */ /* 0x000fc600078e002c */
[----:B------:R-:W-:Y:S01]  /*2410*/  @!P5 LEA.HI.X R37, R42, R9, R34, 0x1, P1 ;  /* 0x000000092a25d211 */ /* 0x000fe200008f0c22 */
[----:B------:R-:W-:Y:S01]  /*2420*/  IMAD R14, R28, -0x40, R225 ;  /* 0xffffffc01c0e7824 */ /* 0x000fe200078e02e1 */
[----:B--2---:R-:W-:Y:S01]  /*2430*/  @!P3 LEA R34, P2, R44, R4, 0x1 ;  /* 0x000000042c22b211 */ /* 0x004fe200078408ff */
[----:B------:R-:W-:Y:S01]  /*2440*/  @!P4 IMAD.IADD R8, R39, 0x1, R33 ;  /* 0x000000012708c824 */ /* 0x000fe200078e0221 */
[----:B------:R-:W-:Y:S01]  /*2450*/  LOP3.LUT R28, R28, 0x80000001, RZ, 0xc0, !PT ;  /* 0x800000011c1c7812 */ /* 0x000fe200078ec0ff */
[----:B------:R-:W-:Y:S01]  /*2460*/  @!P3 IMAD R32, R17, R15, R32 ;  /* 0x0000000f1120b224 */ /* 0x000fe200078e0220 */
[----:B------:R-:W-:Y:S01]  /*2470*/  ISETP.GE.AND P1, PT, R206, R14, PT ;  /* 0x0000000ece00720c */ /* 0x000fe20003f26270 */
[----:B------:R-:W-:Y:S01]  /*2480*/  IMAD R9, R22, UR4, RZ ;  /* 0x0000000416097c24 */ /* 0x000fe2000f8e02ff */
[----:B------:R-:W-:Y:S01]  /*2490*/  @!P4 LEA.HI.X R7, R38, R7, R8, 0x1, P0 ;  /* 0x000000072607c211 */ /* 0x000fe200000f0c08 */
[----:B------:R-:W-:Y:S01]  /*24a0*/  IMAD R8, R12, UR14, RZ ;  /* 0x0000000e0c087c24 */ /* 0x000fe2000f8e02ff */
[----:B------:R-:W-:Y:S01]  /*24b0*/  IADD3 R30, P0, PT, R24, R30, RZ ;  /* 0x0000001e181e7210 */ /* 0x000fe20007f1e0ff */
[----:B------:R-:W-:Y:S01]  /*24c0*/  @!P3 IMAD.IADD R32, R45, 0x1, R32 ;  /* 0x000000012d20b824 */ /* 0x000fe200078e0220 */
[----:B------:R-:W-:Y:S01]  /*24d0*/  @!PT LDS RZ, [RZ] ;  /* 0x00000000fffff984 */ /* 0x000fe20000000800 */
[----:B------:R-:W-:Y:S01]  /*24e0*/  @!PT LDS RZ, [RZ] ;  /* 0x00000000fffff984 */ /* 0x000fe20000000800 */
[----:B------:R-:W-:Y:S01]  /*24f0*/  @!PT LDS RZ, [RZ] ;  /* 0x00000000fffff984 */ /* 0x000fe20000000800 */
[----:B------:R1:W-:Y:S01]  /*2500*/  @!P6 LDGSTS.E.BYPASS.LTC128B.128 [R208+0xa000], desc[UR12][R10.64] ;  /* 0x0a0000000ad0efae */ /* 0x0003e2000b981a0c */
[----:B------:R-:W-:-:S02]  /*2510*/  IMAD R8, R13, UR15, R8 ;  /* 0x0000000f0d087c24 */ /* 0x000fc4000f8e0208 */
[----:B------:R-:W-:Y:S01]  /*2520*/  IMAD R4, R20, UR5, R9 ;  /* 0x0000000514047c24 */ /* 0x000fe2000f8e0209 */
[----:B------:R-:W-:Y:S01]  /*2530*/  @!P3 LEA.HI.X R35, R44, R5, R32, 0x1, P2 ;  /* 0x000000052c23b211 */ /* 0x000fe200010f0c20 */
[----:B------:R2:W-:Y:S01]  /*2540*/  @P6 STS.128 [R208+0xa000], RZ ;  /* 0x00a000ffd0006388 */ /* 0x0005e20000000c00 */
[----:B------:R-:W-:Y:S01]  /*2550*/  IADD3.X R31, PT, PT, R23, R31, R8, P0, !PT ;  /* 0x0000001f171f7210 */ /* 0x000fe200007fe408 */
[----:B------:R-:W-:Y:S01]  /*2560*/  VIADD R5, R197, 0x8 ;  /* 0x00000008c5057836 */ /* 0x000fe20000000000 */
[C---:B------:R-:W-:Y:S01]  /*2570*/  @!P1 LEA R32, P0, R217.reuse, R222, 0x1 ;  /* 0x000000ded9209211 */ /* 0x040fe200078008ff */
[----:B------:R2:W-:Y:S01]  /*2580*/  @P5 STS.128 [R208+0xb000], RZ ;  /* 0x00b000ffd0005388 */ /* 0x0005e20000000c00 */
[----:B------:R-:W-:Y:S01]  /*2590*/  ISETP.NE.AND P2, PT, R28, 0x1, PT ;  /* 0x000000011c00780c */ /* 0x000fe20003f45270 */
[----:B------:R-:W-:Y:S01]  /*25a0*/  IMAD.WIDE.U32 R30, R20, UR4, R30 ;  /* 0x00000004141e7c25 */ /* 0x000fe2000f8e001e */
[----:B------:R-:W-:Y:S01]  /*25b0*/  @!P1 LEA.HI.X R33, R217, R223, R216, 0x1, P0 ;  /* 0x000000dfd9219211 */ /* 0x000fe200000f0cd8 */
[----:B------:R-:W3:Y:S01]  /*25c0*/  @!P5 LDC.64 R8, c[0x0][0x388] ;  /* 0x0000e200ff08db82 */ /* 0x000ee20000000a00 */
[-C--:B------:R-:W-:Y:S01]  /*25d0*/  ISETP.GE.AND P0, PT, R201, R14.reuse, PT ;  /* 0x0000000ec900720c */ /* 0x080fe20003f06270 */
[----:B------:R-:W-:Y:S01]  /*25e0*/  @!PT LDS RZ, [RZ] ;  /* 0x00000000fffff984 */ /* 0x000fe20000000800 */
[----:B------:R-:W-:Y:S01]  /*25f0*/  @!PT LDS RZ, [RZ] ;  /* 0x00000000fffff984 */ /* 0x000fe20000000800 */
[----:B------:R-:W-:Y:S01]  /*2600*/  @!PT LDS RZ, [RZ] ;  /* 0x00000000fffff984 */ /* 0x000fe20000000800 */
[----:B------:R-:W-:Y:S01]  /*2610*/  @!P5 LDGSTS.E.BYPASS.LTC128B.128 [R208+0xb000], desc[UR12][R36.64] ;  /* 0x0b00000024d0dfae */ /* 0x000fe2000b981a0c */
[----:B------:R-:W-:Y:S01]  /*2620*/  SEL R177, RZ, 0x2000, P2 ;  /* 0x00002000ffb17807 */ /* 0x000fe20001000000 */
[----:B------:R-:W-:Y:S01]  /*2630*/  IMAD.IADD R31, R31, 0x1, R4 ;  /* 0x000000011f1f7824 */ /* 0x000fe200078e0204 */
[----:B------:R-:W-:Y:S01]  /*2640*/  ISETP.GE.AND P2, PT, R5, R14, PT ;  /* 0x0000000e0500720c */ /* 0x000fe20003f46270 */
[----:B------:R2:W-:Y:S01]  /*2650*/  @P4 STS.128 [R208+0xc000], RZ ;  /* 0x00c000ffd0004388 */ /* 0x0005e20000000c00 */
[----:B------:R-:W-:Y:S01]  /*2660*/  @!P4 IMAD R4, R27, R12, RZ ;  /* 0x0000000c1b04c224 */ /* 0x000fe200078e02ff */
[----:B------:R-:W4:Y:S01]  /*2670*/  LDCU UR4, c[0x0][0x590] ;  /* 0x0000b200ff0477ac */ /* 0x000f220008000800 */
[----:B------:R-:W-:Y:S01]  /*2680*/  IMAD.IADD R231, R208, 0x1, R177 ;  /* 0x00000001d0e77824 */ /* 0x000fe200078e02b1 */
[----:B------:R-:W-:Y:S01]  /*2690*/  @!PT LDS RZ, [RZ] ;  /* 0x00000000fffff984 */ /* 0x000fe20000000800 */
[----:B------:R-:W-:Y:S01]  /*26a0*/  @!PT LDS RZ, [RZ] ;  /* 0x00000000fffff984 */ /* 0x000fe20000000800 */
[----:B------:R-:W-:Y:S01]  /*26b0*/  @!PT LDS RZ, [RZ] ;  /* 0x00000000fffff984 */ /* 0x000fe20000000800 */
[----:B------:R4:W-:Y:S01]  /*26c0*/  @!P4 LDGSTS.E.BYPASS.LTC128B.128 [R208+0xc000], desc[UR12][R6.64] ;  /* 0x0c00000006d0cfae */ /* 0x0009e2000b981a0c */
[----:B------:R-:W-:-:S02]  /*26d0*/  @!P4 IMAD R15, R19, R13, R4 ;  /* 0x0000000d130fc224 */ /* 0x000fc400078e0204 */
[----:B------:R-:W-:Y:S01]  /*26e0*/  @!P5 IMAD R25, R25, R12, RZ ;  /* 0x0000000c1919d224 */ /* 0x000fe200078e02ff */
[----:B-1----:R-:W1:Y:S01]  /*26f0*/  @!P6 LDC.64 R10, c[0x0][0x388] ;  /* 0x0000e200ff0aeb82 */ /* 0x002e620000000a00 */
[----:B------:R2:W-:Y:S01]  /*2700*/  @P3 STS.128 [R208+0xd000], RZ ;  /* 0x00d000ffd0003388 */ /* 0x0005e20000000c00 */
[----:B------:R-:W-:Y:S02]  /*2710*/  @!P4 IMAD.MOV.U32 R28, RZ, RZ, R30 ;  /* 0x000000ffff1cc224 */ /* 0x000fe400078e001e */
[----:B------:R-:W-:Y:S01]  /*2720*/  IMAD.MOV.U32 R227, RZ, RZ, 0x7f800000 ;  /* 0x7f800000ffe37424 */ /* 0x000fe200078e00ff */
[----:B------:R-:W-:Y:S01]  /*2730*/  @!PT LDS RZ, [RZ] ;  /* 0x00000000fffff984 */ /* 0x000fe20000000800 */
[----:B------:R-:W-:Y:S01]  /*2740*/  @!PT LDS RZ, [RZ] ;  /* 0x00000000fffff984 */ /* 0x000fe20000000800 */
[----:B------:R-:W-:Y:S01]  /*2750*/  @!PT LDS RZ, [RZ] ;  /* 0x00000000fffff984 */ /* 0x000fe20000000800 */
[----:B------:R2:W-:Y:S01]  /*2760*/  @!P3 LDGSTS.E.BYPASS.LTC128B.128 [R208+0xd000], desc[UR12][R34.64] ;  /* 0x0d00000022d0bfae */ /* 0x0005e2000b981a0c */
[----:B------:R-:W-:Y:S02]  /*2770*/  @!P5 IMAD R25, R18, R13, R25 ;  /* 0x0000000d1219d224 */ /* 0x000fe400078e0219 */
[----:B------:R-:W-:Y:S01]  /*2780*/  IMAD.MOV.U32 R226, RZ, RZ, 0x7f800000 ;  /* 0x7f800000ffe27424 */ /* 0x000fe200078e00ff */
[----:B------:R-:W0:Y:S01]  /*2790*/  LDGDEPBAR ;  /* 0x00000000000079af */ /* 0x000e220000000000 */
[----:B------:R-:W3:Y:S01]  /*27a0*/  @!P3 LDC.64 R4, c[0x0][0x388] ;  /* 0x0000e200ff04bb82 */ /* 0x000ee20000000a00 */
[----:B------:R-:W-:Y:S01]  /*27b0*/  SHF.R.U32.HI R212, RZ, 0x1, R16 ;  /* 0x00000001ffd47819 */ /* 0x000fe20000011610 */
[----:B------:R-:W-:Y:S01]  /*27c0*/  IMAD.SHL.U32 R224, R224, 0x8, RZ ;  /* 0x00000008e0e07824 */ /* 0x000fe200078e00ff */
[----:B------:R-:W-:Y:S01]  /*27d0*/  @!P0 LDGSTS.E.BYPASS.LTC128B.128 [R208+0x4000], desc[UR12][R222.64] ;  /* 0x04000000ded08fae */ /* 0x000fe2000b981a0c */
[----:B------:R-:W-:-:S02]  /*27e0*/  IADD3 R213, PT, PT, R213, 0x80, -R232 ;  /* 0x00000080d5d57810 */ /* 0x000fc40007ffe8e8 */
[----:B------:R-:W-:Y:S02]  /*27f0*/  CS2R R94, SRZ ;  /* 0x00000000005e7805 */ /* 0x000fe4000001ff00 */
[----:B------:R-:W-:Y:S01]  /*2800*/  CS2R R92, SRZ ;  /* 0x00000000005c7805 */ /* 0x000fe2000001ff00 */
[----:B------:R1:W-:Y:S01]  /*2810*/  @P0 STS.128 [R208+0x4000], RZ ;  /* 0x004000ffd0000388 */ /* 0x0003e20000000c00 */
[----:B------:R-:W-:Y:S02]  /*2820*/  CS2R R98, SRZ ;  /* 0x0000000000627805 */ /* 0x000fe4000001ff00 */
[----:B------:R-:W-:Y:S02]  /*2830*/  CS2R R96, SRZ ;  /* 0x0000000000607805 */ /* 0x000fe4000001ff00 */
[----:B------:R-:W-:Y:S01]  /*2840*/  CS2R R90, SRZ ;  /* 0x00000000005a7805 */ /* 0x000fe2000001ff00 */
[----:B------:R1:W-:Y:S01]  /*2850*/  @P1 STS.128 [R208+0x5000], RZ ;  /* 0x005000ffd0001388 */ /* 0x0003e20000000c00 */
[----:B------:R-:W-:Y:S01]  /*2860*/  CS2R R88, SRZ ;  /* 0x0000000000587805 */ /* 0x000fe2000001ff00 */
[----:B----4-:R-:W4:Y:S01]  /*2870*/  @!P4 LDC.64 R6, c[0x0][0x388] ;  /* 0x0000e200ff06cb82 */ /* 0x010f220000000a00 */
[----:B------:R-:W-:Y:S01]  /*2880*/  CS2R R86, SRZ ;  /* 0x0000000000567805 */ /* 0x000fe2000001ff00 */
[----:B------:R-:W-:Y:S01]  /*2890*/  @!PT LDS RZ, [RZ] ;  /* 0x00000000fffff984 */ /* 0x000fe20000000800 */
[----:B------:R-:W-:Y:S01]  /*28a0*/  @!PT LDS RZ, [RZ] ;  /* 0x00000000fffff984 */ /* 0x000fe20000000800 */
[----:B------:R-:W-:Y:S01]  /*28b0*/  @!PT LDS RZ, [RZ] ;  /* 0x00000000fffff984 */ /* 0x000fe20000000800 */
[----:B------:R1:W-:Y:S01]  /*28c0*/  @!P1 LDGSTS.E.BYPASS.LTC128B.128 [R208+0x5000], desc[UR12][R32.64] ;  /* 0x0500000020d09fae */ /* 0x0003e2000b981a0c */
[----:B------:R-:W-:-:S02]  /*28d0*/  CS2R R84, SRZ ;  /* 0x0000000000547805 */ /* 0x000fc4000001ff00 */
[----:B------:R-:W-:Y:S02]  /*28e0*/  CS2R R78, SRZ ;  /* 0x00000000004e7805 */ /* 0x000fe4000001ff00 */
[----:B------:R-:W-:Y:S01]  /*28f0*/  CS2R R76, SRZ ;  /* 0x00000000004c7805 */ /* 0x000fe2000001ff00 */
[----:B------:R-:W-:Y:S01]  /*2900*/  @!P0 LDGSTS.E.BYPASS.LTC128B.128 [R231], desc[UR12][R220.64] ;  /* 0x00000000dce78fae */ /* 0x000fe2000b981a0c */
[----:B------:R-:W-:Y:S02]  /*2910*/  CS2R R82, SRZ ;  /* 0x0000000000527805 */ /* 0x000fe4000001ff00 */
[----:B------:R-:W-:Y:S01]  /*2920*/  CS2R R80, SRZ ;  /* 0x0000000000507805 */ /* 0x000fe2000001ff00 */
[----:B--2---:R-:W-:Y:S01]  /*2930*/  @!P6 IMAD.MOV.U32 R34, RZ, RZ, R30 ;  /* 0x000000ffff22e224 */ /* 0x004fe200078e001e */
[----:B------:R2:W-:Y:S01]  /*2940*/  @P0 STS.128 [R231], RZ ;  /* 0x000000ffe7000388 */ /* 0x0005e20000000c00 */
[----:B------:R-:W-:Y:S01]  /*2950*/  @!P6 IMAD.MOV.U32 R35, RZ, RZ, R31 ;  /* 0x000000ffff23e224 */ /* 0x000fe200078e001f */
[----:B------:R-:W-:-:S02]  /*2960*/  @!P1 LEA R22, P0, R29, R220, 0x1 ;  /* 0x000000dc1d169211 */ /* 0x000fc400078008ff */
[----:B------:R-:W-:Y:S01]  /*2970*/  CS2R R74, SRZ ;  /* 0x00000000004a7805 */ /* 0x000fe2000001ff00 */
[----:B------:R2:W-:Y:S01]  /*2980*/  @P1 STS.128 [R231+0x1000], RZ ;  /* 0x001000ffe7001388 */ /* 0x0005e20000000c00 */
[-C--:B------:R-:W-:Y:S01]  /*2990*/  @!P6 IMAD.WIDE.U32 R34, R201, R12.reuse, R34 ;  /* 0x0000000cc922e225 */ /* 0x080fe200078e0022 */
[----:B------:R-:W-:Y:S02]  /*29a0*/  @!P1 LEA.HI.X R23, R29, R221, R26, 0x1, P0 ;  /* 0x000000dd1d179211 */ /* 0x000fe400000f0c1a */
[----:B------:R-:W-:Y:S02]  /*29b0*/  CS2R R72, SRZ ;  /* 0x0000000000487805 */ /* 0x000fe4000001ff00 */
[----:B------:R-:W-:Y:S01]  /*29c0*/  CS2R R70, SRZ ;  /* 0x0000000000467805 */ /* 0x000fe2000001ff00 */
[----:B------:R-:W-:Y:S01]  /*29d0*/  @!P5 IMAD.WIDE.U32 R26, R18, R12, R30 ;  /* 0x0000000c121ad225 */ /* 0x000fe200078e001e */
[----:B------:R-:W-:Y:S01]  /*29e0*/  CS2R R68, SRZ ;  /* 0x0000000000447805 */ /* 0x000fe2000001ff00 */
[----:B------:R-:W-:Y:S01]  /*29f0*/  @!PT LDS RZ, [RZ] ;  /* 0x00000000fffff984 */ /* 0x000fe20000000800 */
[----:B------:R-:W-:Y:S01]  /*2a00*/  @!PT LDS RZ, [RZ] ;  /* 0x00000000fffff984 */ /* 0x000fe20000000800 */
[----:B------:R-:W-:Y:S01]  /*2a10*/  @!PT LDS RZ, [RZ] ;  /* 0x00000000fffff984 */ /* 0x000fe20000000800 */
[----:B------:R-:W-:Y:S01]  /*2a20*/  @!P1 LDGSTS.E.BYPASS.LTC128B.128 [R231+0x1000], desc[UR12][R22.64] ;  /* 0x0100000016e79fae */ /* 0x000fe2000b981a0c */
[----:B------:R-:W-:Y:S01]  /*2a30*/  CS2R R62, SRZ ;  /* 0x00000000003e7805 */ /* 0x000fe2000001ff00 */
[----:B------:R-:W-:Y:S01]  /*2a40*/  @!P6 IMAD R18, R201, R13, R35 ;  /* 0x0000000dc912e224 */ /* 0x000fe200078e0223 */
[----:B------:R-:W-:Y:S01]  /*2a50*/  CS2R R60, SRZ ;  /* 0x00000000003c7805 */ /* 0x000fe2000001ff00 */
[----:B------:R-:W-:Y:S01]  /*2a60*/  @!P4 IMAD.MOV.U32 R29, RZ, RZ, R31 ;  /* 0x000000ffff1dc224 */ /* 0x000fe200078e001f */
[----:B------:R-:W-:Y:S01]  /*2a70*/  CS2R R66, SRZ ;  /* 0x0000000000427805 */ /* 0x000fe2000001ff00 */
[----:B------:R-:W-:Y:S01]  /*2a80*/  @!P5 IMAD.IADD R25, R27, 0x1, R25 ;  /* 0x000000011b19d824 */ /* 0x000fe200078e0219 */
[----:B------:R-:W-:-:S02]  /*2a90*/  CS2R R64, SRZ ;  /* 0x0000000000407805 */ /* 0x000fc4000001ff00 */
[C---:B-1----:R-:W-:Y:S01]  /*2aa0*/  @!P6 LEA R32, P0, R34.reuse, R10, 0x1 ;  /* 0x0000000a2220e211 */ /* 0x042fe200078008ff */
[-C--:B------:R-:W-:Y:S01]  /*2ab0*/  @!P4 IMAD.WIDE.U32 R28, R19, R12.reuse, R28 ;  /* 0x0000000c131cc225 */ /* 0x080fe200078e001c */
[----:B------:R-:W-:Y:S02]  /*2ac0*/  CS2R R58, SRZ ;  /* 0x00000000003a7805 */ /* 0x000fe4000001ff00 */
[----:B------:R-:W-:Y:S02]  /*2ad0*/  CS2R R56, SRZ ;  /* 0x0000000000387805 */ /* 0x000fe4000001ff00 */
[----:B------:R-:W-:Y:S01]  /*2ae0*/  @!P6 LEA.HI.X R33, R34, R11, R18, 0x1, P0 ;  /* 0x0000000b2221e211 */ /* 0x000fe200000f0c12 */
[----:B------:R-:W-:Y:S01]  /*2af0*/  @!P3 IMAD R10, R21, R12, RZ ;  /* 0x0000000c150ab224 */ /* 0x000fe200078e02ff */
[C---:B---3--:R-:W-:Y:S01]  /*2b00*/  @!P5 LEA R8, P0, R26.reuse, R8, 0x1 ;  /* 0x000000081a08d211 */ /* 0x048fe200078008ff */
[----:B------:R-:W-:Y:S01]  /*2b10*/  @!P4 IMAD.IADD R15, R29, 0x1, R15 ;  /* 0x000000011d0fc824 */ /* 0x000fe200078e020f */
[----:B------:R-:W-:Y:S01]  /*2b20*/  LOP3.LUT R11, R197, 0x20, RZ, 0xfc, !PT ;  /* 0x00000020c50b7812 */ /* 0x000fe200078efcff */
[C---:B------:R-:W-:Y:S01]  /*2b30*/  @!P3 IMAD R10, R17.reuse, R13, R10 ;  /* 0x0000000d110ab224 */ /* 0x040fe200078e020a */
[----:B------:R-:W-:Y:S01]  /*2b40*/  @!P5 LEA.HI.X R9, R26, R9, R25, 0x1, P0 ;  /* 0x000000091a09d211 */ /* 0x000fe200000f0c19 */
[----:B------:R-:W-:Y:S01]  /*2b50*/  @!P3 IMAD.WIDE.U32 R30, R17, R12, R30 ;  /* 0x0000000c111eb225 */ /* 0x000fe200078e001e */
[C---:B----4-:R-:W-:Y:S01]  /*2b60*/  @!P4 LEA R6, P0, R28.reuse, R6, 0x1 ;  /* 0x000000061c06c211 */ /* 0x050fe200078008ff */
[----:B------:R-:W-:Y:S01]  /*2b70*/  @!P6 LDGSTS.E.BYPASS.LTC128B.128 [R208+0x6000], desc[UR12][R32.64] ;  /* 0x0600000020d0efae */ /* 0x000fe2000b981a0c */
[----:B------:R-:W-:Y:S01]  /*2b80*/  ISETP.GE.AND P1, PT, R11, R14, PT ;  /* 0x0000000e0b00720c */ /* 0x000fe20003f26270 */
[----:B------:R-:W-:Y:S01]  /*2b90*/  @!P3 IMAD.IADD R10, R31, 0x1, R10 ;  /* 0x000000011f0ab824 */ /* 0x000fe200078e020a */
[----:B------:R-:W-:Y:S01]  /*2ba0*/  @!P4 LEA.HI.X R7, R28, R7, R15, 0x1, P0 ;  /* 0x000000071c07c211 */ /* 0x000fe200000f0c0f */
[----:B------:R2:W-:Y:S01]  /*2bb0*/  @P6 STS.128 [R208+0x6000], RZ ;  /* 0x006000ffd0006388 */ /* 0x0005e20000000c00 */
[C---:B------:R-:W-:Y:S01]  /*2bc0*/  @!P3 LEA R4, P0, R30.reuse, R4, 0x1 ;  /* 0x000000041e04b211 */ /* 0x040fe200078008ff */
[----:B------:R-:W-:Y:S01]  /*2bd0*/  VIADD R11, R197, 0x28 ;  /* 0x00000028c50b7836 */ /* 0x000fe20000000000 */
[----:B------:R-:W-:Y:S01]  /*2be0*/  CS2R R54, SRZ ;  /* 0x0000000000367805 */ /* 0x000fe2000001ff00 */
[----:B------:R2:W-:Y:S01]  /*2bf0*/  @P5 STS.128 [R208+0x7000], RZ ;  /* 0x007000ffd0005388 */ /* 0x0005e20000000c00 */
[----:B------:R-:W-:-:S02]  /*2c00*/  @!P3 LEA.HI.X R5, R30, R5, R10, 0x1, P0 ;  /* 0x000000051e05b211 */ /* 0x000fc400000f0c0a */
[----:B------:R-:W-:Y:S02]  /*2c10*/  CS2R R52, SRZ ;  /* 0x0000000000347805 */ /* 0x000fe4000001ff00 */
[-C--:B------:R-:W-:Y:S01]  /*2c20*/  ISETP.GE.AND P0, PT, R197, R14.reuse, PT ;  /* 0x0000000ec500720c */ /* 0x080fe20003f06270 */
[----:B------:R-:W-:Y:S01]  /*2c30*/  @!PT LDS RZ, [RZ] ;  /* 0x00000000fffff984 */ /* 0x000fe20000000800 */
[----:B------:R-:W-:Y:S01]  /*2c40*/  @!PT LDS RZ, [RZ] ;  /* 0x00000000fffff984 */ /* 0x000fe20000000800 */
[----:B------:R-:W-:Y:S01]  /*2c50*/  @!PT LDS RZ, [RZ] ;  /* 0x00000000fffff984 */ /* 0x000fe20000000800 */
[----:B------:R-:W-:Y:S01]  /*2c60*/  @!P5 LDGSTS.E.BYPASS.LTC128B.128 [R208+0x7000], desc[UR12][R8.64] ;  /* 0x0700000008d0dfae */ /* 0x000fe2000b981a0c */
[----:B------:R-:W-:Y:S01]  /*2c70*/  ISETP.GE.AND P5, PT, R11, R14, PT ;  /* 0x0000000e0b00720c */ /* 0x000fe20003fa6270 */
[----:B------:R-:W-:Y:S01]  /*2c80*/  IMAD.WIDE.U32 R10, R197, 0x4, R240 ;  /* 0x00000004c50a7825 */ /* 0x000fe200078e00f0 */
[----:B------:R-:W-:Y:S01]  /*2c90*/  CS2R R46, SRZ ;  /* 0x00000000002e7805 */ /* 0x000fe2000001ff00 */
[----:B------:R2:W-:Y:S01]  /*2ca0*/  @P4 STS.128 [R208+0x8000], RZ ;  /* 0x008000ffd0004388 */ /* 0x0005e20000000c00 */
[----:B------:R-:W-:Y:S02]  /*2cb0*/  CS2R R50, SRZ ;  /* 0x0000000000327805 */ /* 0x000fe4000001ff00 */
[----:B------:R-:W-:-:S02]  /*2cc0*/  CS2R R48, SRZ ;  /* 0x0000000000307805 */ /* 0x000fc4000001ff00 */
[----:B------:R-:W-:Y:S01]  /*2cd0*/  CS2R R42, SRZ ;  /* 0x00000000002a7805 */ /* 0x000fe2000001ff00 */
[----:B------:R-:W-:Y:S01]  /*2ce0*/  @!PT LDS RZ, [RZ] ;  /* 0x00000000fffff984 */ /* 0x000fe20000000800 */
[----:B------:R-:W-:Y:S01]  /*2cf0*/  @!PT LDS RZ, [RZ] ;  /* 0x00000000fffff984 */ /* 0x000fe20000000800 */
[----:B------:R-:W-:Y:S01]  /*2d00*/  @!PT LDS RZ, [RZ] ;  /* 0x00000000fffff984 */ /* 0x000fe20000000800 */
[----:B------:R-:W-:Y:S01]  /*2d10*/  @!P4 LDGSTS.E.BYPASS.LTC128B.128 [R208+0x8000], desc[UR12][R6.64] ;  /* 0x0800000006d0cfae */ /* 0x000fe2000b981a0c */
[----:B------:R-:W-:Y:S02]  /*2d20*/  CS2R R40, SRZ ;  /* 0x0000000000287805 */ /* 0x000fe4000001ff00 */
[----:B------:R-:W-:Y:S01]  /*2d30*/  CS2R R38, SRZ ;  /* 0x0000000000267805 */ /* 0x000fe2000001ff00 */
[----:B------:R-:W1:Y:S01]  /*2d40*/  LDCU UR5, c[0x0][0x3e0] ;  /* 0x00007c00ff0577ac */ /* 0x000e620008000800 */
[----:B------:R2:W-:Y:S04]  /*2d50*/  @P3 STS.128 [R208+0x9000], RZ ;  /* 0x009000ffd0003388 */ /* 0x0005e80000000c00 */
[----:B------:R-:W-:Y:S01]  /*2d60*/  @!PT LDS RZ, [RZ] ;  /* 0x00000000fffff984 */ /* 0x000fe20000000800 */
[----:B------:R-:W-:Y:S01]  /*2d70*/  @!PT LDS RZ, [RZ] ;  /* 0x00000000fffff984 */ /* 0x000fe20000000800 */
[----:B------:R-:W-:Y:S01]  /*2d80*/  @!PT LDS RZ, [RZ] ;  /* 0x00000000fffff984 */ /* 0x000fe20000000800 */
[----:B------:R3:W-:Y:S04]  /*2d90*/  @!P3 LDGSTS.E.BYPASS.LTC128B.128 [R208+0x9000], desc[UR12][R4.64] ;  /* 0x0900000004d0bfae */ /* 0x0007e8000b981a0c */
[----:B------:R-:W0:Y:S04]  /*2da0*/  LDGDEPBAR ;  /* 0x00000000000079af */ /* 0x000e280000000000 */
[----:B------:R2:W5:Y:S04]  /*2db0*/  @!P0 LDG.E R229, desc[UR12][R10.64] ;  /* 0x0000000c0ae58981 */ /* 0x000568000c1e1900 */
[----:B------:R2:W5:Y:S04]  /*2dc0*/  @!P2 LDG.E R228, desc[UR12][R10.64+0x20] ;  /* 0x0000200c0ae4a981 */ /* 0x000568000c1e1900 */
[----:B------:R2:W5:Y:S04]  /*2dd0*/  @!P1 LDG.E R227, desc[UR12][R10.64+0x80] ;  /* 0x0000800c0ae39981 */ /* 0x000568000c1e1900 */
[----:B------:R2:W5:Y:S01]  /*2de0*/  @!P5 LDG.E R226, desc[UR12][R10.64+0xa0] ;  /* 0x0000a00c0ae2d981 */ /* 0x000562000c1e1900 */
[----:B------:R-:W-:Y:S01]  /*2df0*/  IMAD.IADD R178, R194, 0x1, R177 ;  /* 0x00000001c2b27824 */ /* 0x000fe200078e02b1 */
[----:B------:R-:W-:-:S02]  /*2e00*/  CS2R R44, SRZ ;  /* 0x00000000002c7805 */ /* 0x000fc4000001ff00 */
[----:B------:R-:W-:Y:S01]  /*2e10*/  CS2R R36, SRZ ;  /* 0x0000000000247805 */ /* 0x000fe2000001ff00 */
[----:B------:R-:W-:Y:S01]  /*2e20*/  IMAD.IADD R177, R192, 0x1, R177 ;  /* 0x00000001c0b17824 */ /* 0x000fe200078e02b1 */
[----:B------:R-:W-:Y:S01]  /*2e30*/  UIADD3 UR6, UPT, UPT, UR15, 0x80, URZ ;  /* 0x000000800f067890 */ /* 0x000fe2000fffe0ff */
[----:B---3--:R-:W-:Y:S01]  /*2e40*/  IMAD.SHL.U32 R5, R16, 0x2, RZ ;  /* 0x0000000210057824 */ /* 0x008fe200078e00ff */
[----:B------:R-:W-:-:S04]  /*2e50*/  DEPBAR.LE SB0, 0x1 ;  /* 0x000080400000791a */ /* 0x000fc80000000000 */
[----:B------:R-:W-:Y:S01]  /*2e60*/  BAR.SYNC.DEFER_BLOCKING 0x0 ;  /* 0x0000000000007b1d */ /* 0x000fe20000010000 */
[----:B------:R-:W-:Y:S01]  /*2e70*/  LOP3.LUT R5, R5, 0x6, RZ, 0xc0, !PT ;  /* 0x0000000605057812 */ /* 0x000fe200078ec0ff */
[----:B------:R-:W-:Y:S01]  /*2e80*/  USHF.L.U32 UR4, UR4, 0x6, URZ ;  /* 0x0000000604047899 */ /* 0x000fe200080006ff */
[----:B------:R-:W-:Y:S02]  /*2e90*/  IADD3 R4, PT, PT, R230, R197, R232 ;  /* 0x000000c5e6047210 */ /* 0x000fe40007ffe0e8 */
[----:B------:R-:W-:Y:S02]  /*2ea0*/  LOP3.LUT R212, R5, 0x1e0, R212, 0xf8, !PT ;  /* 0x000001e005d47812 */ /* 0x000fe400078ef8d4 */
[----:B------:R-:W-:-:S03]  /*2eb0*/  IADD3 R225, PT, PT, R4, -0x1f, -R225 ;  /* 0xffffffe104e17810 */ /* 0x000fc60007ffe8e1 */
[----:B------:R-:W-:Y:S01]  /*2ec0*/  VIADD R212, R212, UR15 ;  /* 0x0000000fd4d47c36 */ /* 0x000fe20008000000 */
[----:B------:R2:W3:Y:S04]  /*2ed0*/  LDSM.16.M88.4 R144, [R188] ;  /* 0x00000000bc90783b */ /* 0x0004e80000000200 */
[----:B------:R2:W4:Y:S04]  /*2ee0*/  LDSM.16.M88.4 R148, [R188+0x800] ;  /* 0x00080000bc94783b */ /* 0x0005280000000200 */
[----:B------:R2:W1:Y:S04]  /*2ef0*/  LDSM.16.M88.4 R152, [R186] ;  /* 0x00000000ba98783b */ /* 0x0004680000000200 */
[----:B------:R2:W1:Y:S04]  /*2f00*/  LDSM.16.M88.4 R156, [R186+0x800] ;  /* 0x00080000ba9c783b */ /* 0x0004680000000200 */
[----:B------:R2:W1:Y:S04]  /*2f10*/  LDSM.16.M88.4 R160, [R184] ;  /* 0x00000000b8a0783b */ /* 0x0004680000000200 */
[----:B------:R2:W1:Y:S04]  /*2f20*/  LDSM.16.M88.4 R164, [R184+0x800] ;  /* 0x00080000b8a4783b */ /* 0x0004680000000200 */
[----:B------:R2:W1:Y:S04]  /*2f30*/  LDSM.16.M88.4 R168, [R183] ;  /* 0x00000000b7a8783b */ /* 0x0004680000000200 */
[----:B------:R2:W1:Y:S02]  /*2f40*/  LDSM.16.M88.4 R172, [R183+0x800] ;  /* 0x00080000b7ac783b */ /* 0x0004640000000200 */
.L_x_120:
[----:B------:R-:W0:Y:S01]  /*2f50*/  LDGDEPBAR ;  /* 0x00000000000079af */ /* 0x000e220000000000 */
[--C-:B------:R-:W-:Y:S02]  /*2f60*/  IMAD.IADD R140, R187, 0x1, R178.reuse ;  /* 0x00000001bb8c7824 */ /* 0x100fe400078e02b2 */
[----:B-----5:R-:W-:Y:S01]  /*2f70*/  FMUL.FTZ R242, R229, 1.4426950216293334961 ;  /* 0x3fb8aa3be5f27820 */ /* 0x020fe20000410000 */
[----:B------:R-:W-:Y:S01]  /*2f80*/  IMAD.IADD R196, R185, 0x1, R178 ;  /* 0x00000001b9c47824 */ /* 0x000fe200078e02b2 */
[----:B------:R-:W-:Y:S01]  /*2f90*/  FSETP.NEU.FTZ.AND P0, PT, R229, -INF , PT ;  /* 0xff800000e500780b */ /* 0x000fe20003f1d000 */
[----:B------:R-:W-:Y:S02]  /*2fa0*/  VIADD R230, R230, 0xffffffc0 ;  /* 0xffffffc0e6e67836 */ /* 0x000fe40000000000 */
[----:B------:R-:W-:Y:S01]  /*2fb0*/  FMUL.FTZ R243, R228, 1.4426950216293334961 ;  /* 0x3fb8aa3be4f37820 */ /* 0x000fe20000410000 */
[----:B------:R-:W-:Y:S01]  /*2fc0*/  FMUL.FTZ R245, R227, 1.4426950216293334961 ;  /* 0x3fb8aa3be3f57820 */ /* 0x000fe20000410000 */
[----:B------:R-:W-:Y:S01]  /*2fd0*/  FMUL.FTZ R247, R226, 1.4426950216293334961 ;  /* 0x3fb8aa3be2f77820 */ /* 0x000fe20000410000 */
[----:B------:R-:W-:Y:S01]  /*2fe0*/  VIADD R233, R233, 0xffffffff ;  /* 0xffffffffe9e97836 */ /* 0x000fe20000000000 */
[----:B------:R-:W-:Y:S04]  /*2ff0*/  ISETP.GE.AND P2, PT, R230, R213, PT ;  /* 0x000000d5e600720c */ /* 0x000fe80003f46270 */
[----:B------:R-:W-:Y:S01]  /*3000*/  ISETP.GT.AND P2, PT, R232, UR6, P2 ;  /* 0x00000006e8007c0c */ /* 0x000fe20009744270 */
[----:B------:R-:W-:Y:S04]  /*3010*/  DEPBAR.LE SB0, 0x0 ;  /* 0x000080000000791a */ /* 0x000fe80000000000 */
[----:B------:R-:W-:Y:S08]  /*3020*/  BAR.SYNC.DEFER_BLOCKING 0x0 ;  /* 0x0000000000007b1d */ /* 0x000ff00000010000 */
[C---:B------:R-:W-:Y:S01]  /*3030*/  @!P2 VIADD R248, R212.reuse, 0x1 ;  /* 0x00000001d4f8a836 */ /* 0x040fe20000000000 */
[----:B------:R-:W-:Y:S08]  /*3040*/  LDSM.16.M88.4 R100, [R178] ;  /* 0x00000000b264783b */ /* 0x000ff00000000200 */
[----:B------:R-:W3:Y:S08]  /*3050*/  LDSM.16.M88.4 R104, [R188+-0x4000] ;  /* 0xffc00000bc68783b */ /* 0x000ef00000000200 */
[----:B------:R-:W2:Y:S08]  /*3060*/  LDSM.16.M88.4 R108, [R178+0x1000] ;  /* 0x00100000b26c783b */ /* 0x000eb00000000200 */
[----:B------:R-:W4:Y:S08]  /*3070*/  LDSM.16.M88.4 R112, [R188+-0x3800] ;  /* 0xffc80000bc70783b */ /* 0x000f300000000200 */
[----:B------:R-:W-:Y:S08]  /*3080*/  LDSM.16.M88.4 R116, [R140] ;  /* 0x000000008c74783b */ /* 0x000ff00000000200 */
[----:B------:R-:W1:Y:S01]  /*3090*/  LDSM.16.M88.4 R120, [R186+-0x4000] ;  /* 0xffc00000ba78783b */ /* 0x000e620000000200 */
[-C--:B---3--:R-:W-:Y:S07]  /*30a0*/  HMMA.16816.F32 R4, R100, R104.reuse, RZ ;  /* 0x000000686404723c */ /* 0x088fee00000018ff */
[----:B------:R-:W3:Y:S01]  /*30b0*/  LDSM.16.M88.4 R124, [R140+0x1000] ;  /* 0x001000008c7c783b */ /* 0x000ee20000000200 */
[C---:B--2---:R-:W-:Y:S07]  /*30c0*/  HMMA.16816.F32 R8, R108.reuse, R104, RZ ;  /* 0x000000686c08723c */ /* 0x044fee00000018ff */
[----:B------:R-:W2:Y:S01]  /*30d0*/  LDSM.16.M88.4 R128, [R186+-0x3800] ;  /* 0xffc80000ba80783b */ /* 0x000ea20000000200 */
[-C--:B------:R-:W-:Y:S07]  /*30e0*/  HMMA.16816.F32 R12, R108, R106.reuse, RZ ;  /* 0x0000006a6c0c723c */ /* 0x080fee00000018ff */
[----:B------:R-:W-:Y:S01]  /*30f0*/  LDSM.16.M88.4 R132, [R184+-0x4000] ;  /* 0xffc00000b884783b */ /* 0x000fe20000000200 */
[C---:B------:R-:W-:Y:S07]  /*3100*/  HMMA.16816.F32 R16, R100.reuse, R106, RZ ;  /* 0x0000006a6410723c */ /* 0x040fee00000018ff */
[----:B------:R-:W2:Y:S01]  /*3110*/  LDSM.16.M88.4 R104, [R196] ;  /* 0x00000000c468783b */ /* 0x000ea20000000200 */
        /* <DEDUP_REMOVED lines=9> */
[-C--:B-1----:R-:W-:Y:S06]  /*31b0*/  HMMA.16816.F32 R4, R116, R120.reuse, R4 ;  /* 0x000000787404723c */ /* 0x082fec0000001804 */
[----:B------:R-:W1:Y:S02]  /*31c0*/  LDSM.16.M88.4 R112, [R112+0x1000] ;  /* 0x001000007070783b */ /* 0x000e640000000200 */
[C---:B---3--:R-:W-:Y:S08]  /*31d0*/  HMMA.16816.F32 R8, R124.reuse, R120, R8 ;  /* 0x000000787c08723c */ /* 0x048ff00000001808 */
[-C--:B------:R-:W-:Y:S08]  /*31e0*/  HMMA.16816.F32 R12, R124, R122.reuse, R12 ;  /* 0x0000007a7c0c723c */ /* 0x080ff0000000180c */
[C---:B------:R-:W-:Y:S04]  /*31f0*/  HMMA.16816.F32 R16, R116.reuse, R122, R16 ;  /* 0x0000007a7410723c */ /* 0x040fe80000001810 */
[C---:B------:R-:W-:Y:S04]  /*3200*/  @!P2 VIADD R122, R212.reuse, 0x9 ;  /* 0x00000009d47aa836 */ /* 0x040fe80000000000 */
[-C--:B--2---:R-:W-:Y:S08]  /*3210*/  HMMA.16816.F32 R20, R116, R128.reuse, R20 ;  /* 0x000000807414723c */ /* 0x084ff00000001814 */
[C---:B------:R-:W-:Y:S08]  /*3220*/  HMMA.16816.F32 R24, R124.reuse, R128, R24 ;  /* 0x000000807c18723c */ /* 0x040ff00000001818 */
[-C--:B------:R-:W-:Y:S03]  /*3230*/  HMMA.16816.F32 R28, R124, R130.reuse, R28 ;  /* 0x000000827c1c723c */ /* 0x080fe6000000181c */
[C-C-:B------:R-:W-:Y:S02]  /*3240*/  @!P2 VIADDMNMX R126, R225.reuse, 0xffffffe0, R232.reuse, PT ;  /* 0xffffffe0e17ea846 */ /* 0x140fe400038001e8 */
[C---:B------:R-:W-:Y:S02]  /*3250*/  @!P2 VIMNMX R125, PT, PT, R225.reuse, R232, PT ;  /* 0x000000e8e17da248 */ /* 0x040fe40003fe0100 */
[-C--:B------:R-:W-:Y:S01]  /*3260*/  @!P2 ISETP.GE.AND P1, PT, R212, R126.reuse, PT ;  /* 0x0000007ed400a20c */ /* 0x080fe20003f26270 */
[----:B------:R-:W-:Y:S04]  /*3270*/  HMMA.16816.F32 R32, R116, R130, R32 ;  /* 0x000000827420723c */ /* 0x000fe80000001820 */
[----:B------:R-:W-:Y:S02]  /*3280*/  FSEL R127, R242, RZ, P0 ;  /* 0x000000fff27f7208 */ /* 0x000fe40000000000 */
[----:B------:R-:W-:Y:S02]  /*3290*/  @!P2 ISETP.GE.AND P0, PT, R248, R126, PT ;  /* 0x0000007ef800a20c */ /* 0x000fe40003f06270 */
[-C--:B------:R-:W-:Y:S08]  /*32a0*/  HMMA.16816.F32 R4, R104, R132.reuse, R4 ;  /* 0x000000846804723c */ /* 0x080ff00000001804 */
[C---:B----4-:R-:W-:Y:S08]  /*32b0*/  HMMA.16816.F32 R8, R136.reuse, R132, R8 ;  /* 0x000000848808723c */ /* 0x050ff00000001808 */
[-C--:B------:R-:W-:Y:S08]  /*32c0*/  HMMA.16816.F32 R12, R136, R134.reuse, R12 ;  /* 0x00000086880c723c */ /* 0x080ff0000000180c */
[C---:B------:R-:W-:Y:S04]  /*32d0*/  HMMA.16816.F32 R16, R104.reuse, R134, R16 ;  /* 0x000000866810723c */ /* 0x040fe80000001810 */
[----:B------:R-:W-:Y:S04]  /*32e0*/  @!P2 VIADD R134, R212, 0x8 ;  /* 0x00000008d486a836 */ /* 0x000fe80000000000 */
[-C--:B------:R-:W-:Y:S08]  /*32f0*/  HMMA.16816.F32 R20, R104, R140.reuse, R20 ;  /* 0x0000008c6814723c */ /* 0x080ff00000001814 */
[C---:B------:R-:W-:Y:S08]  /*3300*/  HMMA.16816.F32 R24, R136.reuse, R140, R24 ;  /* 0x0000008c8818723c */ /* 0x040ff00000001818 */
[-C--:B------:R-:W-:Y:S08]  /*3310*/  HMMA.16816.F32 R28, R136, R142.reuse, R28 ;  /* 0x0000008e881c723c */ /* 0x080ff0000000181c */
[----:B------:R-:W-:Y:S01]  /*3320*/  HMMA.16816.F32 R32, R104, R142, R32 ;  /* 0x0000008e6820723c */ /* 0x000fe20000001820 */
[----:B------:R-:W2:Y:S07]  /*3330*/  LDSM.16.M88.4 R104, [R183+-0x3800] ;  /* 0xffc80000b768783b */ /* 0x000eae0000000200 */
[-C--:B------:R-:W-:Y:S08]  /*3340*/  HMMA.16816.F32 R4, R100, R108.reuse, R4 ;  /* 0x0000006c6404723c */ /* 0x080ff00000001804 */
[C---:B-1----:R-:W-:Y:S04]  /*3350*/  HMMA.16816.F32 R8, R112.reuse, R108, R8 ;  /* 0x0000006c7008723c */ /* 0x042fe80000001808 */
[--C-:B------:R-:W-:Y:S04]  /*3360*/  @!P2 VIADDMNMX R109, R225, 0xffffffe8, R232.reuse, PT ;  /* 0xffffffe8e16da846 */ /* 0x100fe800038001e8 */
        /* <DEDUP_REMOVED lines=10> */
[-C--:B--2---:R-:W-:Y:S03]  /*3410*/  HMMA.16816.F32 R20, R100, R104.reuse, R20 ;  /* 0x000000686414723c */ /* 0x084fe60000001814 */
        /* <DEDUP_REMOVED lines=10> */
[----:B------:R1:W-:Y:S02]  /*34c0*/  MUFU.EX2 R243, R246 ;  /* 0x000000f600f37308 */ /* 0x0003e40000000800 */
[----:B------:R-:W-:Y:S02]  /*34d0*/  @!P2 VIADDMNMX R7, R225, 0x8, R232, PT ;  /* 0x00000008e107a846 */ /* 0x000fe400038001e8 */
        /* <DEDUP_REMOVED lines=13> */
[--C-:B-1----:R-:W-:Y:S01]  /*35b0*/  FFMA.FTZ R246, R8, UR7, -R119.reuse ;  /* 0x0000000708f67c23 */ /* 0x102fe20008010877 */
[----:B------:R-:W-:Y:S01]  /*35c0*/  @!P2 ISETP.GE.AND P1, PT, R248, R125, PT ;  /* 0x0000007df800a20c */ /* 0x000fe20003f26270 */
[--C-:B--2---:R-:W-:Y:S01]  /*35d0*/  FFMA.FTZ R249, R11, UR7, -R6.reuse ;  /* 0x000000070bf97c23 */ /* 0x104fe20008010806 */
[----:B------:R-:W-:Y:S01]  /*35e0*/  LEA.HI.X R139, R197, R219, RZ, 0x2, P0 ;  /* 0x000000dbc58b7211 */ /* 0x000fe200000f14ff */
[--C-:B------:R-:W-:Y:S01]  /*35f0*/  FFMA.FTZ R251, R13, UR7, -R119.reuse ;  /* 0x000000070dfb7c23 */ /* 0x100fe20008010877 */
[-C--:B------:R-:W-:Y:S01]  /*3600*/  @!P2 ISETP.GE.AND P0, PT, R122, R7.reuse, PT ;  /* 0x000000077a00a20c */ /* 0x080fe20003f06270 */
[----:B------:R-:W-:Y:S01]  /*3610*/  MUFU.EX2 R246, R246 ;  /* 0x000000f600f67308 */ /* 0x000fe20000000800 */
[----:B------:R-:W-:Y:S01]  /*3620*/  @!P2 FSEL R9, R9, -INF , !P1 ;  /* 0xff8000000909a808 */ /* 0x000fe20004800000 */
[----:B------:R-:W2:Y:S01]  /*3630*/  LDG.E R252, desc[UR12][R138.64] ;  /* 0x0000000c8afc7981 */ /* 0x000ea2000c1e1900 */
[----:B------:R-:W-:Y:S02]  /*3640*/  @!P2 FSEL R15, R15, -INF , !P0 ;  /* 0xff8000000f0fa808 */ /* 0x000fe40004000000 */
[-C--:B------:R-:W-:Y:S01]  /*3650*/  @!P2 ISETP.GE.AND P0, PT, R134, R126.reuse, PT ;  /* 0x0000007e8600a20c */ /* 0x080fe20003f06270 */
[----:B------:R-:W5:Y:S01]  /*3660*/  LDG.E R129, desc[UR12][R138.64+0x80] ;  /* 0x0000800c8a817981 */ /* 0x000f62000c1e1900 */
[----:B------:R-:W-:Y:S01]  /*3670*/  @!P2 ISETP.GE.AND P1, PT, R212, R7, PT ;  /* 0x00000007d400a20c */ /* 0x000fe20003f26270 */
[----:B------:R-:W-:Y:S01]  /*3680*/  FFMA.FTZ R250, R9, UR7, -R119 ;  /* 0x0000000709fa7c23 */ /* 0x000fe20008010877 */
[----:B------:R-:W-:Y:S01]  /*3690*/  @!P2 FSEL R16, R16, -INF , !P0 ;  /* 0xff8000001010a808 */ /* 0x000fe20004000000 */
[----:B------:R-:W5:Y:S01]  /*36a0*/  LDG.E R130, desc[UR12][R138.64+0xa0] ;  /* 0x0000a00c8a827981 */ /* 0x000f62000c1e1900 */
[-C--:B------:R-:W-:Y:S01]  /*36b0*/  @!P2 ISETP.GE.AND P0, PT, R122, R126.reuse, PT ;  /* 0x0000007e7a00a20c */ /* 0x080fe20003f06270 */
[----:B------:R1:W-:Y:S01]  /*36c0*/  MUFU.EX2 R247, R250 ;  /* 0x000000fa00f77308 */ /* 0x0003e20000000800 */
[----:B------:R-:W-:Y:S01]  /*36d0*/  @!P2 FSEL R10, R10, -INF , !P1 ;  /* 0xff8000000a0aa808 */ /* 0x000fe20004800000 */
[--C-:B------:R-:W-:Y:S01]  /*36e0*/  FFMA.FTZ R143, R16, UR7, -R127.reuse ;  /* 0x00000007108f7c23 */ /* 0x100fe2000801087f */
[----:B------:R-:W-:Y:S01]  /*36f0*/  @!P2 FSEL R17, R17, -INF , !P0 ;  /* 0xff8000001111a808 */ /* 0x000fe20004000000 */
[--C-:B------:R-:W-:Y:S01]  /*3700*/  FFMA.FTZ R142, R15, UR7, -R6.reuse ;  /* 0x000000070f8e7c23 */ /* 0x100fe20008010806 */
[----:B------:R-:W-:Y:S01]  /*3710*/  @!P2 ISETP.GE.AND P0, PT, R134, R109, PT ;  /* 0x0000006d8600a20c */ /* 0x000fe20003f06270 */
[--C-:B------:R-:W-:Y:S01]  /*3720*/  FFMA.FTZ R248, R10, UR7, -R6.reuse ;  /* 0x000000070af87c23 */ /* 0x100fe20008010806 */
[----:B------:R-:W-:Y:S01]  /*3730*/  @!P2 ISETP.GE.AND P1, PT, R134, R7, PT ;  /* 0x000000078600a20c */ /* 0x000fe20003f26270 */
[----:B------:R-:W-:Y:S01]  /*3740*/  FFMA.FTZ R135, R17, UR7, -R127 ;  /* 0x0000000711877c23 */ /* 0x000fe2000801087f */
[----:B------:R-:W-:Y:S01]  /*3750*/  @!P2 FSEL R18, R18, -INF , !P0 ;  /* 0xff8000001212a808 */ /* 0x000fe20004000000 */
[----:B------:R-:W-:Y:S01]  /*3760*/  @!P2 VIADD R17, R212, 0x10 ;  /* 0x00000010d411a836 */ /* 0x000fe20000000000 */
[-C--:B------:R-:W-:Y:S01]  /*3770*/  @!P2 ISETP.GE.AND P0, PT, R122, R109.reuse, PT ;  /* 0x0000006d7a00a20c */ /* 0x080fe20003f06270 */
[----:B------:R3:W4:Y:S01]  /*3780*/  LDG.E R134, desc[UR12][R138.64+0x20] ;  /* 0x0000200c8a867981 */ /* 0x000722000c1e1900 */
[----:B------:R-:W-:Y:S01]  /*3790*/  MUFU.EX2 R143, R143 ;  /* 0x0000008f008f7308 */ /* 0x000fe20000000800 */
[----:B------:R-:W-:Y:S01]  /*37a0*/  FFMA.FTZ R121, R18, UR7, -R5 ;  /* 0x0000000712797c23 */ /* 0x000fe20008010805 */
[----:B------:R-:W-:Y:S01]  /*37b0*/  @!P2 FSEL R19, R19, -INF , !P0 ;  /* 0xff8000001313a808 */ /* 0x000fe20004000000 */
[----:B------:R-:W-:Y:S01]  /*37c0*/  @!P2 VIADD R18, R212, 0x11 ;  /* 0x00000011d412a836 */ /* 0x000fe20000000000 */
[-C--:B------:R-:W-:Y:S01]  /*37d0*/  @!P2 ISETP.GE.AND P0, PT, R17, R126.reuse, PT ;  /* 0x0000007e1100a20c */ /* 0x080fe20003f06270 */
[----:B-1----:R-:W-:Y:S01]  /*37e0*/  FFMA.FTZ R250, R12, UR7, -R119 ;  /* 0x000000070cfa7c23 */ /* 0x002fe20008010877 */
[----:B------:R-:W-:Y:S01]  /*37f0*/  @!P2 FSEL R14, R14, -INF , !P1 ;  /* 0xff8000000e0ea808 */ /* 0x000fe20004800000 */
[----:B------:R-:W-:Y:S01]  /*3800*/  FFMA.FTZ R122, R19, UR7, -R5 ;  /* 0x00000007137a7c23 */ /* 0x000fe20008010805 */
[----:B------:R-:W-:Y:S02]  /*3810*/  @!P2 FSEL R20, R20, -INF , !P0 ;  /* 0xff8000001414a808 */ /* 0x000fe40004000000 */
[----:B------:R-:W1:Y:S01]  /*3820*/  MUFU.EX2 R135, R135 ;  /* 0x0000008700877308 */ /* 0x000e620000000800 */
[-C--:B------:R-:W-:Y:S01]  /*3830*/  @!P2 ISETP.GE.AND P0, PT, R18, R126.reuse, PT ;  /* 0x0000007e1200a20c */ /* 0x080fe20003f06270 */
[--C-:B------:R-:W-:Y:S01]  /*3840*/  FFMA.FTZ R141, R14, UR7, -R6.reuse ;  /* 0x000000070e8d7c23 */ /* 0x100fe20008010806 */
[--C-:B------:R-:W-:Y:S02]  /*3850*/  FFMA.FTZ R123, R20, UR7, -R127.reuse ;  /* 0x00000007147b7c23 */ /* 0x100fe4000801087f */
        /* <DEDUP_REMOVED lines=10> */
[----:B---3--:R3:W-:Y:S02]  /*3900*/  MUFU.EX2 R138, R19 ;  /* 0x00000013008a7308 */ /* 0x0087e40000000800 */
[----:B------:R-:W-:Y:S01]  /*3910*/  FFMA.FTZ R133, R23, UR7, -R5 ;  /* 0x0000000717857c23 */ /* 0x000fe20008010805 */
[----:B------:R-:W-:Y:S02]  /*3920*/  @!P2 FSEL R24, R24, -INF , !P0 ;  /* 0xff8000001818a808 */ /* 0x000fe40004000000 */
[----:B------:R-:W-:Y:S05]  /*3930*/  @!P2 ISETP.GE.AND P0, PT, R18, R125, PT ;  /* 0x0000007d1200a20c */ /* 0x000fea0003f06270 */
[----:B------:R-:W1:Y:S01]  /*3940*/  MUFU.EX2 R122, R122 ;  /* 0x0000007a007a7308 */ /* 0x000e620000000800 */
[----:B------:R-:W-:Y:S01]  /*3950*/  @!P2 FSEL R25, R25, -INF , !P0 ;  /* 0xff8000001919a808 */ /* 0x000fe20004000000 */
[--C-:B------:R-:W-:Y:S01]  /*3960*/  FFMA.FTZ R137, R24, UR7, -R119.reuse ;  /* 0x0000000718897c23 */ /* 0x100fe20008010877 */
[-C--:B------:R-:W-:Y:S03]  /*3970*/  @!P2 ISETP.GE.AND P0, PT, R17, R7.reuse, PT ;  /* 0x000000071100a20c */ /* 0x080fe60003f06270 */
[--C-:B------:R-:W-:Y:S01]  /*3980*/  FFMA.FTZ R139, R25, UR7, -R119.reuse ;  /* 0x00000007198b7c23 */ /* 0x100fe20008010877 */
[----:B------:R-:W-:Y:S03]  /*3990*/  @!P2 FSEL R26, R26, -INF , !P0 ;  /* 0xff8000001a1aa808 */ /* 0x000fe60004000000 */
[----:B------:R-:W-:Y:S01]  /*39a0*/  MUFU.EX2 R248, R248 ;  /* 0x000000f800f87308 */ /* 0x000fe20000000800 */
[----:B------:R-:W-:Y:S01]  /*39b0*/  @!P2 ISETP.GE.AND P0, PT, R18, R7, PT ;  /* 0x000000071200a20c */ /* 0x000fe20003f06270 */
[----:B------:R-:W-:Y:S02]  /*39c0*/  @!P2 VIADD R18, R212, 0x19 ;  /* 0x00000019d412a836 */ /* 0x000fe40000000000 */
[--C-:B---3--:R-:W-:Y:S01]  /*39d0*/  FFMA.FTZ R19, R26, UR7, -R6.reuse ;  /* 0x000000071a137c23 */ /* 0x108fe20008010806 */
[----:B------:R-:W-:Y:S02]  /*39e0*/  @!P2 FSEL R27, R27, -INF , !P0 ;  /* 0xff8000001b1ba808 */ /* 0x000fe40004000000 */
[----:B------:R-:W-:Y:S03]  /*39f0*/  @!P2 ISETP.GE.AND P0, PT, R22, R125, PT ;  /* 0x0000007d1600a20c */ /* 0x000fe60003f06270 */
[----:B------:R3:W-:Y:S01]  /*3a00*/  MUFU.EX2 R196, R19 ;  /* 0x0000001300c47308 */ /* 0x0007e20000000800 */
[----:B-1----:R-:W-:Y:S01]  /*3a10*/  F2FP.F16.F32.PACK_AB R26, R135, R143 ;  /* 0x0000008f871a723e */ /* 0x002fe200000000ff */
[--C-:B------:R-:W-:Y:S01]  /*3a20*/  FFMA.FTZ R17, R27, UR7, -R6.reuse ;  /* 0x000000071b117c23 */ /* 0x100fe20008010806 */
[----:B------:R-:W-:Y:S02]  /*3a30*/  @!P2 FSEL R28, R28, -INF , !P0 ;  /* 0xff8000001c1ca808 */ /* 0x000fe40004000000 */
[----:B------:R-:W-:Y:S05]  /*3a40*/  @!P2 ISETP.GE.AND P0, PT, R18, R125, PT ;  /* 0x0000007d1200a20c */ /* 0x000fea0003f06270 */
[----:B------:R1:W-:Y:S01]  /*3a50*/  MUFU.EX2 R117, R17 ;  /* 0x0000001100757308 */ /* 0x0003e20000000800 */
[----:B------:R-:W-:Y:S01]  /*3a60*/  @!P2 FSEL R29, R29, -INF , !P0 ;  /* 0xff8000001d1da808 */ /* 0x000fe20004000000 */
[--C-:B------:R-:W-:Y:S01]  /*3a70*/  FFMA.FTZ R21, R28, UR7, -R119.reuse ;  /* 0x000000071c157c23 */ /* 0x100fe20008010877 */
[----:B------:R-:W-:Y:S03]  /*3a80*/  @!P2 ISETP.GE.AND P0, PT, R22, R7, PT ;  /* 0x000000071600a20c */ /* 0x000fe60003f06270 */
[----:B------:R-:W-:Y:S01]  /*3a90*/  FFMA.FTZ R119, R29, UR7, -R119 ;  /* 0x000000071d777c23 */ /* 0x000fe20008010877 */
[----:B------:R-:W-:Y:S03]  /*3aa0*/  @!P2 FSEL R30, R30, -INF , !P0 ;  /* 0xff8000001e1ea808 */ /* 0x000fe60004000000 */
[----:B------:R1:W-:Y:S01]  /*3ab0*/  MUFU.EX2 R118, R21 ;  /* 0x0000001500767308 */ /* 0x0003e20000000800 */
[-C--:B------:R-:W-:Y:S01]  /*3ac0*/  @!P2 ISETP.GE.AND P0, PT, R22, R126.reuse, PT ;  /* 0x0000007e1600a20c */ /* 0x080fe20003f06270 */
[--C-:B---3--:R-:W-:Y:S03]  /*3ad0*/  FFMA.FTZ R19, R30, UR7, -R6.reuse ;  /* 0x000000071e137c23 */ /* 0x108fe60008010806 */
[----:B------:R-:W-:Y:S02]  /*3ae0*/  @!P2 FSEL R32, R32, -INF , !P0 ;  /* 0xff8000002020a808 */ /* 0x000fe40004000000 */
[----:B------:R-:W-:Y:S03]  /*3af0*/  @!P2 ISETP.GE.AND P0, PT, R18, R126, PT ;  /* 0x0000007e1200a20c */ /* 0x000fe60003f06270 */
[----:B------:R-:W3:Y:S01]  /*3b00*/  MUFU.EX2 R249, R249 ;  /* 0x000000f900f97308 */ /* 0x000ee20000000800 */
[--C-:B-1----:R-:W-:Y:S01]  /*3b10*/  FFMA.FTZ R17, R32, UR7, -R127.reuse ;  /* 0x0000000720117c23 */ /* 0x102fe2000801087f */
[----:B------:R-:W-:Y:S02]  /*3b20*/  @!P2 FSEL R33, R33, -INF , !P0 ;  /* 0xff8000002121a808 */ /* 0x000fe40004000000 */
[-C--:B------:R-:W-:Y:S02]  /*3b30*/  @!P2 ISETP.GE.AND P0, PT, R22, R109.reuse, PT ;  /* 0x0000006d1600a20c */ /* 0x080fe40003f06270 */
[----:B------:R-:W-:Y:S04]  /*3b40*/  F2FP.F16.F32.PACK_AB R22, R243, R242 ;  /* 0x000000f2f316723e */ /* 0x000fe800000000ff */
[----:B------:R1:W-:Y:S01]  /*3b50*/  MUFU.EX2 R126, R17 ;  /* 0x00000011007e7308 */ /* 0x0003e20000000800 */
[----:B------:R-:W-:Y:S01]  /*3b60*/  @!P2 FSEL R34, R34, -INF , !P0 ;  /* 0xff8000002222a808 */ /* 0x000fe20004000000 */
[----:B------:R-:W-:Y:S01]  /*3b70*/  FFMA.FTZ R127, R33, UR7, -R127 ;  /* 0x00000007217f7c23 */ /* 0x000fe2000801087f */
[----:B------:R-:W-:Y:S01]  /*3b80*/  @!P2 ISETP.GE.AND P0, PT, R18, R109, PT ;  /* 0x0000006d1200a20c */ /* 0x000fe20003f06270 */
[----:B------:R-:W-:Y:S02]  /*3b90*/  STS [R207], R22 ;  /* 0x00000016cf007388 */ /* 0x000fe40000000800 */
[--C-:B------:R-:W-:Y:S01]  /*3ba0*/  FFMA.FTZ R21, R34, UR7, -R5.reuse ;  /* 0x0000000722157c23 */ /* 0x100fe20008010805 */
[----:B------:R-:W-:Y:S03]  /*3bb0*/  F2FP.F16.F32.PACK_AB R34, R245, R244 ;  /* 0x000000f4f522723e */ /* 0x000fe600000000ff */
[----:B------:R-:W-:Y:S01]  /*3bc0*/  MUFU.EX2 R250, R250 ;  /* 0x000000fa00fa7308 */ /* 0x000fe20000000800 */
[----:B------:R-:W-:Y:S02]  /*3bd0*/  @!P2 FSEL R35, R35, -INF , !P0 ;  /* 0xff8000002323a808 */ /* 0x000fe40004000000 */
[----:B------:R-:W-:Y:S01]  /*3be0*/  @!P2 ISETP.GE.AND P0, PT, R18, R7, PT ;  /* 0x000000071200a20c */ /* 0x000fe20003f06270 */
[----:B------:R1:W-:Y:S01]  /*3bf0*/  STS [R207+0x400], R34 ;  /* 0x00040022cf007388 */ /* 0x0003e20000000800 */
[----:B------:R-:W-:Y:S01]  /*3c00*/  F2FP.F16.F32.PACK_AB R18, R122, R121 ;  /* 0x000000797a12723e */ /* 0x000fe200000000ff */
[----:B------:R-:W-:Y:S01]  /*3c10*/  FFMA.FTZ R5, R35, UR7, -R5 ;  /* 0x0000000723057c23 */ /* 0x000fe20008010805 */
[----:B---3--:R-:W-:Y:S01]  /*3c20*/  F2FP.F16.F32.PACK_AB R30, R249, R248 ;  /* 0x000000f8f91e723e */ /* 0x008fe200000000ff */
[----:B------:R-:W-:Y:S01]  /*3c30*/  STS [R237], R26 ;  /* 0x0000001aed007388 */ /* 0x000fe20000000800 */
[----:B-1----:R-:W-:Y:S01]  /*3c40*/  F2FP.F16.F32.PACK_AB R17, R247, R246 ;  /* 0x000000f6f711723e */ /* 0x002fe200000000ff */
[----:B------:R-:W1:Y:S01]  /*3c50*/  MUFU.EX2 R251, R251 ;  /* 0x000000fb00fb7308 */ /* 0x000e620000000800 */
[----:B------:R-:W-:Y:S01]  /*3c60*/  @!P2 FSEL R31, R31, -INF , !P0 ;  /* 0xff8000001f1fa808 */ /* 0x000fe20004000000 */
[----:B------:R3:W-:Y:S01]  /*3c70*/  STS [R237+0x400], R18 ;  /* 0x00040012ed007388 */ /* 0x0007e20000000800 */
[----:B------:R-:W-:Y:S03]  /*3c80*/  ISETP.GT.AND P2, PT, R233, R214, PT ;  /* 0x000000d6e900720c */ /* 0x000fe60003f44270 */
[----:B------:R3:W-:Y:S01]  /*3c90*/  STS [R207+0x1000], R17 ;  /* 0x00100011cf007388 */ /* 0x0007e20000000800 */
[----:B------:R-:W-:Y:S03]  /*3ca0*/  FFMA.FTZ R6, R31, UR7, -R6 ;  /* 0x000000071f067c23 */ /* 0x000fe60008010806 */
[----:B------:R-:W-:Y:S01]  /*3cb0*/  MUFU.EX2 R141, R141 ;  /* 0x0000008d008d7308 */ /* 0x000fe20000000800 */
[----:B------:R3:W-:Y:S09]  /*3cc0*/  STS [R207+0x1400], R30 ;  /* 0x0014001ecf007388 */ /* 0x0007f20000000800 */
[----:B------:R-:W3:Y:S01]  /*3cd0*/  MUFU.EX2 R142, R142 ;  /* 0x0000008e008e7308 */ /* 0x000ee20000000800 */
[----:B-1----:R-:W-:Y:S05]  /*3ce0*/  F2FP.F16.F32.PACK_AB R114, R251, R250 ;  /* 0x000000fafb72723e */ /* 0x002fea00000000ff */
[----:B------:R-:W-:Y:S04]  /*3cf0*/  STS [R237+0x1000], R114 ;  /* 0x00100072ed007388 */ /* 0x000fe80000000800 */
[----:B------:R-:W1:Y:S10]  /*3d00*/  MUFU.EX2 R123, R123 ;  /* 0x0000007b007b7308 */ /* 0x000e740000000800 */
[----:B------:R-:W-:Y:S01]  /*3d10*/  MUFU.EX2 R131, R131 ;  /* 0x0000008300837308 */ /* 0x000fe20000000800 */
[----:B---3--:R-:W-:Y:S05]  /*3d20*/  F2FP.F16.F32.PACK_AB R34, R142, R141 ;  /* 0x0000008d8e22723e */ /* 0x008fea00000000ff */
[----:B------:R-:W-:Y:S04]  /*3d30*/  STS [R237+0x1400], R34 ;  /* 0x00140022ed007388 */ /* 0x000fe80000000800 */
[----:B------:R-:W3:Y:S01]  /*3d40*/  MUFU.EX2 R133, R133 ;  /* 0x0000008500857308 */ /* 0x000ee20000000800 */
[----:B-1----:R-:W-:Y:S05]  /*3d50*/  F2FP.F16.F32.PACK_AB R23, R138, R123 ;  /* 0x0000007b8a17723e */ /* 0x002fea00000000ff */
[----:B------:R-:W-:Y:S04]  /*3d60*/  STS [R236], R23 ;  /* 0x00000017ec007388 */ /* 0x000fe80000000800 */
[----:B------:R3:W-:Y:S10]  /*3d70*/  MUFU.EX2 R125, R19 ;  /* 0x00000013007d7308 */ /* 0x0007f40000000800 */
[----:B------:R-:W1:Y:S10]  /*3d80*/  MUFU.EX2 R127, R127 ;  /* 0x0000007f007f7308 */ /* 0x000e740000000800 */
[----:B------:R1:W-:Y:S01]  /*3d90*/  MUFU.EX2 R140, R21 ;  /* 0x00000015008c7308 */ /* 0x0003e20000000800 */
[----:B---3--:R-:W-:Y:S05]  /*3da0*/  F2FP.F16.F32.PACK_AB R19, R133, R131 ;  /* 0x000000838513723e */ /* 0x008fea00000000ff */
[----:B------:R-:W-:Y:S04]  /*3db0*/  STS [R236+0x400], R19 ;  /* 0x00040013ec007388 */ /* 0x000fe80000000800 */
[----:B------:R-:W3:Y:S01]  /*3dc0*/  MUFU.EX2 R132, R5 ;  /* 0x0000000500847308 */ /* 0x000ee20000000800 */
[----:B-1----:R-:W-:Y:S05]  /*3dd0*/  F2FP.F16.F32.PACK_AB R22, R127, R126 ;  /* 0x0000007e7f16723e */ /* 0x002fea00000000ff */
[----:B------:R-:W-:Y:S04]  /*3de0*/  STS [R215], R22 ;  /* 0x00000016d7007388 */ /* 0x000fe80000000800 */
[----:B------:R-:W-:Y:S01]  /*3df0*/  MUFU.EX2 R137, R137 ;  /* 0x0000008900897308 */ /* 0x000fe20000000800 */
[----:B------:R-:W-:Y:S09]  /*3e00*/  F2FP.F16.F32.PACK_AB R21, R117, R196 ;  /* 0x000000c47515723e */ /* 0x000ff200000000ff */
[----:B------:R-:W1:Y:S01]  /*3e10*/  MUFU.EX2 R139, R139 ;  /* 0x0000008b008b7308 */ /* 0x000e620000000800 */
[----:B---3--:R-:W-:Y:S05]  /*3e20*/  F2FP.F16.F32.PACK_AB R18, R132, R140 ;  /* 0x0000008c8412723e */ /* 0x008fea00000000ff */
[----:B------:R-:W-:Y:S04]  /*3e30*/  STS [R215+0x400], R18 ;  /* 0x00040012d7007388 */ /* 0x000fe80000000800 */
[----:B------:R-:W3:Y:S01]  /*3e40*/  MUFU.EX2 R119, R119 ;  /* 0x0000007700777308 */ /* 0x000ee20000000800 */
[----:B------:R-:W-:Y:S09]  /*3e50*/  STS [R236+0x1400], R21 ;  /* 0x00140015ec007388 */ /* 0x000ff20000000800 */
[----:B------:R-:W2:Y:S01]  /*3e60*/  MUFU.EX2 R120, R6 ;  /* 0x0000000600787308 */ /* 0x000ea20000000800 */
[----:B-1----:R-:W-:Y:S05]  /*3e70*/  F2FP.F16.F32.PACK_AB R17, R139, R137 ;  /* 0x000000898b11723e */ /* 0x002fea00000000ff */
[----:B------:R-:W-:Y:S01]  /*3e80*/  STS [R236+0x1000], R17 ;  /* 0x00100011ec007388 */ /* 0x000fe20000000800 */
[----:B---3--:R-:W-:Y:S05]  /*3e90*/  F2FP.F16.F32.PACK_AB R26, R119, R118 ;  /* 0x00000076771a723e */ /* 0x008fea00000000ff */
[----:B------:R-:W-:Y:S01]  /*3ea0*/  STS [R215+0x1000], R26 ;  /* 0x0010001ad7007388 */ /* 0x000fe20000000800 */
[----:B--2---:R-:W-:Y:S05]  /*3eb0*/  F2FP.F16.F32.PACK_AB R30, R120, R125 ;  /* 0x0000007d781e723e */ /* 0x004fea00000000ff */
[----:B------:R-:W-:Y:S04]  /*3ec0*/  STS [R215+0x1400], R30 ;  /* 0x0014001ed7007388 */ /* 0x000fe80000000800 */
[----:B------:R-:W1:Y:S08]  /*3ed0*/  LDSM.16.M88.4 R100, [R194+0x4000] ;  /* 0x00400000c264783b */ /* 0x000e700000000200 */
[----:B------:R-:W2:Y:S08]  /*3ee0*/  LDSM.16.M88.4 R104, [R194+0x5000] ;  /* 0x00500000c268783b */ /* 0x000eb00000000200 */
[----:B------:R-:W3:Y:S08]  /*3ef0*/  LDSM.16.M88.4 R108, [R176+0x4000] ;  /* 0x00400000b06c783b */ /* 0x000ef00000000200 */
        /* <DEDUP_REMOVED lines=19> */
[----:B------:R-:W-:Y:S01]  /*4030*/  HMMA.16816.F32 R32, R108, R158, R32 ;  /* 0x0000009e6c20723c */ /* 0x000fe20000001820 */
[----:B------:R-:W4:Y:S07]  /*4040*/  LDSM.16.M88.4 R108, [R2+0x5000] ;  /* 0x00500000026c783b */ /* 0x000f2e0000000200 */
[-C--:B-1----:R-:W-:Y:S08]  /*4050*/  HMMA.16816.F32 R4, R104, R160.reuse, R4 ;  /* 0x000000a06804723c */ /* 0x082ff00000001804 */
[C---:B--2---:R-:W-:Y:S08]  /*4060*/  HMMA.16816.F32 R8, R100.reuse, R160, R8 ;  /* 0x000000a06408723c */ /* 0x044ff00000001808 */
[-C--:B------:R-:W-:Y:S08]  /*4070*/  HMMA.16816.F32 R12, R100, R162.reuse, R12 ;  /* 0x000000a2640c723c */ /* 0x080ff0000000180c */
[C---:B------:R-:W-:Y:S08]  /*4080*/  HMMA.16816.F32 R16, R104.reuse, R162, R16 ;  /* 0x000000a26810723c */ /* 0x040ff00000001810 */
[-C--:B------:R-:W-:Y:S08]  /*4090*/  HMMA.16816.F32 R20, R104, R164.reuse, R20 ;  /* 0x000000a46814723c */ /* 0x080ff00000001814 */
        /* <DEDUP_REMOVED lines=8> */
[C---:B------:R-:W-:Y:S04]  /*4120*/  HMMA.16816.F32 R24, R108.reuse, R172, R24 ;  /* 0x000000ac6c18723c */ /* 0x040fe80000001818 */
[----:B------:R-:W-:Y:S01]  /*4130*/  FADD.FTZ R17, -R252, R17 ;  /* 0x00000011fc117221 */ /* 0x000fe20000010100 */
[----:B------:R-:W-:Y:S03]  /*4140*/  FADD.FTZ R19, -R134, R19 ;  /* 0x0000001386137221 */ /* 0x000fe60000010100 */
[-C--:B------:R-:W-:Y:S03]  /*4150*/  HMMA.16816.F32 R28, R108, R174.reuse, R28 ;  /* 0x000000ae6c1c723c */ /* 0x080fe6000000181c */
[----:B------:R-:W-:Y:S01]  /*4160*/  FADD.FTZ R21, -R252, R21 ;  /* 0x00000015fc157221 */ /* 0x000fe20000010100 */
[----:B------:R-:W-:Y:S03]  /*4170*/  FADD.FTZ R22, -R134, R22 ;  /* 0x0000001686167221 */ /* 0x000fe60000010100 */
[----:B------:R-:W-:Y:S01]  /*4180*/  FMUL.FTZ R138, R138, R21 ;  /* 0x000000158a8a7220 */ /* 0x000fe20000410000 */
[----:B------:R-:W-:Y:S04]  /*4190*/  HMMA.16816.F32 R32, R112, R174, R32 ;  /* 0x000000ae7020723c */ /* 0x000fe80000001820 */
[C---:B------:R-:W-:Y:S01]  /*41a0*/  FADD.FTZ R113, -R252.reuse, R4 ;  /* 0x00000004fc717221 */ /* 0x040fe20000010100 */
[----:B------:R-:W-:Y:S01]  /*41b0*/  FADD.FTZ R114, -R252, R5 ;  /* 0x00000005fc727221 */ /* 0x000fe20000010100 */
[----:B------:R-:W-:Y:S01]  /*41c0*/  FADD.FTZ R21, -R134, R6 ;  /* 0x0000000686157221 */ /* 0x000fe20000010100 */
[----:B------:R-:W-:Y:S01]  /*41d0*/  FMUL.FTZ R22, R131, R22 ;  /* 0x0000001683167220 */ /* 0x000fe20000410000 */
[----:B------:R-:W-:Y:S01]  /*41e0*/  FMUL.FTZ R242, R242, R113 ;  /* 0x00000071f2f27220 */ /* 0x000fe20000410000 */
[----:B------:R-:W-:Y:S01]  /*41f0*/  FMUL.FTZ R243, R243, R114 ;  /* 0x00000072f3f37220 */ /* 0x000fe20000410000 */
[----:B------:R-:W-:Y:S01]  /*4200*/  FADD.FTZ R114, -R252, R16 ;  /* 0x00000010fc727221 */ /* 0x000fe20000010100 */
[----:B------:R-:W-:Y:S03]  /*4210*/  FMUL.FTZ R244, R244, R21 ;  /* 0x00000015f4f47220 */ /* 0x000fe60000410000 */
[----:B------:R-:W-:Y:S01]  /*4220*/  F2FP.F16.F32.PACK_AB R242, R243, R242 ;  /* 0x000000f2f3f2723e */ /* 0x000fe200000000ff */
[----:B------:R-:W-:Y:S01]  /*4230*/  FMUL.FTZ R243, R143, R114 ;  /* 0x000000728ff37220 */ /* 0x000fe20000410000 */
[----:B------:R-:W-:Y:S01]  /*4240*/  FMUL.FTZ R143, R135, R17 ;  /* 0x00000011878f7220 */ /* 0x000fe20000410000 */
[----:B------:R-:W-:Y:S01]  /*4250*/  FADD.FTZ R135, -R252, R20 ;  /* 0x00000014fc877221 */ /* 0x000fe20000010100 */
[----:B------:R-:W-:Y:S01]  /*4260*/  FADD.FTZ R114, -R134, R7 ;  /* 0x0000000786727221 */ /* 0x000fe20000010100 */
[C---:B------:R-:W-:Y:S01]  /*4270*/  FADD.FTZ R17, -R252.reuse, R32 ;  /* 0x00000020fc117221 */ /* 0x040fe20000010100 */
[----:B------:R-:W-:Y:S01]  /*4280*/  FADD.FTZ R252, -R252, R33 ;  /* 0x00000021fcfc7221 */ /* 0x000fe20000010100 */
[----:B------:R-:W-:Y:S01]  /*4290*/  FMUL.FTZ R135, R123, R135 ;  /* 0x000000877b877220 */ /* 0x000fe20000410000 */
[----:B------:R-:W-:Y:S01]  /*42a0*/  F2FP.F16.F32.PACK_AB R243, R143, R243 ;  /* 0x000000f38ff3723e */ /* 0x000fe200000000ff */
[----:B------:R-:W-:Y:S01]  /*42b0*/  FMUL.FTZ R17, R126, R17 ;  /* 0x000000117e117220 */ /* 0x000fe20000410000 */
[----:B------:R-:W-:Y:S01]  /*42c0*/  FMUL.FTZ R252, R127, R252 ;  /* 0x000000fc7ffc7220 */ /* 0x000fe20000410000 */
[----:B------:R-:W-:Y:S01]  /*42d0*/  FMUL.FTZ R245, R245, R114 ;  /* 0x00000072f5f57220 */ /* 0x000fe20000410000 */
[----:B------:R-:W-:Y:S01]  /*42e0*/  F2FP.F16.F32.PACK_AB R143, R138, R135 ;  /* 0x000000878a8f723e */ /* 0x000fe200000000ff */
[C---:B------:R-:W-:Y:S01]  /*42f0*/  FADD.FTZ R135, -R134.reuse, R18 ;  /* 0x0000001286877221 */ /* 0x040fe20000010100 */
[----:B------:R-:W-:Y:S01]  /*4300*/  FADD.FTZ R18, -R134, R23 ;  /* 0x0000001786127221 */ /* 0x000fe20000010100 */
        /* <DEDUP_REMOVED lines=8> */
[----:B------:R-:W-:Y:S01]  /*4390*/  FMUL.FTZ R134, R132, R134 ;  /* 0x0000008684867220 */ /* 0x000fe20000410000 */
[----:B------:R-:W-:Y:S06]  /*43a0*/  @!P2 BRA `(.L_x_118) ;  /* 0x000000000058a947 */ /* 0x000fec0003800000 */
[----:B------:R-:W-:Y:S01]  /*43b0*/  IADD3 R7, P0, PT, RZ, -UR16, RZ ;  /* 0x80000010ff077c10 */ /* 0x000fe2000ff1e0ff */
[----:B------:R-:W1:Y:S01]  /*43c0*/  LDC R5, c[0x0][0x3b0] ;  /* 0x0000ec00ff057b82 */ /* 0x000e620000000800 */
[----:B------:R-:W-:Y:S04]  /*43d0*/  LOP3.LUT R6, R233, 0x1, RZ, 0xc0, !PT ;  /* 0x00000001e9067812 */ /* 0x000fe800078ec0ff */
[----:B------:R-:W-:Y:S01]  /*43e0*/  ISETP.NE.U32.AND P1, PT, R6, 0x1, PT ;  /* 0x000000010600780c */ /* 0x000fe20003f25070 */
[----:B------:R-:W-:Y:S02]  /*43f0*/  IMAD.MOV.U32 R6, RZ, RZ, -0x2000 ;  /* 0xffffe000ff067424 */ /* 0x000fe400078e00ff */
[----:B------:R-:W2:Y:S03]  /*4400*/  LDC R4, c[0x0][0x3b4] ;  /* 0x0000ed00ff047b82 */ /* 0x000ea60000000800 */
[----:B------:R-:W-:Y:S05]  /*4410*/  SEL R6, R6, 0x2000, !P1 ;  /* 0x0000200006067807 */ /* 0x000fea0004800000 */
[--C-:B------:R-:W-:Y:S02]  /*4420*/  IMAD.IADD R231, R231, 0x1, R6.reuse ;  /* 0x00000001e7e77824 */ /* 0x100fe400078e0206 */
[----:B------:R-:W-:Y:S02]  /*4430*/  IMAD.IADD R178, R178, 0x1, R6 ;  /* 0x00000001b2b27824 */ /* 0x000fe400078e0206 */
[----:B-1----:R-:W-:Y:S04]  /*4440*/  IMAD.SHL.U32 R16, R5, 0x40, RZ ;  /* 0x0000004005107824 */ /* 0x002fe800078e00ff */
[----:B------:R-:W-:Y:S05]  /*4450*/  IMAD.X R16, RZ, RZ, ~R16, P0 ;  /* 0x000000ffff107224 */ /* 0x000fea00000e0e10 */
[----:B------:R-:W-:Y:S04]  /*4460*/  SHF.R.S64 R7, R7, 0x1f, R16 ;  /* 0x0000001f07077819 */ /* 0x000fe80000001010 */
[----:B------:R-:W-:Y:S04]  /*4470*/  IADD3 R220, P0, PT, R7, R220, RZ ;  /* 0x000000dc07dc7210 */ /* 0x000fe80007f1e0ff */
[----:B------:R-:W-:Y:S02]  /*4480*/  LEA.HI.X.SX32 R221, R16, R221, 0x1, P0 ;  /* 0x000000dd10dd7211 */ /* 0x000fe400000f0eff */
[C---:B------:R-:W-:Y:S03]  /*4490*/  LEA R18, P0, R5.reuse, R220, 0x6 ;  /* 0x000000dc05127211 */ /* 0x040fe600078030ff */
[----:B------:R-:W-:Y:S01]  /*44a0*/  @!PT LDS RZ, [RZ] ;  /* 0x00000000fffff984 */ /* 0x000fe20000000800 */
[----:B------:R-:W-:Y:S01]  /*44b0*/  @!PT LDS RZ, [RZ] ;  /* 0x00000000fffff984 */ /* 0x000fe20000000800 */
[----:B------:R-:W-:Y:S01]  /*44c0*/  @!PT LDS RZ, [RZ] ;  /* 0x00000000fffff984 */ /* 0x000fe20000000800 */
[----:B------:R1:W-:Y:S01]  /*44d0*/  LDGSTS.E.BYPASS.LTC128B.128 [R231], desc[UR12][R220.64] ;  /* 0x00000000dce77fae */ /* 0x0003e2000b981a0c */
[----:B--2---:R-:W-:Y:S05]  /*44e0*/  LEA.HI.X R19, R5, R221, R4, 0x6, P0 ;  /* 0x000000dd05137211 */ /* 0x004fea00000f3404 */
[----:B------:R1:W-:Y:S05]  /*44f0*/  LDGSTS.E.BYPASS.LTC128B.128 [R231+0x1000], desc[UR12][R18.64] ;  /* 0x0100000012e77fae */ /* 0x0003ea000b981a0c */
[----:B------:R-:W0:Y:S02]  /*4500*/  LDGDEPBAR ;  /* 0x00000000000079af */ /* 0x000e240000000000 */
.L_x_118:
[----:B------:R-:W-:Y:S01]  /*4510*/  F2FP.F16.F32.PACK_AB R4, R135, R245 ;  /* 0x000000f58704723e */ /* 0x000fe200000000ff */
[----:B------:R-:W-:Y:S01]  /*4520*/  STS [R207+-0x4000], R242 ;  /* 0xffc000f2cf007388 */ /* 0x000fe20000000800 */
[C---:B-----5:R-:W-:Y:S01]  /*4530*/  FADD.FTZ R5, -R129.reuse, R8 ;  /* 0x0000000881057221 */ /* 0x060fe20000010100 */
[C---:B------:R-:W-:Y:S01]  /*4540*/  FADD.FTZ R6, -R129.reuse, R9 ;  /* 0x0000000981067221 */ /* 0x040fe20000010100 */
[----:B------:R-:W-:Y:S01]  /*4550*/  FADD.FTZ R8, -R129, R13 ;  /* 0x0000000d81087221 */ /* 0x000fe20000010100 */
[----:B------:R-:W-:Y:S01]  /*4560*/  STS [R207+-0x3c00], R244 ;  /* 0xffc400f4cf007388 */ /* 0x000fe20000000800 */
[----:B------:R-:W-:Y:S01]  /*4570*/  FMUL.FTZ R5, R246, R5 ;  /* 0x00000005f6057220 */ /* 0x000fe20000410000 */
[----:B------:R-:W-:Y:S01]  /*4580*/  FMUL.FTZ R6, R247, R6 ;  /* 0x00000006f7067220 */ /* 0x000fe20000410000 */
[----:B------:R-:W-:Y:S01]  /*4590*/  FADD.FTZ R7, -R129, R12 ;  /* 0x0000000c81077221 */ /* 0x000fe20000010100 */
[----:B------:R2:W-:Y:S01]  /*45a0*/  STS [R237+-0x3c00], R4 ;  /* 0xffc40004ed007388 */ /* 0x0005e20000000800 */
[C---:B------:R-:W-:Y:S01]  /*45b0*/  FADD.FTZ R15, -R130.reuse, R15 ;  /* 0x0000000f820f7221 */ /* 0x040fe20000010100 */
[----:B------:R-:W-:Y:S01]  /*45c0*/  FADD.FTZ R14, -R130, R14 ;  /* 0x0000000e820e7221 */ /* 0x000fe20000010100 */
[----:B------:R-:W-:Y:S01]  /*45d0*/  F2FP.F16.F32.PACK_AB R6, R6, R5 ;  /* 0x000000050606723e */ /* 0x000fe200000000ff */
[C---:B------:R-:W-:Y:S01]  /*45e0*/  FADD.FTZ R5, -R130.reuse, R10 ;  /* 0x0000000a82057221 */ /* 0x040fe20000010100 */
[----:B------:R-:W-:Y:S01]  /*45f0*/  FADD.FTZ R10, -R130, R11 ;  /* 0x0000000b820a7221 */ /* 0x000fe20000010100 */
[----:B------:R-:W-:Y:S01]  /*4600*/  FMUL.FTZ R15, R142, R15 ;  /* 0x0000000f8e0f7220 */ /* 0x000fe20000410000 */
[----:B------:R-:W-:Y:S01]  /*4610*/  FMUL.FTZ R7, R250, R7 ;  /* 0x00000007fa077220 */ /* 0x000fe20000410000 */
[----:B------:R-:W-:Y:S01]  /*4620*/  FMUL.FTZ R5, R248, R5 ;  /* 0x00000005f8057220 */ /* 0x000fe20000410000 */
[----:B------:R-:W-:Y:S01]  /*4630*/  FMUL.FTZ R10, R249, R10 ;  /* 0x0000000af90a7220 */ /* 0x000fe20000410000 */
[----:B------:R-:W-:Y:S01]  /*4640*/  FMUL.FTZ R8, R251, R8 ;  /* 0x00000008fb087220 */ /* 0x000fe20000410000 */
[----:B------:R-:W-:Y:S01]  /*4650*/  FMUL.FTZ R14, R141, R14 ;  /* 0x0000000e8d0e7220 */ /* 0x000fe20000410000 */
[----:B------:R-:W-:Y:S01]  /*4660*/  STS [R237+-0x4000], R243 ;  /* 0xffc000f3ed007388 */ /* 0x000fe20000000800 */
[C---:B------:R-:W-:Y:S01]  /*4670*/  FADD.FTZ R12, -R129.reuse, R25 ;  /* 0x00000019810c7221 */ /* 0x040fe20000010100 */
        /* <DEDUP_REMOVED lines=8> */
[C---:B------:R-:W-:Y:S01]  /*4700*/  FADD.FTZ R9, -R129.reuse, R28 ;  /* 0x0000001c81097221 */ /* 0x040fe20000010100 */
[----:B------:R-:W-:Y:S01]  /*4710*/  FADD.FTZ R16, -R129, R29 ;  /* 0x0000001d81107221 */ /* 0x000fe20000010100 */
[----:B------:R-:W-:Y:S01]  /*4720*/  FMUL.FTZ R24, R137, R24 ;  /* 0x0000001889187220 */ /* 0x000fe20000410000 */
[----:B--2---:R-:W-:Y:S01]  /*4730*/  FADD.FTZ R4, -R130, R27 ;  /* 0x0000001b82047221 */ /* 0x004fe20000010100 */
[----:B------:R-:W-:Y:S01]  /*4740*/  STS [R237+-0x3000], R8 ;  /* 0xffd00008ed007388 */ /* 0x000fe20000000800 */
[----:B------:R-:W-:Y:S01]  /*4750*/  FMUL.FTZ R139, R139, R12 ;  /* 0x0000000c8b8b7220 */ /* 0x000fe20000410000 */
[----:B------:R-:W-:Y:S01]  /*4760*/  FMUL.FTZ R7, R196, R7 ;  /* 0x00000007c4077220 */ /* 0x000fe20000410000 */
[----:B------:R-:W-:Y:S01]  /*4770*/  FMUL.FTZ R4, R117, R4 ;  /* 0x0000000475047220 */ /* 0x000fe20000410000 */
        /* <DEDUP_REMOVED lines=12> */
[----:B------:R-:W-:Y:S01]  /*4840*/  F2FP.F16.F32.PACK_AB R33, R4, R7 ;  /* 0x000000070421723e */ /* 0x000fe200000000ff */
[----:B------:R-:W-:Y:S01]  /*4850*/  STS [R215+-0x4000], R252 ;  /* 0xffc000fcd7007388 */ /* 0x000fe20000000800 */
[----:B------:R-:W-:Y:S02]  /*4860*/  F2FP.F16.F32.PACK_AB R100, R16, R9 ;  /* 0x000000091064723e */ /* 0x000fe400000000ff */
[----:B------:R-:W-:Y:S01]  /*4870*/  F2FP.F16.F32.PACK_AB R102, R31, R30 ;  /* 0x0000001e1f66723e */ /* 0x000fe200000000ff */
[----:B------:R-:W-:Y:S04]  /*4880*/  STS [R215+-0x3c00], R134 ;  /* 0xffc40086d7007388 */ /* 0x000fe80000000800 */
[----:B------:R-:W-:Y:S04]  /*4890*/  STS [R236+-0x3000], R139 ;  /* 0xffd0008bec007388 */ /* 0x000fe80000000800 */
[----:B------:R-:W-:Y:S04]  /*48a0*/  STS [R236+-0x2c00], R33 ;  /* 0xffd40021ec007388 */ /* 0x000fe80000000800 */
[----:B------:R-:W-:Y:S04]  /*48b0*/  STS [R215+-0x3000], R100 ;  /* 0xffd00064d7007388 */ /* 0x000fe80000000800 */
[----:B------:R-:W-:Y:S01]  /*48c0*/  STS [R215+-0x2c00], R102 ;  /* 0xffd40066d7007388 */ /* 0x000fe20000000800 */
[----:B------:R-:W-:Y:S06]  /*48d0*/  BAR.SYNC.DEFER_BLOCKING 0x0 ;  /* 0x0000000000007b1d */ /* 0x000fec0000010000 */
[----:B------:R-:W-:Y:S04]  /*48e0*/  LDSM.16.MT88.4 R4, [R182] ;  /* 0x00000000b604783b */ /* 0x000fe80000004200 */
[----:B------:R-:W2:Y:S04]  /*48f0*/  LDSM.16.MT88.4 R8, [R192+0x4000] ;  /* 0x00400000c008783b */ /* 0x000ea80000004200 */
[----:B------:R-:W3:Y:S04]  /*4900*/  LDSM.16.MT88.4 R12, [R182+0x2000] ;  /* 0x00200000b60c783b */ /* 0x000ee80000004200 */
[----:B-1----:R-:W1:Y:S04]  /*4910*/  LDSM.16.MT88.4 R16, [R0+0x4000] ;  /* 0x004000000010783b */ /* 0x002e680000004200 */
[----:B------:R-:W-:Y:S04]  /*4920*/  LDSM.16.MT88.4 R20, [R182+0x800] ;  /* 0x00080000b614783b */ /* 0x000fe80000004200 */
[----:B------:R-:W4:Y:S04]  /*4930*/  LDSM.16.MT88.4 R24, [R192+0x4800] ;  /* 0x00480000c018783b */ /* 0x000f280000004200 */
[----:B------:R-:W4:Y:S04]  /*4940*/  LDSM.16.MT88.4 R28, [R182+0x2800] ;  /* 0x00280000b61c783b */ /* 0x000f280000004200 */
[----:B------:R-:W4:Y:S04]  /*4950*/  LDSM.16.MT88.4 R32, [R0+0x4800] ;  /* 0x004800000020783b */ /* 0x000f280000004200 */
[----:B------:R-:W-:Y:S04]  /*4960*/  LDSM.16.MT88.4 R100, [R192+0x5000] ;  /* 0x00500000c064783b */ /* 0x000fe80000004200 */
[----:B------:R-:W-:Y:S01]  /*4970*/  LDSM.16.MT88.4 R104, [R182+0x3000] ;  /* 0x00300000b668783b */ /* 0x000fe20000004200 */
[-C--:B--2---:R-:W-:Y:S08]  /*4980*/  HMMA.16816.F32 R36, R4, R8.reuse, R36 ;  /* 0x000000080424723c */ /* 0x084ff00000001824 */
[C---:B---3--:R-:W-:Y:S08]  /*4990*/  HMMA.16816.F32 R40, R12.reuse, R8, R40 ;  /* 0x000000080c28723c */ /* 0x048ff00000001828 */
[-C--:B------:R-:W-:Y:S08]  /*49a0*/  HMMA.16816.F32 R44, R12, R10.reuse, R44 ;  /* 0x0000000a0c2c723c */ /* 0x080ff0000000182c */
[C---:B------:R-:W-:Y:S01]  /*49b0*/  HMMA.16816.F32 R48, R4.reuse, R10, R48 ;  /* 0x0000000a0430723c */ /* 0x040fe20000001830 */
[----:B------:R-:W2:Y:S07]  /*49c0*/  LDSM.16.MT88.4 R8, [R182+0x1000] ;  /* 0x00100000b608783b */ /* 0x000eae0000004200 */
[-C--:B-1----:R-:W-:Y:S08]  /*49d0*/  HMMA.16816.F32 R52, R4, R16.reuse, R52 ;  /* 0x000000100434723c */ /* 0x082ff00000001834 */
[C---:B------:R-:W-:Y:S08]  /*49e0*/  HMMA.16816.F32 R56, R12.reuse, R16, R56 ;  /* 0x000000100c38723c */ /* 0x040ff00000001838 */
[-C--:B------:R-:W-:Y:S01]  /*49f0*/  HMMA.16816.F32 R60, R12, R18.reuse, R60 ;  /* 0x000000120c3c723c */ /* 0x080fe2000000183c */
[----:B------:R-:W1:Y:S07]  /*4a00*/  LDSM.16.MT88.4 R12, [R0+0x5000] ;  /* 0x00500000000c783b */ /* 0x000e6e0000004200 */
        /* <DEDUP_REMOVED lines=39> */
[C---:B------:R-:W-:Y:S03]  /*4c80*/  LEA R6, P0, R217.reuse, R222, 0x1 ;  /* 0x000000ded9067211 */ /* 0x040fe600078008ff */
[----:B------:R-:W-:Y:S01]  /*4c90*/  @!PT LDS RZ, [RZ] ;  /* 0x00000000fffff984 */ /* 0x000fe20000000800 */
[----:B------:R-:W-:Y:S01]  /*4ca0*/  @!PT LDS RZ, [RZ] ;  /* 0x00000000fffff984 */ /* 0x000fe20000000800 */
[----:B------:R-:W-:Y:S01]  /*4cb0*/  @!PT LDS RZ, [RZ] ;  /* 0x00000000fffff984 */ /* 0x000fe20000000800 */
[----:B------:R1:W-:Y:S01]  /*4cc0*/  LDGSTS.E.BYPASS.LTC128B.128 [R208+0x4000], desc[UR12][R222.64] ;  /* 0x04000000ded07fae */ /* 0x0003e2000b981a0c */
[----:B------:R-:W-:Y:S05]  /*4cd0*/  LEA.HI.X R7, R217, R223, R216, 0x1, P0 ;  /* 0x000000dfd9077211 */ /* 0x000fea00000f0cd8 */
[----:B------:R1:W-:Y:S04]  /*4ce0*/  LDGSTS.E.BYPASS.LTC128B.128 [R208+0x5000], desc[UR12][R6.64] ;  /* 0x0500000006d07fae */ /* 0x0003e8000b981a0c */
[----:B------:R-:W0:Y:S02]  /*4cf0*/  LDGDEPBAR ;  /* 0x00000000000079af */ /* 0x000e240000000000 */
.L_x_119:
        /* <DEDUP_REMOVED lines=285> */
.L_x_121:
[----:B-1----:R-:W1:Y:S01]  /*5ed0*/  LDC.64 R6, c[0x0][0x5c0] ;  /* 0x00017000ff067b82 */ /* 0x002e620000000a00 */
[----:B------:R-:W-:-:S05]  /*5ee0*/  IADD3 R14, PT, PT, R234, R235, RZ ;  /* 0x000000ebea0e7210 */ /* 0x000fca0007ffe0ff */
[C---:B-1----:R-:W-:Y:S02]  /*5ef0*/  IMAD R12, R14.reuse, R7, RZ ;  /* 0x000000070e0c7224 */ /* 0x042fe400078e02ff */
[----:B------:R-:W-:-:S05]  /*5f00*/  IMAD.WIDE.U32 R14, R14, R6, RZ ;  /* 0x000000060e0e7225 */ /* 0x000fca00078e00ff */
[----:B------:R-:W-:Y:S02]  /*5f10*/  IADD3 R12, PT, PT, R15, R12, RZ ;  /* 0x0000000c0f0c7210 */ /* 0x000fe40007ffe0ff */
.L_x_122:
        /* <DEDUP_REMOVED lines=13> */
.L_x_123:
[----:B------:R-:W1:Y:S01]  /*5ff0*/  LDC.64 R4, c[0x0][0x5c8] ;  /* 0x00017200ff047b82 */ /* 0x000e620000000a00 */
[----:B------:R-:W-:-:S05]  /*6000*/  IADD3 R18, PT, PT, R234, R235, RZ ;  /* 0x000000ebea127210 */ /* 0x000fca0007ffe0ff */
[C---:B-1----:R-:W-:Y:S02]  /*6010*/  IMAD R16, R18.reuse, R5, RZ ;  /* 0x0000000512107224 */ /* 0x042fe400078e02ff */
[----:B------:R-:W-:-:S05]  /*6020*/  IMAD.WIDE.U32 R18, R18, R4, RZ ;  /* 0x0000000412127225 */ /* 0x000fca00078e00ff */
[----:B------:R-:W-:Y:S02]  /*6030*/  IADD3 R16, PT, PT, R19, R16, RZ ;  /* 0x0000001013107210 */ /* 0x000fe40007ffe0ff */
.L_x_124:
[----:B------:R-:W-:Y:S01]  /*6040*/  BAR.SYNC.DEFER_BLOCKING 0x0 ;  /* 0x0000000000007b1d */ /* 0x000fe20000010000 */
[----:B------:R-:W-:Y:S01]  /*6050*/  USHF.L.U32 UR6, UR11, 0x7, URZ ;  /* 0x000000070b067899 */ /* 0x000fe200080006ff */
[CC--:B------:R-:W-:Y:S02]  /*6060*/  ISETP.GE.AND P3, PT, R201.reuse, R211.reuse, PT ;  /* 0x000000d3c900720c */ /* 0x0c0fe40003f66270 */
[----:B------:R-:W-:Y:S01]  /*6070*/  IADD3 R26, P2, PT, R201, 0x20, RZ ;  /* 0x00000020c91a7810 */ /* 0x000fe20007f5e0ff */
[----:B------:R-:W-:Y:S01]  /*6080*/  USHF.R.S32.HI UR7, URZ, 0x1f, UR6 ;  /* 0x0000001fff077899 */ /* 0x000fe20008011406 */
[----:B------:R-:W-:Y:S01]  /*6090*/  BSSY.RECONVERGENT B0, `(.L_x_125) ;  /* 0x000001b000007945 */ /* 0x000fe20003800200 */
[----:B------:R-:W-:Y:S01]  /*60a0*/  IMAD.WIDE.U32 R22, R6, UR6, RZ ;  /* 0x0000000606167c25 */ /* 0x000fe2000f8e00ff */
[----:B------:R-:W1:Y:S01]  /*60b0*/  LDCU.64 UR4, c[0x0][0x5d8] ;  /* 0x0000bb00ff0477ac */ /* 0x000e620008000a00 */
[-C--:B------:R-:W-:Y:S02]  /*60c0*/  ISETP.GE.AND P6, PT, R206, R211.reuse, PT ;  /* 0x000000d3ce00720c */ /* 0x080fe40003fc6270 */
[----:B------:R-:W-:Y:S01]  /*60d0*/  IMAD R20, R6, UR7, RZ ;  /* 0x0000000706147c24 */ /* 0x000fe2000f8e02ff */
[----:B------:R-:W-:Y:S01]  /*60e0*/  LOP3.LUT R15, R22, 0x38, R200, 0xf8, !PT ;  /* 0x00000038160f7812 */ /* 0x000fe200078ef8c8 */
[----:B------:R-:W-:Y:S01]  /*60f0*/  IMAD.X R27, RZ, RZ, RZ, P2 ;  /* 0x000000ffff1b7224 */ /* 0x000fe200010e06ff */
[----:B------:R-:W-:Y:S01]  /*6100*/  ISETP.GE.AND P5, PT, R205, R211, PT ;  /* 0x000000d3cd00720c */ /* 0x000fe20003fa6270 */
[----:B------:R-:W-:Y:S01]  /*6110*/  IMAD R13, R7, UR6, R20 ;  /* 0x00000006070d7c24 */ /* 0x000fe2000f8e0214 */
[----:B------:R-:W-:-:S02]  /*6120*/  IADD3 R20, P0, PT, R14, R15, RZ ;  /* 0x0000000f0e147210 */ /* 0x000fc40007f1e0ff */
[----:B------:R-:W-:Y:S02]  /*6130*/  ISETP.GE.AND P4, PT, R204, R211, PT ;  /* 0x000000d3cc00720c */ /* 0x000fe40003f86270 */
[----:B------:R-:W-:Y:S02]  /*6140*/  IADD3.X R21, PT, PT, R12, R23, R13, P0, !PT ;  /* 0x000000170c157210 */ /* 0x000fe400007fe40d */
[C---:B------:R-:W-:Y:S01]  /*6150*/  IADD3 R25, P1, PT, R201.reuse, 0x40, RZ ;  /* 0x00000040c9197810 */ /* 0x040fe20007f3e0ff */
[----:B------:R2:W3:Y:S01]  /*6160*/  LDS.128 R8, [R208+0x7000] ;  /* 0x00700000d0087984 */ /* 0x0004e20000000c00 */
[----:B------:R-:W-:Y:S01]  /*6170*/  IADD3 R24, P0, PT, R201, 0x60, RZ ;  /* 0x00000060c9187810 */ /* 0x000fe20007f1e0ff */
[----:B-1----:R-:W-:-:S04]  /*6180*/  IMAD.WIDE.U32 R20, R191, UR4, R20 ;  /* 0x00000004bf147c25 */ /* 0x002fc8000f8e0014 */
[----:B------:R-:W-:Y:S01]  /*6190*/  IMAD R17, R191, UR5, R21 ;  /* 0x00000005bf117c24 */ /* 0x000fe2000f8e0215 */
[----:B------:R-:W-:Y:S07]  /*61a0*/  @P3 BRA `(.L_x_126) ;  /* 0x0000000000243947 */ /* 0x000fee0003800000 */
[----:B------:R-:W1:Y:S01]  /*61b0*/  LDS.128 R12, [R208+0x6000] ;  /* 0x00600000d00c7984 */ /* 0x000e620000000c00 */
[----:B------:R-:W4:Y:S01]  /*61c0*/  LDCU.64 UR4, c[0x0][0x560] ;  /* 0x0000ac00ff0477ac */ /* 0x000f220008000a00 */
[----:B------:R-:W-:Y:S02]  /*61d0*/  MOV R22, R20 ;  /* 0x0000001400167202 */ /* 0x000fe40000000f00 */
[----:B------:R-:W-:-:S03]  /*61e0*/  MOV R23, R17 ;  /* 0x0000001100177202 */ /* 0x000fc60000000f00 */
[----:B------:R-:W-:-:S04]  /*61f0*/  IMAD.WIDE.U32 R28, R201, R6, R22 ;  /* 0x00000006c91c7225 */ /* 0x000fc800078e0016 */
[----:B------:R-:W-:Y:S01]  /*6200*/  IMAD R19, R201, R7, R29 ;  /* 0x00000007c9137224 */ /* 0x000fe200078e021d */
[----:B----4-:R-:W-:-:S04]  /*6210*/  LEA R22, P2, R28, UR4, 0x1 ;  /* 0x000000041c167c11 */ /* 0x010fc8000f8408ff */
[----:B------:R-:W-:-:S05]  /*6220*/  LEA.HI.X R23, R28, UR5, R19, 0x1, P2 ;  /* 0x000000051c177c11 */ /* 0x000fca00090f0c13 */
[----:B-1----:R1:W-:Y:S04]  /*6230*/  STG.E.128 desc[UR12][R22.64], R12 ;  /* 0x0000000c16007986 */ /* 0x0023e8000c101d0c */
.L_x_126:
[----:B------:R-:W-:Y:S05]  /*6240*/  BSYNC.RECONVERGENT B0 ;  /* 0x0000000000007941 */ /* 0x000fea0003800200 */
.L_x_125:
[----:B------:R-:W-:Y:S04]  /*6250*/  BSSY.RECONVERGENT B0, `(.L_x_127) ;  /* 0x000000c000007945 */ /* 0x000fe80003800200 */
[----:B------:R-:W-:Y:S05]  /*6260*/  @P6 BRA `(.L_x_128) ;  /* 0x0000000000286947 */ /* 0x000fea0003800000 */
[----:B------:R-:W4:Y:S01]  /*6270*/  LDCU.64 UR4, c[0x0][0x560] ;  /* 0x0000ac00ff0477ac */ /* 0x000f220008000a00 */
[----:B-1----:R-:W-:Y:S01]  /*6280*/  MOV R14, R20 ;  /* 0x00000014000e7202 */ /* 0x002fe20000000f00 */
[----:B------:R-:W-:Y:S01]  /*6290*/  IMAD R12, R27, R6, RZ ;  /* 0x000000061b0c7224 */ /* 0x000fe200078e02ff */
[----:B------:R-:W-:-:S03]  /*62a0*/  MOV R15, R17 ;  /* 0x00000011000f7202 */ /* 0x000fc60000000f00 */
[C---:B------:R-:W-:Y:S02]  /*62b0*/  IMAD R12, R26.reuse, R7, R12 ;  /* 0x000000071a0c7224 */ /* 0x040fe400078e020c */
[----:B------:R-:W-:-:S05]  /*62c0*/  IMAD.WIDE.U32 R14, R26, R6, R14 ;  /* 0x000000061a0e7225 */ /* 0x000fca00078e000e */
[----:B------:R-:W-:Y:S02]  /*62d0*/  IADD3 R12, PT, PT, R12, R15, RZ ;  /* 0x0000000f0c0c7210 */ /* 0x000fe40007ffe0ff */
[----:B----4-:R-:W-:-:S04]  /*62e0*/  LEA R22, P2, R14, UR4, 0x1 ;  /* 0x000000040e167c11 */ /* 0x010fc8000f8408ff */
[----:B------:R-:W-:-:S05]  /*62f0*/  LEA.HI.X R23, R14, UR5, R12, 0x1, P2 ;  /* 0x000000050e177c11 */ /* 0x000fca00090f0c0c */
[----:B---3--:R4:W-:Y:S04]  /*6300*/  STG.E.128 desc[UR12][R22.64], R8 ;  /* 0x0000000816007986 */ /* 0x0089e8000c101d0c */
.L_x_128:
[----:B------:R-:W-:Y:S05]  /*6310*/  BSYNC.RECONVERGENT B0 ;  /* 0x0000000000007941 */ /* 0x000fea0003800200 */
.L_x_127:
[----:B---34-:R3:W4:Y:S01]  /*6320*/  LDS.128 R8, [R208+0x8000] ;  /* 0x00800000d0087984 */ /* 0x0187220000000c00 */
[----:B------:R-:W-:Y:S01]  /*6330*/  BSSY.RECONVERGENT B0, `(.L_x_129) ;  /* 0x000000d000007945 */ /* 0x000fe20003800200 */
[----:B------:R-:W-:-:S03]  /*6340*/  IADD3.X R29, PT, PT, RZ, RZ, RZ, P1, !PT ;  /* 0x000000ffff1d7210 */ /* 0x000fc60000ffe4ff */
        /* <DEDUP_REMOVED lines=11> */
.L_x_130:
[----:B------:R-:W-:Y:S05]  /*6400*/  BSYNC.RECONVERGENT B0 ;  /* 0x0000000000007941 */ /* 0x000fea0003800200 */
.L_x_129:
[----:B-1--4-:R1:W4:Y:S01]  /*6410*/  LDS.128 R8, [R208+0x9000] ;  /* 0x00900000d0087984 */ /* 0x0123220000000c00 */
[----:B------:R-:W-:Y:S01]  /*6420*/  MOV R211, RZ ;  /* 0x000000ff00d37202 */ /* 0x000fe20000000f00 */
[----:B------:R-:W-:Y:S01]  /*6430*/  BSSY.RECONVERGENT B0, `(.L_x_131) ;  /* 0x000000d000007945 */ /* 0x000fe20003800200 */
[----:B------:R-:W-:Y:S01]  /*6440*/  IADD3.X R31, PT, PT, RZ, RZ, RZ, P0, !PT ;  /* 0x000000ffff1f7210 */ /* 0x000fe200007fe4ff */
[----:B------:R-:W-:Y:S02]  /*6450*/  IMAD.WIDE.U32 R14, R4, UR6, R210 ;  /* 0x00000006040e7c25 */ /* 0x000fe4000f8e00d2 */
        /* <DEDUP_REMOVED lines=9> */
[----:B----4-:R2:W-:Y:S04]  /*64f0*/  STG.E.128 desc[UR12][R6.64], R8 ;  /* 0x0000000806007986 */ /* 0x0105e8000c101d0c */
.L_x_132:
[----:B------:R-:W-:Y:S05]  /*6500*/  BSYNC.RECONVERGENT B0 ;  /* 0x0000000000007941 */ /* 0x000fea0003800200 */
.L_x_131:
[----:B------:R-:W3:Y:S01]  /*6510*/  LDCU.64 UR4, c[0x0][0x5e0] ;  /* 0x0000bc00ff0477ac */ /* 0x000ee20008000a00 */
[----:B------:R-:W1:Y:S01]  /*6520*/  LDS.128 R20, [R208+0xa000] ;  /* 0x00a00000d0147984 */ /* 0x000e620000000c00 */
[----:B--2---:R-:W-:Y:S01]  /*6530*/  IMAD R6, R4, UR7, RZ ;  /* 0x0000000704067c24 */ /* 0x004fe2000f8e02ff */
[----:B------:R-:W-:Y:S01]  /*6540*/  IADD3 R32, P0, PT, R18, R14, RZ ;  /* 0x0000000e12207210 */ /* 0x000fe20007f1e0ff */
[----:B------:R-:W-:Y:S02]  /*6550*/  BSSY.RECONVERGENT B0, `(.L_x_133) ;  /* 0x000001a000007945 */ /* 0x000fe40003800200 */
[----:B----4-:R-:W-:Y:S02]  /*6560*/  IMAD R9, R5, UR6, R6 ;  /* 0x0000000605097c24 */ /* 0x010fe4000f8e0206 */
[----:B------:R-:W2:Y:S03]  /*6570*/  @!P3 LDC.64 R6, c[0x0][0x568] ;  /* 0x00015a00ff06bb82 */ /* 0x000ea60000000a00 */
[----:B------:R-:W-:-:S02]  /*6580*/  IADD3.X R33, PT, PT, R16, R15, R9, P0, !PT ;  /* 0x0000000f10217210 */ /* 0x000fc400007fe409 */
[----:B------:R4:W1:Y:S04]  /*6590*/  LDS.128 R12, [R208+0xc000] ;  /* 0x00c00000d00c7984 */ /* 0x0008680000000c00 */
[----:B------:R4:W1:Y:S01]  /*65a0*/  LDS.128 R8, [R208+0xd000] ;  /* 0x00d00000d0087984 */ /* 0x0008620000000c00 */
[----:B---3--:R-:W-:-:S03]  /*65b0*/  IMAD.WIDE.U32 R32, R191, UR4, R32 ;  /* 0x00000004bf207c25 */ /* 0x008fc6000f8e0020 */
[----:B------:R4:W3:Y:S01]  /*65c0*/  LDS.128 R16, [R208+0xb000] ;  /* 0x00b00000d0107984 */ /* 0x0008e20000000c00 */
[----:B------:R-:W-:Y:S01]  /*65d0*/  IMAD R35, R191, UR5, R33 ;  /* 0x00000005bf237c24 */ /* 0x000fe2000f8e0221 */
[----:B------:R-:W-:-:S05]  /*65e0*/  @!P3 MOV R34, R32 ;  /* 0x000000200022b202 */ /* 0x000fca0000000f00 */
[----:B------:R-:W-:-:S04]  /*65f0*/  @!P3 IMAD.WIDE.U32 R36, R201, R4, R34 ;  /* 0x00000004c924b225 */ /* 0x000fc800078e0022 */
[----:B------:R-:W-:Y:S01]  /*6600*/  @!P3 IMAD R28, R201, R5, R37 ;  /* 0x00000005c91cb224 */ /* 0x000fe200078e0225 */
[----:B--2---:R-:W-:-:S04]  /*6610*/  @!P3 LEA R6, P0, R36, R6, 0x1 ;  /* 0x000000062406b211 */ /* 0x004fc800078008ff */
[----:B------:R-:W-:-:S05]  /*6620*/  @!P3 LEA.HI.X R7, R36, R7, R28, 0x1, P0 ;  /* 0x000000072407b211 */ /* 0x000fca00000f0c1c */
[----:B-1----:R4:W-:Y:S01]  /*6630*/  @!P3 STG.E.128 desc[UR12][R6.64], R20 ;  /* 0x000000140600b986 */ /* 0x0029e2000c101d0c */
[----:B---3--:R-:W-:Y:S05]  /*6640*/  @P6 BRA `(.L_x_134) ;  /* 0x0000000000286947 */ /* 0x008fea0003800000 */
        /* <DEDUP_REMOVED lines=10> */
.L_x_134:
[----:B------:R-:W-:Y:S05]  /*66f0*/  BSYNC.RECONVERGENT B0 ;  /* 0x0000000000007941 */ /* 0x000fea0003800200 */
.L_x_133:
        /* <DEDUP_REMOVED lines=12> */
.L_x_136:
[----:B------:R-:W-:Y:S05]  /*67c0*/  BSYNC.RECONVERGENT B0 ;  /* 0x0000000000007941 */ /* 0x000fea0003800200 */
.L_x_135:
        /* <DEDUP_REMOVED lines=11> */
.L_x_117:
[----:B------:R-:W-:Y:S05]  /*6880*/  BSYNC.RECONVERGENT B1 ;  /* 0x0000000000017941 */ /* 0x000fea0003800200 */
.L_x_91:
        /* <DEDUP_REMOVED lines=11> */
.L_x_138:
        /* <DEDUP_REMOVED lines=12> */
.L_x_1405:


//--------------------- .text._ZN5flash44flash_bwd_dq_dk_dv_loop_seqk_parallel_kernelI23Flash_bwd_kernel_traitsILi64ELi64ELi128ELi8ELi2ELi4ELi4ELb1ELb0EN7cutlass6half_tE19Flash_kernel_traitsILi64ELi64ELi128ELi8ES3_EELb0ELb1ELb0ELb1ELb0ELb0ELb0EEEvNS_16Flash_bwd_paramsE --------------------------
	.section	.text._ZN5flash44flash_bwd_dq_dk_dv_loop_seqk_parallel_kernelI23Flash_bwd_kernel_traitsILi64ELi64ELi128ELi8ELi2ELi4ELi4ELb1ELb0EN7cutlass6half_tE19Flash_kernel_traitsILi64ELi64ELi128ELi8ES3_EELb0ELb1ELb0ELb1ELb0ELb0ELb0EEEvNS_16Flash_bwd_paramsE,"ax",@progbits
	.align	128
        .global         _ZN5flash44flash_bwd_dq_dk_dv_loop_seqk_parallel_kernelI23Flash_bwd_kernel_traitsILi64ELi64ELi128ELi8ELi2ELi4ELi4ELb1ELb0EN7cutlass6half_tE19Flash_kernel_traitsILi64ELi64ELi128ELi8ES3_EELb0ELb1ELb0ELb1ELb0ELb0ELb0EEEvNS_16Flash_bwd_paramsE
        .type           _ZN5flash44flash_bwd_dq_dk_dv_loop_seqk_parallel_kernelI23Flash_bwd_kernel_traitsILi64ELi64ELi128ELi8ELi2ELi4ELi4ELb1ELb0EN7cutlass6half_tE19Flash_kernel_traitsILi64ELi64ELi128ELi8ES3_EELb0ELb1ELb0ELb1ELb0ELb0ELb0EEEvNS_16Flash_bwd_paramsE,@function
        .size           _ZN5flash44flash_bwd_dq_dk_dv_loop_seqk_parallel_kernelI23Flash_bwd_kernel_traitsILi64ELi64ELi128ELi8ELi2ELi4ELi4ELb1ELb0EN7cutlass6half_tE19Flash_kernel_traitsILi64ELi64ELi128ELi8ES3_EELb0ELb1ELb0ELb1ELb0ELb0ELb0EEEvNS_16Flash_bwd_paramsE,(.L_x_1406 - _ZN5flash44flash_bwd_dq_dk_dv_loop_seqk_parallel_kernelI23Flash_bwd_kernel_traitsILi64ELi64ELi128ELi8ELi2ELi4ELi4ELb1ELb0EN7cutlass6half_tE19Flash_kernel_traitsILi64ELi64ELi128ELi8ES3_EELb0ELb1ELb0ELb1ELb0ELb0ELb0EEEvNS_16Flash_bwd_paramsE)
        .other          _ZN5flash44flash_bwd_dq_dk_dv_loop_seqk_parallel_kernelI23Flash_bwd_kernel_traitsILi64ELi64ELi128ELi8ELi2ELi4ELi4ELb1ELb0EN7cutlass6half_tE19Flash_kernel_traitsILi64ELi64ELi128ELi8ES3_EELb0ELb1ELb0ELb1ELb0ELb0ELb0EEEvNS_16Flash_bwd_paramsE,@"STO_CUDA_ENTRY STV_DEFAULT"
_ZN5flash44flash_bwd_dq_dk_dv_loop_seqk_parallel_kernelI23Flash_bwd_kernel_traitsILi64ELi64ELi128ELi8ELi2ELi4ELi4ELb1ELb0EN7cutlass6half_tE19Flash_kernel_traitsILi64ELi64ELi128ELi8ES3_EELb0ELb1ELb0ELb1ELb0ELb0ELb0EEEvNS_16Flash_bwd_paramsE:
.text._ZN5flash44flash_bwd_dq_dk_dv_loop_seqk_parallel_kernelI23Flash_bwd_kernel_traitsILi64ELi64ELi128ELi8ELi2ELi4ELi4ELb1ELb0EN7cutlass6half_tE19Flash_kernel_traitsILi64ELi64ELi128ELi8ES3_EELb0ELb1ELb0ELb1ELb0ELb0ELb0EEEvNS_16Flash_bwd_paramsE:
        /* <DEDUP_REMOVED lines=16> */
[----:B------:R-:W3:Y:S02]  /*0100*/  S2R R188, SR_CTAID.Z ;  /* 0x0000000000bc7919 */ /* 0x000ee40000002700 */
[----:B------:R-:W3:Y:S01]  /*0110*/  LDC.64 R194, c[0x0][0x460] ;  /* 0x00011800ffc27b82 */ /* 0x000ee20000000a00 */
[----:B------:R-:W1:Y:S01]  /*0120*/  LDCU.64 UR8, c[0x0][0x470] ;  /* 0x00008e00ff0877ac */ /* 0x000e620008000a00 */
[----:B------:R-:W-:Y:S01]  /*0130*/  UMOV UR20, URZ ;  /* 0x000000ff00147c82 */ /* 0x000fe20008000000 */
[----:B------:R-:W-:-:S05]  /*0140*/  UMOV UR21, URZ ;  /* 0x000000ff00157c82 */ /* 0x000fca0008000000 */
[----:B------:R-:W3:Y:S01]  /*0150*/  S2UR UR14, SR_CTAID.X ;  /* 0x00000000000e79c3 */ /* 0x000ee20000002500 */
[----:B--2---:R-:W-:Y:S01]  /*0160*/  ULEA UR6, UR6, UR4, 0x18 ;  /* 0x0000000406067291 */ /* 0x004fe2000f8ec0ff */
[----:B------:R-:W2:Y:S03]  /*0170*/  LDCU UR4, c[0x0][0x438] ;  /* 0x00008700ff0477ac */ /* 0x000ea60008000800 */
        /* <DEDUP_REMOVED lines=8> */
[C---:B------:R-:W-:Y:S01]  /*0200*/  IMAD.SHL.U32 R192, R191.reuse, 0x8, RZ ;  /* 0x00000008bfc07824 */ /* 0x040fe200078e00ff */
[----:B------:R-:W-:Y:S01]  /*0210*/  LOP3.LUT R190, R190, 0x7, R3, 0xf8, !PT ;  /* 0x00000007bebe7812 */ /* 0x000fe200078ef803 */
[----:B------:R-:W-:Y:S01]  /*0220*/  IMAD.SHL.U32 R3, R191, 0x20, RZ ;  /* 0x00000020bf037824 */ /* 0x000fe200078e00ff */
[----:B------:R-:W-:-:S02]  /*0230*/  LOP3.LUT R11, R11, 0x1c0, RZ, 0xc0, !PT ;  /* 0x000001c00b0b7812 */ /* 0x000fc400078ec0ff */
[----:B------:R-:W-:Y:S01]  /*0240*/  LOP3.LUT R7, R2, 0x1c0, RZ, 0xc0, !PT ;  /* 0x000001c002077812 */ /* 0x000fe200078ec0ff */
[----:B--2---:R-:W-:Y:S01]  /*0250*/  IMAD.U32 R8, RZ, RZ, UR4 ;  /* 0x00000004ff087e24 */ /* 0x004fe2000f8e00ff */
[----:B------:R-:W-:Y:S01]  /*0260*/  LOP3.LUT R189, R3, 0xc00, RZ, 0xc0, !PT ;  /* 0x00000c0003bd7812 */ /* 0x000fe200078ec0ff */
[----:B------:R-:W-:Y:S01]  /*0270*/  UIADD3 UR4, UPT, UPT, UR6, 0xa000, URZ ;  /* 0x0000a00006047890 */ /* 0x000fe2000fffe0ff */
[----:B------:R-:W-:Y:S02]  /*0280*/  LOP3.LUT P1, R183, R191, 0x10, RZ, 0xc0, !PT ;  /* 0x00000010bfb77812 */ /* 0x000fe4000782c0ff */
[----:B------:R-:W-:Y:S02]  /*0290*/  LOP3.LUT R5, R5, 0x8, RZ, 0xc0, !PT ;  /* 0x0000000805057812 */ /* 0x000fe400078ec0ff */
[----:B------:R-:W-:Y:S02]  /*02a0*/  LOP3.LUT R0, R11, 0x38, R196, 0xf8, !PT ;  /* 0x000000380b007812 */ /* 0x000fe400078ef8c4 */
[----:B------:R-:W-:-:S02]  /*02b0*/  LOP3.LUT R180, R7, 0x38, R192, 0xf8, !PT ;  /* 0x0000003807b47812 */ /* 0x000fc400078ef8c0 */
[----:B------:R-:W-:Y:S02]  /*02c0*/  LOP3.LUT R189, R189, 0x6, R196, 0xf8, !PT ;  /* 0x00000006bdbd7812 */ /* 0x000fe400078ef8c4 */
[----:B------:R-:W-:Y:S02]  /*02d0*/  LOP3.LUT R183, R180, R5, R183, 0x1e, !PT ;  /* 0x00000005b4b77212 */ /* 0x000fe400078e1eb7 */
[----:B------:R-:W-:Y:S02]  /*02e0*/  LOP3.LUT R189, R189, R0, R5, 0xf6, !PT ;  /* 0x00000000bdbd7212 */ /* 0x000fe400078ef605 */
[----:B------:R-:W-:Y:S02]  /*02f0*/  LOP3.LUT R5, R0, 0x20, R9, 0x78, !PT ;  /* 0x0000002000057812 */ /* 0x000fe400078e7809 */
[----:B------:R-:W-:Y:S02]  /*0300*/  LOP3.LUT R0, R2, 0x200, RZ, 0xc0, !PT ;  /* 0x0000020002007812 */ /* 0x000fe400078ec0ff */
[----:B------:R-:W-:-:S02]  /*0310*/  LOP3.LUT R196, R196, 0x7006, R3, 0xc8, !PT ;  /* 0x00007006c4c47812 */ /* 0x000fc400078ec803 */
[C-C-:B------:R-:W-:Y:S02]  /*0320*/  LOP3.LUT R7, R0.reuse, 0x400, R3.reuse, 0xf8, !PT ;  /* 0x0000040000077812 */ /* 0x140fe400078ef803 */
[----:B------:R-:W-:Y:S02]  /*0330*/  LOP3.LUT R181, R0, 0xc00, R3, 0xf8, !PT ;  /* 0x00000c0000b57812 */ /* 0x000fe400078ef803 */
[----:B------:R-:W-:Y:S02]  /*0340*/  LOP3.LUT R0, R180, 0x8, R9, 0x78, !PT ;  /* 0x00000008b4007812 */ /* 0x000fe400078e7809 */
[----:B------:R-:W-:Y:S02]  /*0350*/  LEA R189, R189, UR6, 0x1 ;  /* 0x00000006bdbd7c11 */ /* 0x000fe4000f8e08ff */
[----:B------:R-:W-:Y:S02]  /*0360*/  LOP3.LUT R196, R196, 0x400, R3, 0xf8, !PT ;  /* 0x00000400c4c47812 */ /* 0x000fe400078ef803 */
[----:B------:R-:W-:Y:S01]  /*0370*/  LOP3.LUT R4, R9, 0x30, RZ, 0xc0, !PT ;  /* 0x0000003009047812 */ /* 0x000fe200078ec0ff */
[----:B------:R-:W-:Y:S01]  /*0380*/  VIADD R187, R189, 0x6040 ;  /* 0x00006040bdbb7836 */ /* 0x000fe20000000000 */
[----:B------:R-:W-:-:S02]  /*0390*/  LOP3.LUT R182, R7, R0, RZ, 0xfc, !PT ;  /* 0x0000000007b67212 */ /* 0x000fc400078efcff */
[----:B------:R-:W-:Y:S01]  /*03a0*/  LOP3.LUT R181, R181, R0, RZ, 0xfc, !PT ;  /* 0x00000000b5b57212 */ /* 0x000fe200078efcff */
[----:B------:R-:W-:Y:S01]  /*03b0*/  VIADD R0, R189, 0x6000 ;  /* 0x00006000bd007836 */ /* 0x000fe20000000000 */
[----:B---3--:R-:W-:Y:S02]  /*03c0*/  LEA R194, P0, R185, R194, 0x2 ;  /* 0x000000c2b9c27211 */ /* 0x008fe400078010ff */
[----:B------:R-:W-:Y:S01]  /*03d0*/  LOP3.LUT P2, RZ, R191, 0x8, RZ, 0xc0, !PT ;  /* 0x00000008bfff7812 */ /* 0x000fe2000784c0ff */
[----:B------:R-:W-:Y:S01]  /*03e0*/  @P1 VIADD R187, R0, 0xffffffc0 ;  /* 0xffffffc000bb1836 */ /* 0x000fe20000000000 */
[----:B------:R-:W-:Y:S02]  /*03f0*/  LOP3.LUT R196, R196, R5, RZ, 0xfc, !PT ;  /* 0x00000005c4c47212 */ /* 0x000fe400078efcff */
[----:B------:R-:W-:Y:S02]  /*0400*/  LOP3.LUT R5, R4, 0x8, R191, 0xf8, !PT ;  /* 0x0000000804057812 */ /* 0x000fe400078ef8bf */
[----:B------:R-:W-:-:S02]  /*0410*/  LEA.HI.X R195, R185, R195, RZ, 0x2, P0 ;  /* 0x000000c3b9c37211 */ /* 0x000fc400000f14ff */
[----:B------:R-:W-:Y:S02]  /*0420*/  LOP3.LUT P0, RZ, R191, 0x4, RZ, 0xc0, !PT ;  /* 0x00000004bfff7812 */ /* 0x000fe4000780c0ff */
[--C-:B------:R-:W-:Y:S02]  /*0430*/  LOP3.LUT R5, R5, 0x1c0, R2.reuse, 0xf8, !PT ;  /* 0x000001c005057812 */ /* 0x100fe400078ef802 */
[----:B------:R-:W-:Y:S02]  /*0440*/  LOP3.LUT R0, R192, 0x1f8, RZ, 0xc0, !PT ;  /* 0x000001f8c0007812 */ /* 0x000fe400078ec0ff */
[----:B------:R-:W-:Y:S02]  /*0450*/  LEA R196, R196, UR5, 0x1 ;  /* 0x00000005c4c47c11 */ /* 0x000fe4000f8e08ff */
[----:B------:R-:W-:Y:S02]  /*0460*/  LOP3.LUT R183, R183, 0x200, R2, 0xf8, !PT ;  /* 0x00000200b7b77812 */ /* 0x000fe400078ef802 */
[----:B------:R-:W-:Y:S01]  /*0470*/  LOP3.LUT P1, RZ, R191, 0x2, RZ, 0xc0, !PT ;  /* 0x00000002bfff7812 */ /* 0x000fe2000782c0ff */
[----:B------:R-:W-:Y:S01]  /*0480*/  VIADD R199, R196, 0x20 ;  /* 0x00000020c4c77836 */ /* 0x000fe20000000000 */
[----:B------:R-:W-:Y:S01]  /*0490*/  SEL R178, R178, 0xffffffc0, !P0 ;  /* 0xffffffc0b2b27807 */ /* 0x000fe20004000000 */
[----:B------:R-:W-:Y:S01]  /*04a0*/  @P2 VIADD R199, R196, 0xffffffe0 ;  /* 0xffffffe0c4c72836 */ /* 0x000fe20000000000 */
[----:B------:R-:W-:-:S02]  /*04b0*/  LEA R182, R182, UR6, 0x1 ;  /* 0x00000006b6b67c11 */ /* 0x000fc4000f8e08ff */
[----:B------:R-:W-:Y:S01]  /*04c0*/  LEA R181, R181, UR4, 0x1 ;  /* 0x00000004b5b57c11 */ /* 0x000fe2000f8e08ff */
[----:B------:R-:W-:Y:S01]  /*04d0*/  VIADD R233, R199, 0x10 ;  /* 0x00000010c7e97836 */ /* 0x000fe20000000000 */
[--C-:B------:R-:W-:Y:S01]  /*04e0*/  LOP3.LUT R180, R180, 0x8, R191.reuse, 0x78, !PT ;  /* 0x00000008b4b47812 */ /* 0x100fe200078e78bf */
[----:B------:R-:W-:Y:S01]  /*04f0*/  IMAD.IADD R177, R182, 0x1, R178 ;  /* 0x00000001b6b17824 */ /* 0x000fe200078e02b2 */
[----:B------:R-:W-:Y:S01]  /*0500*/  LOP3.LUT R176, R5, 0x38, R192, 0x78, !PT ;  /* 0x0000003805b07812 */ /* 0x000fe200078e78c0 */
[----:B------:R-:W-:Y:S01]  /*0510*/  IMAD.IADD R174, R181, 0x1, R178 ;  /* 0x00000001b5ae7824 */ /* 0x000fe200078e02b2 */
[----:B------:R-:W-:Y:S01]  /*0520*/  LOP3.LUT R197, R0, 0x38, R191, 0x78, !PT ;  /* 0x0000003800c57812 */ /* 0x000fe200078e78bf */
[----:B------:R-:W-:Y:S01]  /*0530*/  @P0 VIADD R233, R199, 0xfffffff0 ;  /* 0xfffffff0c7e90836 */ /* 0x000fe20000000000 */
[----:B------:R-:W-:Y:S02]  /*0540*/  SEL R179, R179, 0xffffffe0, !P1 ;  /* 0xffffffe0b3b37807 */ /* 0x000fe40004800000 */
[----:B------:R-:W-:-:S02]  /*0550*/  LEA R183, R183, UR6, 0x1 ;  /* 0x00000006b7b77c11 */ /* 0x000fc4000f8e08ff */
[----:B------:R-:W-:Y:S01]  /*0560*/  LOP3.LUT R180, R180, 0x7a00, R3, 0xf8, !PT ;  /* 0x00007a00b4b47812 */ /* 0x000fe200078ef803 */
[----:B------:R-:W-:Y:S01]  /*0570*/  IMAD.IADD R0, R179, 0x1, R177 ;  /* 0x00000001b3007824 */ /* 0x000fe200078e02b1 */
[----:B------:R-:W-:Y:S01]  /*0580*/  LOP3.LUT R176, R176, 0x200, R3, 0xf8, !PT ;  /* 0x00000200b0b07812 */ /* 0x000fe200078ef803 */
[----:B------:R-:W-:Y:S01]  /*0590*/  IMAD.IADD R175, R183, 0x1, R178 ;  /* 0x00000001b7af7824 */ /* 0x000fe200078e02b2 */
[----:B------:R-:W-:Y:S01]  /*05a0*/  LOP3.LUT R197, R197, 0x1e00, R192, 0xf8, !PT ;  /* 0x00001e00c5c57812 */ /* 0x000fe200078ef8c0 */
[----:B------:R-:W-:Y:S01]  /*05b0*/  IMAD.IADD R173, R179, 0x1, R174 ;  /* 0x00000001b3ad7824 */ /* 0x000fe200078e02ae */
[--C-:B------:R-:W-:Y:S02]  /*05c0*/  SHF.R.U32.HI R193, RZ, 0x3, R191.reuse ;  /* 0x00000003ffc17819 */ /* 0x100fe400000116bf */
[----:B------:R-:W-:Y:S02]  /*05d0*/  SHF.R.U32.HI R191, RZ, 0x5, R191 ;  /* 0x00000005ffbf7819 */ /* 0x000fe400000116bf */
[----:B------:R-:W-:-:S02]  /*05e0*/  LOP3.LUT R198, R192, 0x38, RZ, 0xc0, !PT ;  /* 0x00000038c0c67812 */ /* 0x000fc400078ec0ff */
[----:B------:R-:W-:Y:S02]  /*05f0*/  LEA R197, R197, UR6, 0x1 ;  /* 0x00000006c5c57c11 */ /* 0x000fe4000f8e08ff */
[----:B------:R-:W-:Y:S02]  /*0600*/  LEA R180, R180, UR4, 0x1 ;  /* 0x00000004b4b47c11 */ /* 0x000fe4000f8e08ff */
[----:B----4-:R-:W-:-:S07]  /*0610*/  LEA R176, R176, UR5, 0x1 ;  /* 0x00000005b0b07c11 */ /* 0x010fce000f8e08ff */
.L_x_218:
[----:B------:R-:W1:Y:S01]  /*0620*/  LDC.64 R2, c[0x0][0x478] ;  /* 0x00011e00ff027b82 */ /* 0x000e620000000a00 */
[----:B------:R-:W-:Y:S01]  /*0630*/  ISETP.NE.U32.AND P5, PT, RZ, UR8, PT ;  /* 0x00000008ff007c0c */ /* 0x000fe2000bfa5070 */
[----:B--2---:R-:W-:Y:S02]  /*0640*/  IMAD.SHL.U32 R15, R185, 0x4, RZ ;  /* 0x00000004b90f7824 */ /* 0x004fe400078e00ff */
[----:B------:R-:W-:Y:S01]  /*0650*/  IMAD.MOV.U32 R231, RZ, RZ, RZ ;  /* 0x000000ffffe77224 */ /* 0x000fe200078e00ff */
[----:B------:R-:W-:-:S03]  /*0660*/  ISETP.NE.AND.EX P5, PT, RZ, UR9, PT, P5 ;  /* 0x00000009ff007c0c */ /* 0x000fc6000bfa5350 */
[----:B------:R-:W2:Y:S01]  /*0670*/  LDC.64 R6, c[0x0][0x460] ;  /* 0x00011800ff067b82 */ /* 0x000ea20000000a00 */
[----:B------:R-:W-:-:S07]  /*0680*/  IMAD.MOV.U32 R10, RZ, RZ, -0x1 ;  /* 0xffffffffff0a7424 */ /* 0x000fce00078e00ff */
[----:B---3--:R-:W3:Y:S02]  /*0690*/  LDC.U8 R9, c[0x0][0x532] ;  /* 0x00014c80ff097b82 */ /* 0x008ee40000000000 */
[----:B------:R-:W-:Y:S02]  /*06a0*/  @P5 IADD3 R16, P2, PT, R15, UR8, RZ ;  /* 0x000000080f105c10 */ /* 0x000fe4000ff5e0ff */
[----:B-1----:R-:W-:-:S04]  /*06b0*/  ISETP.NE.U32.AND P4, PT, R2, RZ, PT ;  /* 0x000000ff0200720c */ /* 0x002fc80003f85070 */
[----:B------:R-:W1:Y:S01]  /*06c0*/  LDC.64 R4, c[0x0][0x468] ;  /* 0x00011a00ff047b82 */ /* 0x000e620000000a00 */
[----:B------:R-:W-:Y:S02]  /*06d0*/  ISETP.NE.AND.EX P4, PT, R3, RZ, PT, P4 ;  /* 0x000000ff0300720c */ /* 0x000fe40003f85340 */
[C---:B--2---:R-:W-:Y:S02]  /*06e0*/  ISETP.NE.U32.AND P0, PT, R6.reuse, RZ, PT ;  /* 0x000000ff0600720c */ /* 0x044fe40003f05070 */
[----:B------:R-:W-:Y:S02]  /*06f0*/  ISETP.NE.U32.AND P3, PT, R6, RZ, PT ;  /* 0x000000ff0600720c */ /* 0x000fe40003f65070 */
[----:B------:R-:W-:Y:S02]  /*0700*/  SHF.R.U32.HI R6, RZ, 0x1e, R185 ;  /* 0x0000001eff067819 */ /* 0x000fe400000116b9 */
[C---:B------:R-:W-:Y:S02]  /*0710*/  ISETP.NE.AND.EX P0, PT, R7.reuse, RZ, PT, P0 ;  /* 0x000000ff0700720c */ /* 0x040fe40003f05300 */
[----:B------:R-:W-:-:S03]  /*0720*/  ISETP.NE.AND.EX P3, PT, R7, RZ, PT, P3 ;  /* 0x000000ff0700720c */ /* 0x000fc60003f65330 */
[----:B------:R-:W-:Y:S02]  /*0730*/  @P4 IADD3 R12, P1, PT, R15, R2, RZ ;  /* 0x000000020f0c4210 */ /* 0x000fe40007f3e0ff */
[----:B------:R-:W-:-:S03]  /*0740*/  @P5 IADD3.X R17, PT, PT, R6, UR9, RZ, P2, !PT ;  /* 0x0000000906115c10 */ /* 0x000fc600097fe4ff */
[----:B------:R-:W-:Y:S02]  /*0750*/  @P4 IMAD.X R13, R6, 0x1, R3, P1 ;  /* 0x00000001060d4824 */ /* 0x000fe400008e0603 */
[----:B------:R-:W2:Y:S04]  /*0760*/  @P5 LDG.E R231, desc[UR16][R16.64] ;  /* 0x0000001010e75981 */ /* 0x000ea8000c1e1900 */
[----:B-----5:R4:W5:Y:S04]  /*0770*/  @P0 LDG.E R10, desc[UR16][R194.64] ;  /* 0x00000010c20a0981 */ /* 0x020968000c1e1900 */
[----:B------:R4:W5:Y:S01]  /*0780*/  @P3 LDG.E R7, desc[UR16][R194.64+0x4] ;  /* 0x00000410c2073981 */ /* 0x000962000c1e1900 */
[----:B-1----:R-:W-:Y:S01]  /*0790*/  ISETP.EQ.U32.AND P2, PT, R4, RZ, PT ;  /* 0x000000ff0400720c */ /* 0x002fe20003f42070 */
[----:B------:R-:W1:Y:S02]  /*07a0*/  @!P4 LDC.64 R2, c[0x0][0x488] ;  /* 0x00012200ff02cb82 */ /* 0x000e640000000a00 */
[----:B------:R-:W2:Y:S01]  /*07b0*/  @P4 LDG.E R12, desc[UR16][R12.64] ;  /* 0x000000100c0c4981 */ /* 0x000ea2000c1e1900 */
[----:B---3--:R-:W-:-:S04]  /*07c0*/  ISETP.NE.AND P5, PT, R9, RZ, PT ;  /* 0x000000ff0900720c */ /* 0x008fc80003fa5270 */
[----:B------:R-:W-:Y:S02]  /*07d0*/  ISETP.EQ.OR.EX P2, PT, R5, RZ, !P5, P2 ;  /* 0x000000ff0500720c */ /* 0x000fe40006f42720 */
[----:B------:R-:W-:Y:S01]  /*07e0*/  IADD3 R14, P1, PT, R15, R4, RZ ;  /* 0x000000040f0e7210 */ /* 0x000fe20007f3e0ff */
[----:B------:R-:W-:-:S04]  /*07f0*/  IMAD.MOV.U32 R232, RZ, RZ, -0x1 ;  /* 0xffffffffffe87424 */ /* 0x000fc800078e00ff */
[----:B------:R-:W-:Y:S02]  /*0800*/  IMAD.X R15, R6, 0x1, R5, P1 ;  /* 0x00000001060f7824 */ /* 0x000fe400008e0605 */
[----:B------:R-:W3:Y:S04]  /*0810*/  @!P4 LDC R6, c[0x0][0x43c] ;  /* 0x00010f00ff06cb82 */ /* 0x000ee80000000800 */
[----:B------:R4:W5:Y:S01]  /*0820*/  @!P2 LDG.E R232, desc[UR16][R14.64] ;  /* 0x000000100ee8a981 */ /* 0x000962000c1e1900 */
[----:B------:R-:W-:-:S03]  /*0830*/  ISETP.NE.U32.AND P2, PT, R4, RZ, PT ;  /* 0x000000ff0400720c */ /* 0x000fc60003f45070 */
[----:B------:R-:W2:Y:S01]  /*0840*/  @!P3 LDC R222, c[0x0][0x434] ;  /* 0x00010d00ffdebb82 */ /* 0x000ea20000000800 */
[----:B------:R-:W-:Y:S02]  /*0850*/  ISETP.NE.AND.EX P2, PT, R5, RZ, PT, P2 ;  /* 0x000000ff0500720c */ /* 0x000fe40003f45320 */
[----:B-1----:R-:W-:Y:S01]  /*0860*/  @!P4 ISETP.NE.U32.AND P1, PT, R2, RZ, PT ;  /* 0x000000ff0200c20c */ /* 0x002fe20003f25070 */
[----:B------:R-:W-:-:S03]  /*0870*/  USHF.L.U32 UR19, UR15, 0x7, URZ ;  /* 0x000000070f137899 */ /* 0x000fc600080006ff */
[----:B------:R-:W-:-:S04]  /*0880*/  @!P4 ISETP.NE.AND.EX P1, PT, R3, RZ, PT, P1 ;  /* 0x000000ff0300c20c */ /* 0x000fc80003f25310 */
[----:B---3--:R-:W-:Y:S01]  /*0890*/  @!P4 SEL R6, R6, RZ, P1 ;  /* 0x000000ff0606c207 */ /* 0x008fe20000800000 */
[----:B--2---:R-:W-:Y:S02]  /*08a0*/  @P4 IMAD.IADD R229, R12, 0x1, -R231 ;  /* 0x000000010ce54824 */ /* 0x004fe400078e0ae7 */
[----:B----4-:R-:W-:Y:S06]  /*08b0*/  @!P2 BRA `(.L_x_139) ;  /* 0x00000000000ca947 */ /* 0x010fec0003800000 */
[----:B------:R-:W2:Y:S02]  /*08c0*/  @P5 LDG.E R3, desc[UR16][R14.64+0x4] ;  /* 0x000004100e035981 */ /* 0x000ea4000c1e1900 */
[----:B--2--5:R-:W-:-:S06]  /*08d0*/  @P5 IADD3 R8, PT, PT, R3, -R232, RZ ;  /* 0x800000e803085210 */ /* 0x024fcc0007ffe0ff */
[----:B------:R1:W5:Y:S02]  /*08e0*/  @!P5 LDG.E R8, desc[UR16][R14.64] ;  /* 0x000000100e08d981 */ /* 0x000364000c1e1900 */
.L_x_139:
        /* <DEDUP_REMOVED lines=12> */
[----:B------:R-:W3:Y:S03]  /*09b0*/  @P3 LDC.64 R2, c[0x0][0x3b0] ;  /* 0x0000ec00ff023b82 */ /* 0x000ee60000000a00 */
[----:B------:R-:W-:-:S04]  /*09c0*/  IADD3 R23, PT, PT, R228, -0x40, RZ ;  /* 0xffffffc0e4177810 */ /* 0x000fc80007ffe0ff */
[----:B------:R-:W-:Y:S01]  /*09d0*/  SHF.R.S32.HI R27, RZ, 0x1f, R23 ;  /* 0x0000001fff1b7819 */ /* 0x000fe20000011417 */
[----:B--2---:R-:W-:-:S04]  /*09e0*/  @!P3 IMAD.WIDE.U32 R24, R185, R4, RZ ;  /* 0x00000004b918b225 */ /* 0x004fc800078e00ff */
[----:B------:R-:W-:Y:S02]  /*09f0*/  @!P3 IMAD R19, R185, R5, R25 ;  /* 0x00000005b913b224 */ /* 0x000fe400078e0219 */
[----:B---3--:R-:W-:-:S04]  /*0a00*/  @P3 IMAD.WIDE.U32 R4, R10, R2, RZ ;  /* 0x000000020a043225 */ /* 0x008fc800078e00ff */
        /* <DEDUP_REMOVED lines=13> */
[----:B-1----:R-:W-:Y:S01]  /*0ae0*/  IMAD R14, R185, UR7, R17 ;  /* 0x00000007b90e7c24 */ /* 0x002fe2000f8e0211 */
[----:B------:R-:W-:Y:S06]  /*0af0*/  BRA `(.L_x_142) ;  /* 0x0000000000147947 */ /* 0x000fec0003800000 */
.L_x_141:
[----:B------:R-:W1:Y:S01]  /*0b00*/  LDC.64 R2, c[0x0][0x3b8] ;  /* 0x0000ee00ff027b82 */ /* 0x000e620000000a00 */
[----:B------:R-:W-:-:S05]  /*0b10*/  IADD3 R16, PT, PT, R231, R232, RZ ;  /* 0x000000e8e7107210 */ /* 0x000fca0007ffe0ff */
[C---:B-1----:R-:W-:Y:S02]  /*0b20*/  IMAD R14, R16.reuse, R3, RZ ;  /* 0x00000003100e7224 */ /* 0x042fe400078e02ff */
[----:B------:R-:W-:-:S05]  /*0b30*/  IMAD.WIDE.U32 R16, R16, R2, RZ ;  /* 0x0000000210107225 */ /* 0x000fca00078e00ff */
[----:B------:R-:W-:Y:S02]  /*0b40*/  IADD3 R14, PT, PT, R17, R14, RZ ;  /* 0x0000000e110e7210 */ /* 0x000fe40007ffe0ff */
.L_x_142:
[----:B------:R-:W1:Y:S01]  /*0b50*/  LDC R5, c[0x0][0x3e8] ;  /* 0x0000fa00ff057b82 */ /* 0x000e620000000800 */
[----:B------:R-:W-:Y:S01]  /*0b60*/  USHF.R.S32.HI UR18, URZ, 0x1f, UR19 ;  /* 0x0000001fff127899 */ /* 0x000fe20008011413 */
[----:B-1----:R-:W-:-:S04]  /*0b70*/  IABS R7, R5 ;  /* 0x0000000500077213 */ /* 0x002fc80000000000 */
[----:B------:R-:W1:Y:S08]  /*0b80*/  I2F.RP R11, R7 ;  /* 0x00000007000b7306 */ /* 0x000e700000209400 */
[----:B-1----:R-:W1:Y:S02]  /*0b90*/  MUFU.RCP R8, R11 ;  /* 0x0000000b00087308 */ /* 0x002e640000001000 */
[----:B-1----:R-:W-:-:S06]  /*0ba0*/  VIADD R8, R8, 0xffffffe ;  /* 0x0ffffffe08087836 */ /* 0x002fcc0000000000 */
[----:B------:R-:W1:Y:S02]  /*0bb0*/  F2I.FTZ.U32.TRUNC.NTZ R9, R8 ;  /* 0x0000000800097305 */ /* 0x000e64000021f000 */
[----:B-1----:R-:W-:Y:S02]  /*0bc0*/  IMAD.MOV R4, RZ, RZ, -R9 ;  /* 0x000000ffff047224 */ /* 0x002fe400078e0a09 */
[----:B------:R-:W-:Y:S02]  /*0bd0*/  IMAD.MOV.U32 R8, RZ, RZ, RZ ;  /* 0x000000ffff087224 */ /* 0x000fe400078e00ff */
[----:B------:R-:W-:Y:S01]  /*0be0*/  IMAD R6, R4, R7, RZ ;  /* 0x0000000704067224 */ /* 0x000fe200078e02ff */
[----:B------:R-:W-:-:S03]  /*0bf0*/  IABS R4, R188 ;  /* 0x000000bc00047213 */ /* 0x000fc60000000000 */
[----:B------:R-:W-:Y:S01]  /*0c00*/  IMAD.HI.U32 R9, R9, R6, R8 ;  /* 0x0000000609097227 */ /* 0x000fe200078e0008 */
[----:B------:R-:W-:-:S05]  /*0c10*/  MOV R6, R4 ;  /* 0x0000000400067202 */ /* 0x000fca0000000f00 */
[----:B------:R-:W-:-:S04]  /*0c20*/  IMAD.HI.U32 R13, R9, R6, RZ ;  /* 0x00000006090d7227 */ /* 0x000fc800078e00ff */
[----:B------:R-:W-:-:S04]  /*0c30*/  IMAD.MOV R4, RZ, RZ, -R13 ;  /* 0x000000ffff047224 */ /* 0x000fc800078e0a0d */
[----:B------:R-:W-:-:S05]  /*0c40*/  IMAD R4, R7, R4, R6 ;  /* 0x0000000407047224 */ /* 0x000fca00078e0206 */
[----:B------:R-:W-:-:S13]  /*0c50*/  ISETP.GT.U32.AND P2, PT, R7, R4, PT ;  /* 0x000000040700720c */ /* 0x000fda0003f44070 */
[----:B------:R-:W-:Y:S01]  /*0c60*/  @!P2 IMAD.IADD R4, R4, 0x1, -R7 ;  /* 0x000000010404a824 */ /* 0x000fe200078e0a07 */
[----:B------:R-:W-:Y:S02]  /*0c70*/  @!P2 IADD3 R13, PT, PT, R13, 0x1, RZ ;  /* 0x000000010d0da810 */ /* 0x000fe40007ffe0ff */
[----:B------:R-:W-:Y:S02]  /*0c80*/  ISETP.NE.AND P2, PT, R5, RZ, PT ;  /* 0x000000ff0500720c */ /* 0x000fe40003f45270 */
[----:B------:R-:W-:Y:S02]  /*0c90*/  ISETP.GE.U32.AND P4, PT, R4, R7, PT ;  /* 0x000000070400720c */ /* 0x000fe40003f86070 */
[----:B------:R-:W-:-:S04]  /*0ca0*/  LOP3.LUT R4, R188, R5, RZ, 0x3c, !PT ;  /* 0x00000005bc047212 */ /* 0x000fc800078e3cff */
[----:B------:R-:W-:-:S07]  /*0cb0*/  ISETP.GE.AND P1, PT, R4, RZ, PT ;  /* 0x000000ff0400720c */ /* 0x000fce0003f26270 */
[----:B------:R-:W-:-:S06]  /*0cc0*/  @P4 VIADD R13, R13, 0x1 ;  /* 0x000000010d0d4836 */ /* 0x000fcc0000000000 */
        /* <DEDUP_REMOVED lines=17> */
.L_x_143:
[----:B------:R-:W1:Y:S01]  /*0de0*/  LDC.64 R4, c[0x0][0x3c0] ;  /* 0x0000f000ff047b82 */ /* 0x000e620000000a00 */
[----:B------:R-:W-:-:S05]  /*0df0*/  IADD3 R6, PT, PT, R231, R232, RZ ;  /* 0x000000e8e7067210 */ /* 0x000fca0007ffe0ff */
[C---:B-1----:R-:W-:Y:S02]  /*0e00*/  IMAD R17, R6.reuse, R5, RZ ;  /* 0x0000000506117224 */ /* 0x042fe400078e02ff */
[----:B------:R-:W-:-:S05]  /*0e10*/  IMAD.WIDE.U32 R6, R6, R4, RZ ;  /* 0x0000000406067225 */ /* 0x000fca00078e00ff */
[----:B------:R-:W-:Y:S02]  /*0e20*/  IADD3 R17, PT, PT, R7, R17, RZ ;  /* 0x0000001107117210 */ /* 0x000fe40007ffe0ff */
[----:B------:R-:W-:-:S07]  /*0e30*/  MOV R18, R6 ;  /* 0x0000000600127202 */ /* 0x000fce0000000f00 */
.L_x_144:
        /* <DEDUP_REMOVED lines=15> */
[----:B------:R-:W-:-:S05]  /*0f30*/  IMAD R6, R185, UR5, RZ ;  /* 0x00000005b9067c24 */ /* 0x000fca000f8e02ff */
[----:B------:R-:W-:-:S05]  /*0f40*/  IADD3 R6, PT, PT, R9, R6, RZ ;  /* 0x0000000609067210 */ /* 0x000fca0007ffe0ff */
[----:B------:R-:W-:Y:S02]  /*0f50*/  IMAD R9, R6, UR6, RZ ;  /* 0x0000000606097c24 */ /* 0x000fe4000f8e02ff */
[----:B------:R-:W-:-:S04]  /*0f60*/  IMAD.WIDE.U32 R6, R8, UR6, RZ ;  /* 0x0000000608067c25 */ /* 0x000fc8000f8e00ff */
[----:B------:R-:W-:Y:S02]  /*0f70*/  IMAD R9, R8, UR4, R9 ;  /* 0x0000000408097c24 */ /* 0x000fe4000f8e0209 */
[----:B------:R-:W-:-:S03]  /*0f80*/  IMAD.WIDE.U32 R32, R6, R21, RZ ;  /* 0x0000001506207225 */ /* 0x000fc600078e00ff */
[----:B------:R-:W-:Y:S02]  /*0f90*/  IADD3 R30, PT, PT, R7, R9, RZ ;  /* 0x00000009071e7210 */ /* 0x000fe40007ffe0ff */
[----:B------:R-:W-:-:S03]  /*0fa0*/  SHF.R.S32.HI R7, RZ, 0x1f, R21 ;  /* 0x0000001fff077819 */ /* 0x000fc60000011415 */
[----:B------:R-:W-:-:S04]  /*0fb0*/  IMAD R30, R30, R21, RZ ;  /* 0x000000151e1e7224 */ /* 0x000fc800078e02ff */
[----:B------:R-:W-:-:S05]  /*0fc0*/  IMAD R30, R7, R6, R30 ;  /* 0x00000006071e7224 */ /* 0x000fca00078e021e */
[----:B------:R-:W-:Y:S01]  /*0fd0*/  IADD3 R30, PT, PT, R33, R30, RZ ;  /* 0x0000001e211e7210 */ /* 0x000fe20007ffe0ff */
[----:B------:R-:W-:Y:S06]  /*0fe0*/  BRA `(.L_x_146) ;  /* 0x00000000000c7947 */ /* 0x000fec0003800000 */
.L_x_145:
[-C--:B------:R-:W-:Y:S02]  /*0ff0*/  IMAD R30, R37, R10.reuse, RZ ;  /* 0x0000000a251e7224 */ /* 0x080fe400078e02ff */
[----:B------:R-:W-:-:S05]  /*1000*/  IMAD.WIDE.U32 R32, R36, R10, RZ ;  /* 0x0000000a24207225 */ /* 0x000fca00078e00ff */
[----:B------:R-:W-:Y:S02]  /*1010*/  IADD3 R30, PT, PT, R33, R30, RZ ;  /* 0x0000001e211e7210 */ /* 0x000fe40007ffe0ff */
.L_x_146:
        /* <DEDUP_REMOVED lines=20> */
.L_x_147:
[----:B------:R-:W1:Y:S01]  /*1160*/  LDC R22, c[0x0][0x434] ;  /* 0x00010d00ff167b82 */ /* 0x000e620000000800 */
[----:B------:R-:W-:-:S04]  /*1170*/  IMAD R7, R185, UR6, R188 ;  /* 0x00000006b9077c24 */ /* 0x000fc8000f8e02bc */
[----:B-1----:R-:W-:-:S03]  /*1180*/  IMAD R22, R7, R22, RZ ;  /* 0x0000001607167224 */ /* 0x002fc600078e02ff */
.L_x_148:
        /* <DEDUP_REMOVED lines=11> */
.L_x_149:
[----:B------:R-:W1:Y:S01]  /*1240*/  LDC R26, c[0x0][0x444] ;  /* 0x00011100ff1a7b82 */ /* 0x000e620000000800 */
[----:B------:R-:W-:-:S04]  /*1250*/  IMAD R7, R185, UR6, R188 ;  /* 0x00000006b9077c24 */ /* 0x000fc8000f8e02bc */
[----:B-1----:R-:W-:-:S07]  /*1260*/  IMAD R26, R7, R26, RZ ;  /* 0x0000001a071a7224 */ /* 0x002fce00078e02ff */
.L_x_150:
[----:B------:R-:W1:Y:S01]  /*1270*/  S2R R15, SR_TID.X ;  /* 0x00000000000f7919 */ /* 0x000e620000002100 */
[----:B------:R-:W2:Y:S01]  /*1280*/  LDC.64 R10, c[0x0][0x5f8] ;  /* 0x00017e00ff0a7b82 */ /* 0x000ea20000000a00 */
[----:B------:R-:W-:Y:S01]  /*1290*/  IMAD R220, R21, UR6, RZ ;  /* 0x0000000615dc7c24 */ /* 0x000fe2000f8e02ff */
[----:B------:R-:W-:Y:S01]  /*12a0*/  ISETP.NE.AND P4, PT, RZ, UR5, PT ;  /* 0x00000005ff007c0c */ /* 0x000fe2000bf85270 */
[----:B------:R-:W3:Y:S01]  /*12b0*/  LDCU.64 UR12, c[0x0][0x3c8] ;  /* 0x00007900ff0c77ac */ /* 0x000ee20008000a00 */
[--C-:B------:R-:W-:Y:S01]  /*12c0*/  IADD3 R32, P1, P0, R34, R32, R31.reuse ;  /* 0x0000002022207210 */ /* 0x100fe2000783e01f */
[----:B------:R-:W-:Y:S01]  /*12d0*/  IMAD R215, R25, 0x40, R26 ;  /* 0x0000004019d77824 */ /* 0x000fe200078e021a */
[----:B------:R-:W-:Y:S01]  /*12e0*/  SHF.R.S32.HI R31, RZ, 0x1f, R31 ;  /* 0x0000001fff1f7819 */ /* 0x000fe2000001141f */
[----:B------:R-:W4:Y:S01]  /*12f0*/  LDCU.64 UR4, c[0x0][0x570] ;  /* 0x0000ae00ff0477ac */ /* 0x000f220008000a00 */
[----:B------:R-:W5:Y:S01]  /*1300*/  LDC.64 R8, c[0x0][0x3b0] ;  /* 0x0000ec00ff087b82 */ /* 0x000f620000000a00 */
[----:B------:R-:W-:Y:S01]  /*1310*/  BSSY.RECONVERGENT B1, `(.L_x_140) ;  /* 0x0000627000017945 */ /* 0x000fe20003800200 */
[----:B------:R-:W-:Y:S01]  /*1320*/  IADD3.X R29, PT, PT, R29, R30, R31, P1, P0 ;  /* 0x0000001e1d1d7210 */ /* 0x000fe20000fe041f */
[----:B------:R-:W4:Y:S01]  /*1330*/  LDCU.64 UR6, c[0x0][0x550] ;  /* 0x0000aa00ff0677ac */ /* 0x000f220008000a00 */
[----:B------:R-:W4:Y:S04]  /*1340*/  LDCU.64 UR10, c[0x0][0x380] ;  /* 0x00007000ff0a77ac */ /* 0x000f280008000a00 */
[----:B------:R-:W3:Y:S01]  /*1350*/  LDC.64 R6, c[0x0][0x590] ;  /* 0x00016400ff067b82 */ /* 0x000ee20000000a00 */
[----:B--2---:R-:W-:-:S07]  /*1360*/  IMAD.WIDE.U32 R36, R10, UR14, RZ ;  /* 0x0000000e0a247c25 */ /* 0x004fce000f8e00ff */
[----:B------:R-:W2:Y:S01]  /*1370*/  LDC.64 R236, c[0x0][0x420] ;  /* 0x00010800ffec7b82 */ /* 0x000ea20000000a00 */
[----:B------:R-:W-:Y:S01]  /*1380*/  IMAD R11, R11, UR14, R37 ;  /* 0x0000000e0b0b7c24 */ /* 0x000fe2000f8e0225 */
[----:B-1----:R-:W-:Y:S01]  /*1390*/  LOP3.LUT R21, R15, 0x1f, RZ, 0xc0, !PT ;  /* 0x0000001f0f157812 */ /* 0x002fe200078ec0ff */
[----:B-----5:R-:W-:-:S03]  /*13a0*/  IMAD R30, R27, R8, RZ ;  /* 0x000000081b1e7224 */ /* 0x020fc600078e02ff */
[----:B------:R-:W-:Y:S01]  /*13b0*/  SEL R11, R11, RZ, P4 ;  /* 0x000000ff0b0b7207 */ /* 0x000fe20002000000 */
[----:B------:R-:W-:Y:S01]  /*13c0*/  IMAD R10, R191, R220, R21 ;  /* 0x000000dcbf0a7224 */ /* 0x000fe200078e0215 */
[----:B------:R-:W-:Y:S01]  /*13d0*/  SEL R21, R36, RZ, P4 ;  /* 0x000000ff24157207 */ /* 0x000fe20002000000 */
[----:B------:R-:W-:Y:S01]  /*13e0*/  IMAD R30, R23, R9, R30 ;  /* 0x00000009171e7224 */ /* 0x000fe200078e021e */
[----:B------:R-:W-:Y:S01]  /*13f0*/  IADD3 R36, P2, PT, R198, R28, RZ ;  /* 0x0000001cc6247210 */ /* 0x000fe20007f5e0ff */
[----:B---3--:R-:W-:Y:S01]  /*1400*/  IMAD R34, R27, R6, RZ ;  /* 0x000000061b227224 */ /* 0x008fe200078e02ff */
[----:B------:R-:W-:Y:S01]  /*1410*/  IADD3 R32, P1, P0, R10, R32, R21 ;  /* 0x000000200a207210 */ /* 0x000fe2000783e015 */
[----:B------:R-:W-:Y:S01]  /*1420*/  IMAD.MOV.U32 R21, RZ, RZ, RZ ;  /* 0x000000ffff157224 */ /* 0x000fe200078e00ff */
[----:B------:R-:W-:Y:S01]  /*1430*/  SHF.R.S32.HI R10, RZ, 0x1f, R10 ;  /* 0x0000001fff0a7819 */ /* 0x000fe2000001140a */
[----:B------:R-:W-:Y:S01]  /*1440*/  IMAD.X R37, RZ, RZ, R20, P2 ;  /* 0x000000ffff257224 */ /* 0x000fe200010e0614 */
[----:B------:R-:W-:Y:S01]  /*1450*/  SHF.L.U64.HI R212, R6, 0x5, R7 ;  /* 0x0000000506d47819 */ /* 0x000fe20000010207 */
[----:B------:R-:W-:Y:S01]  /*1460*/  IMAD.MOV.U32 R20, RZ, RZ, R198 ;  /* 0x000000ffff147224 */ /* 0x000fe200078e00c6 */
[----:B------:R-:W-:Y:S01]  /*1470*/  IADD3.X R28, PT, PT, R10, R29, R11, P1, P0 ;  /* 0x0000001d0a1c7210 */ /* 0x000fe20000fe040b */
[C---:B------:R-:W-:Y:S01]  /*1480*/  IMAD R27, R23.reuse, R7, R34 ;  /* 0x00000007171b7224 */ /* 0x040fe200078e0222 */
[----:B------:R-:W1:Y:S01]  /*1490*/  LDC.64 R10, c[0x0][0x598] ;  /* 0x00016600ff0a7b82 */ /* 0x000e620000000a00 */
[----:B------:R-:W-:-:S04]  /*14a0*/  IMAD.WIDE.U32 R36, R23, R6, R36 ;  /* 0x0000000617247225 */ /* 0x000fc800078e0024 */
[----:B------:R-:W-:Y:S01]  /*14b0*/  IMAD.WIDE.U32 R38, R23, R8, R20 ;  /* 0x0000000817267225 */ /* 0x000fe200078e0014 */
[----:B------:R-:W-:Y:S02]  /*14c0*/  IADD3 R37, PT, PT, R37, R27, RZ ;  /* 0x0000001b25257210 */ /* 0x000fe40007ffe0ff */
[----:B------:R-:W3:Y:S01]  /*14d0*/  LDC R23, c[0x0][0x508] ;  /* 0x00014200ff177b82 */ /* 0x000ee20000000800 */
[----:B------:R-:W-:Y:S01]  /*14e0*/  IMAD.SHL.U32 R29, R220, 0x40, RZ ;  /* 0x00000040dc1d7824 */ /* 0x000fe200078e00ff */
[----:B------:R-:W-:Y:S01]  /*14f0*/  IADD3 R38, P1, PT, R24, R38, RZ ;  /* 0x0000002618267210 */ /* 0x000fe20007f3e0ff */
[----:B------:R-:W-:-:S03]  /*1500*/  IMAD.SHL.U32 R213, R6, 0x20, RZ ;  /* 0x0000002006d57824 */ /* 0x000fc600078e00ff */
[----:B------:R-:W-:Y:S02]  /*1510*/  IADD3.X R39, PT, PT, R19, R39, R30, P1, !PT ;  /* 0x0000002713277210 */ /* 0x000fe40000ffe41e */
[----:B------:R-:W5:Y:S01]  /*1520*/  LDC.64 R34, c[0x0][0x5e8] ;  /* 0x00017a00ff227b82 */ /* 0x000f620000000a00 */
[----:B------:R-:W-:Y:S01]  /*1530*/  IADD3 R32, P0, PT, R29, R32, RZ ;  /* 0x000000201d207210 */ /* 0x000fe20007f1e0ff */
[----:B------:R-:W-:-:S03]  /*1540*/  IMAD.WIDE.U32 R30, R188, UR12, R38 ;  /* 0x0000000cbc1e7c25 */ /* 0x000fc6000f8e0026 */
[----:B------:R-:W-:Y:S02]  /*1550*/  LEA.HI.X.SX32 R29, R29, R28, 0x1, P0 ;  /* 0x0000001c1d1d7211 */ /* 0x000fe400000f0eff */
[----:B----4-:R-:W-:Y:S01]  /*1560*/  LEA R234, P0, R32, UR4, 0x2 ;  /* 0x0000000420ea7c11 */ /* 0x010fe2000f8010ff */
[----:B-1----:R-:W-:-:S03]  /*1570*/  IMAD.WIDE.U32 R36, R188, R10, R36 ;  /* 0x0000000abc247225 */ /* 0x002fc600078e0024 */
[----:B------:R-:W-:Y:S01]  /*1580*/  LEA.HI.X R235, R32, UR5, R29, 0x2, P0 ;  /* 0x0000000520eb7c11 */ /* 0x000fe200080f141d */
[----:B------:R-:W-:Y:S02]  /*1590*/  VIADD R10, R222, UR19 ;  /* 0x00000013de0a7c36 */ /* 0x000fe40008000000 */
[----:B------:R-:W-:Y:S01]  /*15a0*/  IMAD R27, R188, R11, R37 ;  /* 0x0000000bbc1b7224 */ /* 0x000fe200078e0225 */
[----:B------:R-:W-:Y:S01]  /*15b0*/  LEA R11, R25, R22, 0x6 ;  /* 0x00000016190b7211 */ /* 0x000fe200078e30ff */
[----:B------:R-:W-:Y:S01]  /*15c0*/  IMAD.MOV.U32 R26, RZ, RZ, R36 ;  /* 0x000000ffff1a7224 */ /* 0x000fe200078e0024 */
[----:B---3--:R-:W-:Y:S01]  /*15d0*/  IADD3 R24, PT, PT, R10, -R23, -R229 ;  /* 0x800000170a187210 */ /* 0x008fe20007ffe8e5 */
[----:B------:R-:W-:Y:S02]  /*15e0*/  IMAD R31, R188, UR13, R31 ;  /* 0x0000000dbc1f7c24 */ /* 0x000fe4000f8e021f */
[----:B------:R-:W-:Y:S01]  /*15f0*/  IMAD.WIDE.U32 R26, R193, R6, R26 ;  /* 0x00000006c11a7225 */ /* 0x000fe200078e001a */
[----:B------:R-:W-:-:S02]  /*1600*/  SHF.R.S32.HI R211, RZ, 0x1f, R24 ;  /* 0x0000001fffd37819 */ /* 0x000fc40000011418 */
[C---:B------:R-:W-:Y:S01]  /*1610*/  IADD3 R6, P2, PT, R193.reuse, 0x40, RZ ;  /* 0x00000040c1067810 */ /* 0x040fe20007f5e0ff */
[----:B------:R-:W-:Y:S01]  /*1620*/  IMAD.WIDE.U32 R28, R193, R8, R30 ;  /* 0x00000008c11c7225 */ /* 0x000fe200078e001e */
[----:B------:R-:W-:Y:S02]  /*1630*/  LEA.HI R211, R211, R24, RZ, 0x6 ;  /* 0x00000018d3d37211 */ /* 0x000fe400078f30ff */
[----:B------:R-:W-:Y:S01]  /*1640*/  LEA R218, P0, R26, UR6, 0x1 ;  /* 0x000000061ada7c11 */ /* 0x000fe2000f8008ff */
[C---:B------:R-:W-:Y:S01]  /*1650*/  IMAD R219, R193.reuse, R7, R27 ;  /* 0x00000007c1db7224 */ /* 0x040fe200078e021b */
[----:B------:R-:W-:Y:S01]  /*1660*/  SHF.R.S32.HI R211, RZ, 0x6, R211 ;  /* 0x00000006ffd37819 */ /* 0x000fe200000114d3 */
[----:B------:R-:W-:Y:S01]  /*1670*/  IMAD R217, R193, R9, R29 ;  /* 0x00000009c1d97224 */ /* 0x000fe200078e021d */
[----:B------:R-:W-:Y:S01]  /*1680*/  LEA R216, P1, R28, UR10, 0x1 ;  /* 0x0000000a1cd87c11 */ /* 0x000fe2000f8208ff */
[----:B--2---:R-:W-:Y:S01]  /*1690*/  IMAD.WIDE R236, R11, 0x4, R236 ;  /* 0x000000040bec7825 */ /* 0x004fe200078e02ec */
[----:B------:R-:W-:-:S02]  /*16a0*/  VIMNMX R211, PT, PT, RZ, R211, !PT ;  /* 0x000000d3ffd37248 */ /* 0x000fc40007fe0100 */
[----:B------:R-:W-:Y:S01]  /*16b0*/  LEA.HI.X R219, R26, UR7, R219, 0x1, P0 ;  /* 0x000000071adb7c11 */ /* 0x000fe200080f0cdb */
[----:B-----5:R-:W-:Y:S01]  /*16c0*/  IMAD.WIDE R214, R215, 0x4, R34 ;  /* 0x00000004d7d67825 */ /* 0x020fe200078e0222 */
[----:B------:R-:W-:Y:S02]  /*16d0*/  ISETP.GT.AND P3, PT, R230, R211, PT ;  /* 0x000000d3e600720c */ /* 0x000fe40003f64270 */
[----:B------:R-:W-:Y:S01]  /*16e0*/  LEA.HI.X R217, R28, UR11, R217, 0x1, P1 ;  /* 0x0000000b1cd97c11 */ /* 0x000fe200088f0cd9 */
[C---:B------:R-:W-:Y:S01]  /*16f0*/  VIADD R28, R193.reuse, 0x20 ;  /* 0x00000020c11c7836 */ /* 0x040fe20000000000 */
[C---:B------:R-:W-:Y:S01]  /*1700*/  IADD3 R22, P0, PT, R193.reuse, 0x60, RZ ;  /* 0x00000060c1167810 */ /* 0x040fe20007f1e0ff */
[C---:B------:R-:W-:Y:S01]  /*1710*/  VIADD R26, R193.reuse, 0x40 ;  /* 0x00000040c11a7836 */ /* 0x040fe20000000000 */
[C---:B------:R-:W-:Y:S01]  /*1720*/  IADD3 R19, P1, PT, R193.reuse, 0x20, RZ ;  /* 0x00000020c1137810 */ /* 0x040fe20007f3e0ff */
[----:B------:R-:W-:Y:S01]  /*1730*/  IMAD.X R7, RZ, RZ, RZ, P2 ;  /* 0x000000ffff077224 */ /* 0x000fe200010e06ff */
[C---:B------:R-:W-:Y:S01]  /*1740*/  SHF.L.U64.HI R24, R8.reuse, 0x5, R9 ;  /* 0x0000000508187819 */ /* 0x040fe20000010209 */
[----:B------:R-:W-:Y:S01]  /*1750*/  IMAD.SHL.U32 R9, R8, 0x20, RZ ;  /* 0x0000002008097824 */ /* 0x000fe200078e00ff */
[----:B------:R-:W-:Y:S01]  /*1760*/  IADD3 R27, PT, PT, R193, 0x60, RZ ;  /* 0x00000060c11b7810 */ /* 0x000fe20007ffe0ff */
[----:B------:R-:W-:Y:S01]  /*1770*/  IMAD.X R23, RZ, RZ, RZ, P0 ;  /* 0x000000ffff177224 */ /* 0x000fe200000e06ff */
[----:B------:R-:W-:Y:S01]  /*1780*/  IADD3.X R11, PT, PT, RZ, RZ, RZ, P1, !PT ;  /* 0x000000ffff0b7210 */ /* 0x000fe20000ffe4ff */
[----:B------:R-:W-:Y:S06]  /*1790*/  @P3 BRA `(.L_x_151) ;  /* 0x0000000800503947 */ /* 0x000fec0003800000 */
        /* <DEDUP_REMOVED lines=13> */
.L_x_152:
[----:B------:R-:W1:Y:S01]  /*1870*/  LDC.64 R4, c[0x0][0x5c0] ;  /* 0x00017000ff047b82 */ /* 0x000e620000000a00 */
[----:B------:R-:W-:-:S05]  /*1880*/  IADD3 R2, PT, PT, R231, R232, RZ ;  /* 0x000000e8e7027210 */ /* 0x000fca0007ffe0ff */
[C---:B-1----:R-:W-:Y:S02]  /*1890*/  IMAD R10, R2.reuse, R5, RZ ;  /* 0x00000005020a7224 */ /* 0x042fe400078e02ff */
[----:B------:R-:W-:-:S05]  /*18a0*/  IMAD.WIDE.U32 R8, R2, R4, RZ ;  /* 0x0000000402087225 */ /* 0x000fca00078e00ff */
[----:B------:R-:W-:Y:S02]  /*18b0*/  IADD3 R10, PT, PT, R9, R10, RZ ;  /* 0x0000000a090a7210 */ /* 0x000fe40007ffe0ff */
.L_x_153:
        /* <DEDUP_REMOVED lines=13> */
.L_x_154:
[----:B------:R-:W1:Y:S01]  /*1990*/  LDC.64 R2, c[0x0][0x5c8] ;  /* 0x00017200ff027b82 */ /* 0x000e620000000a00 */
[----:B------:R-:W-:-:S05]  /*19a0*/  IADD3 R231, PT, PT, R231, R232, RZ ;  /* 0x000000e8e7e77210 */ /* 0x000fca0007ffe0ff */
[C---:B-1----:R-:W-:Y:S02]  /*19b0*/  IMAD R12, R231.reuse, R3, RZ ;  /* 0x00000003e70c7224 */ /* 0x042fe400078e02ff */
[----:B------:R-:W-:-:S05]  /*19c0*/  IMAD.WIDE.U32 R14, R231, R2, RZ ;  /* 0x00000002e70e7225 */ /* 0x000fca00078e00ff */
[----:B------:R-:W-:Y:S02]  /*19d0*/  IADD3 R12, PT, PT, R15, R12, RZ ;  /* 0x0000000c0f0c7210 */ /* 0x000fe40007ffe0ff */
.L_x_155:
[----:B------:R-:W1:Y:S01]  /*19e0*/  LDCU UR4, c[0x0][0x440] ;  /* 0x00008800ff0477ac */ /* 0x000e620008000800 */
[----:B------:R-:W-:Y:S01]  /*19f0*/  VIADD R229, R229, -UR19 ;  /* 0x80000013e5e57c36 */ /* 0x000fe20008000000 */
[----:B------:R-:W-:Y:S01]  /*1a00*/  BSSY.RECONVERGENT B0, `(.L_x_156) ;  /* 0x0000020000007945 */ /* 0x000fe20003800200 */
[C---:B------:R-:W-:Y:S02]  /*1a10*/  IMAD R16, R4.reuse, UR18, RZ ;  /* 0x0000001204107c24 */ /* 0x040fe4000f8e02ff */
        /* <DEDUP_REMOVED lines=30> */
.L_x_157:
[----:B------:R-:W-:Y:S05]  /*1c00*/  BSYNC.RECONVERGENT B0 ;  /* 0x0000000000007941 */ /* 0x000fea0003800200 */
.L_x_156:
        /* <DEDUP_REMOVED lines=12> */
.L_x_159:
[----:B------:R-:W-:Y:S05]  /*1cd0*/  BSYNC.RECONVERGENT B0 ;  /* 0x0000000000007941 */ /* 0x000fea0003800200 */
.L_x_158:
        /* <DEDUP_REMOVED lines=11> */
.L_x_161:
[----:B------:R-:W-:Y:S05]  /*1d90*/  BSYNC.RECONVERGENT B0 ;  /* 0x0000000000007941 */ /* 0x000fea0003800200 */
.L_x_160:
        /* <DEDUP_REMOVED lines=27> */
.L_x_163:
[----:B------:R-:W-:Y:S05]  /*1f50*/  BSYNC.RECONVERGENT B0 ;  /* 0x0000000000007941 */ /* 0x000fea0003800200 */
.L_x_162:
[----:B------:R-:W-:Y:S04]  /*1f60*/  BSSY.RECONVERGENT B0, `(.L_x_164) ;  /* 0x000000c000007945 */ /* 0x000fe80003800200 */
[----:B------:R-:W-:Y:S05]  /*1f70*/  @P1 BRA `(.L_x_165) ;  /* 0x0000000000281947 */ /* 0x000fea0003800000 */
[----:B------:R-:W5:Y:S01]  /*1f80*/  LDCU.64 UR4, c[0x0][0x568] ;  /* 0x0000ad00ff0477ac */ /* 0x000f620008000a00 */
[----:B------:R-:W-:Y:S01]  /*1f90*/  MOV R8, R12 ;  /* 0x0000000c00087202 */ /* 0x000fe20000000f00 */
[----:B-1----:R-:W-:Y:S01]  /*1fa0*/  IMAD R4, R7, R2, RZ ;  /* 0x0000000207047224 */ /* 0x002fe200078e02ff */
[----:B------:R-:W-:-:S03]  /*1fb0*/  MOV R9, R15 ;  /* 0x0000000f00097202 */ /* 0x000fc60000000f00 */
[C---:B------:R-:W-:Y:S02]  /*1fc0*/  IMAD R4, R6.reuse, R3, R4 ;  /* 0x0000000306047224 */ /* 0x040fe400078e0204 */
[----:B------:R-:W-:-:S05]  /*1fd0*/  IMAD.WIDE.U32 R8, R6, R2, R8 ;  /* 0x0000000206087225 */ /* 0x000fca00078e0008 */
[----:B------:R-:W-:Y:S02]  /*1fe0*/  IADD3 R4, PT, PT, R9, R4, RZ ;  /* 0x0000000409047210 */ /* 0x000fe40007ffe0ff */
[----:B-----5:R-:W-:-:S04]  /*1ff0*/  LEA R6, P1, R8, UR4, 0x1 ;  /* 0x0000000408067c11 */ /* 0x020fc8000f8208ff */
[----:B------:R-:W-:-:S05]  /*2000*/  LEA.HI.X R7, R8, UR5, R4, 0x1, P1 ;  /* 0x0000000508077c11 */ /* 0x000fca00088f0c04 */
[----:B------:R1:W-:Y:S04]  /*2010*/  STG.E.128 desc[UR16][R6.64], RZ ;  /* 0x000000ff06007986 */ /* 0x0003e8000c101d10 */
.L_x_165:
[----:B------:R-:W-:Y:S05]  /*2020*/  BSYNC.RECONVERGENT B0 ;  /* 0x0000000000007941 */ /* 0x000fea0003800200 */
.L_x_164:
        /* <DEDUP_REMOVED lines=11> */
.L_x_151:
[C---:B------:R-:W-:Y:S01]  /*20e0*/  IMAD R8, R4.reuse, UR18, RZ ;  /* 0x0000001204087c24 */ /* 0x040fe2000f8e02ff */
[----:B------:R-:W1:Y:S01]  /*20f0*/  LDCU.64 UR4, c[0x0][0x3d8] ;  /* 0x00007b00ff0477ac */ /* 0x000e620008000a00 */
[----:B------:R-:W-:Y:S01]  /*2100*/  IMAD.WIDE.U32 R30, R4, UR19, R20 ;  /* 0x00000013041e7c25 */ /* 0x000fe2000f8e0014 */
[----:B------:R-:W-:Y:S03]  /*2110*/  BSSY.RECONVERGENT B0, `(.L_x_167) ;  /* 0x0000021000007945 */ /* 0x000fe60003800200 */
[----:B------:R-:W-:Y:S01]  /*2120*/  IMAD R8, R5, UR19, R8 ;  /* 0x0000001305087c24 */ /* 0x000fe2000f8e0208 */
[----:B------:R-:W-:Y:S01]  /*2130*/  @P4 BAR.SYNC.DEFER_BLOCKING 0x0 ;  /* 0x0000000000004b1d */ /* 0x000fe20000010000 */
[----:B------:R-:W-:-:S04]  /*2140*/  IADD3 R30, P0, PT, R18, R30, RZ ;  /* 0x0000001e121e7210 */ /* 0x000fc80007f1e0ff */
[----:B------:R-:W-:Y:S02]  /*2150*/  IADD3.X R31, PT, PT, R17, R31, R8, P0, !PT ;  /* 0x0000001f111f7210 */ /* 0x000fe400007fe408 */
[----:B------:R-:W-:Y:S02]  /*2160*/  IADD3 R8, PT, PT, R229, -UR19, RZ ;  /* 0x80000013e5087c10 */ /* 0x000fe4000fffe0ff */
[----:B------:R-:W-:Y:S02]  /*2170*/  LOP3.LUT R17, R25, 0x80000001, RZ, 0xc0, !PT ;  /* 0x8000000119117812 */ /* 0x000fe400078ec0ff */
[----:B------:R-:W-:Y:S01]  /*2180*/  ISETP.GE.AND P6, PT, R193, R8, PT ;  /* 0x00000008c100720c */ /* 0x000fe20003fc6270 */
[----:B-1----:R-:W-:Y:S01]  /*2190*/  IMAD R18, R12, UR4, RZ ;  /* 0x000000040c127c24 */ /* 0x002fe2000f8e02ff */
[----:B------:R-:W-:Y:S01]  /*21a0*/  ISETP.NE.AND P0, PT, R17, 0x1, PT ;  /* 0x000000011100780c */ /* 0x000fe20003f05270 */
[----:B------:R-:W-:-:S03]  /*21b0*/  IMAD.WIDE.U32 R30, R13, UR4, R30 ;  /* 0x000000040d1e7c25 */ /* 0x000fc6000f8e001e */
[----:B------:R-:W-:Y:S01]  /*21c0*/  SEL R168, RZ, 0x2000, P0 ;  /* 0x00002000ffa87807 */ /* 0x000fe20000000000 */
[----:B------:R-:W-:-:S05]  /*21d0*/  IMAD R17, R13, UR5, R18 ;  /* 0x000000050d117c24 */ /* 0x000fca000f8e0212 */
[----:B------:R-:W-:Y:S01]  /*21e0*/  IADD3 R17, PT, PT, R31, R17, RZ ;  /* 0x000000111f117210 */ /* 0x000fe20007ffe0ff */
[----:B------:R-:W-:Y:S06]  /*21f0*/  @P6 BRA `(.L_x_168) ;  /* 0x0000000000446947 */ /* 0x000fec0003800000 */
[----:B------:R-:W1:Y:S02]  /*2200*/  LDCU UR4, c[0x0][0x440] ;  /* 0x00008800ff0477ac */ /* 0x000e640008000800 */
[----:B-1----:R-:W-:-:S13]  /*2210*/  ISETP.GE.AND P0, PT, R198, UR4, PT ;  /* 0x00000004c6007c0c */ /* 0x002fda000bf06270 */
[----:B------:R-:W-:Y:S05]  /*2220*/  @P0 BRA `(.L_x_169) ;  /* 0x0000000000300947 */ /* 0x000fea0003800000 */
[----:B------:R-:W1:Y:S01]  /*2230*/  LDCU.64 UR4, c[0x0][0x390] ;  /* 0x00007200ff0477ac */ /* 0x000e620008000a00 */
[----:B------:R-:W-:Y:S02]  /*2240*/  MOV R32, R30 ;  /* 0x0000001e00207202 */ /* 0x000fe40000000f00 */
[----:B------:R-:W-:-:S03]  /*2250*/  MOV R33, R17 ;  /* 0x0000001100217202 */ /* 0x000fc60000000f00 */
        /* <DEDUP_REMOVED lines=9> */
.L_x_169:
[----:B------:R3:W-:Y:S01]  /*22f0*/  STS.128 [R197+0xa000], RZ ;  /* 0x00a000ffc5007388 */ /* 0x0007e20000000c00 */
[----:B------:R-:W-:Y:S05]  /*2300*/  BRA `(.L_x_170) ;  /* 0x0000000000047947 */ /* 0x000fea0003800000 */
.L_x_168:
[----:B------:R1:W-:Y:S02]  /*2310*/  STS.128 [R197+0xa000], RZ ;  /* 0x00a000ffc5007388 */ /* 0x0003e40000000c00 */
.L_x_170:
[----:B------:R-:W-:Y:S05]  /*2320*/  BSYNC.RECONVERGENT B0 ;  /* 0x0000000000007941 */ /* 0x000fea0003800200 */
.L_x_167:
[-C--:B------:R-:W-:Y:S01]  /*2330*/  ISETP.GE.AND P5, PT, R28, R8.reuse, PT ;  /* 0x000000081c00720c */ /* 0x080fe20003fa6270 */
[----:B------:R-:W-:Y:S01]  /*2340*/  BSSY.RECONVERGENT B0, `(.L_x_171) ;  /* 0x0000016000007945 */ /* 0x000fe20003800200 */
[-C--:B------:R-:W-:Y:S02]  /*2350*/  ISETP.GE.AND P4, PT, R26, R8.reuse, PT ;  /* 0x000000081a00720c */ /* 0x080fe40003f86270 */
[----:B------:R-:W-:-:S09]  /*2360*/  ISETP.GE.AND P3, PT, R27, R8, PT ;  /* 0x000000081b00720c */ /* 0x000fd20003f66270 */
[----:B------:R4:W-:Y:S01]  /*2370*/  @P5 STS.128 [R197+0xb000], RZ ;  /* 0x00b000ffc5005388 */ /* 0x0009e20000000c00 */
[----:B------:R-:W-:Y:S05]  /*2380*/  @P5 BRA `(.L_x_172) ;  /* 0x0000000000445947 */ /* 0x000fea0003800000 */
[----:B------:R-:W5:Y:S02]  /*2390*/  LDCU UR4, c[0x0][0x440] ;  /* 0x00008800ff0477ac */ /* 0x000f640008000800 */
[----:B-----5:R-:W-:-:S13]  /*23a0*/  ISETP.GE.AND P0, PT, R198, UR4, PT ;  /* 0x00000004c6007c0c */ /* 0x020fda000bf06270 */
[----:B------:R1:W-:Y:S01]  /*23b0*/  @P0 STS.128 [R197+0xb000], RZ ;  /* 0x00b000ffc5000388 */ /* 0x0003e20000000c00 */
[----:B------:R-:W-:Y:S05]  /*23c0*/  @P0 BRA `(.L_x_172) ;  /* 0x0000000000340947 */ /* 0x000fea0003800000 */
[----:B------:R-:W2:Y:S01]  /*23d0*/  LDCU.64 UR4, c[0x0][0x390] ;  /* 0x00007200ff0477ac */ /* 0x000ea20008000a00 */
[----:B------:R-:W-:Y:S01]  /*23e0*/  MOV R26, R30 ;  /* 0x0000001e001a7202 */ /* 0x000fe20000000f00 */
[----:B------:R-:W-:Y:S01]  /*23f0*/  IMAD R8, R11, R4, RZ ;  /* 0x000000040b087224 */ /* 0x000fe200078e02ff */
[----:B------:R-:W-:-:S03]  /*2400*/  MOV R27, R17 ;  /* 0x00000011001b7202 */ /* 0x000fc60000000f00 */
[C---:B------:R-:W-:Y:S02]  /*2410*/  IMAD R8, R19.reuse, R5, R8 ;  /* 0x0000000513087224 */ /* 0x040fe400078e0208 */
[----:B------:R-:W-:-:S05]  /*2420*/  IMAD.WIDE.U32 R26, R19, R4, R26 ;  /* 0x00000004131a7225 */ /* 0x000fca00078e001a */
[----:B------:R-:W-:Y:S02]  /*2430*/  IADD3 R8, PT, PT, R27, R8, RZ ;  /* 0x000000081b087210 */ /* 0x000fe40007ffe0ff */
[----:B--2---:R-:W-:-:S04]  /*2440*/  LEA R32, P0, R26, UR4, 0x1 ;  /* 0x000000041a207c11 */ /* 0x004fc8000f8008ff */
[----:B------:R-:W-:-:S05]  /*2450*/  LEA.HI.X R33, R26, UR5, R8, 0x1, P0 ;  /* 0x000000051a217c11 */ /* 0x000fca00080f0c08 */
[----:B------:R-:W-:Y:S01]  /*2460*/  @!PT LDS RZ, [RZ] ;  /* 0x00000000fffff984 */ /* 0x000fe20000000800 */
[----:B------:R-:W-:Y:S01]  /*2470*/  @!PT LDS RZ, [RZ] ;  /* 0x00000000fffff984 */ /* 0x000fe20000000800 */
[----:B------:R-:W-:Y:S01]  /*2480*/  @!PT LDS RZ, [RZ] ;  /* 0x00000000fffff984 */ /* 0x000fe20000000800 */
[----:B------:R2:W-:Y:S04]  /*2490*/  LDGSTS.E.BYPASS.LTC128B.128 [R197+0xb000], desc[UR16][R32.64] ;  /* 0x0b00000020c57fae */ /* 0x0005e8000b981a10 */
.L_x_172:
[----:B------:R-:W-:Y:S05]  /*24a0*/  BSYNC.RECONVERGENT B0 ;  /* 0x0000000000007941 */ /* 0x000fea0003800200 */
.L_x_171:
[----:B------:R1:W-:Y:S01]  /*24b0*/  @P4 STS.128 [R197+0xc000], RZ ;  /* 0x00c000ffc5004388 */ /* 0x0003e20000000c00 */
[----:B------:R-:W-:Y:S04]  /*24c0*/  BSSY.RECONVERGENT B0, `(.L_x_173) ;  /* 0x0000013000007945 */ /* 0x000fe80003800200 */
        /* <DEDUP_REMOVED lines=18> */
.L_x_174:
[----:B------:R-:W-:Y:S05]  /*25f0*/  BSYNC.RECONVERGENT B0 ;  /* 0x0000000000007941 */ /* 0x000fea0003800200 */
.L_x_173:
        /* <DEDUP_REMOVED lines=9> */
[----:B------:R-:W-:Y:S01]  /*2690*/  IMAD R8, R23, R4, RZ ;  /* 0x0000000417087224 */ /* 0x000fe200078e02ff */
[----:B------:R-:W-:-:S03]  /*26a0*/  MOV R27, R17 ;  /* 0x00000011001b7202 */ /* 0x000fc60000000f00 */
[C---:B------:R-:W-:Y:S02]  /*26b0*/  IMAD R8, R22.reuse, R5, R8 ;  /* 0x0000000516087224 */ /* 0x040fe400078e0208 */
[----:B------:R-:W-:-:S05]  /*26c0*/  IMAD.WIDE.U32 R26, R22, R4, R26 ;  /* 0x00000004161a7225 */ /* 0x000fca00078e001a */
[----:B------:R-:W-:Y:S02]  /*26d0*/  IADD3 R8, PT, PT, R27, R8, RZ ;  /* 0x000000081b087210 */ /* 0x000fe40007ffe0ff */
[----:B-----5:R-:W-:-:S04]  /*26e0*/  LEA R4, P0, R26, UR4, 0x1 ;  /* 0x000000041a047c11 */ /* 0x020fc8000f8008ff */
[----:B------:R-:W-:-:S05]  /*26f0*/  LEA.HI.X R5, R26, UR5, R8, 0x1, P0 ;  /* 0x000000051a057c11 */ /* 0x000fca00080f0c08 */
[----:B------:R-:W-:Y:S01]  /*2700*/  @!PT LDS RZ, [RZ] ;  /* 0x00000000fffff984 */ /* 0x000fe20000000800 */
[----:B------:R-:W-:Y:S01]  /*2710*/  @!PT LDS RZ, [RZ] ;  /* 0x00000000fffff984 */ /* 0x000fe20000000800 */
[----:B------:R-:W-:Y:S01]  /*2720*/  @!PT LDS RZ, [RZ] ;  /* 0x00000000fffff984 */ /* 0x000fe20000000800 */
[----:B------:R1:W-:Y:S04]  /*2730*/  LDGSTS.E.BYPASS.LTC128B.128 [R197+0xd000], desc[UR16][R4.64] ;  /* 0x0d00000004c57fae */ /* 0x0003e8000b981a10 */
.L_x_176:
[----:B------:R-:W-:Y:S05]  /*2740*/  BSYNC.RECONVERGENT B0 ;  /* 0x0000000000007941 */ /* 0x000fea0003800200 */
.L_x_175:
[----:B------:R-:W-:Y:S01]  /*2750*/  IMAD R25, R25, -0x40, R222 ;  /* 0xffffffc019197824 */ /* 0x000fe200078e02de */
[----:B------:R-:W0:Y:S01]  /*2760*/  LDGDEPBAR ;  /* 0x00000000000079af */ /* 0x000e220000000000 */
[----:B------:R-:W-:Y:S03]  /*2770*/  BSSY.RECONVERGENT B0, `(.L_x_177) ;  /* 0x000000e000007945 */ /* 0x000fe60003800200 */
[----:B------:R-:W-:-:S13]  /*2780*/  ISETP.GE.AND P2, PT, R193, R25, PT ;  /* 0x00000019c100720c */ /* 0x000fda0003f46270 */
        /* <DEDUP_REMOVED lines=9> */
.L_x_179:
[----:B------:R1:W-:Y:S01]  /*2820*/  STS.128 [R197+0x4000], RZ ;  /* 0x004000ffc5007388 */ /* 0x0003e20000000c00 */
[----:B------:R-:W-:Y:S05]  /*2830*/  BRA `(.L_x_180) ;  /* 0x0000000000047947 */ /* 0x000fea0003800000 */
.L_x_178:
[----:B------:R1:W-:Y:S02]  /*2840*/  STS.128 [R197+0x4000], RZ ;  /* 0x004000ffc5007388 */ /* 0x0003e40000000c00 */
.L_x_180:
[----:B------:R-:W-:Y:S05]  /*2850*/  BSYNC.RECONVERGENT B0 ;  /* 0x0000000000007941 */ /* 0x000fea0003800200 */
.L_x_177:
[----:B------:R-:W-:Y:S01]  /*2860*/  ISETP.GE.AND P1, PT, R28, R25, PT ;  /* 0x000000191c00720c */ /* 0x000fe20003f26270 */
[----:B------:R-:W-:-:S12]  /*2870*/  BSSY.RECONVERGENT B0, `(.L_x_181) ;  /* 0x000000d000007945 */ /* 0x000fd80003800200 */
[----:B------:R1:W-:Y:S01]  /*2880*/  @P1 STS.128 [R197+0x5000], RZ ;  /* 0x005000ffc5001388 */ /* 0x0003e20000000c00 */
[----:B------:R-:W-:Y:S05]  /*2890*/  @P1 BRA `(.L_x_182) ;  /* 0x0000000000281947 */ /* 0x000fea0003800000 */
[----:B------:R-:W5:Y:S02]  /*28a0*/  LDCU UR4, c[0x0][0x440] ;  /* 0x00008800ff0477ac */ /* 0x000f640008000800 */
[----:B-----5:R-:W-:-:S13]  /*28b0*/  ISETP.GE.AND P0, PT, R198, UR4, PT ;  /* 0x00000004c6007c0c */ /* 0x020fda000bf06270 */
[----:B------:R1:W-:Y:S01]  /*28c0*/  @P0 STS.128 [R197+0x5000], RZ ;  /* 0x005000ffc5000388 */ /* 0x0003e20000000c00 */
[----:B------:R-:W-:Y:S05]  /*28d0*/  @P0 BRA `(.L_x_182) ;  /* 0x0000000000180947 */ /* 0x000fea0003800000 */
[----:B-1----:R-:W-:-:S04]  /*28e0*/  LEA R4, P0, R213, R218, 0x1 ;  /* 0x000000dad5047211 */ /* 0x002fc800078008ff */
[----:B------:R-:W-:-:S05]  /*28f0*/  LEA.HI.X R5, R213, R219, R212, 0x1, P0 ;  /* 0x000000dbd5057211 */ /* 0x000fca00000f0cd4 */
[----:B------:R-:W-:Y:S01]  /*2900*/  @!PT LDS RZ, [RZ] ;  /* 0x00000000fffff984 */ /* 0x000fe20000000800 */
[----:B------:R-:W-:Y:S01]  /*2910*/  @!PT LDS RZ, [RZ] ;  /* 0x00000000fffff984 */ /* 0x000fe20000000800 */
[----:B------:R-:W-:Y:S01]  /*2920*/  @!PT LDS RZ, [RZ] ;  /* 0x00000000fffff984 */ /* 0x000fe20000000800 */
[----:B------:R1:W-:Y:S04]  /*2930*/  LDGSTS.E.BYPASS.LTC128B.128 [R197+0x5000], desc[UR16][R4.64] ;  /* 0x0500000004c57fae */ /* 0x0003e8000b981a10 */
.L_x_182:
[----:B------:R-:W-:Y:S05]  /*2940*/  BSYNC.RECONVERGENT B0 ;  /* 0x0000000000007941 */ /* 0x000fea0003800200 */
.L_x_181:
        /* <DEDUP_REMOVED lines=11> */
.L_x_185:
[----:B------:R1:W-:Y:S01]  /*2a00*/  STS.128 [R227], RZ ;  /* 0x000000ffe3007388 */ /* 0x0003e20000000c00 */
[----:B------:R-:W-:Y:S05]  /*2a10*/  BRA `(.L_x_186) ;  /* 0x0000000000047947 */ /* 0x000fea0003800000 */
.L_x_184:
[----:B------:R1:W-:Y:S02]  /*2a20*/  STS.128 [R227], RZ ;  /* 0x000000ffe3007388 */ /* 0x0003e40000000c00 */
.L_x_186:
[----:B------:R-:W-:Y:S05]  /*2a30*/  BSYNC.RECONVERGENT B0 ;  /* 0x0000000000007941 */ /* 0x000fea0003800200 */
.L_x_183:
[C---:B-1----:R-:W-:Y:S01]  /*2a40*/  VIADD R4, R190.reuse, 0x8 ;  /* 0x00000008be047836 */ /* 0x042fe20000000000 */
[CC--:B------:R-:W-:Y:S01]  /*2a50*/  ISETP.GE.AND P2, PT, R190.reuse, R25.reuse, PT ;  /* 0x00000019be00720c */ /* 0x0c0fe20003f46270 */
[----:B------:R-:W-:Y:S01]  /*2a60*/  IMAD.MOV.U32 R226, RZ, RZ, 0x7f800000 ;  /* 0x7f800000ffe27424 */ /* 0x000fe200078e00ff */
[----:B------:R-:W-:Y:S01]  /*2a70*/  LOP3.LUT R8, R190, 0x20, RZ, 0xfc, !PT ;  /* 0x00000020be087812 */ /* 0x000fe200078efcff */
[----:B------:R-:W-:Y:S01]  /*2a80*/  IMAD.MOV.U32 R225, RZ, RZ, 0x7f800000 ;  /* 0x7f800000ffe17424 */ /* 0x000fe200078e00ff */
[----:B------:R-:W-:Y:S01]  /*2a90*/  ISETP.GE.AND P0, PT, R4, R25, PT ;  /* 0x000000190400720c */ /* 0x000fe20003f06270 */
[C---:B------:R-:W-:Y:S01]  /*2aa0*/  IMAD.WIDE.U32 R26, R190.reuse, 0x4, R236 ;  /* 0x00000004be1a7825 */ /* 0x040fe200078e00ec */
[----:B------:R-:W-:-:S07]  /*2ab0*/  IADD3 R4, PT, PT, R190, 0x28, RZ ;  /* 0x00000028be047810 */ /* 0x000fce0007ffe0ff */
[----:B------:R1:W5:Y:S01]  /*2ac0*/  @!P2 LDG.E R226, desc[UR16][R26.64] ;  /* 0x000000101ae2a981 */ /* 0x000362000c1e1900 */
[----:B------:R-:W-:-:S03]  /*2ad0*/  ISETP.GE.AND P2, PT, R8, R25, PT ;  /* 0x000000190800720c */ /* 0x000fc60003f46270 */
[----:B------:R1:W5:Y:S01]  /*2ae0*/  @!P0 LDG.E R225, desc[UR16][R26.64+0x20] ;  /* 0x000020101ae18981 */ /* 0x000362000c1e1900 */
[----:B------:R-:W-:Y:S01]  /*2af0*/  ISETP.GE.AND P0, PT, R4, R25, PT ;  /* 0x000000190400720c */ /* 0x000fe20003f06270 */
        /* <DEDUP_REMOVED lines=17> */
.L_x_188:
[----:B------:R-:W-:Y:S05]  /*2c10*/  BSYNC.RECONVERGENT B0 ;  /* 0x0000000000007941 */ /* 0x000fea0003800200 */
.L_x_187:
        /* <DEDUP_REMOVED lines=26> */
.L_x_191:
[----:B------:R3:W-:Y:S01]  /*2dc0*/  STS.128 [R197+0x6000], RZ ;  /* 0x006000ffc5007388 */ /* 0x0007e20000000c00 */
[----:B------:R-:W-:Y:S05]  /*2dd0*/  BRA `(.L_x_192) ;  /* 0x0000000000047947 */ /* 0x000fea0003800000 */
.L_x_190:
[----:B------:R1:W-:Y:S02]  /*2de0*/  STS.128 [R197+0x6000], RZ ;  /* 0x006000ffc5007388 */ /* 0x0003e40000000c00 */
.L_x_192:
[----:B------:R-:W-:Y:S05]  /*2df0*/  BSYNC.RECONVERGENT B0 ;  /* 0x0000000000007941 */ /* 0x000fea0003800200 */
.L_x_189:
[----:B------:R1:W-:Y:S01]  /*2e00*/  @P5 STS.128 [R197+0x7000], RZ ;  /* 0x007000ffc5005388 */ /* 0x0003e20000000c00 */
[----:B------:R-:W-:Y:S04]  /*2e10*/  BSSY.RECONVERGENT B0, `(.L_x_193) ;  /* 0x0000013000007945 */ /* 0x000fe80003800200 */
[----:B------:R-:W-:Y:S05]  /*2e20*/  @P5 BRA `(.L_x_194) ;  /* 0x0000000000445947 */ /* 0x000fea0003800000 */
[----:B------:R-:W2:Y:S02]  /*2e30*/  LDCU UR4, c[0x0][0x440] ;  /* 0x00008800ff0477ac */ /* 0x000ea40008000800 */
[----:B--2---:R-:W-:-:S13]  /*2e40*/  ISETP.GE.AND P0, PT, R198, UR4, PT ;  /* 0x00000004c6007c0c */ /* 0x004fda000bf06270 */
[----:B------:R2:W-:Y:S01]  /*2e50*/  @P0 STS.128 [R197+0x7000], RZ ;  /* 0x007000ffc5000388 */ /* 0x0005e20000000c00 */
[----:B------:R-:W-:Y:S05]  /*2e60*/  @P0 BRA `(.L_x_194) ;  /* 0x0000000000340947 */ /* 0x000fea0003800000 */
[----:B------:R-:W3:Y:S01]  /*2e70*/  LDCU.64 UR4, c[0x0][0x388] ;  /* 0x00007100ff0477ac */ /* 0x000ee20008000a00 */
[----:B-1----:R-:W-:Y:S01]  /*2e80*/  MOV R12, R8 ;  /* 0x00000008000c7202 */ /* 0x002fe20000000f00 */
[----:B------:R-:W-:Y:S01]  /*2e90*/  IMAD R4, R11, R2, RZ ;  /* 0x000000020b047224 */ /* 0x000fe200078e02ff */
[----:B------:R-:W-:-:S03]  /*2ea0*/  MOV R13, R5 ;  /* 0x00000005000d7202 */ /* 0x000fc60000000f00 */
[C---:B------:R-:W-:Y:S02]  /*2eb0*/  IMAD R4, R19.reuse, R3, R4 ;  /* 0x0000000313047224 */ /* 0x040fe400078e0204 */
[----:B------:R-:W-:-:S05]  /*2ec0*/  IMAD.WIDE.U32 R12, R19, R2, R12 ;  /* 0x00000002130c7225 */ /* 0x000fca00078e000c */
[----:B------:R-:W-:Y:S02]  /*2ed0*/  IADD3 R4, PT, PT, R13, R4, RZ ;  /* 0x000000040d047210 */ /* 0x000fe40007ffe0ff */
[----:B---3--:R-:W-:-:S04]  /*2ee0*/  LEA R16, P0, R12, UR4, 0x1 ;  /* 0x000000040c107c11 */ /* 0x008fc8000f8008ff */
[----:B------:R-:W-:-:S05]  /*2ef0*/  LEA.HI.X R17, R12, UR5, R4, 0x1, P0 ;  /* 0x000000050c117c11 */ /* 0x000fca00080f0c04 */
[----:B------:R-:W-:Y:S01]  /*2f00*/  @!PT LDS RZ, [RZ] ;  /* 0x00000000fffff984 */ /* 0x000fe20000000800 */
[----:B------:R-:W-:Y:S01]  /*2f10*/  @!PT LDS RZ, [RZ] ;  /* 0x00000000fffff984 */ /* 0x000fe20000000800 */
[----:B------:R-:W-:Y:S01]  /*2f20*/  @!PT LDS RZ, [RZ] ;  /* 0x00000000fffff984 */ /* 0x000fe20000000800 */
[----:B------:R1:W-:Y:S04]  /*2f30*/  LDGSTS.E.BYPASS.LTC128B.128 [R197+0x7000], desc[UR16][R16.64] ;  /* 0x0700000010c57fae */ /* 0x0003e8000b981a10 */
.L_x_194:
[----:B------:R-:W-:Y:S05]  /*2f40*/  BSYNC.RECONVERGENT B0 ;  /* 0x0000000000007941 */ /* 0x000fea0003800200 */
.L_x_193:
[----:B------:R1:W-:Y:S01]  /*2f50*/  @P4 STS.128 [R197+0x8000], RZ ;  /* 0x008000ffc5004388 */ /* 0x0003e20000000c00 */
[----:B------:R-:W-:Y:S04]  /*2f60*/  BSSY.RECONVERGENT B0, `(.L_x_195) ;  /* 0x0000013000007945 */ /* 0x000fe80003800200 */
[----:B------:R-:W-:Y:S05]  /*2f70*/  @P4 BRA `(.L_x_196) ;  /* 0x0000000000444947 */ /* 0x000fea0003800000 */
[----:B------:R-:W3:Y:S02]  /*2f80*/  LDCU UR4, c[0x0][0x440] ;  /* 0x00008800ff0477ac */ /* 0x000ee40008000800 */
[----:B---3--:R-:W-:-:S13]  /*2f90*/  ISETP.GE.AND P0, PT, R198, UR4, PT ;  /* 0x00000004c6007c0c */ /* 0x008fda000bf06270 */
[----:B------:R3:W-:Y:S01]  /*2fa0*/  @P0 STS.128 [R197+0x8000], RZ ;  /* 0x008000ffc5000388 */ /* 0x0007e20000000c00 */
[----:B------:R-:W-:Y:S05]  /*2fb0*/  @P0 BRA `(.L_x_196) ;  /* 0x0000000000340947 */ /* 0x000fea0003800000 */
[----:B------:R-:W2:Y:S01]  /*2fc0*/  LDCU.64 UR4, c[0x0][0x388] ;  /* 0x00007100ff0477ac */ /* 0x000ea20008000a00 */
[----:B------:R-:W-:Y:S01]  /*2fd0*/  IMAD R4, R7, R2, RZ ;  /* 0x0000000207047224 */ /* 0x000fe200078e02ff */
[----:B-1----:R-:W-:Y:S02]  /*2fe0*/  MOV R12, R8 ;  /* 0x00000008000c7202 */ /* 0x002fe40000000f00 */
[----:B------:R-:W-:Y:S01]  /*2ff0*/  MOV R13, R5 ;  /* 0x00000005000d7202 */ /* 0x000fe20000000f00 */
        /* <DEDUP_REMOVED lines=9> */
.L_x_196:
[----:B------:R-:W-:Y:S05]  /*3090*/  BSYNC.RECONVERGENT B0 ;  /* 0x0000000000007941 */ /* 0x000fea0003800200 */
.L_x_195:
[----:B------:R1:W-:Y:S01]  /*30a0*/  @P3 STS.128 [R197+0x9000], RZ ;  /* 0x009000ffc5003388 */ /* 0x0003e20000000c00 */
[----:B------:R-:W-:Y:S04]  /*30b0*/  BSSY.RECONVERGENT B0, `(.L_x_197) ;  /* 0x0000012000007945 */ /* 0x000fe80003800200 */
[----:B------:R-:W-:Y:S05]  /*30c0*/  @P3 BRA `(.L_x_198) ;  /* 0x0000000000403947 */ /* 0x000fea0003800000 */
[----:B------:R-:W2:Y:S02]  /*30d0*/  LDCU UR4, c[0x0][0x440] ;  /* 0x00008800ff0477ac */ /* 0x000ea40008000800 */
[----:B--2---:R-:W-:-:S13]  /*30e0*/  ISETP.GE.AND P0, PT, R198, UR4, PT ;  /* 0x00000004c6007c0c */ /* 0x004fda000bf06270 */
        /* <DEDUP_REMOVED lines=14> */
.L_x_198:
[----:B------:R-:W-:Y:S05]  /*31d0*/  BSYNC.RECONVERGENT B0 ;  /* 0x0000000000007941 */ /* 0x000fea0003800200 */
.L_x_197:
[----:B------:R-:W3:Y:S01]  /*31e0*/  LDCU.64 UR4, c[0x0][0x538] ;  /* 0x0000a700ff0477ac */ /* 0x000ee20008000a00 */
[----:B------:R-:W0:Y:S01]  /*31f0*/  LDGDEPBAR ;  /* 0x00000000000079af */ /* 0x000e220000000000 */
[C---:B------:R-:W-:Y:S02]  /*3200*/  IMAD.IADD R172, R180.reuse, 0x1, R178 ;  /* 0x00000001b4ac7824 */ /* 0x040fe400078e02b2 */
[----:B------:R-:W-:Y:S01]  /*3210*/  IMAD.SHL.U32 R7, R15, 0x2, RZ ;  /* 0x000000020f077824 */ /* 0x000fe200078e00ff */
[----:B------:R-:W-:Y:S01]  /*3220*/  SHF.R.U32.HI R210, RZ, 0x1, R15 ;  /* 0x00000001ffd27819 */ /* 0x000fe2000001160f */
[----:B------:R-:W-:Y:S01]  /*3230*/  IMAD.IADD R170, R180, 0x1, R179 ;  /* 0x00000001b4aa7824 */ /* 0x000fe200078e02b3 */
[----:B------:R-:W2:Y:S01]  /*3240*/  LDC R200, c[0x0][0x44c] ;  /* 0x00011300ffc87b82 */ /* 0x000ea20000000800 */
[----:B------:R-:W-:Y:S01]  /*3250*/  IMAD.MOV.U32 R202, RZ, RZ, RZ ;  /* 0x000000ffffca7224 */ /* 0x000fe200078e00ff */
[----:B------:R-:W1:Y:S01]  /*3260*/  LDCU UR6, c[0x0][0x3e0] ;  /* 0x00007c00ff0677ac */ /* 0x000e620008000800 */
[----:B------:R-:W1:Y:S01]  /*3270*/  LDCU UR7, c[0x0][0x45c] ;  /* 0x00008b80ff0777ac */ /* 0x000e620008000800 */
[----:B---3--:R-:W-:-:S04]  /*3280*/  ISETP.NE.U32.AND P0, PT, RZ, UR4, PT ;  /* 0x00000004ff007c0c */ /* 0x008fc8000bf05070 */
[----:B------:R-:W-:Y:S01]  /*3290*/  ISETP.NE.AND.EX P0, PT, RZ, UR5, PT, P0 ;  /* 0x00000005ff007c0c */ /* 0x000fe2000bf05300 */
[----:B------:R-:W-:-:S04]  /*32a0*/  DEPBAR.LE SB0, 0x1 ;  /* 0x000080400000791a */ /* 0x000fc80000000000 */
[----:B------:R-:W-:Y:S08]  /*32b0*/  BAR.SYNC.DEFER_BLOCKING 0x0 ;  /* 0x0000000000007b1d */ /* 0x000ff00000010000 */
[----:B-1----:R-:W1:Y:S01]  /*32c0*/  @P0 LDC.64 R2, c[0x0][0x540] ;  /* 0x00015000ff020b82 */ /* 0x002e620000000a00 */
[----:B------:R-:W-:Y:S02]  /*32d0*/  @P0 IMAD.MOV.U32 R4, RZ, RZ, R188 ;  /* 0x000000ffff040224 */ /* 0x000fe400078e00bc */
[----:B------:R-:W-:-:S02]  /*32e0*/  @P0 IMAD.MOV.U32 R5, RZ, RZ, RZ ;  /* 0x000000ffff050224 */ /* 0x000fc400078e00ff */
[----:B------:R-:W-:Y:S01]  /*32f0*/  IMAD.IADD R171, R179, 0x1, R172 ;  /* 0x00000001b3ab7824 */ /* 0x000fe200078e02ac */
[----:B------:R-:W-:Y:S01]  /*3300*/  LOP3.LUT R7, R7, 0x6, RZ, 0xc0, !PT ;  /* 0x0000000607077812 */ /* 0x000fe200078ec0ff */
[----:B------:R3:W1:Y:S04]  /*3310*/  LDSM.16.M88.4 R136, [R180] ;  /* 0x00000000b488783b */ /* 0x0006680000000200 */
[----:B------:R3:W2:Y:S01]  /*3320*/  LDSM.16.M88.4 R140, [R180+0x800] ;  /* 0x00080000b48c783b */ /* 0x0006a20000000200 */
[----:B-1----:R-:W-:-:S03]  /*3330*/  @P0 IMAD.WIDE.U32 R4, R185, R2, R4 ;  /* 0x00000002b9040225 */ /* 0x002fc600078e0004 */
[----:B------:R3:W1:Y:S01]  /*3340*/  LDSM.16.M88.4 R144, [R170] ;  /* 0x00000000aa90783b */ /* 0x0006620000000200 */
[----:B------:R-:W-:Y:S01]  /*3350*/  @P0 IMAD R3, R185, R3, R5 ;  /* 0x00000003b9030224 */ /* 0x000fe200078e0205 */
[C---:B------:R-:W-:Y:S02]  /*3360*/  @P0 LEA R8, P1, R4.reuse, UR4, 0x2 ;  /* 0x0000000404080c11 */ /* 0x040fe4000f8210ff */
[----:B------:R3:W1:Y:S04]  /*3370*/  LDSM.16.M88.4 R148, [R170+0x800] ;  /* 0x00080000aa94783b */ /* 0x0006680000000200 */
[----:B------:R3:W1:Y:S01]  /*3380*/  LDSM.16.M88.4 R152, [R172] ;  /* 0x00000000ac98783b */ /* 0x0006620000000200 */
[----:B------:R-:W-:Y:S01]  /*3390*/  @P0 LEA.HI.X R9, R4, UR5, R3, 0x2, P1 ;  /* 0x0000000504090c11 */ /* 0x000fe200088f1403 */
[----:B------:R-:W4:Y:S01]  /*33a0*/  LDCU UR4, c[0x0][0x590] ;  /* 0x0000b200ff0477ac */ /* 0x000f220008000800 */
[----:B------:R-:W2:Y:S01]  /*33b0*/  @P0 LDC R3, c[0x0][0x458] ;  /* 0x00011600ff030b82 */ /* 0x000ea20000000800 */
[----:B------:R3:W1:Y:S04]  /*33c0*/  LDSM.16.M88.4 R156, [R172+0x800] ;  /* 0x00080000ac9c783b */ /* 0x0006680000000200 */
[----:B------:R3:W1:Y:S04]  /*33d0*/  LDSM.16.M88.4 R160, [R171] ;  /* 0x00000000aba0783b */ /* 0x0006680000000200 */
[----:B------:R3:W1:Y:S01]  /*33e0*/  LDSM.16.M88.4 R164, [R171+0x800] ;  /* 0x00080000aba4783b */ /* 0x0006620000000200 */
[----:B------:R-:W4:Y:S01]  /*33f0*/  S2R R2, SR_TID.X ;  /* 0x0000000000027919 */ /* 0x000f220000002100 */
[----:B------:R-:W-:Y:S01]  /*3400*/  LOP3.LUT R210, R7, 0x1e0, R210, 0xf8, !PT ;  /* 0x000001e007d27812 */ /* 0x000fe200078ef8d2 */
[----:B------:R-:W-:Y:S01]  /*3410*/  IMAD.IADD R169, R182, 0x1, R168 ;  /* 0x00000001b6a97824 */ /* 0x000fe200078e02a8 */
[--C-:B------:R-:W-:Y:S01]  /*3420*/  IADD3 R5, PT, PT, R228, R190, R229.reuse ;  /* 0x000000bee4057210 */ /* 0x100fe20007ffe0e5 */
[----:B------:R3:W4:Y:S01]  /*3430*/  @P0 LDG.E R4, desc[UR16][R8.64] ;  /* 0x0000001008040981 */ /* 0x000722000c1e1900 */
[----:B------:R-:W-:Y:S01]  /*3440*/  IADD3 R209, PT, PT, R10, 0x80, -R229 ;  /* 0x000000800ad17810 */ /* 0x000fe20007ffe8e5 */
[----:B------:R-:W-:Y:S01]  /*3450*/  VIADD R210, R210, UR19 ;  /* 0x00000013d2d27c36 */ /* 0x000fe20008000000 */
[----:B------:R-:W-:Y:S01]  /*3460*/  IADD3 R222, PT, PT, R5, -0x1f, -R222 ;  /* 0xffffffe105de7810 */ /* 0x000fe20007ffe8de */
[----:B------:R-:W-:Y:S01]  /*3470*/  IMAD.SHL.U32 R220, R220, 0x8, RZ ;  /* 0x00000008dcdc7824 */ /* 0x000fe200078e00ff */
[----:B------:R-:W-:Y:S01]  /*3480*/  CS2R R94, SRZ ;  /* 0x00000000005e7805 */ /* 0x000fe2000001ff00 */
[C---:B------:R-:W-:Y:S01]  /*3490*/  VIADD R205, R210.reuse, 0x8 ;  /* 0x00000008d2cd7836 */ /* 0x040fe20000000000 */
[----:B--2---:R-:W2:Y:S01]  /*34a0*/  @P0 MUFU.RCP R3, R3 ;  /* 0x0000000300030308 */ /* 0x004ea20000001000 */
[C---:B------:R-:W-:Y:S01]  /*34b0*/  VIADD R7, R210.reuse, 0x9 ;  /* 0x00000009d2077836 */ /* 0x040fe20000000000 */
[----:B------:R-:W-:Y:S01]  /*34c0*/  I2FP.F32.S32 R207, R210 ;  /* 0x000000d200cf7245 */ /* 0x000fe20000201400 */
[C---:B------:R-:W-:Y:S01]  /*34d0*/  VIADD R203, R210.reuse, 0x10 ;  /* 0x00000010d2cb7836 */ /* 0x040fe20000000000 */
[----:B------:R-:W-:Y:S01]  /*34e0*/  I2FP.F32.S32 R205, R205 ;  /* 0x000000cd00cd7245 */ /* 0x000fe20000201400 */
[C---:B------:R-:W-:Y:S01]  /*34f0*/  VIADD R5, R210.reuse, 0x11 ;  /* 0x00000011d2057836 */ /* 0x040fe20000000000 */
[----:B------:R-:W-:Y:S01]  /*3500*/  I2FP.F32.S32 R7, R7 ;  /* 0x0000000700077245 */ /* 0x000fe20000201400 */
[----:B------:R-:W-:Y:S01]  /*3510*/  VIADD R201, R210, 0x18 ;  /* 0x00000018d2c97836 */ /* 0x000fe20000000000 */
[----:B------:R-:W-:Y:S01]  /*3520*/  I2FP.F32.S32 R203, R203 ;  /* 0x000000cb00cb7245 */ /* 0x000fe20000201400 */
[----:B------:R-:W-:Y:S01]  /*3530*/  IMAD.IADD R168, R183, 0x1, R168 ;  /* 0x00000001b7a87824 */ /* 0x000fe200078e02a8 */
[----:B------:R-:W-:Y:S01]  /*3540*/  I2FP.F32.S32 R5, R5 ;  /* 0x0000000500057245 */ /* 0x000fe20000201400 */
[----:B------:R-:W-:Y:S01]  /*3550*/  IMAD.MOV.U32 R221, RZ, RZ, R227 ;  /* 0x000000ffffdd7224 */ /* 0x000fe200078e00e3 */
[----:B------:R-:W-:-:S02]  /*3560*/  I2FP.F32.S32 R201, R201 ;  /* 0x000000c900c97245 */ /* 0x000fc40000201400 */
[----:B------:R-:W-:Y:S02]  /*3570*/  CS2R R92, SRZ ;  /* 0x00000000005c7805 */ /* 0x000fe4000001ff00 */
[----:B------:R-:W-:Y:S02]  /*3580*/  CS2R R98, SRZ ;  /* 0x0000000000627805 */ /* 0x000fe4000001ff00 */
[----:B------:R-:W-:Y:S02]  /*3590*/  CS2R R96, SRZ ;  /* 0x0000000000607805 */ /* 0x000fe4000001ff00 */
[----:B------:R-:W-:Y:S02]  /*35a0*/  CS2R R90, SRZ ;  /* 0x00000000005a7805 */ /* 0x000fe4000001ff00 */
[----:B------:R-:W-:Y:S01]  /*35b0*/  CS2R R88, SRZ ;  /* 0x0000000000587805 */ /* 0x000fe2000001ff00 */
[----:B---3--:R-:W-:Y:S01]  /*35c0*/  VIADD R9, R210, 0x1 ;  /* 0x00000001d2097836 */ /* 0x008fe20000000000 */
[----:B------:R-:W-:-:S02]  /*35d0*/  CS2R R86, SRZ ;  /* 0x0000000000567805 */ /* 0x000fc4000001ff00 */
[----:B------:R-:W-:Y:S02]  /*35e0*/  CS2R R84, SRZ ;  /* 0x0000000000547805 */ /* 0x000fe4000001ff00 */
[----:B----4-:R-:W-:Y:S01]  /*35f0*/  LOP3.LUT P2, RZ, R2, 0x4, RZ, 0xc0, !PT ;  /* 0x0000000402ff7812 */ /* 0x010fe2000784c0ff */
[----:B------:R-:W-:Y:S01]  /*3600*/  IMAD.IADD R2, R182, 0x1, R179 ;  /* 0x00000001b6027824 */ /* 0x000fe200078e02b3 */
[----:B------:R-:W-:Y:S02]  /*3610*/  I2FP.F32.S32 R9, R9 ;  /* 0x0000000900097245 */ /* 0x000fe40000201400 */
        /* <DEDUP_REMOVED lines=24> */
[----:B------:R-:W3:Y:S01]  /*37a0*/  LDCU UR5, c[0x0][0x440] ;  /* 0x00008800ff0577ac */ /* 0x000ee20008000800 */
[----:B------:R-:W-:Y:S02]  /*37b0*/  USHF.L.U32 UR4, UR4, 0x6, URZ ;  /* 0x0000000604047899 */ /* 0x000fe400080006ff */
[----:B------:R-:W-:Y:S01]  /*37c0*/  UIADD3 UR19, UPT, UPT, UR19, 0x80, URZ ;  /* 0x0000008013137890 */ /* 0x000fe2000fffe0ff */
[----:B--2---:R-:W-:Y:S01]  /*37d0*/  @P0 FMUL.FTZ R202, R4, R3 ;  /* 0x0000000304ca0220 */ /* 0x004fe20000410000 */
[----:B------:R-:W-:-:S03]  /*37e0*/  VIADD R3, R210, 0x19 ;  /* 0x00000019d2037836 */ /* 0x000fc60000000000 */
[-C--:B------:R-:W-:Y:S01]  /*37f0*/  FMUL.FTZ R208, R9, R202.reuse ;  /* 0x000000ca09d07220 */ /* 0x080fe20000410000 */
[-C--:B------:R-:W-:Y:S01]  /*3800*/  FMUL.FTZ R205, R205, R202.reuse ;  /* 0x000000cacdcd7220 */ /* 0x080fe20000410000 */
[----:B------:R-:W-:Y:S01]  /*3810*/  I2FP.F32.S32 R3, R3 ;  /* 0x0000000300037245 */ /* 0x000fe20000201400 */
[-C--:B------:R-:W-:Y:S01]  /*3820*/  FMUL.FTZ R206, R7, R202.reuse ;  /* 0x000000ca07ce7220 */ /* 0x080fe20000410000 */
[-C--:B------:R-:W-:Y:S01]  /*3830*/  FMUL.FTZ R203, R203, R202.reuse ;  /* 0x000000cacbcb7220 */ /* 0x080fe20000410000 */
[-C--:B------:R-:W-:Y:S01]  /*3840*/  FMUL.FTZ R204, R5, R202.reuse ;  /* 0x000000ca05cc7220 */ /* 0x080fe20000410000 */
[-C--:B------:R-:W-:Y:S01]  /*3850*/  FMUL.FTZ R201, R201, R202.reuse ;  /* 0x000000cac9c97220 */ /* 0x080fe20000410000 */
[-C--:B------:R-:W-:Y:S01]  /*3860*/  FMUL.FTZ R207, R207, R202.reuse ;  /* 0x000000cacfcf7220 */ /* 0x080fe20000410000 */
[----:B------:R-:W-:Y:S01]  /*3870*/  FMUL.FTZ R202, R3, R202 ;  /* 0x000000ca03ca7220 */ /* 0x000fe20000410000 */
[----:B-1-3--:R-:W-:-:S07]  /*3880*/  IMAD.IADD R3, R181, 0x1, R179 ;  /* 0x00000001b5037824 */ /* 0x00afce00078e02b3 */
.L_x_201:
[----:B------:R-:W0:Y:S01]  /*3890*/  LDGDEPBAR ;  /* 0x00000000000079af */ /* 0x000e220000000000 */
[C-C-:B------:R-:W-:Y:S02]  /*38a0*/  IMAD.IADD R132, R179.reuse, 0x1, R169.reuse ;  /* 0x00000001b3847824 */ /* 0x140fe400078e02a9 */
[----:B-----5:R-:W-:Y:S01]  /*38b0*/  FMUL.FTZ R239, R226, 1.4426950216293334961 ;  /* 0x3fb8aa3be2ef7820 */ /* 0x020fe20000410000 */
[----:B------:R-:W-:Y:S01]  /*38c0*/  IMAD.IADD R186, R178, 0x1, R169 ;  /* 0x00000001b2ba7824 */ /* 0x000fe200078e02a9 */
[----:B------:R-:W-:Y:S01]  /*38d0*/  FSETP.NEU.FTZ.AND P0, PT, R226, -INF , PT ;  /* 0xff800000e200780b */ /* 0x000fe20003f1d000 */
[----:B------:R-:W-:Y:S02]  /*38e0*/  VIADD R228, R228, 0xffffffc0 ;  /* 0xffffffc0e4e47836 */ /* 0x000fe40000000000 */
[----:B------:R-:W-:Y:S01]  /*38f0*/  VIADD R230, R230, 0xffffffff ;  /* 0xffffffffe6e67836 */ /* 0x000fe20000000000 */
[----:B------:R-:W-:Y:S02]  /*3900*/  IADD3 R184, PT, PT, R179, R186, RZ ;  /* 0x000000bab3b87210 */ /* 0x000fe40007ffe0ff */
[----:B------:R-:W-:Y:S04]  /*3910*/  ISETP.GE.AND P4, PT, R228, R209, PT ;  /* 0x000000d1e400720c */ /* 0x000fe80003f86270 */
[----:B------:R-:W-:Y:S01]  /*3920*/  ISETP.GT.AND P4, PT, R229, UR19, P4 ;  /* 0x00000013e5007c0c */ /* 0x000fe2000a784270 */
[----:B------:R-:W-:Y:S04]  /*3930*/  DEPBAR.LE SB0, 0x0 ;  /* 0x000080000000791a */ /* 0x000fe80000000000 */
[----:B------:R-:W-:Y:S08]  /*3940*/  BAR.SYNC.DEFER_BLOCKING 0x0 ;  /* 0x0000000000007b1d */ /* 0x000ff00000010000 */
[C---:B------:R-:W-:Y:S01]  /*3950*/  @!P4 IADD3 R244, PT, PT, R210.reuse, 0x1, RZ ;  /* 0x00000001d2f4c810 */ /* 0x040fe20007ffe0ff */
[C---:B------:R-:W-:Y:S01]  /*3960*/  @!P4 VIADD R251, R210.reuse, 0x8 ;  /* 0x00000008d2fbc836 */ /* 0x040fe20000000000 */
[----:B------:R-:W-:Y:S01]  /*3970*/  @!P4 IADD3 R252, PT, PT, R210, 0x9, RZ ;  /* 0x00000009d2fcc810 */ /* 0x000fe20007ffe0ff */
[----:B------:R-:W-:Y:S08]  /*3980*/  LDSM.16.M88.4 R100, [R169] ;  /* 0x00000000a964783b */ /* 0x000ff00000000200 */
[----:B------:R-:W1:Y:S08]  /*3990*/  LDSM.16.M88.4 R104, [R180+-0x4000] ;  /* 0xffc00000b468783b */ /* 0x000e700000000200 */
[----:B------:R-:W2:Y:S08]  /*39a0*/  LDSM.16.M88.4 R108, [R169+0x1000] ;  /* 0x00100000a96c783b */ /* 0x000eb00000000200 */
[----:B------:R-:W3:Y:S08]  /*39b0*/  LDSM.16.M88.4 R112, [R180+-0x3800] ;  /* 0xffc80000b470783b */ /* 0x000ef00000000200 */
[----:B------:R-:W-:Y:S08]  /*39c0*/  LDSM.16.M88.4 R116, [R132] ;  /* 0x000000008474783b */ /* 0x000ff00000000200 */
[----:B------:R-:W4:Y:S01]  /*39d0*/  LDSM.16.M88.4 R120, [R170+-0x4000] ;  /* 0xffc00000aa78783b */ /* 0x000f220000000200 */
[-C--:B-1----:R-:W-:Y:S07]  /*39e0*/  HMMA.16816.F32 R4, R100, R104.reuse, RZ ;  /* 0x000000686404723c */ /* 0x082fee00000018ff */
[----:B------:R-:W1:Y:S01]  /*39f0*/  LDSM.16.M88.4 R124, [R132+0x1000] ;  /* 0x00100000847c783b */ /* 0x000e620000000200 */
[C---:B--2---:R-:W-:Y:S07]  /*3a00*/  HMMA.16816.F32 R8, R108.reuse, R104, RZ ;  /* 0x000000686c08723c */ /* 0x044fee00000018ff */
[----:B------:R-:W2:Y:S01]  /*3a10*/  LDSM.16.M88.4 R128, [R170+-0x3800] ;  /* 0xffc80000aa80783b */ /* 0x000ea20000000200 */
[-C--:B------:R-:W-:Y:S07]  /*3a20*/  HMMA.16816.F32 R12, R108, R106.reuse, RZ ;  /* 0x0000006a6c0c723c */ /* 0x080fee00000018ff */
[----:B------:R-:W-:Y:S01]  /*3a30*/  LDSM.16.M88.4 R132, [R186+0x1000] ;  /* 0x00100000ba84783b */ /* 0x000fe20000000200 */
[C---:B------:R-:W-:Y:S07]  /*3a40*/  HMMA.16816.F32 R16, R100.reuse, R106, RZ ;  /* 0x0000006a6410723c */ /* 0x040fee00000018ff */
[----:B------:R-:W-:Y:S01]  /*3a50*/  LDSM.16.M88.4 R104, [R186] ;  /* 0x00000000ba68783b */ /* 0x000fe20000000200 */
[-C--:B---3--:R-:W-:Y:S08]  /*3a60*/  HMMA.16816.F32 R20, R100, R112.reuse, RZ ;  /* 0x000000706414723c */ /* 0x088ff000000018ff */
[C---:B------:R-:W-:Y:S08]  /*3a70*/  HMMA.16816.F32 R24, R108.reuse, R112, RZ ;  /* 0x000000706c18723c */ /* 0x040ff000000018ff */
[-C--:B------:R-:W-:Y:S01]  /*3a80*/  HMMA.16816.F32 R28, R108, R114.reuse, RZ ;  /* 0x000000726c1c723c */ /* 0x080fe200000018ff */
[----:B------:R-:W3:Y:S07]  /*3a90*/  LDSM.16.M88.4 R108, [R172+-0x4000] ;  /* 0xffc00000ac6c783b */ /* 0x000eee0000000200 */
[----:B------:R-:W-:Y:S01]  /*3aa0*/  HMMA.16816.F32 R32, R100, R114, RZ ;  /* 0x000000726420723c */ /* 0x000fe200000018ff */
[----:B------:R-:W3:Y:S07]  /*3ab0*/  LDSM.16.M88.4 R100, [R172+-0x3800] ;  /* 0xffc80000ac64783b */ /* 0x000eee0000000200 */
[-C--:B----4-:R-:W-:Y:S01]  /*3ac0*/  HMMA.16816.F32 R4, R116, R120.reuse, R4 ;  /* 0x000000787404723c */ /* 0x090fe20000001804 */
[----:B------:R-:W-:Y:S07]  /*3ad0*/  LDSM.16.M88.4 R112, [R184] ;  /* 0x00000000b870783b */ /* 0x000fee0000000200 */
[C---:B-1----:R-:W-:Y:S08]  /*3ae0*/  HMMA.16816.F32 R8, R124.reuse, R120, R8 ;  /* 0x000000787c08723c */ /* 0x042ff00000001808 */
[-C--:B------:R-:W-:Y:S08]  /*3af0*/  HMMA.16816.F32 R12, R124, R122.reuse, R12 ;  /* 0x0000007a7c0c723c */ /* 0x080ff0000000180c */
[C---:B------:R-:W-:Y:S01]  /*3b00*/  HMMA.16816.F32 R16, R116.reuse, R122, R16 ;  /* 0x0000007a7410723c */ /* 0x040fe20000001810 */
[----:B------:R-:W1:Y:S07]  /*3b10*/  LDSM.16.M88.4 R120, [R171+-0x4000] ;  /* 0xffc00000ab78783b */ /* 0x000e6e0000000200 */
[-C--:B--2---:R-:W-:Y:S08]  /*3b20*/  HMMA.16816.F32 R20, R116, R128.reuse, R20 ;  /* 0x000000807414723c */ /* 0x084ff00000001814 */
[C---:B------:R-:W-:Y:S08]  /*3b30*/  HMMA.16816.F32 R24, R124.reuse, R128, R24 ;  /* 0x000000807c18723c */ /* 0x040ff00000001818 */
[-C--:B------:R-:W-:Y:S08]  /*3b40*/  HMMA.16816.F32 R28, R124, R130.reuse, R28 ;  /* 0x000000827c1c723c */ /* 0x080ff0000000181c */
[----:B------:R-:W-:Y:S04]  /*3b50*/  HMMA.16816.F32 R32, R116, R130, R32 ;  /* 0x000000827420723c */ /* 0x000fe80000001820 */
[C---:B------:R-:W-:Y:S01]  /*3b60*/  VIADD R116, R196.reuse, 0x10 ;  /* 0x00000010c4747836 */ /* 0x040fe20000000000 */
[----:B------:R-:W-:Y:S03]  /*3b70*/  @P2 IADD3 R116, PT, PT, R196, -0x10, RZ ;  /* 0xfffffff0c4742810 */ /* 0x000fe60007ffe0ff */
[-C--:B---3--:R-:W-:Y:S08]  /*3b80*/  HMMA.16816.F32 R4, R104, R108.reuse, R4 ;  /* 0x0000006c6804723c */ /* 0x088ff00000001804 */
[C---:B------:R-:W-:Y:S08]  /*3b90*/  HMMA.16816.F32 R8, R132.reuse, R108, R8 ;  /* 0x0000006c8408723c */ /* 0x040ff00000001808 */
[-C--:B------:R-:W-:Y:S08]  /*3ba0*/  HMMA.16816.F32 R12, R132, R110.reuse, R12 ;  /* 0x0000006e840c723c */ /* 0x080ff0000000180c */
[C---:B------:R-:W-:Y:S01]  /*3bb0*/  HMMA.16816.F32 R16, R104.reuse, R110, R16 ;  /* 0x0000006e6810723c */ /* 0x040fe20000001810 */
[----:B------:R-:W2:Y:S07]  /*3bc0*/  LDSM.16.M88.4 R108, [R184+0x1000] ;  /* 0x00100000b86c783b */ /* 0x000eae0000000200 */
[-C--:B------:R-:W-:Y:S08]  /*3bd0*/  HMMA.16816.F32 R20, R104, R100.reuse, R20 ;  /* 0x000000646814723c */ /* 0x080ff00000001814 */
[C---:B------:R-:W-:Y:S08]  /*3be0*/  HMMA.16816.F32 R24, R132.reuse, R100, R24 ;  /* 0x000000648418723c */ /* 0x040ff00000001818 */
[-C--:B------:R-:W-:Y:S08]  /*3bf0*/  HMMA.16816.F32 R28, R132, R102.reuse, R28 ;  /* 0x00000066841c723c */ /* 0x080ff0000000181c */
[----:B------:R-:W-:Y:S01]  /*3c00*/  HMMA.16816.F32 R32, R104, R102, R32 ;  /* 0x000000666820723c */ /* 0x000fe20000001820 */
[----:B------:R-:W3:Y:S03]  /*3c10*/  LDSM.16.M88.4 R100, [R171+-0x3800] ;  /* 0xffc80000ab64783b */ /* 0x000ee60000000200 */
[C-C-:B------:R-:W-:Y:S02]  /*3c20*/  @!P4 VIADDMNMX R107, R222.reuse, 0xffffffe0, R229.reuse, PT ;  /* 0xffffffe0de6bc846 */ /* 0x140fe400038001e5 */
[----:B------:R-:W-:Y:S02]  /*3c30*/  @!P4 VIADDMNMX R106, R222, 0xffffffe8, R229, PT ;  /* 0xffffffe8de6ac846 */ /* 0x000fe400038001e5 */
[-C--:B-1----:R-:W-:Y:S05]  /*3c40*/  HMMA.16816.F32 R4, R112, R120.reuse, R4 ;  /* 0x000000787004723c */ /* 0x082fea0000001804 */
[----:B------:R-:W-:Y:S02]  /*3c50*/  @!P4 ISETP.GE.AND P1, PT, R210, R107, PT ;  /* 0x0000006bd200c20c */ /* 0x000fe40003f26270 */
[----:B------:R-:W-:Y:S01]  /*3c60*/  FSEL R105, R239, RZ, P0 ;  /* 0x000000ffef697208 */ /* 0x000fe20000000000 */
[C---:B--2---:R-:W-:Y:S04]  /*3c70*/  HMMA.16816.F32 R8, R108.reuse, R120, R8 ;  /* 0x000000786c08723c */ /* 0x044fe80000001808 */
[C---:B------:R-:W-:Y:S01]  /*3c80*/  FMUL.FTZ R239, R225.reuse, 1.4426950216293334961 ;  /* 0x3fb8aa3be1ef7820 */ /* 0x040fe20000410000 */
[----:B------:R-:W-:Y:S02]  /*3c90*/  FSETP.NEU.FTZ.AND P0, PT, R225, -INF , PT ;  /* 0xff800000e100780b */ /* 0x000fe40003f1d000 */
[----:B------:R-:W-:Y:S01]  /*3ca0*/  @!P4 VIMNMX R121, PT, PT, R222, R229, PT ;  /* 0x000000e5de79c248 */ /* 0x000fe20003fe0100 */
[-C--:B------:R-:W-:Y:S03]  /*3cb0*/  HMMA.16816.F32 R12, R108, R122.reuse, R12 ;  /* 0x0000007a6c0c723c */ /* 0x080fe6000000180c */
[----:B------:R-:W-:Y:S01]  /*3cc0*/  FADD.FTZ R238, R207, R4 ;  /* 0x00000004cfee7221 */ /* 0x000fe20000010000 */
[C---:B------:R-:W-:Y:S01]  /*3cd0*/  FADD.FTZ R240, R208.reuse, R5 ;  /* 0x00000005d0f07221 */ /* 0x040fe20000010000 */
[----:B------:R-:W-:Y:S01]  /*3ce0*/  FSEL R5, R239, RZ, P0 ;  /* 0x000000ffef057208 */ /* 0x000fe20000000000 */
[C---:B------:R-:W-:Y:S01]  /*3cf0*/  FADD.FTZ R246, R207.reuse, R6 ;  /* 0x00000006cff67221 */ /* 0x040fe20000010000 */
[----:B------:R-:W-:Y:S01]  /*3d00*/  FADD.FTZ R242, R208, R7 ;  /* 0x00000007d0f27221 */ /* 0x000fe20000010000 */
[C---:B------:R-:W-:Y:S04]  /*3d10*/  HMMA.16816.F32 R16, R112.reuse, R122, R16 ;  /* 0x0000007a7010723c */ /* 0x040fe80000001810 */
[----:B------:R-:W-:Y:S01]  /*3d20*/  @!P4 FSEL R238, R238, -INF , !P1 ;  /* 0xff800000eeeec808 */ /* 0x000fe20004800000 */
[C---:B------:R-:W-:Y:S01]  /*3d30*/  FADD.FTZ R248, R207.reuse, R8 ;  /* 0x00000008cff87221 */ /* 0x040fe20000010000 */
[C---:B------:R-:W-:Y:S01]  /*3d40*/  @!P4 ISETP.GE.AND P1, PT, R244.reuse, R107, PT ;  /* 0x0000006bf400c20c */ /* 0x040fe20003f26270 */
[----:B------:R-:W-:Y:S01]  /*3d50*/  FADD.FTZ R247, R207, R10 ;  /* 0x0000000acff77221 */ /* 0x000fe20000010000 */
[-C--:B------:R-:W-:Y:S01]  /*3d60*/  @!P4 ISETP.GE.AND P0, PT, R244, R106.reuse, PT ;  /* 0x0000006af400c20c */ /* 0x080fe20003f06270 */
[-C--:B---3--:R-:W-:Y:S03]  /*3d70*/  HMMA.16816.F32 R20, R112, R100.reuse, R20 ;  /* 0x000000647014723c */ /* 0x088fe60000001814 */
[--C-:B------:R-:W-:Y:S01]  /*3d80*/  FFMA.FTZ R241, R238, UR7, -R105.reuse ;  /* 0x00000007eef17c23 */ /* 0x100fe20008010869 */
[----:B------:R-:W-:Y:S01]  /*3d90*/  @!P4 FSEL R240, R240, -INF , !P1 ;  /* 0xff800000f0f0c808 */ /* 0x000fe20004800000 */
[C---:B------:R-:W-:Y:S01]  /*3da0*/  FADD.FTZ R250, R205.reuse, R12 ;  /* 0x0000000ccdfa7221 */ /* 0x040fe20000010000 */
[-C--:B------:R-:W-:Y:S01]  /*3db0*/  @!P4 ISETP.GE.AND P1, PT, R210, R106.reuse, PT ;  /* 0x0000006ad200c20c */ /* 0x080fe20003f26270 */
[----:B------:R1:W-:Y:S01]  /*3dc0*/  MUFU.EX2 R238, R241 ;  /* 0x000000f100ee7308 */ /* 0x0003e20000000800 */
[C---:B------:R-:W-:Y:S04]  /*3dd0*/  HMMA.16816.F32 R24, R108.reuse, R100, R24 ;  /* 0x000000646c18723c */ /* 0x040fe80000001818 */
[----:B------:R-:W-:Y:S01]  /*3de0*/  FFMA.FTZ R243, R240, UR7, -R105 ;  /* 0x00000007f0f37c23 */ /* 0x000fe20008010869 */
[----:B------:R-:W-:Y:S01]  /*3df0*/  @!P4 FSEL R246, R246, -INF , !P1 ;  /* 0xff800000f6f6c808 */ /* 0x000fe20004800000 */
[C---:B------:R-:W-:Y:S01]  /*3e00*/  FADD.FTZ R249, R205.reuse, R14 ;  /* 0x0000000ecdf97221 */ /* 0x040fe20000010000 */
[----:B------:R-:W-:Y:S01]  /*3e10*/  @!P4 FSEL R242, R242, -INF , !P0 ;  /* 0xff800000f2f2c808 */ /* 0x000fe20004000000 */
[-C--:B------:R-:W-:Y:S01]  /*3e20*/  HMMA.16816.F32 R28, R108, R102.reuse, R28 ;  /* 0x000000666c1c723c */ /* 0x080fe2000000181c */
[----:B------:R2:W3:Y:S02]  /*3e30*/  MUFU.EX2 R239, R243 ;  /* 0x000000f300ef7308 */ /* 0x0004e40000000800 */
[----:B------:R-:W-:Y:S01]  /*3e40*/  FSETP.NEU.FTZ.AND P1, PT, R224, -INF , PT ;  /* 0xff800000e000780b */ /* 0x000fe20003f3d000 */
[--C-:B------:R-:W-:Y:S01]  /*3e50*/  FFMA.FTZ R240, R246, UR7, -R5.reuse ;  /* 0x00000007f6f07c23 */ /* 0x100fe20008010805 */
[-C--:B------:R-:W-:Y:S01]  /*3e60*/  @!P4 ISETP.GE.AND P3, PT, R210, R121.reuse, PT ;  /* 0x00000079d200c20c */ /* 0x080fe20003f66270 */
[----:B------:R-:W-:Y:S01]  /*3e70*/  FFMA.FTZ R245, R242, UR7, -R5 ;  /* 0x00000007f2f57c23 */ /* 0x000fe20008010805 */
[----:B------:R-:W-:Y:S01]  /*3e80*/  FADD.FTZ R246, R208, R9 ;  /* 0x00000009d0f67221 */ /* 0x000fe20000010000 */
[----:B------:R-:W-:Y:S03]  /*3e90*/  HMMA.16816.F32 R32, R112, R102, R32 ;  /* 0x000000667020723c */ /* 0x000fe60000001820 */
[----:B------:R-:W-:Y:S01]  /*3ea0*/  MUFU.EX2 R240, R240 ;  /* 0x000000f000f07308 */ /* 0x000fe20000000800 */
[----:B-1----:R-:W-:Y:S01]  /*3eb0*/  FMUL.FTZ R241, R224, 1.4426950216293334961 ;  /* 0x3fb8aa3be0f17820 */ /* 0x002fe20000410000 */
[----:B------:R-:W-:Y:S01]  /*3ec0*/  @!P4 FSEL R248, R248, -INF , !P3 ;  /* 0xff800000f8f8c808 */ /* 0x000fe20005800000 */
[----:B------:R-:W-:Y:S01]  /*3ed0*/  FADD.FTZ R133, R205, R16 ;  /* 0x00000010cd857221 */ /* 0x000fe20000010000 */
[----:B------:R-:W-:Y:S01]  /*3ee0*/  FSETP.NEU.FTZ.AND P0, PT, R223, -INF , PT ;  /* 0xff800000df00780b */ /* 0x000fe20003f1d000 */
[----:B------:R-:W-:Y:S01]  /*3ef0*/  FADD.FTZ R135, R205, R18 ;  /* 0x00000012cd877221 */ /* 0x000fe20000010000 */
[----:B------:R-:W-:Y:S01]  /*3f00*/  FSEL R125, R241, RZ, P1 ;  /* 0x000000fff17d7208 */ /* 0x000fe20000800000 */
[----:B--2---:R-:W-:Y:S01]  /*3f10*/  FMUL.FTZ R243, R223, 1.4426950216293334961 ;  /* 0x3fb8aa3bdff37820 */ /* 0x004fe20000410000 */
[----:B------:R-:W-:Y:S02]  /*3f20*/  @!P4 ISETP.GE.AND P1, PT, R244, R121, PT ;  /* 0x00000079f400c20c */ /* 0x000fe40003f26270 */
[----:B------:R1:W-:Y:S01]  /*3f30*/  MUFU.EX2 R241, R245 ;  /* 0x000000f500f17308 */ /* 0x0003e20000000800 */
[----:B------:R-:W-:Y:S01]  /*3f40*/  @!P4 VIADDMNMX R7, R222, 0x8, R229, PT ;  /* 0x00000008de07c846 */ /* 0x000fe200038001e5 */
[--C-:B------:R-:W-:Y:S01]  /*3f50*/  FFMA.FTZ R242, R248, UR7, -R125.reuse ;  /* 0x00000007f8f27c23 */ /* 0x100fe2000801087d */
[----:B------:R-:W-:Y:S01]  /*3f60*/  @!P4 FSEL R246, R246, -INF , !P1 ;  /* 0xff800000f6f6c808 */ /* 0x000fe20004800000 */
[----:B------:R-:W-:Y:S01]  /*3f70*/  @!P4 VIADD R18, R210, 0x10 ;  /* 0x00000010d212c836 */ /* 0x000fe20000000000 */
[----:B------:R-:W-:Y:S01]  /*3f80*/  FSEL R6, R243, RZ, P0 ;  /* 0x000000fff3067208 */ /* 0x000fe20000000000 */
[----:B------:R-:W-:Y:S01]  /*3f90*/  FADD.FTZ R130, R203, R22 ;  /* 0x00000016cb827221 */ /* 0x000fe20000010000 */
[-C--:B------:R-:W-:Y:S01]  /*3fa0*/  @!P4 ISETP.GE.AND P0, PT, R244, R7.reuse, PT ;  /* 0x00000007f400c20c */ /* 0x080fe20003f06270 */
[----:B------:R-:W-:Y:S01]  /*3fb0*/  FFMA.FTZ R248, R246, UR7, -R125 ;  /* 0x00000007f6f87c23 */ /* 0x000fe2000801087d */
[----:B------:R-:W-:Y:S01]  /*3fc0*/  @!P4 ISETP.GE.AND P1, PT, R210, R7, PT ;  /* 0x00000007d200c20c */ /* 0x000fe20003f26270 */
[----:B------:R-:W-:Y:S01]  /*3fd0*/  FADD.FTZ R184, R204, R23 ;  /* 0x00000017ccb87221 */ /* 0x000fe20000010000 */
[----:B------:R-:W-:Y:S01]  /*3fe0*/  @!P4 IADD3 R14, PT, PT, R210, 0x11, RZ ;  /* 0x00000011d20ec810 */ /* 0x000fe20007ffe0ff */
[----:B------:R2:W-:Y:S01]  /*3ff0*/  MUFU.EX2 R243, R248 ;  /* 0x000000f800f37308 */ /* 0x0005e20000000800 */
[----:B------:R-:W-:Y:S01]  /*4000*/  @!P4 FSEL R247, R247, -INF , !P1 ;  /* 0xff800000f7f7c808 */ /* 0x000fe20004800000 */
[----:B------:R-:W-:Y:S01]  /*4010*/  FADD.FTZ R22, R204, R25 ;  /* 0x00000019cc167221 */ /* 0x000fe20000010000 */
[----:B------:R-:W-:Y:S01]  /*4020*/  @!P4 ISETP.GE.AND P1, PT, R14, R107, PT ;  /* 0x0000006b0e00c20c */ /* 0x000fe20003f26270 */
[----:B------:R-:W-:Y:S01]  /*4030*/  FADD.FTZ R27, R204, R27 ;  /* 0x0000001bcc1b7221 */ /* 0x000fe20000010000 */
[----:B-1----:R-:W-:Y:S01]  /*4040*/  FADD.FTZ R245, R208, R11 ;  /* 0x0000000bd0f57221 */ /* 0x002fe20000010000 */
[----:B------:R-:W-:Y:S01]  /*4050*/  FFMA.FTZ R244, R247, UR7, -R6 ;  /* 0x00000007f7f47c23 */ /* 0x000fe20008010806 */
[C---:B------:R-:W-:Y:S01]  /*4060*/  FADD.FTZ R33, R202.reuse, R33 ;  /* 0x00000021ca217221 */ /* 0x040fe20000010000 */
[----:B------:R-:W-:Y:S01]  /*4070*/  FADD.FTZ R34, R201, R34 ;  /* 0x00000022c9227221 */ /* 0x000fe20000010000 */
[----:B------:R-:W-:Y:S01]  /*4080*/  FADD.FTZ R35, R202, R35 ;  /* 0x00000023ca237221 */ /* 0x000fe20000010000 */
[----:B------:R-:W-:Y:S01]  /*4090*/  @!P4 FSEL R245, R245, -INF , !P0 ;  /* 0xff800000f5f5c808 */ /* 0x000fe20004000000 */
[----:B------:R-:W-:Y:S01]  /*40a0*/  MUFU.EX2 R242, R242 ;  /* 0x000000f200f27308 */ /* 0x000fe20000000800 */
[----:B------:R-:W-:Y:S02]  /*40b0*/  @!P4 ISETP.GE.AND P0, PT, R251, R121, PT ;  /* 0x00000079fb00c20c */ /* 0x000fe40003f06270 */
[----:B------:R-:W-:Y:S01]  /*40c0*/  ISETP.GT.AND P3, PT, R230, R211, PT ;  /* 0x000000d3e600720c */ /* 0x000fe20003f64270 */
[----:B------:R-:W-:Y:S01]  /*40d0*/  FFMA.FTZ R247, R245, UR7, -R6 ;  /* 0x00000007f5f77c23 */ /* 0x000fe20008010806 */
[----:B------:R-:W-:Y:S01]  /*40e0*/  @!P4 FSEL R250, R250, -INF , !P0 ;  /* 0xff800000fafac808 */ /* 0x000fe20004000000 */
[----:B--2---:R-:W-:Y:S01]  /*40f0*/  FADD.FTZ R248, R206, R13 ;  /* 0x0000000dcef87221 */ /* 0x004fe20000010000 */
[----:B------:R-:W-:Y:S03]  /*4100*/  @!P4 ISETP.GE.AND P0, PT, R252, R121, PT ;  /* 0x00000079fc00c20c */ /* 0x000fe60003f06270 */
[----:B------:R-:W-:Y:S01]  /*4110*/  MUFU.EX2 R245, R247 ;  /* 0x000000f700f57308 */ /* 0x000fe20000000800 */
[----:B------:R-:W-:Y:S01]  /*4120*/  FADD.FTZ R13, R203, R24 ;  /* 0x00000018cb0d7221 */ /* 0x000fe20000010000 */
[----:B------:R-:W-:Y:S01]  /*4130*/  FFMA.FTZ R246, R250, UR7, -R125 ;  /* 0x00000007faf67c23 */ /* 0x000fe2000801087d */
[----:B------:R-:W-:Y:S01]  /*4140*/  @!P4 FSEL R248, R248, -INF , !P0 ;  /* 0xff800000f8f8c808 */ /* 0x000fe20004000000 */
[----:B------:R-:W-:Y:S01]  /*4150*/  FADD.FTZ R250, R206, R15 ;  /* 0x0000000fcefa7221 */ /* 0x000fe20000010000 */
[-C--:B------:R-:W-:Y:S03]  /*4160*/  @!P4 ISETP.GE.AND P0, PT, R251, R7.reuse, PT ;  /* 0x00000007fb00c20c */ /* 0x080fe60003f06270 */
[----:B------:R-:W-:Y:S01]  /*4170*/  FFMA.FTZ R134, R248, UR7, -R125 ;  /* 0x00000007f8867c23 */ /* 0x000fe2000801087d */
[----:B------:R-:W-:Y:S01]  /*4180*/  @!P4 FSEL R249, R249, -INF , !P0 ;  /* 0xff800000f9f9c808 */ /* 0x000fe20004000000 */
[----:B------:R-:W-:Y:S01]  /*4190*/  MUFU.EX2 R244, R244 ;  /* 0x000000f400f47308 */ /* 0x000fe20000000800 */
[----:B------:R-:W-:Y:S03]  /*41a0*/  @!P4 ISETP.GE.AND P0, PT, R252, R7, PT ;  /* 0x00000007fc00c20c */ /* 0x000fe60003f06270 */
[--C-:B------:R-:W-:Y:S01]  /*41b0*/  FFMA.FTZ R248, R249, UR7, -R6.reuse ;  /* 0x00000007f9f87c23 */ /* 0x100fe20008010806 */
[----:B------:R-:W-:Y:S02]  /*41c0*/  @!P4 FSEL R250, R250, -INF , !P0 ;  /* 0xff800000fafac808 */ /* 0x000fe40004000000 */
[-C--:B------:R-:W-:Y:S03]  /*41d0*/  @!P4 ISETP.GE.AND P0, PT, R251, R107.reuse, PT ;  /* 0x0000006bfb00c20c */ /* 0x080fe60003f06270 */
[----:B------:R1:W-:Y:S01]  /*41e0*/  MUFU.EX2 R247, R134 ;  /* 0x0000008600f77308 */ /* 0x0003e20000000800 */
[----:B------:R-:W-:Y:S01]  /*41f0*/  FFMA.FTZ R249, R250, UR7, -R6 ;  /* 0x00000007faf97c23 */ /* 0x000fe20008010806 */
[----:B------:R-:W-:Y:S02]  /*4200*/  @!P4 FSEL R133, R133, -INF , !P0 ;  /* 0xff8000008585c808 */ /* 0x000fe40004000000 */
[-C--:B------:R-:W-:Y:S03]  /*4210*/  @!P4 ISETP.GE.AND P0, PT, R252, R107.reuse, PT ;  /* 0x0000006bfc00c20c */ /* 0x080fe60003f06270 */
[----:B------:R-:W-:Y:S01]  /*4220*/  FFMA.FTZ R250, R133, UR7, -R105 ;  /* 0x0000000785fa7c23 */ /* 0x000fe20008010869 */
[C---:B------:R-:W-:Y:S02]  /*4230*/  FADD.FTZ R133, R206.reuse, R19 ;  /* 0x00000013ce857221 */ /* 0x040fe40000010000 */
[----:B------:R-:W-:Y:S01]  /*4240*/  MUFU.EX2 R246, R246 ;  /* 0x000000f600f67308 */ /* 0x000fe20000000800 */
[----:B-1----:R-:W-:Y:S09]  /*4250*/  FADD.FTZ R134, R206, R17 ;  /* 0x00000011ce867221 */ /* 0x002ff20000010000 */
[----:B------:R-:W-:Y:S01]  /*4260*/  MUFU.EX2 R250, R250 ;  /* 0x000000fa00fa7308 */ /* 0x000fe20000000800 */
[----:B------:R-:W-:Y:S02]  /*4270*/  @!P4 FSEL R134, R134, -INF , !P0 ;  /* 0xff8000008686c808 */ /* 0x000fe40004000000 */
[-C--:B------:R-:W-:Y:S07]  /*4280*/  @!P4 ISETP.GE.AND P0, PT, R251, R106.reuse, PT ;  /* 0x0000006afb00c20c */ /* 0x080fee0003f06270 */
[----:B------:R-:W-:Y:S01]  /*4290*/  MUFU.EX2 R248, R248 ;  /* 0x000000f800f87308 */ /* 0x000fe20000000800 */
[----:B------:R-:W-:Y:S01]  /*42a0*/  FFMA.FTZ R251, R134, UR7, -R105 ;  /* 0x0000000786fb7c23 */ /* 0x000fe20008010869 */
[----:B------:R-:W-:Y:S01]  /*42b0*/  @!P4 FSEL R135, R135, -INF , !P0 ;  /* 0xff8000008787c808 */ /* 0x000fe20004000000 */
[----:B------:R-:W-:Y:S01]  /*42c0*/  FADD.FTZ R134, R203, R20 ;  /* 0x00000014cb867221 */ /* 0x000fe20000010000 */
[----:B------:R-:W-:Y:S03]  /*42d0*/  @!P4 ISETP.GE.AND P0, PT, R252, R106, PT ;  /* 0x0000006afc00c20c */ /* 0x000fe60003f06270 */
[----:B------:R-:W-:Y:S01]  /*42e0*/  FFMA.FTZ R252, R135, UR7, -R5 ;  /* 0x0000000787fc7c23 */ /* 0x000fe20008010805 */
[----:B------:R-:W-:Y:S01]  /*42f0*/  @!P4 FSEL R133, R133, -INF , !P0 ;  /* 0xff8000008585c808 */ /* 0x000fe20004000000 */
[----:B------:R-:W-:Y:S01]  /*4300*/  FADD.FTZ R135, R204, R21 ;  /* 0x00000015cc877221 */ /* 0x000fe20000010000 */
[----:B------:R-:W-:Y:S01]  /*4310*/  @!P4 ISETP.GE.AND P0, PT, R18, R107, PT ;  /* 0x0000006b1200c20c */ /* 0x000fe20003f06270 */
[----:B------:R-:W-:Y:S02]  /*4320*/  MUFU.EX2 R251, R251 ;  /* 0x000000fb00fb7308 */ /* 0x000fe40000000800 */
[----:B------:R-:W-:Y:S01]  /*4330*/  FFMA.FTZ R131, R133, UR7, -R5 ;  /* 0x0000000785837c23 */ /* 0x000fe20008010805 */
[----:B------:R-:W-:Y:S02]  /*4340*/  @!P4 FSEL R134, R134, -INF , !P0 ;  /* 0xff8000008686c808 */ /* 0x000fe40004000000 */
[C---:B------:R-:W-:Y:S02]  /*4350*/  LEA R10, P0, R190.reuse, R214, 0x2 ;  /* 0x000000d6be0a7211 */ /* 0x040fe400078010ff */
[----:B------:R-:W-:Y:S03]  /*4360*/  @!P4 FSEL R135, R135, -INF , !P1 ;  /* 0xff8000008787c808 */ /* 0x000fe60004800000 */
[----:B------:R1:W-:Y:S01]  /*4370*/  MUFU.EX2 R133, R131 ;  /* 0x0000008300857308 */ /* 0x0003e20000000800 */
[----:B------:R-:W-:Y:S01]  /*4380*/  LEA.HI.X R11, R190, R215, RZ, 0x2, P0 ;  /* 0x000000d7be0b7211 */ /* 0x000fe200000f14ff */
[----:B------:R-:W-:Y:S01]  /*4390*/  FFMA.FTZ R134, R134, UR7, -R105 ;  /* 0x0000000786867c23 */ /* 0x000fe20008010869 */
[-C--:B------:R-:W-:Y:S03]  /*43a0*/  @!P4 ISETP.GE.AND P0, PT, R18, R106.reuse, PT ;  /* 0x0000006a1200c20c */ /* 0x080fe60003f06270 */
[----:B------:R-:W2:Y:S01]  /*43b0*/  LDG.E R129, desc[UR16][R10.64+0x20] ;  /* 0x000020100a817981 */ /* 0x000ea2000c1e1900 */
[----:B------:R-:W-:Y:S03]  /*43c0*/  @!P4 FSEL R130, R130, -INF , !P0 ;  /* 0xff8000008282c808 */ /* 0x000fe60004000000 */
[----:B------:R-:W-:Y:S01]  /*43d0*/  MUFU.EX2 R252, R252 ;  /* 0x000000fc00fc7308 */ /* 0x000fe20000000800 */
[-C--:B------:R-:W-:Y:S01]  /*43e0*/  @!P4 ISETP.GE.AND P0, PT, R14, R106.reuse, PT ;  /* 0x0000006a0e00c20c */ /* 0x080fe20003f06270 */
[----:B------:R-:W5:Y:S01]  /*43f0*/  LDG.E R123, desc[UR16][R10.64+0x80] ;  /* 0x000080100a7b7981 */ /* 0x000f62000c1e1900 */
[----:B------:R-:W-:Y:S02]  /*4400*/  FFMA.FTZ R17, R130, UR7, -R5 ;  /* 0x0000000782117c23 */ /* 0x000fe40008010805 */
[----:B------:R-:W-:Y:S02]  /*4410*/  @!P4 FSEL R184, R184, -INF , !P0 ;  /* 0xff800000b8b8c808 */ /* 0x000fe40004000000 */
[-C--:B------:R-:W-:Y:S03]  /*4420*/  @!P4 ISETP.GE.AND P0, PT, R18, R121.reuse, PT ;  /* 0x000000791200c20c */ /* 0x080fe60003f06270 */
[----:B------:R4:W-:Y:S01]  /*4430*/  MUFU.EX2 R130, R17 ;  /* 0x0000001100827308 */ /* 0x0009e20000000800 */
[----:B-1----:R-:W-:Y:S01]  /*4440*/  FFMA.FTZ R131, R135, UR7, -R105 ;  /* 0x0000000787837c23 */ /* 0x002fe20008010869 */
[----:B------:R-:W-:Y:S01]  /*4450*/  FFMA.FTZ R15, R184, UR7, -R5 ;  /* 0x00000007b80f7c23 */ /* 0x000fe20008010805 */
[----:B------:R-:W-:Y:S01]  /*4460*/  @!P4 FSEL R13, R13, -INF , !P0 ;  /* 0xff8000000d0dc808 */ /* 0x000fe20004000000 */
[----:B------:R-:W2:Y:S01]  /*4470*/  LDG.E R135, desc[UR16][R10.64] ;  /* 0x000000100a877981 */ /* 0x000ea2000c1e1900 */
[----:B------:R-:W-:Y:S05]  /*4480*/  @!P4 ISETP.GE.AND P0, PT, R14, R121, PT ;  /* 0x000000790e00c20c */ /* 0x000fea0003f06270 */
[----:B------:R1:W3:Y:S01]  /*4490*/  MUFU.EX2 R184, R15 ;  /* 0x0000000f00b87308 */ /* 0x0002e20000000800 */
[----:B------:R-:W-:Y:S01]  /*44a0*/  FFMA.FTZ R9, R13, UR7, -R125 ;  /* 0x000000070d097c23 */ /* 0x000fe2000801087d */
[----:B------:R-:W-:Y:S01]  /*44b0*/  @!P4 FSEL R22, R22, -INF , !P0 ;  /* 0xff8000001616c808 */ /* 0x000fe20004000000 */
[----:B------:R-:W-:Y:S01]  /*44c0*/  FADD.FTZ R13, R203, R26 ;  /* 0x0000001acb0d7221 */ /* 0x000fe20000010000 */
[-C--:B------:R-:W-:Y:S01]  /*44d0*/  @!P4 ISETP.GE.AND P0, PT, R18, R7.reuse, PT ;  /* 0x000000071200c20c */ /* 0x080fe20003f06270 */
[----:B------:R-:W-:Y:S01]  /*44e0*/  FADD.FTZ R18, R201, R28 ;  /* 0x0000001cc9127221 */ /* 0x000fe20000010000 */
[----:B------:R-:W-:Y:S02]  /*44f0*/  FADD.FTZ R26, R202, R29 ;  /* 0x0000001dca1a7221 */ /* 0x000fe40000010000 */
[----:B------:R-:W-:Y:S02]  /*4500*/  @!P4 FSEL R13, R13, -INF , !P0 ;  /* 0xff8000000d0dc808 */ /* 0x000fe40004000000 */
[----:B------:R3:W-:Y:S01]  /*4510*/  MUFU.EX2 R117, R9 ;  /* 0x0000000900757308 */ /* 0x0007e20000000800 */
[----:B------:R-:W-:Y:S01]  /*4520*/  @!P4 ISETP.GE.AND P0, PT, R14, R7, PT ;  /* 0x000000070e00c20c */ /* 0x000fe20003f06270 */
[----:B------:R-:W-:Y:S02]  /*4530*/  @!P4 VIADD R14, R210, 0x18 ;  /* 0x00000018d20ec836 */ /* 0x000fe40000000000 */
[--C-:B----4-:R-:W-:Y:S01]  /*4540*/  FFMA.FTZ R17, R22, UR7, -R125.reuse ;  /* 0x0000000716117c23 */ /* 0x110fe2000801087d */
[----:B------:R-:W-:Y:S02]  /*4550*/  @!P4 IADD3 R22, PT, PT, R210, 0x19, RZ ;  /* 0x00000019d216c810 */ /* 0x000fe40007ffe0ff */
[----:B------:R-:W-:Y:S01]  /*4560*/  @!P4 FSEL R27, R27, -INF , !P0 ;  /* 0xff8000001b1bc808 */ /* 0x000fe20004000000 */
[--C-:B-1----:R-:W-:Y:S01]  /*4570*/  FFMA.FTZ R15, R13, UR7, -R6.reuse ;  /* 0x000000070d0f7c23 */ /* 0x102fe20008010806 */
[-C--:B------:R-:W-:Y:S01]  /*4580*/  @!P4 ISETP.GE.AND P0, PT, R14, R121.reuse, PT ;  /* 0x000000790e00c20c */ /* 0x080fe20003f06270 */
[----:B------:R-:W-:Y:S02]  /*4590*/  MUFU.EX2 R249, R249 ;  /* 0x000000f900f97308 */ /* 0x000fe40000000800 */
[----:B------:R-:W-:Y:S01]  /*45a0*/  FFMA.FTZ R13, R27, UR7, -R6 ;  /* 0x000000071b0d7c23 */ /* 0x000fe20008010806 */
[----:B------:R-:W-:Y:S02]  /*45b0*/  @!P4 ISETP.GE.AND P1, PT, R22, R106, PT ;  /* 0x0000006a1600c20c */ /* 0x000fe40003f26270 */
[----:B------:R-:W-:Y:S02]  /*45c0*/  @!P4 FSEL R18, R18, -INF , !P0 ;  /* 0xff8000001212c808 */ /* 0x000fe40004000000 */
[----:B------:R-:W-:Y:S03]  /*45d0*/  @!P4 ISETP.GE.AND P0, PT, R22, R121, PT ;  /* 0x000000791600c20c */ /* 0x000fe60003f06270 */
[----:B------:R1:W-:Y:S01]  /*45e0*/  MUFU.EX2 R119, R15 ;  /* 0x0000000f00777308 */ /* 0x0003e20000000800 */
[----:B------:R4:W5:Y:S01]  /*45f0*/  LDG.E R121, desc[UR16][R10.64+0xa0] ;  /* 0x0000a0100a797981 */ /* 0x000962000c1e1900 */
[----:B------:R-:W-:Y:S01]  /*4600*/  @!P4 FSEL R26, R26, -INF , !P0 ;  /* 0xff8000001a1ac808 */ /* 0x000fe20004000000 */
[--C-:B---3--:R-:W-:Y:S01]  /*4610*/  FFMA.FTZ R9, R18, UR7, -R125.reuse ;  /* 0x0000000712097c23 */ /* 0x108fe2000801087d */
[----:B------:R-:W-:Y:S01]  /*4620*/  @!P4 ISETP.GE.AND P0, PT, R14, R7, PT ;  /* 0x000000070e00c20c */ /* 0x000fe20003f06270 */
[----:B------:R-:W-:Y:S01]  /*4630*/  FADD.FTZ R18, R201, R32 ;  /* 0x00000020c9127221 */ /* 0x000fe20000010000 */
[----:B------:R-:W-:Y:S01]  /*4640*/  @!P4 FSEL R35, R35, -INF , !P1 ;  /* 0xff8000002323c808 */ /* 0x000fe20004800000 */
[----:B------:R-:W-:Y:S03]  /*4650*/  FFMA.FTZ R125, R26, UR7, -R125 ;  /* 0x000000071a7d7c23 */ /* 0x000fe6000801087d */
[----:B------:R3:W-:Y:S10]  /*4660*/  MUFU.EX2 R186, R9 ;  /* 0x0000000900ba7308 */ /* 0x0007f40000000800 */
[----:B------:R3:W3:Y:S01]  /*4670*/  MUFU.EX2 R122, R13 ;  /* 0x0000000d007a7308 */ /* 0x0006e20000000800 */
[----:B-1----:R-:W-:Y:S05]  /*4680*/  FADD.FTZ R15, R201, R30 ;  /* 0x0000001ec90f7221 */ /* 0x002fea0000010000 */
[----:B------:R-:W-:Y:S02]  /*4690*/  @!P4 FSEL R15, R15, -INF , !P0 ;  /* 0xff8000000f0fc808 */ /* 0x000fe40004000000 */
[-C--:B------:R-:W-:Y:S02]  /*46a0*/  @!P4 ISETP.GE.AND P0, PT, R14, R107.reuse, PT ;  /* 0x0000006b0e00c20c */ /* 0x080fe40003f06270 */
[----:B------:R-:W-:Y:S01]  /*46b0*/  MUFU.EX2 R134, R134 ;  /* 0x0000008600867308 */ /* 0x000fe20000000800 */
[----:B----4-:R-:W-:Y:S02]  /*46c0*/  F2FP.F16.F32.PACK_AB R11, R239, R238 ;  /* 0x000000eeef0b723e */ /* 0x010fe400000000ff */
[----:B------:R-:W-:Y:S02]  /*46d0*/  @!P4 FSEL R18, R18, -INF , !P0 ;  /* 0xff8000001212c808 */ /* 0x000fe40004000000 */
[----:B------:R-:W-:Y:S01]  /*46e0*/  @!P4 ISETP.GE.AND P0, PT, R22, R107, PT ;  /* 0x0000006b1600c20c */ /* 0x000fe20003f06270 */
[----:B------:R-:W-:Y:S02]  /*46f0*/  STS [R196], R11 ;  /* 0x0000000bc4007388 */ /* 0x000fe40000000800 */
[--C-:B---3--:R-:W-:Y:S01]  /*4700*/  FFMA.FTZ R9, R18, UR7, -R105.reuse ;  /* 0x0000000712097c23 */ /* 0x108fe20008010869 */
[----:B------:R-:W-:Y:S01]  /*4710*/  @!P4 FSEL R33, R33, -INF , !P0 ;  /* 0xff8000002121c808 */ /* 0x000fe20004000000 */
[--C-:B------:R-:W-:Y:S01]  /*4720*/  FFMA.FTZ R13, R15, UR7, -R6.reuse ;  /* 0x000000070f0d7c23 */ /* 0x100fe20008010806 */
[----:B------:R-:W-:Y:S01]  /*4730*/  @!P4 ISETP.GE.AND P0, PT, R14, R106, PT ;  /* 0x0000006a0e00c20c */ /* 0x000fe20003f06270 */
[----:B------:R1:W-:Y:S01]  /*4740*/  MUFU.EX2 R127, R9 ;  /* 0x00000009007f7308 */ /* 0x0003e20000000800 */
[----:B------:R-:W-:Y:S01]  /*4750*/  F2FP.F16.F32.PACK_AB R14, R184, R130 ;  /* 0x00000082b80e723e */ /* 0x000fe200000000ff */
[----:B------:R-:W-:Y:S01]  /*4760*/  FFMA.FTZ R105, R33, UR7, -R105 ;  /* 0x0000000721697c23 */ /* 0x000fe20008010869 */
[----:B------:R-:W-:Y:S01]  /*4770*/  @!P4 FSEL R34, R34, -INF , !P0 ;  /* 0xff8000002222c808 */ /* 0x000fe20004000000 */
[----:B------:R-:W-:Y:S01]  /*4780*/  FADD.FTZ R33, R202, R31 ;  /* 0x0000001fca217221 */ /* 0x000fe20000010000 */
[----:B------:R-:W-:Y:S02]  /*4790*/  @!P4 ISETP.GE.AND P0, PT, R22, R7, PT ;  /* 0x000000071600c20c */ /* 0x000fe40003f06270 */
[----:B------:R-:W-:Y:S01]  /*47a0*/  F2FP.F16.F32.PACK_AB R7, R241, R240 ;  /* 0x000000f0f107723e */ /* 0x000fe200000000ff */
[--C-:B------:R-:W-:Y:S01]  /*47b0*/  FFMA.FTZ R10, R34, UR7, -R5.reuse ;  /* 0x00000007220a7c23 */ /* 0x100fe20008010805 */
[----:B------:R-:W-:Y:S01]  /*47c0*/  FFMA.FTZ R5, R35, UR7, -R5 ;  /* 0x0000000723057c23 */ /* 0x000fe20008010805 */
[----:B------:R-:W-:Y:S01]  /*47d0*/  F2FP.F16.F32.PACK_AB R35, R133, R252 ;  /* 0x000000fc8523723e */ /* 0x000fe200000000ff */
[----:B------:R-:W3:Y:S01]  /*47e0*/  MUFU.EX2 R131, R131 ;  /* 0x0000008300837308 */ /* 0x000ee20000000800 */
[----:B------:R4:W-:Y:S01]  /*47f0*/  STS [R196+0x400], R7 ;  /* 0x00040007c4007388 */ /* 0x0009e20000000800 */
[----:B------:R-:W-:Y:S02]  /*4800*/  @!P4 FSEL R33, R33, -INF , !P0 ;  /* 0xff8000002121c808 */ /* 0x000fe40004000000 */
[----:B------:R-:W-:Y:S01]  /*4810*/  F2FP.F16.F32.PACK_AB R34, R251, R250 ;  /* 0x000000fafb22723e */ /* 0x000fe200000000ff */
[----:B------:R4:W-:Y:S01]  /*4820*/  STS [R116+0x400], R35 ;  /* 0x0004002374007388 */ /* 0x0009e20000000800 */
[----:B-1----:R-:W-:Y:S01]  /*4830*/  F2FP.F16.F32.PACK_AB R9, R243, R242 ;  /* 0x000000f2f309723e */ /* 0x002fe200000000ff */
[----:B------:R-:W-:Y:S03]  /*4840*/  FFMA.FTZ R6, R33, UR7, -R6 ;  /* 0x0000000721067c23 */ /* 0x000fe60008010806 */
[----:B------:R1:W-:Y:S01]  /*4850*/  MUFU.EX2 R124, R5 ;  /* 0x00000005007c7308 */ /* 0x0003e20000000800 */
[----:B------:R-:W-:Y:S01]  /*4860*/  F2FP.F16.F32.PACK_AB R33, R245, R244 ;  /* 0x000000f4f521723e */ /* 0x000fe200000000ff */
[----:B------:R-:W-:Y:S01]  /*4870*/  STS [R116], R34 ;  /* 0x0000002274007388 */ /* 0x000fe20000000800 */
[----:B------:R-:W-:Y:S03]  /*4880*/  F2FP.F16.F32.PACK_AB R22, R122, R119 ;  /* 0x000000777a16723e */ /* 0x000fe600000000ff */
[----:B------:R4:W-:Y:S04]  /*4890*/  STS [R196+0x1400], R33 ;  /* 0x00140021c4007388 */ /* 0x0009e80000000800 */
[----:B------:R-:W4:Y:S01]  /*48a0*/  MUFU.EX2 R132, R105 ;  /* 0x0000006900847308 */ /* 0x000f220000000800 */
[----:B---3--:R-:W-:Y:S01]  /*48b0*/  F2FP.F16.F32.PACK_AB R26, R131, R134 ;  /* 0x00000086831a723e */ /* 0x008fe200000000ff */
[----:B------:R-:W-:Y:S08]  /*48c0*/  STS [R196+0x1000], R9 ;  /* 0x00100009c4007388 */ /* 0x000ff00000000800 */
[----:B------:R3:W3:Y:S01]  /*48d0*/  MUFU.EX2 R128, R10 ;  /* 0x0000000a00807308 */ /* 0x0006e20000000800 */
[----:B-1----:R-:W-:Y:S02]  /*48e0*/  F2FP.F16.F32.PACK_AB R5, R249, R248 ;  /* 0x000000f8f905723e */ /* 0x002fe400000000ff */
[----:B----4-:R-:W-:Y:S03]  /*48f0*/  F2FP.F16.F32.PACK_AB R7, R247, R246 ;  /* 0x000000f6f707723e */ /* 0x010fe600000000ff */
[----:B------:R-:W-:Y:S04]  /*4900*/  STS [R116+0x1400], R5 ;  /* 0x0014000574007388 */ /* 0x000fe80000000800 */
[----:B------:R-:W1:Y:S01]  /*4910*/  MUFU.EX2 R118, R17 ;  /* 0x0000001100767308 */ /* 0x000e620000000800 */
[----:B------:R-:W-:Y:S04]  /*4920*/  STS [R116+0x1000], R7 ;  /* 0x0010000774007388 */ /* 0x000fe80000000800 */
[----:B------:R-:W-:Y:S05]  /*4930*/  STS [R199], R26 ;  /* 0x0000001ac7007388 */ /* 0x000fea0000000800 */
[----:B------:R-:W4:Y:S01]  /*4940*/  MUFU.EX2 R125, R125 ;  /* 0x0000007d007d7308 */ /* 0x000f220000000800 */
[----:B---3--:R-:W-:Y:S01]  /*4950*/  F2FP.F16.F32.PACK_AB R10, R132, R127 ;  /* 0x0000007f840a723e */ /* 0x008fe200000000ff */
[----:B------:R-:W-:Y:S01]  /*4960*/  STS [R199+0x400], R14 ;  /* 0x0004000ec7007388 */ /* 0x000fe20000000800 */
[----:B------:R-:W-:Y:S03]  /*4970*/  F2FP.F16.F32.PACK_AB R35, R124, R128 ;  /* 0x000000807c23723e */ /* 0x000fe600000000ff */
[----:B------:R-:W-:Y:S04]  /*4980*/  STS [R233], R10 ;  /* 0x0000000ae9007388 */ /* 0x000fe80000000800 */
[----:B------:R-:W-:Y:S01]  /*4990*/  MUFU.EX2 R126, R13 ;  /* 0x0000000d007e7308 */ /* 0x000fe20000000800 */
[----:B-1----:R-:W-:Y:S01]  /*49a0*/  F2FP.F16.F32.PACK_AB R18, R118, R117 ;  /* 0x000000757612723e */ /* 0x002fe200000000ff */
[----:B------:R-:W-:Y:S04]  /*49b0*/  STS [R233+0x400], R35 ;  /* 0x00040023e9007388 */ /* 0x000fe80000000800 */
[----:B------:R-:W-:Y:S04]  /*49c0*/  STS [R199+0x1000], R18 ;  /* 0x00100012c7007388 */ /* 0x000fe80000000800 */
[----:B------:R-:W1:Y:S01]  /*49d0*/  MUFU.EX2 R120, R6 ;  /* 0x0000000600787308 */ /* 0x000e620000000800 */
[----:B----4-:R-:W-:Y:S01]  /*49e0*/  F2FP.F16.F32.PACK_AB R33, R125, R186 ;  /* 0x000000ba7d21723e */ /* 0x010fe200000000ff */
[----:B------:R-:W-:Y:S04]  /*49f0*/  STS [R199+0x1400], R22 ;  /* 0x00140016c7007388 */ /* 0x000fe80000000800 */
[----:B------:R-:W-:Y:S01]  /*4a00*/  STS [R233+0x1000], R33 ;  /* 0x00100021e9007388 */ /* 0x000fe20000000800 */
[----:B-1----:R-:W-:Y:S05]  /*4a10*/  F2FP.F16.F32.PACK_AB R34, R120, R126 ;  /* 0x0000007e7822723e */ /* 0x002fea00000000ff */
[----:B------:R-:W-:Y:S04]  /*4a20*/  STS [R233+0x1400], R34 ;  /* 0x00140022e9007388 */ /* 0x000fe80000000800 */
[----:B------:R-:W1:Y:S08]  /*4a30*/  LDSM.16.M88.4 R100, [R182+0x4000] ;  /* 0x00400000b664783b */ /* 0x000e700000000200 */
[----:B------:R-:W3:Y:S08]  /*4a40*/  LDSM.16.M88.4 R104, [R182+0x5000] ;  /* 0x00500000b668783b */ /* 0x000ef00000000200 */
[----:B------:R-:W4:Y:S08]  /*4a50*/  LDSM.16.M88.4 R108, [R2+0x4000] ;  /* 0x00400000026c783b */ /* 0x000f300000000200 */
[----:B------:R-:W4:Y:S01]  /*4a60*/  LDSM.16.M88.4 R112, [R2+0x5000] ;  /* 0x005000000270783b */ /* 0x000f220000000200 */
[-C--:B-1----:R-:W-:Y:S08]  /*4a70*/  HMMA.16816.F32 R4, R100, R136.reuse, RZ ;  /* 0x000000886404723c */ /* 0x082ff000000018ff */
[C---:B---3--:R-:W-:Y:S08]  /*4a80*/  HMMA.16816.F32 R8, R104.reuse, R136, RZ ;  /* 0x000000886808723c */ /* 0x048ff000000018ff */
[-C--:B------:R-:W-:Y:S08]  /*4a90*/  HMMA.16816.F32 R12, R104, R138.reuse, RZ ;  /* 0x0000008a680c723c */ /* 0x080ff000000018ff */
[C---:B------:R-:W-:Y:S08]  /*4aa0*/  HMMA.16816.F32 R16, R100.reuse, R138, RZ ;  /* 0x0000008a6410723c */ /* 0x040ff000000018ff */
[-C--:B------:R-:W-:Y:S08]  /*4ab0*/  HMMA.16816.F32 R20, R100, R140.reuse, RZ ;  /* 0x0000008c6414723c */ /* 0x080ff000000018ff */
[C---:B------:R-:W-:Y:S08]  /*4ac0*/  HMMA.16816.F32 R24, R104.reuse, R140, RZ ;  /* 0x0000008c6818723c */ /* 0x040ff000000018ff */
[-C--:B------:R-:W-:Y:S01]  /*4ad0*/  HMMA.16816.F32 R28, R104, R142.reuse, RZ ;  /* 0x0000008e681c723c */ /* 0x080fe200000018ff */
[----:B------:R-:W-:Y:S07]  /*4ae0*/  LDSM.16.M88.4 R104, [R177+0x5000] ;  /* 0x00500000b168783b */ /* 0x000fee0000000200 */
[----:B------:R-:W-:Y:S01]  /*4af0*/  HMMA.16816.F32 R32, R100, R142, RZ ;  /* 0x0000008e6420723c */ /* 0x000fe200000018ff */
[----:B------:R-:W1:Y:S07]  /*4b00*/  LDSM.16.M88.4 R100, [R177+0x4000] ;  /* 0x00400000b164783b */ /* 0x000e6e0000000200 */
[-C--:B----4-:R-:W-:Y:S08]  /*4b10*/  HMMA.16816.F32 R4, R108, R144.reuse, R4 ;  /* 0x000000906c04723c */ /* 0x090ff00000001804 */
[C---:B------:R-:W-:Y:S08]  /*4b20*/  HMMA.16816.F32 R8, R112.reuse, R144, R8 ;  /* 0x000000907008723c */ /* 0x040ff00000001808 */
[-C--:B------:R-:W-:Y:S08]  /*4b30*/  HMMA.16816.F32 R12, R112, R146.reuse, R12 ;  /* 0x00000092700c723c */ /* 0x080ff0000000180c */
[C---:B------:R-:W-:Y:S08]  /*4b40*/  HMMA.16816.F32 R16, R108.reuse, R146, R16 ;  /* 0x000000926c10723c */ /* 0x040ff00000001810 */
[-C--:B------:R-:W-:Y:S08]  /*4b50*/  HMMA.16816.F32 R20, R108, R148.reuse, R20 ;  /* 0x000000946c14723c */ /* 0x080ff00000001814 */
[C---:B------:R-:W-:Y:S08]  /*4b60*/  HMMA.16816.F32 R24, R112.reuse, R148, R24 ;  /* 0x000000947018723c */ /* 0x040ff00000001818 */
[-C--:B------:R-:W-:Y:S08]  /*4b70*/  HMMA.16816.F32 R28, R112, R150.reuse, R28 ;  /* 0x00000096701c723c */ /* 0x080ff0000000181c */
[----:B------:R-:W-:Y:S01]  /*4b80*/  HMMA.16816.F32 R32, R108, R150, R32 ;  /* 0x000000966c20723c */ /* 0x000fe20000001820 */
[----:B------:R-:W3:Y:S07]  /*4b90*/  LDSM.16.M88.4 R108, [R0+0x4000] ;  /* 0x00400000006c783b */ /* 0x000eee0000000200 */
[-C--:B-1----:R-:W-:Y:S08]  /*4ba0*/  HMMA.16816.F32 R4, R100, R152.reuse, R4 ;  /* 0x000000986404723c */ /* 0x082ff00000001804 */
[C---:B------:R-:W-:Y:S08]  /*4bb0*/  HMMA.16816.F32 R8, R104.reuse, R152, R8 ;  /* 0x000000986808723c */ /* 0x040ff00000001808 */
[-C--:B------:R-:W-:Y:S08]  /*4bc0*/  HMMA.16816.F32 R12, R104, R154.reuse, R12 ;  /* 0x0000009a680c723c */ /* 0x080ff0000000180c */
[C---:B------:R-:W-:Y:S08]  /*4bd0*/  HMMA.16816.F32 R16, R100.reuse, R154, R16 ;  /* 0x0000009a6410723c */ /* 0x040ff00000001810 */
[-C--:B------:R-:W-:Y:S08]  /*4be0*/  HMMA.16816.F32 R20, R100, R156.reuse, R20 ;  /* 0x0000009c6414723c */ /* 0x080ff00000001814 */
[C---:B------:R-:W-:Y:S08]  /*4bf0*/  HMMA.16816.F32 R24, R104.reuse, R156, R24 ;  /* 0x0000009c6818723c */ /* 0x040ff00000001818 */
[-C--:B------:R-:W-:Y:S01]  /*4c00*/  HMMA.16816.F32 R28, R104, R158.reuse, R28 ;  /* 0x0000009e681c723c */ /* 0x080fe2000000181c */
[----:B------:R-:W1:Y:S07]  /*4c10*/  LDSM.16.M88.4 R104, [R0+0x5000] ;  /* 0x005000000068783b */ /* 0x000e6e0000000200 */
[----:B------:R-:W-:Y:S08]  /*4c20*/  HMMA.16816.F32 R32, R100, R158, R32 ;  /* 0x0000009e6420723c */ /* 0x000ff00000001820 */
[-C--:B---3--:R-:W-:Y:S11]  /*4c30*/  HMMA.16816.F32 R4, R108, R160.reuse, R4 ;  /* 0x000000a06c04723c */ /* 0x088ff60000001804 */
[----:B------:R-:W-:Y:S08]  /*4c40*/  @!UPT UIADD3 URZ, UPT, UPT, URZ, URZ, URZ ;  /* 0x000000fffffff290 */ /* 0x000ff0000fffe0ff */
[----:B--2---:R-:W-:Y:S04]  /*4c50*/  FADD.FTZ R5, -R135, R5 ;  /* 0x0000000587057221 */ /* 0x004fe80000010100 */
[----:B------:R-:W-:Y:S01]  /*4c60*/  FMUL.FTZ R239, R239, R5 ;  /* 0x00000005efef7220 */ /* 0x000fe20000410000 */
[C---:B-1----:R-:W-:Y:S08]  /*4c70*/  HMMA.16816.F32 R8, R104.reuse, R160, R8 ;  /* 0x000000a06808723c */ /* 0x042ff00000001808 */
[-C--:B------:R-:W-:Y:S08]  /*4c80*/  HMMA.16816.F32 R12, R104, R162.reuse, R12 ;  /* 0x000000a2680c723c */ /* 0x080ff0000000180c */
[C---:B------:R-:W-:Y:S08]  /*4c90*/  HMMA.16816.F32 R16, R108.reuse, R162, R16 ;  /* 0x000000a26c10723c */ /* 0x040ff00000001810 */
[-C--:B------:R-:W-:Y:S08]  /*4ca0*/  HMMA.16816.F32 R20, R108, R164.reuse, R20 ;  /* 0x000000a46c14723c */ /* 0x080ff00000001814 */
[C---:B------:R-:W-:Y:S04]  /*4cb0*/  HMMA.16816.F32 R24, R104.reuse, R164, R24 ;  /* 0x000000a46818723c */ /* 0x040fe80000001818 */
[C---:B------:R-:W-:Y:S01]  /*4cc0*/  FADD.FTZ R5, -R135.reuse, R16 ;  /* 0x0000001087057221 */ /* 0x040fe20000010100 */
[C---:B------:R-:W-:Y:S03]  /*4cd0*/  FADD.FTZ R17, -R135.reuse, R17 ;  /* 0x0000001187117221 */ /* 0x040fe60000010100 */
[-C--:B------:R-:W-:Y:S03]  /*4ce0*/  HMMA.16816.F32 R28, R104, R166.reuse, R28 ;  /* 0x000000a6681c723c */ /* 0x080fe6000000181c */
[C---:B------:R-:W-:Y:S01]  /*4cf0*/  FADD.FTZ R105, -R135.reuse, R4 ;  /* 0x0000000487697221 */ /* 0x040fe20000010100 */
[----:B------:R-:W-:Y:S01]  /*4d00*/  FADD.FTZ R21, -R135, R21 ;  /* 0x0000001587157221 */ /* 0x000fe20000010100 */
[----:B------:R-:W-:Y:S01]  /*4d10*/  FMUL.FTZ R250, R250, R5 ;  /* 0x00000005fafa7220 */ /* 0x000fe20000410000 */
[----:B------:R-:W-:Y:S01]  /*4d20*/  FMUL.FTZ R251, R251, R17 ;  /* 0x00000011fbfb7220 */ /* 0x000fe20000410000 */
[----:B------:R-:W-:Y:S01]  /*4d30*/  FMUL.FTZ R238, R238, R105 ;  /* 0x00000069eeee7220 */ /* 0x000fe20000410000 */
[----:B------:R-:W-:Y:S04]  /*4d40*/  HMMA.16816.F32 R32, R108, R166, R32 ;  /* 0x000000a66c20723c */ /* 0x000fe80000001820 */
[----:B------:R-:W-:Y:S01]  /*4d50*/  F2FP.F16.F32.PACK_AB R239, R239, R238 ;  /* 0x000000eeefef723e */ /* 0x000fe200000000ff */
[----:B------:R-:W-:Y:S01]  /*4d60*/  FADD.FTZ R238, -R135, R20 ;  /* 0x0000001487ee7221 */ /* 0x000fe20000010100 */
[----:B------:R-:W-:Y:S03]  /*4d70*/  F2FP.F16.F32.PACK_AB R251, R251, R250 ;  /* 0x000000fafbfb723e */ /* 0x000fe600000000ff */
[----:B------:R-:W-:Y:S10]  /*4d80*/  FMUL.FTZ R238, R134, R238 ;  /* 0x000000ee86ee7220 */ /* 0x000ff40000410000 */
[C---:B------:R-:W-:Y:S01]  /*4d90*/  FADD.FTZ R5, -R135.reuse, R32 ;  /* 0x0000002087057221 */ /* 0x040fe20000010100 */
[----:B------:R-:W-:Y:S01]  /*4da0*/  FADD.FTZ R33, -R135, R33 ;  /* 0x0000002187217221 */ /* 0x000fe20000010100 */
[----:B------:R-:W-:Y:S01]  /*4db0*/  FMUL.FTZ R135, R131, R21 ;  /* 0x0000001583877220 */ /* 0x000fe20000410000 */
[----:B------:R-:W-:Y:S01]  /*4dc0*/  FADD.FTZ R131, -R129, R6 ;  /* 0x0000000681837221 */ /* 0x000fe20000010100 */
[----:B------:R-:W-:Y:S01]  /*4dd0*/  FMUL.FTZ R134, R127, R5 ;  /* 0x000000057f867220 */ /* 0x000fe20000410000 */
[----:B------:R-:W-:Y:S01]  /*4de0*/  FMUL.FTZ R33, R132, R33 ;  /* 0x0000002184217220 */ /* 0x000fe20000410000 */
[----:B------:R-:W-:Y:S01]  /*4df0*/  FADD.FTZ R6, -R129, R7 ;  /* 0x0000000781067221 */ /* 0x000fe20000010100 */
[----:B------:R-:W-:Y:S01]  /*4e00*/  FMUL.FTZ R240, R240, R131 ;  /* 0x00000083f0f07220 */ /* 0x000fe20000410000 */
[----:B------:R-:W-:Y:S01]  /*4e10*/  F2FP.F16.F32.PACK_AB R238, R135, R238 ;  /* 0x000000ee87ee723e */ /* 0x000fe200000000ff */
[----:B------:R-:W-:Y:S01]  /*4e20*/  FADD.FTZ R135, -R129, R34 ;  /* 0x0000002281877221 */ /* 0x000fe20000010100 */
[----:B------:R-:W-:Y:S01]  /*4e30*/  FMUL.FTZ R241, R241, R6 ;  /* 0x00000006f1f17220 */ /* 0x000fe20000410000 */
[----:B------:R-:W-:Y:S01]  /*4e40*/  F2FP.F16.F32.PACK_AB R250, R33, R134 ;  /* 0x0000008621fa723e */ /* 0x000fe200000000ff */
[C---:B------:R-:W-:Y:S01]  /*4e50*/  FADD.FTZ R33, -R129.reuse, R18 ;  /* 0x0000001281217221 */ /* 0x040fe20000010100 */
[C---:B------:R-:W-:Y:S01]  /*4e60*/  FADD.FTZ R134, -R129.reuse, R19 ;  /* 0x0000001381867221 */ /* 0x040fe20000010100 */
[----:B------:R-:W-:Y:S01]  /*4e70*/  FADD.FTZ R35, -R129, R35 ;  /* 0x0000002381237221 */ /* 0x000fe20000010100 */
[----:B------:R-:W-:Y:S01]  /*4e80*/  F2FP.F16.F32.PACK_AB R241, R241, R240 ;  /* 0x000000f0f1f1723e */ /* 0x000fe200000000ff */
[----:B------:R-:W-:Y:S01]  /*4e90*/  FMUL.FTZ R252, R252, R33 ;  /* 0x00000021fcfc7220 */ /* 0x000fe20000410000 */
[----:B------:R-:W-:Y:S01]  /*4ea0*/  FMUL.FTZ R240, R133, R134 ;  /* 0x0000008685f07220 */ /* 0x000fe20000410000 */
[C---:B------:R-:W-:Y:S01]  /*4eb0*/  FADD.FTZ R33, -R129.reuse, R22 ;  /* 0x0000001681217221 */ /* 0x040fe20000010100 */
[----:B------:R-:W-:Y:S01]  /*4ec0*/  FADD.FTZ R133, -R129, R23 ;  /* 0x0000001781857221 */ /* 0x000fe20000010100 */
        /* <DEDUP_REMOVED lines=20> */
[----:B------:R-:W-:Y:S01]  /*5010*/  IMAD.IADD R221, R221, 0x1, R6 ;  /* 0x00000001dddd7824 */ /* 0x000fe200078e0206 */
        /* <DEDUP_REMOVED lines=16> */
.L_x_199:
[C---:B-----5:R-:W-:Y:S01]  /*5120*/  FADD.FTZ R7, -R123.reuse, R8 ;  /* 0x000000087b077221 */ /* 0x060fe20000010100 */
[C---:B------:R-:W-:Y:S01]  /*5130*/  FADD.FTZ R6, -R123.reuse, R13 ;  /* 0x0000000d7b067221 */ /* 0x040fe20000010100 */
[----:B------:R-:W-:Y:S01]  /*5140*/  F2FP.F16.F32.PACK_AB R5, R240, R252 ;  /* 0x000000fcf005723e */ /* 0x000fe200000000ff */
[C---:B------:R-:W-:Y:S01]  /*5150*/  FADD.FTZ R8, -R123.reuse, R29 ;  /* 0x0000001d7b087221 */ /* 0x040fe20000010100 */
[C---:B------:R-:W-:Y:S01]  /*5160*/  FADD.FTZ R4, -R123.reuse, R9 ;  /* 0x000000097b047221 */ /* 0x040fe20000010100 */
[C---:B------:R-:W-:Y:S01]  /*5170*/  FADD.FTZ R13, -R123.reuse, R28 ;  /* 0x0000001c7b0d7221 */ /* 0x040fe20000010100 */
[----:B------:R-:W-:Y:S01]  /*5180*/  STS [R196+-0x4000], R239 ;  /* 0xffc000efc4007388 */ /* 0x000fe20000000800 */
[----:B------:R-:W-:Y:S01]  /*5190*/  FADD.FTZ R9, -R123, R12 ;  /* 0x0000000c7b097221 */ /* 0x000fe20000010100 */
[----:B------:R-:W-:Y:S01]  /*51a0*/  FMUL.FTZ R8, R125, R8 ;  /* 0x000000087d087220 */ /* 0x000fe20000410000 */
[----:B------:R-:W-:Y:S01]  /*51b0*/  FMUL.FTZ R7, R242, R7 ;  /* 0x00000007f2077220 */ /* 0x000fe20000410000 */
[----:B------:R-:W-:Y:S01]  /*51c0*/  STS [R196+-0x3c00], R241 ;  /* 0xffc400f1c4007388 */ /* 0x000fe20000000800 */
[----:B------:R-:W-:Y:S01]  /*51d0*/  FMUL.FTZ R4, R243, R4 ;  /* 0x00000004f3047220 */ /* 0x000fe20000410000 */
[----:B------:R-:W-:Y:S01]  /*51e0*/  FMUL.FTZ R13, R186, R13 ;  /* 0x0000000dba0d7220 */ /* 0x000fe20000410000 */
[----:B------:R-:W-:Y:S01]  /*51f0*/  FMUL.FTZ R9, R246, R9 ;  /* 0x00000009f6097220 */ /* 0x000fe20000410000 */
[----:B------:R2:W-:Y:S01]  /*5200*/  STS [R116+-0x3c00], R5 ;  /* 0xffc4000574007388 */ /* 0x0005e20000000800 */
[----:B------:R-:W-:Y:S01]  /*5210*/  FMUL.FTZ R6, R247, R6 ;  /* 0x00000006f7067220 */ /* 0x000fe20000410000 */
[----:B------:R-:W-:Y:S01]  /*5220*/  F2FP.F16.F32.PACK_AB R7, R4, R7 ;  /* 0x000000070407723e */ /* 0x000fe200000000ff */
[C---:B------:R-:W-:Y:S01]  /*5230*/  FADD.FTZ R4, -R121.reuse, R11 ;  /* 0x0000000b79047221 */ /* 0x040fe20000010100 */
[----:B------:R-:W-:Y:S01]  /*5240*/  F2FP.F16.F32.PACK_AB R100, R8, R13 ;  /* 0x0000000d0864723e */ /* 0x000fe200000000ff */
[C---:B------:R-:W-:Y:S01]  /*5250*/  FADD.FTZ R13, -R121.reuse, R10 ;  /* 0x0000000a790d7221 */ /* 0x040fe20000010100 */
[----:B------:R-:W-:Y:S01]  /*5260*/  F2FP.F16.F32.PACK_AB R9, R6, R9 ;  /* 0x000000090609723e */ /* 0x000fe200000000ff */
[C---:B------:R-:W-:Y:S01]  /*5270*/  FADD.FTZ R11, -R121.reuse, R14 ;  /* 0x0000000e790b7221 */ /* 0x040fe20000010100 */
[----:B------:R-:W-:Y:S01]  /*5280*/  FADD.FTZ R6, -R121, R15 ;  /* 0x0000000f79067221 */ /* 0x000fe20000010100 */
        /* <DEDUP_REMOVED lines=10> */
[C---:B------:R-:W-:Y:S01]  /*5330*/  FADD.FTZ R26, -R121.reuse, R26 ;  /* 0x0000001a791a7221 */ /* 0x040fe20000010100 */
[----:B------:R-:W-:Y:S01]  /*5340*/  FADD.FTZ R27, -R121, R27 ;  /* 0x0000001b791b7221 */ /* 0x000fe20000010100 */
[----:B------:R-:W-:Y:S01]  /*5350*/  F2FP.F16.F32.PACK_AB R34, R34, R33 ;  /* 0x000000212222723e */ /* 0x000fe200000000ff */
[----:B------:R-:W-:Y:S01]  /*5360*/  STS [R196+-0x2c00], R13 ;  /* 0xffd4000dc4007388 */ /* 0x000fe20000000800 */
[----:B------:R-:W-:Y:S01]  /*5370*/  FMUL.FTZ R24, R117, R24 ;  /* 0x0000001875187220 */ /* 0x000fe20000410000 */
[----:B------:R-:W-:Y:S01]  /*5380*/  FMUL.FTZ R25, R118, R25 ;  /* 0x0000001976197220 */ /* 0x000fe20000410000 */
[C---:B--2---:R-:W-:Y:S01]  /*5390*/  FADD.FTZ R5, -R121.reuse, R30 ;  /* 0x0000001e79057221 */ /* 0x044fe20000010100 */
[----:B------:R-:W-:Y:S01]  /*53a0*/  STS [R116+-0x3000], R9 ;  /* 0xffd0000974007388 */ /* 0x000fe20000000800 */
[----:B------:R-:W-:Y:S01]  /*53b0*/  FADD.FTZ R31, -R121, R31 ;  /* 0x0000001f791f7221 */ /* 0x000fe20000010100 */
[----:B------:R-:W-:Y:S01]  /*53c0*/  FMUL.FTZ R26, R119, R26 ;  /* 0x0000001a771a7220 */ /* 0x000fe20000410000 */
[----:B------:R-:W-:Y:S01]  /*53d0*/  FMUL.FTZ R27, R122, R27 ;  /* 0x0000001b7a1b7220 */ /* 0x000fe20000410000 */
[----:B------:R2:W-:Y:S01]  /*53e0*/  STS [R116+-0x2c00], R11 ;  /* 0xffd4000b74007388 */ /* 0x0005e20000000800 */
[----:B------:R-:W-:Y:S01]  /*53f0*/  F2FP.F16.F32.PACK_AB R134, R134, R135 ;  /* 0x000000878686723e */ /* 0x000fe200000000ff */
[----:B------:R-:W-:Y:S01]  /*5400*/  FMUL.FTZ R5, R126, R5 ;  /* 0x000000057e057220 */ /* 0x000fe20000410000 */
[----:B------:R-:W-:Y:S01]  /*5410*/  FMUL.FTZ R120, R120, R31 ;  /* 0x0000001f78787220 */ /* 0x000fe20000410000 */
        /* <DEDUP_REMOVED lines=8> */
[----:B------:R-:W-:Y:S01]  /*54a0*/  STS [R199+-0x2c00], R32 ;  /* 0xffd40020c7007388 */ /* 0x000fe20000000800 */
[----:B--2---:R-:W-:Y:S03]  /*54b0*/  IMAD R116, R200, UR6, RZ ;  /* 0x00000006c8747c24 */ /* 0x004fe6000f8e02ff */
        /* <DEDUP_REMOVED lines=56> */
[----:B------:R-:W-:Y:S02]  /*5840*/  IADD3 R5, P0, PT, RZ, -UR21, RZ ;  /* 0x80000015ff057c10 */ /* 0x000fe4000ff1e0ff */
[C---:B------:R-:W-:Y:S02]  /*5850*/  ISETP.GE.AND P1, PT, R198.reuse, UR5, PT ;  /* 0x00000005c6007c0c */ /* 0x040fe4000bf26270 */
[----:B------:R-:W-:Y:S01]  /*5860*/  ISETP.GE.AND P4, PT, R198, UR5, PT ;  /* 0x00000005c6007c0c */ /* 0x000fe2000bf86270 */
[----:B------:R-:W-:Y:S05]  /*5870*/  IMAD.X R4, RZ, RZ, ~UR4, P0 ;  /* 0x80000004ff047e24 */ /* 0x000fea00080e06ff */
[----:B------:R-:W-:Y:S04]  /*5880*/  SHF.R.S64 R5, R5, 0x1f, R4 ;  /* 0x0000001f05057819 */ /* 0x000fe80000001004 */
[----:B------:R-:W-:Y:S04]  /*5890*/  IADD3 R218, P0, PT, R5, R218, RZ ;  /* 0x000000da05da7210 */ /* 0x000fe80007f1e0ff */
[----:B------:R-:W-:Y:S02]  /*58a0*/  LEA.HI.X.SX32 R219, R4, R219, 0x1, P0 ;  /* 0x000000db04db7211 */ /* 0x000fe400000f0eff */
[C---:B------:R-:W-:Y:S03]  /*58b0*/  @!P1 LEA R6, P0, R213.reuse, R218, 0x1 ;  /* 0x000000dad5069211 */ /* 0x040fe600078008ff */
        /* <DEDUP_REMOVED lines=12> */
.L_x_200:
        /* <DEDUP_REMOVED lines=73> */
[----:B------:R-:W-:Y:S01]  /*5e10*/  LEA.HI.X.SX32 R101, R116, R35, 0x5, P0 ;  /* 0x0000002374657211 */ /* 0x000fe200000f2eff */
        /* <DEDUP_REMOVED lines=85> */
[----:B------:R-:W-:Y:S01]  /*6370*/  VIADD R6, R168, 0xffffe000 ;  /* 0xffffe000a8067836 */ /* 0x000fe20000000000 */
        /* <DEDUP_REMOVED lines=125> */
.L_x_202:
[----:B-1----:R-:W1:Y:S01]  /*6b50*/  LDC.64 R4, c[0x0][0x5c0] ;  /* 0x00017000ff047b82 */ /* 0x002e620000000a00 */
[----:B------:R-:W-:-:S05]  /*6b60*/  IADD3 R12, PT, PT, R231, R232, RZ ;  /* 0x000000e8e70c7210 */ /* 0x000fca0007ffe0ff */
[C---:B-1----:R-:W-:Y:S02]  /*6b70*/  IMAD R6, R12.reuse, R5, RZ ;  /* 0x000000050c067224 */ /* 0x042fe400078e02ff */
[----:B------:R-:W-:-:S05]  /*6b80*/  IMAD.WIDE.U32 R12, R12, R4, RZ ;  /* 0x000000040c0c7225 */ /* 0x000fca00078e00ff */
[----:B------:R-:W-:Y:S02]  /*6b90*/  IADD3 R6, PT, PT, R13, R6, RZ ;  /* 0x000000060d067210 */ /* 0x000fe40007ffe0ff */
.L_x_203:
        /* <DEDUP_REMOVED lines=13> */
.L_x_204:
[----:B------:R-:W1:Y:S01]  /*6c70*/  LDC.64 R2, c[0x0][0x5c8] ;  /* 0x00017200ff027b82 */ /* 0x000e620000000a00 */
[----:B------:R-:W-:-:S05]  /*6c80*/  IADD3 R18, PT, PT, R231, R232, RZ ;  /* 0x000000e8e7127210 */ /* 0x000fca0007ffe0ff */
[C---:B-1----:R-:W-:Y:S02]  /*6c90*/  IMAD R16, R18.reuse, R3, RZ ;  /* 0x0000000312107224 */ /* 0x042fe400078e02ff */
[----:B------:R-:W-:-:S05]  /*6ca0*/  IMAD.WIDE.U32 R18, R18, R2, RZ ;  /* 0x0000000212127225 */ /* 0x000fca00078e00ff */
[----:B------:R-:W-:Y:S02]  /*6cb0*/  IADD3 R16, PT, PT, R19, R16, RZ ;  /* 0x0000001013107210 */ /* 0x000fe40007ffe0ff */
.L_x_205:
[----:B------:R-:W-:Y:S01]  /*6cc0*/  BAR.SYNC.DEFER_BLOCKING 0x0 ;  /* 0x0000000000007b1d */ /* 0x000fe20000010000 */
[----:B------:R-:W-:Y:S01]  /*6cd0*/  USHF.L.U32 UR6, UR15, 0x7, URZ ;  /* 0x000000070f067899 */ /* 0x000fe200080006ff */
[C---:B------:R-:W-:Y:S01]  /*6ce0*/  VIADD R13, R193.reuse, 0x20 ;  /* 0x00000020c10d7836 */ /* 0x040fe20000000000 */
[----:B------:R-:W-:Y:S01]  /*6cf0*/  USHF.L.U32 UR10, UR15, 0x7, URZ ;  /* 0x000000070f0a7899 */ /* 0x000fe200080006ff */
[C---:B------:R-:W-:Y:S01]  /*6d00*/  VIADD R7, R193.reuse, 0x40 ;  /* 0x00000040c1077836 */ /* 0x040fe20000000000 */
[----:B------:R-:W-:Y:S01]  /*6d10*/  USHF.R.S32.HI UR7, URZ, 0x1f, UR6 ;  /* 0x0000001fff077899 */ /* 0x000fe20008011406 */
[----:B------:R-:W-:Y:S01]  /*6d20*/  VIADD R14, R193, 0x60 ;  /* 0x00000060c10e7836 */ /* 0x000fe20000000000 */
[----:B------:R-:W1:Y:S01]  /*6d30*/  LDCU UR11, c[0x0][0x440] ;  /* 0x00008800ff0b77ac */ /* 0x000e620008000800 */
[----:B------:R-:W-:Y:S01]  /*6d40*/  IMAD.WIDE.U32 R24, R4, UR6, RZ ;  /* 0x0000000604187c25 */ /* 0x000fe2000f8e00ff */
[----:B------:R-:W-:Y:S01]  /*6d50*/  BSSY.RECONVERGENT B0, `(.L_x_206) ;  /* 0x000001e000007945 */ /* 0x000fe20003800200 */
[----:B------:R-:W2:Y:S02]  /*6d60*/  LDCU.64 UR4, c[0x0][0x5d8] ;  /* 0x0000bb00ff0477ac */ /* 0x000ea40008000a00 */
[----:B------:R-:W-:Y:S01]  /*6d70*/  VIADD R20, R229, -UR10 ;  /* 0x8000000ae5147c36 */ /* 0x000fe20008000000 */
[----:B------:R-:W-:Y:S01]  /*6d80*/  LOP3.LUT R17, R24, 0x38, R192, 0xf8, !PT ;  /* 0x0000003818117812 */ /* 0x000fe200078ef8c0 */
[----:B------:R-:W-:Y:S01]  /*6d90*/  IMAD R22, R4, UR7, RZ ;  /* 0x0000000704167c24 */ /* 0x000fe2000f8e02ff */
[----:B------:R-:W-:-:S02]  /*6da0*/  IADD3 R24, P2, PT, R193, 0x20, RZ ;  /* 0x00000020c1187810 */ /* 0x000fc40007f5e0ff */
[----:B------:R-:W-:Y:S01]  /*6db0*/  IADD3 R12, P0, PT, R12, R17, RZ ;  /* 0x000000110c0c7210 */ /* 0x000fe20007f1e0ff */
[----:B------:R-:W-:Y:S01]  /*6dc0*/  IMAD R15, R5, UR6, R22 ;  /* 0x00000006050f7c24 */ /* 0x000fe2000f8e0216 */
[----:B------:R3:W4:Y:S01]  /*6dd0*/  LDS.128 R8, [R197+0x7000] ;  /* 0x00700000c5087984 */ /* 0x0007220000000c00 */
[----:B-1----:R-:W-:-:S04]  /*6de0*/  ISETP.GE.AND P6, PT, R198, UR11, PT ;  /* 0x0000000bc6007c0c */ /* 0x002fc8000bfc6270 */
[-C--:B------:R-:W-:Y:S02]  /*6df0*/  ISETP.GE.OR P5, PT, R13, R20.reuse, P6 ;  /* 0x000000140d00720c */ /* 0x080fe400037a6670 */
[-C--:B------:R-:W-:Y:S02]  /*6e00*/  ISETP.GE.OR P4, PT, R7, R20.reuse, P6 ;  /* 0x000000140700720c */ /* 0x080fe40003786670 */
[-C--:B------:R-:W-:Y:S02]  /*6e10*/  ISETP.GE.OR P3, PT, R14, R20.reuse, P6 ;  /* 0x000000140e00720c */ /* 0x080fe40003766670 */
[C---:B------:R-:W-:Y:S02]  /*6e20*/  ISETP.GE.OR P6, PT, R193.reuse, R20, P6 ;  /* 0x00000014c100720c */ /* 0x040fe400037c6670 */
[----:B------:R-:W-:Y:S01]  /*6e30*/  IADD3.X R13, PT, PT, R6, R25, R15, P0, !PT ;  /* 0x00000019060d7210 */ /* 0x000fe200007fe40f */
[----:B------:R-:W-:Y:S01]  /*6e40*/  IMAD.X R25, RZ, RZ, RZ, P2 ;  /* 0x000000ffff197224 */ /* 0x000fe200010e06ff */
[----:B------:R-:W-:-:S02]  /*6e50*/  IADD3 R7, P1, PT, R193, 0x40, RZ ;  /* 0x00000040c1077810 */ /* 0x000fc40007f3e0ff */
[----:B------:R-:W-:Y:S01]  /*6e60*/  IADD3 R6, P0, PT, R193, 0x60, RZ ;  /* 0x00000060c1067810 */ /* 0x000fe20007f1e0ff */
[----:B--2---:R-:W-:-:S04]  /*6e70*/  IMAD.WIDE.U32 R20, R188, UR4, R12 ;  /* 0x00000004bc147c25 */ /* 0x004fc8000f8e000c */
[----:B------:R-:W-:Y:S02]  /*6e80*/  IMAD R17, R188, UR5, R21 ;  /* 0x00000005bc117c24 */ /* 0x000fe4000f8e0215 */
[----:B---3--:R-:W-:Y:S06]  /*6e90*/  @P6 BRA `(.L_x_207) ;  /* 0x0000000000246947 */ /* 0x008fec0003800000 */
        /* <DEDUP_REMOVED lines=9> */
.L_x_207:
[----:B------:R-:W-:Y:S05]  /*6f30*/  BSYNC.RECONVERGENT B0 ;  /* 0x0000000000007941 */ /* 0x000fea0003800200 */
.L_x_206:
        /* <DEDUP_REMOVED lines=12> */
.L_x_209:
[----:B------:R-:W-:Y:S05]  /*7000*/  BSYNC.RECONVERGENT B0 ;  /* 0x0000000000007941 */ /* 0x000fea0003800200 */
.L_x_208:
[----:B--2-4-:R2:W3:Y:S01]  /*7010*/  LDS.128 R8, [R197+0x8000] ;  /* 0x00800000c5087984 */ /* 0x0144e20000000c00 */
[----:B------:R-:W-:Y:S01]  /*7020*/  BSSY.RECONVERGENT B0, `(.L_x_210) ;  /* 0x000000d000007945 */ /* 0x000fe20003800200 */
[----:B------:R-:W-:-:S03]  /*7030*/  IADD3.X R27, PT, PT, RZ, RZ, RZ, P1, !PT ;  /* 0x000000ffff1b7210 */ /* 0x000fc60000ffe4ff */
        /* <DEDUP_REMOVED lines=11> */
.L_x_211:
[----:B------:R-:W-:Y:S05]  /*70f0*/  BSYNC.RECONVERGENT B0 ;  /* 0x0000000000007941 */ /* 0x000fea0003800200 */
.L_x_210:
[----:B---34-:R-:W-:Y:S01]  /*7100*/  MOV R8, R198 ;  /* 0x000000c600087202 */ /* 0x018fe20000000f00 */
[----:B------:R-:W-:Y:S01]  /*7110*/  BSSY.RECONVERGENT B0, `(.L_x_212) ;  /* 0x000000f000007945 */ /* 0x000fe20003800200 */
[----:B------:R-:W-:Y:S02]  /*7120*/  MOV R9, RZ ;  /* 0x000000ff00097202 */ /* 0x000fe40000000f00 */
[----:B------:R-:W-:Y:S01]  /*7130*/  IADD3.X R29, PT, PT, RZ, RZ, RZ, P0, !PT ;  /* 0x000000ffff1d7210 */ /* 0x000fe200007fe4ff */
[----:B-1----:R-:W-:-:S03]  /*7140*/  IMAD.WIDE.U32 R14, R2, UR6, R8 ;  /* 0x00000006020e7c25 */ /* 0x002fc6000f8e0008 */
[----:B------:R1:W3:Y:S01]  /*7150*/  LDS.128 R8, [R197+0x9000] ;  /* 0x00900000c5087984 */ /* 0x0002e20000000c00 */
[----:B------:R-:W-:Y:S05]  /*7160*/  @P3 BRA `(.L_x_213) ;  /* 0x0000000000243947 */ /* 0x000fea0003800000 */
[----:B------:R-:W4:Y:S01]  /*7170*/  LDCU.64 UR4, c[0x0][0x560] ;  /* 0x0000ac00ff0477ac */ /* 0x000f220008000a00 */
[----:B------:R-:W-:Y:S01]  /*7180*/  MOV R21, R17 ;  /* 0x0000001100157202 */ /* 0x000fe20000000f00 */
[-C--:B------:R-:W-:Y:S02]  /*7190*/  IMAD R12, R29, R4.reuse, RZ ;  /* 0x000000041d0c7224 */ /* 0x080fe400078e02ff */
[----:B------:R-:W-:-:S04]  /*71a0*/  IMAD.WIDE.U32 R20, R6, R4, R20 ;  /* 0x0000000406147225 */ /* 0x000fc800078e0014 */
[----:B------:R-:W-:-:S05]  /*71b0*/  IMAD R12, R6, R5, R12 ;  /* 0x00000005060c7224 */ /* 0x000fca00078e020c */
[----:B------:R-:W-:Y:S02]  /*71c0*/  IADD3 R12, PT, PT, R12, R21, RZ ;  /* 0x000000150c0c7210 */ /* 0x000fe40007ffe0ff */
[----:B----4-:R-:W-:-:S04]  /*71d0*/  LEA R4, P0, R20, UR4, 0x1 ;  /* 0x0000000414047c11 */ /* 0x010fc8000f8008ff */
[----:B------:R-:W-:-:S05]  /*71e0*/  LEA.HI.X R5, R20, UR5, R12, 0x1, P0 ;  /* 0x0000000514057c11 */ /* 0x000fca00080f0c0c */
[----:B---3--:R4:W-:Y:S04]  /*71f0*/  STG.E.128 desc[UR16][R4.64], R8 ;  /* 0x0000000804007986 */ /* 0x0089e8000c101d10 */
.L_x_213:
[----:B------:R-:W-:Y:S05]  /*7200*/  BSYNC.RECONVERGENT B0 ;  /* 0x0000000000007941 */ /* 0x000fea0003800200 */
.L_x_212:
[----:B------:R-:W2:Y:S01]  /*7210*/  LDCU.64 UR4, c[0x0][0x5e0] ;  /* 0x0000bc00ff0477ac */ /* 0x000ea20008000a00 */
[----:B------:R-:W1:Y:S01]  /*7220*/  LDS.128 R20, [R197+0xa000] ;  /* 0x00a00000c5147984 */ /* 0x000e620000000c00 */
[----:B----4-:R-:W-:Y:S01]  /*7230*/  IMAD R4, R2, UR7, RZ ;  /* 0x0000000702047c24 */ /* 0x010fe2000f8e02ff */
[----:B------:R-:W-:Y:S01]  /*7240*/  IADD3 R30, P0, PT, R18, R14, RZ ;  /* 0x0000000e121e7210 */ /* 0x000fe20007f1e0ff */
[----:B------:R-:W-:Y:S02]  /*7250*/  BSSY.RECONVERGENT B0, `(.L_x_214) ;  /* 0x000001a000007945 */ /* 0x000fe40003800200 */
[----:B---3--:R-:W-:Y:S02]  /*7260*/  IMAD R9, R3, UR6, R4 ;  /* 0x0000000603097c24 */ /* 0x008fe4000f8e0204 */
[----:B------:R-:W3:Y:S03]  /*7270*/  @!P6 LDC.64 R4, c[0x0][0x568] ;  /* 0x00015a00ff04eb82 */ /* 0x000ee60000000a00 */
[----:B------:R-:W-:-:S02]  /*7280*/  IADD3.X R31, PT, PT, R16, R15, R9, P0, !PT ;  /* 0x0000000f101f7210 */ /* 0x000fc400007fe409 */
[----:B------:R4:W1:Y:S04]  /*7290*/  LDS.128 R12, [R197+0xc000] ;  /* 0x00c00000c50c7984 */ /* 0x0008680000000c00 */
[----:B------:R4:W1:Y:S01]  /*72a0*/  LDS.128 R8, [R197+0xd000] ;  /* 0x00d00000c5087984 */ /* 0x0008620000000c00 */
[----:B--2---:R-:W-:-:S03]  /*72b0*/  IMAD.WIDE.U32 R30, R188, UR4, R30 ;  /* 0x00000004bc1e7c25 */ /* 0x004fc6000f8e001e */
[----:B------:R4:W2:Y:S01]  /*72c0*/  LDS.128 R16, [R197+0xb000] ;  /* 0x00b00000c5107984 */ /* 0x0008a20000000c00 */
[----:B------:R-:W-:Y:S01]  /*72d0*/  IMAD R33, R188, UR5, R31 ;  /* 0x00000005bc217c24 */ /* 0x000fe2000f8e021f */
[----:B------:R-:W-:-:S05]  /*72e0*/  @!P6 MOV R32, R30 ;  /* 0x0000001e0020e202 */ /* 0x000fca0000000f00 */
[----:B------:R-:W-:-:S04]  /*72f0*/  @!P6 IMAD.WIDE.U32 R34, R193, R2, R32 ;  /* 0x00000002c122e225 */ /* 0x000fc800078e0020 */
[----:B------:R-:W-:Y:S01]  /*7300*/  @!P6 IMAD R26, R193, R3, R35 ;  /* 0x00000003c11ae224 */ /* 0x000fe200078e0223 */
[----:B---3--:R-:W-:-:S04]  /*7310*/  @!P6 LEA R4, P0, R34, R4, 0x1 ;  /* 0x000000042204e211 */ /* 0x008fc800078008ff */
[----:B------:R-:W-:-:S05]  /*7320*/  @!P6 LEA.HI.X R5, R34, R5, R26, 0x1, P0 ;  /* 0x000000052205e211 */ /* 0x000fca00000f0c1a */
[----:B-1----:R4:W-:Y:S01]  /*7330*/  @!P6 STG.E.128 desc[UR16][R4.64], R20 ;  /* 0x000000140400e986 */ /* 0x0029e2000c101d10 */
        /* <DEDUP_REMOVED lines=11> */
.L_x_215:
[----:B------:R-:W-:Y:S05]  /*73f0*/  BSYNC.RECONVERGENT B0 ;  /* 0x0000000000007941 */ /* 0x000fea0003800200 */
.L_x_214:
        /* <DEDUP_REMOVED lines=12> */
.L_x_217:
[----:B------:R-:W-:Y:S05]  /*74c0*/  BSYNC.RECONVERGENT B0 ;  /* 0x0000000000007941 */ /* 0x000fea0003800200 */
.L_x_216:
        /* <DEDUP_REMOVED lines=11> */
.L_x_166:
[----:B------:R-:W-:Y:S05]  /*7580*/  BSYNC.RECONVERGENT B1 ;  /* 0x0000000000017941 */ /* 0x000fea0003800200 */
.L_x_140:
        /* <DEDUP_REMOVED lines=11> */
.L_x_219:
        /* <DEDUP_REMOVED lines=12> */
.L_x_1406:


//--------------------- .text._ZN5flash44flash_bwd_dq_dk_dv_loop_seqk_parallel_kernelI23Flash_bwd_kernel_traitsILi64ELi128ELi128ELi8ELi4ELi4ELi4ELb0ELb0EN7cutlass6half_tE19Flash_kernel_traitsILi64ELi128ELi128ELi8ES3_EELb0ELb1ELb0ELb0ELb0ELb0ELb0EEEvNS_16Flash_bwd_paramsE --------------------------
	.section	.text._ZN5flash44flash_bwd_dq_dk_dv_loop_seqk_parallel_kernelI23Flash_bwd_kernel_traitsILi64ELi128ELi128ELi8ELi4ELi4ELi4ELb0ELb0EN7cutlass6half_tE19Flash_kernel_traitsILi64ELi128ELi128ELi8ES3_EELb0ELb1ELb0ELb0ELb0ELb0ELb0EEEvNS_16Flash_bwd_paramsE,"ax",@progbits
	.align	128
        .global         _ZN5flash44flash_bwd_dq_dk_dv_loop_seqk_parallel_kernelI23Flash_bwd_kernel_traitsILi64ELi128ELi128ELi8ELi4ELi4ELi4ELb0ELb0EN7cutlass6half_tE19Flash_kernel_traitsILi64ELi128ELi128ELi8ES3_EELb0ELb1ELb0ELb0ELb0ELb0ELb0EEEvNS_16Flash_bwd_paramsE
        .type           _ZN5flash44flash_bwd_dq_dk_dv_loop_seqk_parallel_kernelI23Flash_bwd_kernel_traitsILi64ELi128ELi128ELi8ELi4ELi4ELi4ELb0ELb0EN7cutlass6half_tE19Flash_kernel_traitsILi64ELi128ELi128ELi8ES3_EELb0ELb1ELb0ELb0ELb0ELb0ELb0EEEvNS_16Flash_bwd_paramsE,@function
        .size           _ZN5flash44flash_bwd_dq_dk_dv_loop_seqk_parallel_kernelI23Flash_bwd_kernel_traitsILi64ELi128ELi128ELi8ELi4ELi4ELi4ELb0ELb0EN7cutlass6half_tE19Flash_kernel_traitsILi64ELi128ELi128ELi8ES3_EELb0ELb1ELb0ELb0ELb0ELb0ELb0EEEvNS_16Flash_bwd_paramsE,(.L_x_1407 - _ZN5flash44flash_bwd_dq_dk_dv_loop_seqk_parallel_kernelI23Flash_bwd_kernel_traitsILi64ELi128ELi128ELi8ELi4ELi4ELi4ELb0ELb0EN7cutlass6half_tE19Flash_kernel_traitsILi64ELi128ELi128ELi8ES3_EELb0ELb1ELb0ELb0ELb0ELb0ELb0EEEvNS_16Flash_bwd_paramsE)
        .other          _ZN5flash44flash_bwd_dq_dk_dv_loop_seqk_parallel_kernelI23Flash_bwd_kernel_traitsILi64ELi128ELi128ELi8ELi4ELi4ELi4ELb0ELb0EN7cutlass6half_tE19Flash_kernel_traitsILi64ELi128ELi128ELi8ES3_EELb0ELb1ELb0ELb0ELb0ELb0ELb0EEEvNS_16Flash_bwd_paramsE,@"STO_CUDA_ENTRY STV_DEFAULT"
_ZN5flash44flash_bwd_dq_dk_dv_loop_seqk_parallel_kernelI23Flash_bwd_kernel_traitsILi64ELi128ELi128ELi8ELi4ELi4ELi4ELb0ELb0EN7cutlass6half_tE19Flash_kernel_traitsILi64ELi128ELi128ELi8ES3_EELb0ELb1ELb0ELb0ELb0ELb0ELb0EEEvNS_16Flash_bwd_paramsE:
.text._ZN5flash44flash_bwd_dq_dk_dv_loop_seqk_parallel_kernelI23Flash_bwd_kernel_traitsILi64ELi128ELi128ELi8ELi4ELi4ELi4ELb0ELb0EN7cutlass6half_tE19Flash_kernel_traitsILi64ELi128ELi128ELi8ES3_EELb0ELb1ELb0ELb0ELb0ELb0ELb0EEEvNS_16Flash_bwd_paramsE:
[----:B------:R-:W1:Y:S08]  /*0000*/  LDC R1, c[0x0][0x37c] ;  /* 0x0000df00ff017b82 */ /* 0x000e700000000800 */
[----:B------:R-:W2:Y:S01]  /*0010*/  LDC R0, c[0x0][0x438] ;  /* 0x00010e00ff007b82 */ /* 0x000ea20000000800 */
[----:B-1----:R-:W-:-:S07]  /*0020*/  VIADD R1, R1, 0xfffffff8 ;  /* 0xfffffff801017836 */ /* 0x002fce0000000000 */
[----:B------:R-:W1:Y:S01]  /*0030*/  S2UR UR39, SR_CTAID.X ;  /* 0x00000000002779c3 */ /* 0x000e620000002500 */
[----:B--2---:R-:W-:-:S05]  /*0040*/  VIADD R0, R0, 0x7f ;  /* 0x0000007f00007836 */ /* 0x004fca0000000000 */
[----:B------:R-:W-:-:S04]  /*0050*/  SHF.R.S32.HI R2, RZ, 0x1f, R0 ;  /* 0x0000001fff027819 */ /* 0x000fc80000011400 */
[----:B------:R-:W-:-:S04]  /*0060*/  LEA.HI R0, R2, R0, RZ, 0x7 ;  /* 0x0000000002007211 */ /* 0x000fc800078f38ff */
[----:B------:R-:W-:-:S04]  /*0070*/  SHF.R.S32.HI R0, RZ, 0x7, R0 ;  /* 0x00000007ff007819 */ /* 0x000fc80000011400 */
[----:B-1----:R-:W-:-:S13]  /*0080*/  ISETP.LE.AND P0, PT, R0, UR39, PT ;  /* 0x0000002700007c0c */ /* 0x002fda000bf03270 */
[----:B------:R-:W-:Y:S05]  /*0090*/  @P0 EXIT ;  /* 0x000000000000094d */ /* 0x000fea0003800000 */
[----:B------:R-:W1:Y:S01]  /*00a0*/  S2UR UR46, SR_CTAID.Y ;  /* 0x00000000002e79c3 */ /* 0x000e620000002600 */
[----:B------:R-:W1:Y:S01]  /*00b0*/  LDCU.64 UR40, c[0x0][0x468] ;  /* 0x00008d00ff2877ac */ /* 0x000e620008000a00 */
[----:B------:R-:W2:Y:S06]  /*00c0*/  LDCU.64 UR6, c[0x0][0x460] ;  /* 0x00008c00ff0677ac */ /* 0x000eac0008000a00 */
[----:B------:R-:W-:Y:S01]  /*00d0*/  S2UR UR24, SR_CgaCtaId ;  /* 0x00000000001879c3 */ /* 0x000fe20000008800 */
[----:B------:R-:W3:Y:S01]  /*00e0*/  LDCU.64 UR4, c[0x0][0x468] ;  /* 0x00008d00ff0477ac */ /* 0x000ee20008000a00 */
[----:B------:R-:W4:Y:S06]  /*00f0*/  LDCU.U8 UR8, c[0x0][0x532] ;  /* 0x0000a640ff0877ac */ /* 0x000f2c0008000000 */
[----:B------:R-:W-:Y:S01]  /*0100*/  S2UR UR23, SR_CTAID.Z ;  /* 0x00000000001779c3 */ /* 0x000fe20000002700 */
[----:B------:R-:W4:Y:S01]  /*0110*/  LDCU UR10, c[0x0][0x438] ;  /* 0x00008700ff0a77ac */ /* 0x000f220008000800 */
[----:B------:R-:W4:Y:S06]  /*0120*/  LDCU.64 UR32, c[0x0][0x358] ;  /* 0x00006b00ff2077ac */ /* 0x000f2c0008000a00 */
[----:B------:R-:W-:Y:S01]  /*0130*/  S2UR UR21, SR_CTAID.X ;  /* 0x00000000001579c3 */ /* 0x000fe20000002500 */
[----:B-1----:R-:W-:-:S02]  /*0140*/  ULEA UR40, UP0, UR46, UR40, 0x2 ;  /* 0x000000282e287291 */ /* 0x002fc4000f8010ff */
[----:B--2---:R-:W-:Y:S02]  /*0150*/  UISETP.NE.U32.AND UP1, UPT, UR6, URZ, UPT ;  /* 0x000000ff0600728c */ /* 0x004fe4000bf25070 */
[----:B------:R-:W-:Y:S02]  /*0160*/  ULEA.HI.X UR41, UR46, UR41, URZ, 0x2, UP0 ;  /* 0x000000292e297291 */ /* 0x000fe400080f14ff */
[----:B------:R-:W-:Y:S01]  /*0170*/  UISETP.NE.U32.AND UP0, UPT, UR6, URZ, UPT ;  /* 0x000000ff0600728c */ /* 0x000fe2000bf05070 */
[----:B------:R-:W-:Y:S01]  /*0180*/  S2UR UR18, SR_CTAID.Y ;  /* 0x00000000001279c3 */ /* 0x000fe20000002600 */
[----:B---3--:R-:W-:Y:S02]  /*0190*/  UISETP.EQ.U32.AND UP2, UPT, UR4, URZ, UPT ;  /* 0x000000ff0400728c */ /* 0x008fe4000bf42070 */
[----:B------:R-:W-:Y:S02]  /*01a0*/  UISETP.NE.U32.AND UP6, UPT, UR4, URZ, UPT ;  /* 0x000000ff0400728c */ /* 0x000fe4000bfc5070 */
[----:B------:R-:W-:-:S02]  /*01b0*/  UISETP.NE.AND.EX UP5, UPT, UR7, URZ, UPT, UP1 ;  /* 0x000000ff0700728c */ /* 0x000fc4000bfa5310 */
[----:B------:R-:W-:Y:S01]  /*01c0*/  UISETP.NE.AND.EX UP4, UPT, UR7, URZ, UPT, UP0 ;  /* 0x000000ff0700728c */ /* 0x000fe2000bf85300 */
[----:B------:R-:W1:Y:S01]  /*01d0*/  S2UR UR4, SR_CgaCtaId ;  /* 0x00000000000479c3 */ /* 0x000e620000008800 */
[----:B------:R-:W2:Y:S01]  /*01e0*/  LDCU.64 UR6, c[0x0][0x470] ;  /* 0x00008e00ff0677ac */ /* 0x000ea20008000a00 */
[----:B----4-:R-:W-:Y:S02]  /*01f0*/  UISETP.NE.AND UP3, UPT, UR8, URZ, UPT ;  /* 0x000000ff0800728c */ /* 0x010fe4000bf65270 */
[----:B------:R-:W-:-:S04]  /*0200*/  UISETP.NE.AND.EX UP6, UPT, UR5, URZ, UPT, UP6 ;  /* 0x000000ff0500728c */ /* 0x000fc8000bfc5360 */
[----:B------:R-:W3:Y:S01]  /*0210*/  S2UR UR20, SR_CTAID.Z ;  /* 0x00000000001479c3 */ /* 0x000ee20000002700 */
[----:B------:R-:W-:Y:S01]  /*0220*/  UISETP.EQ.OR.EX UP0, UPT, UR5, URZ, !UP3, UP2 ;  /* 0x000000ff0500728c */ /* 0x000fe2000df02720 */
[----:B------:R-:W-:Y:S02]  /*0230*/  UMOV UR8, 0x400 ;  /* 0x0000040000087882 */ /* 0x000fe40000000000 */
[----:B------:R-:W-:Y:S01]  /*0240*/  UMOV UR5, 0x400 ;  /* 0x0000040000057882 */ /* 0x000fe20000000000 */
[----:B------:R-:W-:Y:S02]  /*0250*/  UP2UR UR26, UPR, URZ, 0x1 ;  /* 0x00000001ff1a7883 */ /* 0x000fe40008000000 */
[----:B------:R-:W-:Y:S01]  /*0260*/  UP2UR UR25, UPR, URZ, 0x8 ;  /* 0x00000008ff197883 */ /* 0x000fe20008000000 */
[----:B------:R-:W4:Y:S01]  /*0270*/  LDCU.64 UR28, c[0x0][0x460] ;  /* 0x00008c00ff1c77ac */ /* 0x000f220008000a00 */
[----:B--2---:R-:W-:Y:S01]  /*0280*/  UISETP.NE.U32.AND UP0, UPT, UR6, URZ, UPT ;  /* 0x000000ff0600728c */ /* 0x004fe2000bf05070 */
[----:B------:R-:W2:Y:S01]  /*0290*/  LDCU UR19, c[0x0][0x438] ;  /* 0x00008700ff1377ac */ /* 0x000ea20008000800 */
[----:B-1----:R-:W-:Y:S01]  /*02a0*/  ULEA UR4, UR4, UR5, 0x18 ;  /* 0x0000000504047291 */ /* 0x002fe2000f8ec0ff */
[----:B------:R-:W1:Y:S01]  /*02b0*/  @!UP4 LDCU UR22, c[0x0][0x434] ;  /* 0x00008680ff16c7ac */ /* 0x000e620008000800 */
[----:B------:R-:W-:-:S02]  /*02c0*/  ULEA UR24, UR24, UR8, 0x18 ;  /* 0x0000000818187291 */ /* 0x000fc4000f8ec0ff */
[----:B------:R-:W-:Y:S01]  /*02d0*/  UISETP.NE.AND.EX UP3, UPT, UR7, URZ, UPT, UP0 ;  /* 0x000000ff0700728c */ /* 0x000fe2000bf65300 */
[----:B------:R-:W-:Y:S01]  /*02e0*/  UMOV UR5, 0xffffc000 ;  /* 0xffffc00000057882 */ /* 0x000fe20000000000 */
[----:B------:R-:W-:Y:S01]  /*02f0*/  UMOV UR27, URZ ;  /* 0x000000ff001b7c82 */ /* 0x000fe20008000000 */
[----:B------:R-:W-:-:S08]  /*0300*/  UMOV UR30, URZ ;  /* 0x000000ff001e7c82 */ /* 0x000fd00008000000 */
.L_x_307:
[----:B-----5:R-:W5:Y:S01]  /*0310*/  LDCU.64 UR8, c[0x0][0x478] ;  /* 0x00008f00ff0877ac */ /* 0x020f620008000a00 */
[----:B------:R-:W-:Y:S02]  /*0320*/  PLOP3.LUT P1, PT, PT, PT, UP3, 0x80, 0x8 ;  /* 0x000000000008781c */ /* 0x000fe40003f2f038 */
[----:B------:R-:W-:Y:S01]  /*0330*/  PLOP3.LUT P4, PT, PT, PT, UP5, 0x80, 0x8 ;  /* 0x000000000008781c */ /* 0x000fe20003f8f058 */
[----:B------:R-:W-:Y:S01]  /*0340*/  @UP3 ULEA UR12, UP0, UR46, UR6, 0x2 ;  /* 0x000000062e0c3291 */ /* 0x000fe2000f8010ff */
[----:B------:R-:W-:Y:S01]  /*0350*/  PLOP3.LUT P2, PT, PT, PT, UP4, 0x80, 0x8 ;  /* 0x000000000008781c */ /* 0x000fe20003f4f048 */
[----:B------:R-:W-:Y:S02]  /*0360*/  UISETP.NE.AND UP2, UPT, UR26, URZ, UPT ;  /* 0x000000ff1a00728c */ /* 0x000fe4000bf45270 */
[----:B------:R-:W-:Y:S02]  /*0370*/  @UP3 ULEA.HI.X UR13, UR46, UR7, URZ, 0x2, UP0 ;  /* 0x000000072e0d3291 */ /* 0x000fe400080f14ff */
[----:B---3--:R-:W-:-:S04]  /*0380*/  IMAD.U32 R4, RZ, RZ, UR12 ;  /* 0x0000000cff047e24 */ /* 0x008fc8000f8e00ff */
[----:B------:R-:W-:Y:S01]  /*0390*/  IMAD.U32 R5, RZ, RZ, UR13 ;  /* 0x0000000dff057e24 */ /* 0x000fe2000f8e00ff */
[----:B----4-:R-:W-:Y:S02]  /*03a0*/  UIMAD.WIDE.U32 UR12, UR46, 0x4, UR28 ;  /* 0x000000042e0c78a5 */ /* 0x010fe4000f8e001c */
[----:B-----5:R-:W-:Y:S02]  /*03b0*/  UISETP.NE.U32.AND UP0, UPT, UR8, URZ, UPT ;  /* 0x000000ff0800728c */ /* 0x020fe4000bf05070 */
[----:B------:R-:W4:Y:S02]  /*03c0*/  @P1 LDG.E R6, desc[UR32][R4.64] ;  /* 0x0000002004061981 */ /* 0x000f24000c1e1900 */
[----:B------:R-:W-:-:S06]  /*03d0*/  UISETP.NE.AND.EX UP0, UPT, UR9, URZ, UPT, UP0 ;  /* 0x000000ff0900728c */ /* 0x000fcc000bf05300 */
[----:B------:R-:W-:-:S05]  /*03e0*/  PLOP3.LUT P0, PT, PT, PT, UP0, 0x80, 0x8 ;  /* 0x000000000008781c */ /* 0x000fca0003f0f008 */
[----:B------:R-:W-:Y:S01]  /*03f0*/  @UP0 ULEA UR14, UP1, UR46, UR8, 0x2 ;  /* 0x000000082e0e0291 */ /* 0x000fe2000f8210ff */
[----:B------:R-:W-:Y:S01]  /*0400*/  PLOP3.LUT P3, PT, PT, PT, UP2, 0x80, 0x8 ;  /* 0x000000000008781c */ /* 0x000fe20003f6f028 */
[----:B------:R-:W5:Y:S02]  /*0410*/  @!UP0 LDCU UR11, c[0x0][0x43c] ;  /* 0x00008780ff0b87ac */ /* 0x000f640008000800 */
[----:B------:R-:W-:Y:S02]  /*0420*/  @UP0 ULEA.HI.X UR15, UR46, UR9, URZ, 0x2, UP1 ;  /* 0x000000092e0f0291 */ /* 0x000fe400088f14ff */
[----:B------:R-:W-:Y:S01]  /*0430*/  IMAD.U32 R2, RZ, RZ, UR14 ;  /* 0x0000000eff027e24 */ /* 0x000fe2000f8e00ff */
[----:B------:R-:W2:Y:S03]  /*0440*/  @!UP0 LDCU.64 UR8, c[0x0][0x488] ;  /* 0x00009100ff0887ac */ /* 0x000ea60008000a00 */
[----:B------:R-:W-:-:S05]  /*0450*/  IMAD.U32 R3, RZ, RZ, UR15 ;  /* 0x0000000fff037e24 */ /* 0x000fca000f8e00ff */
[----:B------:R3:W4:Y:S01]  /*0460*/  @P0 LDG.E R4, desc[UR32][R2.64] ;  /* 0x0000002002040981 */ /* 0x000722000c1e1900 */
[----:B------:R-:W-:Y:S01]  /*0470*/  UMOV UR36, URZ ;  /* 0x000000ff00247c82 */ /* 0x000fe20008000000 */
[----:B------:R-:W-:Y:S01]  /*0480*/  UMOV UR42, 0xffffffff ;  /* 0xffffffff002a7882 */ /* 0x000fe20000000000 */
[----:B------:R-:W-:Y:S01]  /*0490*/  UMOV UR38, 0xffffffff ;  /* 0xffffffff00267882 */ /* 0x000fe20000000000 */
[----:B--2---:R-:W-:-:S04]  /*04a0*/  @!UP0 UISETP.NE.U32.AND UP1, UPT, UR8, URZ, UPT ;  /* 0x000000ff0800828c */ /* 0x004fc8000bf25070 */
[----:B------:R-:W-:Y:S02]  /*04b0*/  @!UP0 UISETP.NE.AND.EX UP1, UPT, UR9, URZ, UPT, UP1 ;  /* 0x000000ff0900828c */ /* 0x000fe4000bf25310 */
[----:B------:R-:W-:Y:S02]  /*04c0*/  USHF.L.U32 UR44, UR39, 0x7, URZ ;  /* 0x00000007272c7899 */ /* 0x000fe400080006ff */
[----:B-----5:R-:W-:Y:S01]  /*04d0*/  @!UP0 USEL UR9, UR11, URZ, UP1 ;  /* 0x000000ff0b098287 */ /* 0x020fe20008800000 */
[----:B---3--:R-:W-:Y:S02]  /*04e0*/  IMAD.U32 R2, RZ, RZ, UR12 ;  /* 0x0000000cff027e24 */ /* 0x008fe4000f8e00ff */
[----:B------:R-:W-:-:S05]  /*04f0*/  IMAD.U32 R3, RZ, RZ, UR13 ;  /* 0x0000000dff037e24 */ /* 0x000fca000f8e00ff */
[----:B------:R-:W2:Y:S04]  /*0500*/  @P4 LDG.E R5, desc[UR32][R2.64] ;  /* 0x0000002002054981 */ /* 0x000ea8000c1e1900 */
[----:B------:R3:W5:Y:S02]  /*0510*/  @P2 LDG.E R0, desc[UR32][R2.64+0x4] ;  /* 0x0000042002002981 */ /* 0x000764000c1e1900 */
[----:B---3--:R-:W-:Y:S02]  /*0520*/  IMAD.U32 R2, RZ, RZ, UR40 ;  /* 0x00000028ff027e24 */ /* 0x008fe4000f8e00ff */
[----:B------:R-:W-:-:S05]  /*0530*/  IMAD.U32 R3, RZ, RZ, UR41 ;  /* 0x00000029ff037e24 */ /* 0x000fca000f8e00ff */
[----:B------:R-:W3:Y:S01]  /*0540*/  @!P3 LDG.E R2, desc[UR32][R2.64] ;  /* 0x000000200202b981 */ /* 0x000ee2000c1e1900 */
[----:B----4-:R-:W-:Y:S02]  /*0550*/  @P1 R2UR UR36, R6 ;  /* 0x00000000062412ca */ /* 0x010fe400000e0000 */
[----:B------:R-:W-:-:S13]  /*0560*/  @P0 R2UR UR35, R4 ;  /* 0x00000000042302ca */ /* 0x000fda00000e0000 */
[----:B------:R-:W-:Y:S01]  /*0570*/  @UP0 UIADD3 UR35, UPT, UPT, UR35, -UR36, URZ ;  /* 0x8000002423230290 */ /* 0x000fe2000fffe0ff */
[----:B--2---:R-:W-:Y:S02]  /*0580*/  @P4 R2UR UR42, R5 ;  /* 0x00000000052a42ca */ /* 0x004fe400000e0000 */
[----:B-----5:R-:W-:Y:S02]  /*0590*/  @P2 R2UR UR8, R0 ;  /* 0x00000000000822ca */ /* 0x020fe400000e0000 */
[----:B---3--:R-:W-:Y:S01]  /*05a0*/  @!P3 R2UR UR38, R2 ;  /* 0x000000000226b2ca */ /* 0x008fe200000e0000 */
[----:B------:R-:W-:-:S14]  /*05b0*/  BRA.U !UP6, `(.L_x_220) ;  /* 0x000000010e247547 */ /* 0x000fdc000b800000 */
[----:B------:R-:W-:Y:S01]  /*05c0*/  UISETP.NE.AND UP1, UPT, UR25, URZ, UPT ;  /* 0x000000ff1900728c */ /* 0x000fe2000bf25270 */
[----:B------:R-:W-:Y:S02]  /*05d0*/  IMAD.U32 R2, RZ, RZ, UR40 ;  /* 0x00000028ff027e24 */ /* 0x000fe4000f8e00ff */
[----:B------:R-:W-:-:S03]  /*05e0*/  IMAD.U32 R3, RZ, RZ, UR41 ;  /* 0x00000029ff037e24 */ /* 0x000fc6000f8e00ff */
[----:B------:R-:W-:-:S13]  /*05f0*/  PLOP3.LUT P0, PT, PT, PT, UP1, 0x80, 0x8 ;  /* 0x000000000008781c */ /* 0x000fda0003f0f018 */
[----:B------:R-:W2:Y:S04]  /*0600*/  @P0 LDG.E R0, desc[UR32][R2.64+0x4] ;  /* 0x0000042002000981 */ /* 0x000ea8000c1e1900 */
[----:B------:R-:W3:Y:S01]  /*0610*/  @!P0 LDG.E R2, desc[UR32][R2.64] ;  /* 0x0000002002028981 */ /* 0x000ee2000c1e1900 */
[----:B--2---:R-:W-:-:S13]  /*0620*/  @P0 R2UR UR10, R0 ;  /* 0x00000000000a02ca */ /* 0x004fda00000e0000 */
[----:B------:R-:W-:-:S07]  /*0630*/  @UP1 UIADD3 UR10, UPT, UPT, UR10, -UR38, URZ ;  /* 0x800000260a0a1290 */ /* 0x000fce000fffe0ff */
[----:B---3--:R-:W-:-:S15]  /*0640*/  @!P0 R2UR UR10, R2 ;  /* 0x00000000020a82ca */ /* 0x008fde00000e0000 */
.L_x_220:
[----:B------:R-:W-:Y:S01]  /*0650*/  @!UP0 UIADD3 UR35, UPT, UPT, UR9, UR10, -UR36 ;  /* 0x0000000a09238290 */ /* 0x000fe2000fffe824 */
[----:B-1----:R-:W-:Y:S01]  /*0660*/  @!UP4 UMOV UR37, UR22 ;  /* 0x000000160025cc82 */ /* 0x002fe20008000000 */
[----:B------:R-:W-:Y:S02]  /*0670*/  @UP4 UIADD3 UR37, UPT, UPT, UR8, -UR42, URZ ;  /* 0x8000002a08254290 */ /* 0x000fe4000fffe0ff */
[----:B------:R-:W-:-:S09]  /*0680*/  UISETP.GT.AND UP0, UPT, UR35, UR44, UPT ;  /* 0x0000002c2300728c */ /* 0x000fd2000bf04270 */
[----:B------:R-:W-:Y:S05]  /*0690*/  BRA.U !UP0, `(.L_x_221) ;  /* 0x00000099085c7547 */ /* 0x000fea000b800000 */
[----:B------:R-:W-:Y:S02]  /*06a0*/  UISETP.NE.AND UP1, UPT, UR42, -0x1, UPT ;  /* 0xffffffff2a00788c */ /* 0x000fe4000bf25270 */
[----:B------:R-:W-:Y:S02]  /*06b0*/  UIADD3 UR12, UPT, UPT, UR37, 0x7f, URZ ;  /* 0x0000007f250c7890 */ /* 0x000fe4000fffe0ff */
[----:B------:R-:W-:Y:S02]  /*06c0*/  UISETP.NE.AND UP2, UPT, UR38, -0x1, UPT ;  /* 0xffffffff2600788c */ /* 0x000fe4000bf45270 */
[----:B------:R-:W-:-:S04]  /*06d0*/  USHF.R.S32.HI UR34, URZ, 0x1f, UR12 ;  /* 0x0000001fff227899 */ /* 0x000fc8000801140c */
[----:B------:R-:W-:Y:S01]  /*06e0*/  ULEA.HI UR34, UR34, UR12, URZ, 0x7 ;  /* 0x0000000c22227291 */ /* 0x000fe2000f8f38ff */
[----:B------:R-:W1:Y:S01]  /*06f0*/  @!UP1 LDCU.64 UR10, c[0x0][0x398] ;  /* 0x00007300ff0a97ac */ /* 0x000e620008000a00 */
[----:B------:R-:W2:Y:S02]  /*0700*/  @UP1 LDCU.64 UR8, c[0x0][0x3b0] ;  /* 0x00007600ff0817ac */ /* 0x000ea40008000a00 */
[----:B------:R-:W-:-:S04]  /*0710*/  USHF.R.S32.HI UR34, URZ, 0x7, UR34 ;  /* 0x00000007ff227899 */ /* 0x000fc80008011422 */
[----:B------:R-:W-:-:S04]  /*0720*/  USHF.L.U32 UR31, UR34, 0x7, URZ ;  /* 0x00000007221f7899 */ /* 0x000fc800080006ff */
[----:B------:R-:W-:Y:S02]  /*0730*/  UIADD3 UR12, UPT, UPT, UR31, -0x80, URZ ;  /* 0xffffff801f0c7890 */ /* 0x000fe4000fffe0ff */
[----:B-1----:R-:W-:Y:S02]  /*0740*/  @!UP1 UIMAD.WIDE.U32 UR52, UR46, UR10, URZ ;  /* 0x0000000a2e3492a5 */ /* 0x002fe4000f8e00ff */
[----:B------:R-:W-:Y:S02]  /*0750*/  USHF.R.S32.HI UR49, URZ, 0x1f, UR12 ;  /* 0x0000001fff317899 */ /* 0x000fe4000801140c */
[----:B--2---:R-:W-:Y:S02]  /*0760*/  @UP1 UIMAD.WIDE.U32 UR14, UR42, UR8, URZ ;  /* 0x000000082a0e12a5 */ /* 0x004fe4000f8e00ff */
[----:B------:R-:W-:Y:S02]  /*0770*/  @!UP1 UIMAD UR13, UR46, UR11, UR53 ;  /* 0x0000000b2e0d92a4 */ /* 0x000fe4000f8e0235 */
[----:B------:R-:W-:-:S03]  /*0780*/  @UP1 UIMAD UR13, UR42, UR9, UR15 ;  /* 0x000000092a0d12a4 */ /* 0x000fc6000f8e020f */
[----:B------:R-:W-:Y:S01]  /*0790*/  @UP1 UMOV UR52, UR14 ;  /* 0x0000000e00341c82 */ /* 0x000fe20008000000 */
[----:B------:R-:W-:Y:S08]  /*07a0*/  BRA.U UP2, `(.L_x_222) ;  /* 0x0000000102307547 */ /* 0x000ff0000b800000 */
[----:B------:R-:W1:Y:S01]  /*07b0*/  LDCU.64 UR16, c[0x0][0x3b8] ;  /* 0x00007700ff1077ac */ /* 0x000e620008000a00 */
[----:B------:R-:W2:Y:S01]  /*07c0*/  LDCU.64 UR8, c[0x0][0x3a0] ;  /* 0x00007400ff0877ac */ /* 0x000ea20008000a00 */
[----:B------:R-:W-:-:S04]  /*07d0*/  USHF.R.S32.HI UR10, URZ, 0x1f, UR36 ;  /* 0x0000001fff0a7899 */ /* 0x000fc80008011424 */
[----:B-1----:R-:W-:Y:S02]  /*07e0*/  UIMAD UR10, UR10, UR16, URZ ;  /* 0x000000100a0a72a4 */ /* 0x002fe4000f8e02ff */
[----:B------:R-:W-:Y:S02]  /*07f0*/  UIMAD.WIDE.U32 UR14, UR36, UR16, URZ ;  /* 0x00000010240e72a5 */ /* 0x000fe4000f8e00ff */
[----:B------:R-:W-:-:S04]  /*0800*/  UIMAD UR10, UR36, UR17, UR10 ;  /* 0x00000011240a72a4 */ /* 0x000fc8000f8e020a */
[----:B------:R-:W-:-:S03]  /*0810*/  UIADD3 UR11, UPT, UPT, UR15, UR10, URZ ;  /* 0x0000000a0f0b7290 */ /* 0x000fc6000fffe0ff */
[----:B------:R-:W-:Y:S02]  /*0820*/  UMOV UR10, UR14 ;  /* 0x0000000e000a7c82 */ /* 0x000fe40008000000 */
[----:B--2---:R-:W-:-:S04]  /*0830*/  UIMAD.WIDE.U32 UR50, UR46, UR8, UR10 ;  /* 0x000000082e3272a5 */ /* 0x004fc8000f8e000a */
[----:B------:R-:W-:-:S06]  /*0840*/  UIMAD UR9, UR46, UR9, UR51 ;  /* 0x000000092e0972a4 */ /* 0x000fcc000f8e0233 */
[----:B------:R-:W-:Y:S01]  /*0850*/  MOV R21, UR9 ;  /* 0x0000000900157c02 */ /* 0x000fe20008000f00 */
[----:B------:R-:W-:Y:S05]  /*0860*/  BRA `(.L_x_223) ;  /* 0x0000000000187947 */ /* 0x000fea0003800000 */
.L_x_222:
[----:B------:R-:W1:Y:S01]  /*0870*/  LDCU.64 UR16, c[0x0][0x3b8] ;  /* 0x00007700ff1077ac */ /* 0x000e620008000a00 */
[----:B------:R-:W-:-:S04]  /*0880*/  UIADD3 UR8, UPT, UPT, UR36, UR38, URZ ;  /* 0x0000002624087290 */ /* 0x000fc8000fffe0ff */
[----:B-1----:R-:W-:Y:S02]  /*0890*/  UIMAD.WIDE.U32 UR50, UR8, UR16, URZ ;  /* 0x00000010083272a5 */ /* 0x002fe4000f8e00ff */
[----:B------:R-:W-:-:S04]  /*08a0*/  UIMAD UR8, UR8, UR17, URZ ;  /* 0x00000011080872a4 */ /* 0x000fc8000f8e02ff */
[----:B------:R-:W-:-:S06]  /*08b0*/  UIADD3 UR8, UPT, UPT, UR51, UR8, URZ ;  /* 0x0000000833087290 */ /* 0x000fcc000fffe0ff */
[----:B------:R-:W-:Y:S02]  /*08c0*/  MOV R21, UR8 ;  /* 0x0000000800157c02 */ /* 0x000fe40008000f00 */
.L_x_223:
[----:B------:R-:W1:Y:S01]  /*08d0*/  LDC R5, c[0x0][0x3e8] ;  /* 0x0000fa00ff057b82 */ /* 0x000e620000000800 */
[----:B------:R-:W2:Y:S01]  /*08e0*/  S2R R6, SR_CTAID.Z ;  /* 0x0000000000067919 */ /* 0x000ea20000002700 */
[----:B------:R-:W-:Y:S01]  /*08f0*/  USHF.R.S32.HI UR45, URZ, 0x1f, UR44 ;  /* 0x0000001fff2d7899 */ /* 0x000fe2000801142c */
[----:B-1----:R-:W-:-:S05]  /*0900*/  IABS R0, R5 ;  /* 0x0000000500007213 */ /* 0x002fca0000000000 */
[----:B------:R-:W-:-:S04]  /*0910*/  IMAD.MOV.U32 R4, RZ, RZ, R0 ;  /* 0x000000ffff047224 */ /* 0x000fc800078e0000 */
[----:B------:R-:W1:Y:S01]  /*0920*/  I2F.RP R2, R4 ;  /* 0x0000000400027306 */ /* 0x000e620000209400 */
[----:B--2---:R-:W-:-:S07]  /*0930*/  IABS R6, R6 ;  /* 0x0000000600067213 */ /* 0x004fce0000000000 */
[----:B-1----:R-:W1:Y:S02]  /*0940*/  MUFU.RCP R2, R2 ;  /* 0x0000000200027308 */ /* 0x002e640000001000 */
[----:B-1----:R-:W-:-:S06]  /*0950*/  VIADD R2, R2, 0xffffffe ;  /* 0x0ffffffe02027836 */ /* 0x002fcc0000000000 */
[----:B------:R-:W1:Y:S02]  /*0960*/  F2I.FTZ.U32.TRUNC.NTZ R3, R2 ;  /* 0x0000000200037305 */ /* 0x000e64000021f000 */
[----:B-1----:R-:W-:Y:S01]  /*0970*/  IADD3 R0, PT, PT, RZ, -R3, RZ ;  /* 0x80000003ff007210 */ /* 0x002fe20007ffe0ff */
[----:B------:R-:W-:-:S04]  /*0980*/  IMAD.MOV.U32 R2, RZ, RZ, RZ ;  /* 0x000000ffff027224 */ /* 0x000fc800078e00ff */
[----:B------:R-:W-:-:S04]  /*0990*/  IMAD R0, R0, R4, RZ ;  /* 0x0000000400007224 */ /* 0x000fc800078e02ff */
[----:B------:R-:W-:-:S04]  /*09a0*/  IMAD.HI.U32 R0, R3, R0, R2 ;  /* 0x0000000003007227 */ /* 0x000fc800078e0002 */
[----:B------:R-:W-:-:S04]  /*09b0*/  IMAD.MOV.U32 R3, RZ, RZ, R6 ;  /* 0x000000ffff037224 */ /* 0x000fc800078e0006 */
[----:B------:R-:W-:-:S05]  /*09c0*/  IMAD.HI.U32 R0, R0, R3, RZ ;  /* 0x0000000300007227 */ /* 0x000fca00078e00ff */
[----:B------:R-:W-:-:S05]  /*09d0*/  IADD3 R2, PT, PT, -R0, RZ, RZ ;  /* 0x000000ff00027210 */ /* 0x000fca0007ffe1ff */
[----:B------:R-:W-:-:S05]  /*09e0*/  IMAD R2, R4, R2, R3 ;  /* 0x0000000204027224 */ /* 0x000fca00078e0203 */
[----:B------:R-:W-:-:S13]  /*09f0*/  ISETP.GT.U32.AND P1, PT, R4, R2, PT ;  /* 0x000000020400720c */ /* 0x000fda0003f24070 */
[----:B------:R-:W-:Y:S02]  /*0a00*/  @!P1 IMAD.IADD R2, R2, 0x1, -R4 ;  /* 0x0000000102029824 */ /* 0x000fe400078e0a04 */
[----:B------:R-:W-:Y:S01]  /*0a10*/  @!P1 VIADD R0, R0, 0x1 ;  /* 0x0000000100009836 */ /* 0x000fe20000000000 */
[C---:B------:R-:W-:Y:S02]  /*0a20*/  ISETP.NE.AND P1, PT, R5.reuse, RZ, PT ;  /* 0x000000ff0500720c */ /* 0x040fe40003f25270 */
[----:B------:R-:W-:Y:S02]  /*0a30*/  ISETP.GE.U32.AND P2, PT, R2, R4, PT ;  /* 0x000000040200720c */ /* 0x000fe40003f46070 */
[----:B------:R-:W-:-:S04]  /*0a40*/  LOP3.LUT R2, R5, UR23, RZ, 0x3c, !PT ;  /* 0x0000001705027c12 */ /* 0x000fc8000f8e3cff */
[----:B------:R-:W-:-:S07]  /*0a50*/  ISETP.GE.AND P0, PT, R2, RZ, PT ;  /* 0x000000ff0200720c */ /* 0x000fce0003f06270 */
[----:B------:R-:W-:-:S05]  /*0a60*/  @P2 IADD3 R0, PT, PT, R0, 0x1, RZ ;  /* 0x0000000100002810 */ /* 0x000fca0007ffe0ff */
[----:B------:R-:W-:-:S05]  /*0a70*/  IMAD.MOV.U32 R16, RZ, RZ, R0 ;  /* 0x000000ffff107224 */ /* 0x000fca00078e0000 */
[----:B------:R-:W-:Y:S02]  /*0a80*/  @!P0 IADD3 R16, PT, PT, -R16, RZ, RZ ;  /* 0x000000ff10108210 */ /* 0x000fe40007ffe1ff */
[----:B------:R-:W-:-:S04]  /*0a90*/  @!P1 LOP3.LUT R16, RZ, R5, RZ, 0x33, !PT ;  /* 0x00000005ff109212 */ /* 0x000fc800078e33ff */
[----:B------:R-:W-:Y:S01]  /*0aa0*/  SHF.R.S32.HI R24, RZ, 0x1f, R16 ;  /* 0x0000001fff187819 */ /* 0x000fe20000011410 */
[----:B------:R-:W-:Y:S05]  /*0ab0*/  BRA.U UP2, `(.L_x_224) ;  /* 0x0000000102347547 */ /* 0x000fea000b800000 */
        /* <DEDUP_REMOVED lines=9> */
[----:B------:R-:W-:-:S03]  /*0b50*/  UIMAD UR9, UR46, UR9, UR11 ;  /* 0x000000092e0972a4 */ /* 0x000fc6000f8e020b */
[----:B------:R-:W-:-:S03]  /*0b60*/  UMOV UR48, UR10 ;  /* 0x0000000a00307c82 */ /* 0x000fc60008000000 */
[----:B------:R-:W-:Y:S01]  /*0b70*/  MOV R25, UR9 ;  /* 0x0000000900197c02 */ /* 0x000fe20008000f00 */
[----:B------:R-:W-:Y:S06]  /*0b80*/  BRA `(.L_x_225) ;  /* 0x00000000001c7947 */ /* 0x000fec0003800000 */
.L_x_224:
[----:B------:R-:W1:Y:S01]  /*0b90*/  LDCU.64 UR14, c[0x0][0x3c0] ;  /* 0x00007800ff0e77ac */ /* 0x000e620008000a00 */
[----:B------:R-:W-:-:S04]  /*0ba0*/  UIADD3 UR8, UPT, UPT, UR36, UR38, URZ ;  /* 0x0000002624087290 */ /* 0x000fc8000fffe0ff */
[----:B-1----:R-:W-:Y:S02]  /*0bb0*/  UIMAD.WIDE.U32 UR10, UR8, UR14, URZ ;  /* 0x0000000e080a72a5 */ /* 0x002fe4000f8e00ff */
[----:B------:R-:W-:-:S04]  /*0bc0*/  UIMAD UR8, UR8, UR15, URZ ;  /* 0x0000000f080872a4 */ /* 0x000fc8000f8e02ff */
[----:B------:R-:W-:Y:S01]  /*0bd0*/  UIADD3 UR8, UPT, UPT, UR11, UR8, URZ ;  /* 0x000000080b087290 */ /* 0x000fe2000fffe0ff */
[----:B------:R-:W-:-:S05]  /*0be0*/  UMOV UR48, UR10 ;  /* 0x0000000a00307c82 */ /* 0x000fca0008000000 */
[----:B------:R-:W-:-:S07]  /*0bf0*/  MOV R25, UR8 ;  /* 0x0000000800197c02 */ /* 0x000fce0008000f00 */
.L_x_225:
[----:B------:R-:W1:Y:S01]  /*0c00*/  @!UP1 LDCU.64 UR10, c[0x0][0x588] ;  /* 0x0000b100ff0a97ac */ /* 0x000e620008000a00 */
[----:B------:R-:W2:Y:S01]  /*0c10*/  @UP1 LDCU.64 UR8, c[0x0][0x590] ;  /* 0x0000b200ff0817ac */ /* 0x000ea20008000a00 */
[----:B------:R-:W3:Y:S01]  /*0c20*/  LDCU UR57, c[0x0][0x3e0] ;  /* 0x00007c00ff3977ac */ /* 0x000ee20008000800 */
[----:B------:R-:W3:Y:S01]  /*0c30*/  LDCU UR56, c[0x0][0x44c] ;  /* 0x00008980ff3877ac */ /* 0x000ee20008000800 */
[----:B-1----:R-:W-:Y:S02]  /*0c40*/  @!UP1 UIMAD.WIDE.U32 UR58, UR46, UR10, URZ ;  /* 0x0000000a2e3a92a5 */ /* 0x002fe4000f8e00ff */
[----:B--2---:R-:W-:Y:S02]  /*0c50*/  @UP1 UIMAD.WIDE.U32 UR54, UR42, UR8, URZ ;  /* 0x000000082a3612a5 */ /* 0x004fe4000f8e00ff */
[----:B------:R-:W-:Y:S02]  /*0c60*/  @!UP1 UIMAD UR11, UR46, UR11, UR59 ;  /* 0x0000000b2e0b92a4 */ /* 0x000fe4000f8e023b */
[----:B------:R-:W-:-:S03]  /*0c70*/  @UP1 UIMAD UR11, UR42, UR9, UR55 ;  /* 0x000000092a0b12a4 */ /* 0x000fc6000f8e0237 */
[----:B------:R-:W-:Y:S01]  /*0c80*/  @UP1 UMOV UR58, UR54 ;  /* 0x00000036003a1c82 */ /* 0x000fe20008000000 */
[----:B---3--:R-:W-:Y:S01]  /*0c90*/  UIMAD.WIDE UR62, UR57, UR56, URZ ;  /* 0x00000038393e72a5 */ /* 0x008fe2000f8e02ff */
[----:B------:R-:W-:Y:S11]  /*0ca0*/  BRA.U UP1, `(.L_x_226) ;  /* 0x0000000101447547 */ /* 0x000ff6000b800000 */
[----:B------:R-:W1:Y:S01]  /*0cb0*/  LDCU UR60, c[0x0][0x444] ;  /* 0x00008880ff3c77ac */ /* 0x000e620008000800 */
[----:B------:R-:W-:Y:S02]  /*0cc0*/  USHF.R.S32.HI UR9, URZ, 0x1f, UR57 ;  /* 0x0000001fff097899 */ /* 0x000fe40008011439 */
[----:B-1----:R-:W-:Y:S02]  /*0cd0*/  USHF.R.S32.HI UR8, URZ, 0x1f, UR60 ;  /* 0x0000001fff087899 */ /* 0x002fe4000801143c */
[----:B------:R-:W-:Y:S02]  /*0ce0*/  UIMAD.WIDE.U32 UR60, UR46, UR60, URZ ;  /* 0x0000003c2e3c72a5 */ /* 0x000fe4000f8e00ff */
[----:B------:R-:W-:Y:S02]  /*0cf0*/  UIMAD UR8, UR8, UR46, URZ ;  /* 0x0000002e080872a4 */ /* 0x000fe4000f8e02ff */
[----:B------:R-:W-:Y:S02]  /*0d00*/  UIMAD.WIDE.U32 UR54, UR60, UR57, URZ ;  /* 0x000000393c3672a5 */ /* 0x000fe4000f8e00ff */
[----:B------:R-:W-:-:S04]  /*0d10*/  UIADD3 UR8, UPT, UPT, UR61, UR8, URZ ;  /* 0x000000083d087290 */ /* 0x000fc8000fffe0ff */
[----:B------:R-:W-:-:S04]  /*0d20*/  UIMAD UR8, UR8, UR57, URZ ;  /* 0x00000039080872a4 */ /* 0x000fc8000f8e02ff */
[----:B------:R-:W-:Y:S02]  /*0d30*/  UIMAD UR8, UR9, UR60, UR8 ;  /* 0x0000003c090872a4 */ /* 0x000fe4000f8e0208 */
[----:B------:R-:W-:Y:S02]  /*0d40*/  USHF.R.S32.HI UR9, URZ, 0x1f, UR56 ;  /* 0x0000001fff097899 */ /* 0x000fe40008011438 */
[----:B------:R-:W-:Y:S02]  /*0d50*/  UIADD3 UR8, UPT, UPT, UR55, UR8, URZ ;  /* 0x0000000837087290 */ /* 0x000fe4000fffe0ff */
[----:B------:R-:W-:Y:S02]  /*0d60*/  UIMAD.WIDE.U32 UR60, UR54, UR56, URZ ;  /* 0x00000038363c72a5 */ /* 0x000fe4000f8e00ff */
[----:B------:R-:W-:-:S04]  /*0d70*/  UIMAD UR8, UR8, UR56, URZ ;  /* 0x00000038080872a4 */ /* 0x000fc8000f8e02ff */
[----:B------:R-:W-:-:S03]  /*0d80*/  UIMAD UR8, UR9, UR54, UR8 ;  /* 0x00000036090872a4 */ /* 0x000fc6000f8e0208 */
[----:B------:R-:W-:Y:S01]  /*0d90*/  UMOV UR54, UR60 ;  /* 0x0000003c00367c82 */ /* 0x000fe20008000000 */
[----:B------:R-:W-:Y:S01]  /*0da0*/  UIADD3 UR8, UPT, UPT, UR61, UR8, URZ ;  /* 0x000000083d087290 */ /* 0x000fe2000fffe0ff */
[----:B------:R-:W-:Y:S11]  /*0db0*/  BRA `(.L_x_227) ;  /* 0x00000000000c7947 */ /* 0x000ff60003800000 */
.L_x_226:
[----:B------:R-:W-:Y:S02]  /*0dc0*/  UIMAD.WIDE.U32 UR54, UR62, UR42, URZ ;  /* 0x0000002a3e3672a5 */ /* 0x000fe4000f8e00ff */
[----:B------:R-:W-:-:S04]  /*0dd0*/  UIMAD UR8, UR63, UR42, URZ ;  /* 0x0000002a3f0872a4 */ /* 0x000fc8000f8e02ff */
[----:B------:R-:W-:Y:S02]  /*0de0*/  UIADD3 UR8, UPT, UPT, UR55, UR8, URZ ;  /* 0x0000000837087290 */ /* 0x000fe4000fffe0ff */
.L_x_227:
[----:B------:R-:W1:Y:S01]  /*0df0*/  LDCU.U8 UR43, c[0x0][0x548] ;  /* 0x0000a900ff2b77ac */ /* 0x000e620008000000 */
[----:B------:R-:W-:Y:S01]  /*0e00*/  USHF.L.U32 UR59, UR46, 0x7, URZ ;  /* 0x000000072e3b7899 */ /* 0x000fe200080006ff */
[----:B------:R-:W2:Y:S03]  /*0e10*/  LDCU.U8 UR10, c[0x0][0x5f0] ;  /* 0x0000be00ff0a77ac */ /* 0x000ea60008000000 */
[----:B------:R-:W-:-:S04]  /*0e20*/  USEL UR9, UR59, URZ, UP5 ;  /* 0x000000ff3b097287 */ /* 0x000fc8000a800000 */
[----:B------:R-:W-:Y:S02]  /*0e30*/  UIADD3 UR9, UP0, UPT, UR12, UR9, URZ ;  /* 0x000000090c097290 */ /* 0x000fe4000ff1e0ff */
[----:B-1----:R-:W-:Y:S02]  /*0e40*/  UISETP.NE.AND UP1, UPT, UR43, URZ, UPT ;  /* 0x000000ff2b00728c */ /* 0x002fe4000bf25270 */
[----:B------:R-:W-:Y:S02]  /*0e50*/  UIADD3.X UR53, UPT, UPT, URZ, UR49, URZ, UP0, !UPT ;  /* 0x00000031ff357290 */ /* 0x000fe400087fe4ff */
[----:B------:R-:W-:Y:S02]  /*0e60*/  UIMAD.WIDE.U32 UR60, UR9, UR62, URZ ;  /* 0x0000003e093c72a5 */ /* 0x000fe4000f8e00ff */
[----:B------:R-:W-:-:S04]  /*0e70*/  UIMAD UR53, UR53, UR62, URZ ;  /* 0x0000003e353572a4 */ /* 0x000fc8000f8e02ff */
[----:B------:R-:W-:Y:S02]  /*0e80*/  UIMAD UR53, UR63, UR9, UR53 ;  /* 0x000000093f3572a4 */ /* 0x000fe4000f8e0235 */
[----:B------:R-:W-:Y:S02]  /*0e90*/  UIMAD UR9, UR23, UR56, URZ ;  /* 0x00000038170972a4 */ /* 0x000fe4000f8e02ff */
[----:B------:R-:W-:Y:S01]  /*0ea0*/  UIADD3 UR53, UPT, UPT, UR61, UR53, URZ ;  /* 0x000000353d357290 */ /* 0x000fe2000fffe0ff */
[----:B--2---:R-:W-:Y:S11]  /*0eb0*/  BRA.U !UP1, `(.L_x_228) ;  /* 0x00000001091c7547 */ /* 0x004ff6000b800000 */
[----:B------:R-:W1:Y:S01]  /*0ec0*/  LDCU UR43, c[0x0][0x434] ;  /* 0x00008680ff2b77ac */ /* 0x000e620008000800 */
[----:B------:R-:W2:Y:S01]  /*0ed0*/  LDCU UR51, c[0x0][0x454] ;  /* 0x00008a80ff3377ac */ /* 0x000ea20008000800 */
[----:B------:R-:W-:Y:S02]  /*0ee0*/  UISETP.NE.AND UP0, UPT, UR42, -0x1, UPT ;  /* 0xffffffff2a00788c */ /* 0x000fe4000bf05270 */
[----:B-1----:R-:W-:-:S04]  /*0ef0*/  UIMAD UR43, UR46, UR43, URZ ;  /* 0x0000002b2e2b72a4 */ /* 0x002fc8000f8e02ff */
[----:B------:R-:W-:-:S04]  /*0f00*/  USEL UR43, UR43, UR42, !UP0 ;  /* 0x0000002a2b2b7287 */ /* 0x000fc8000c000000 */
[----:B--2---:R-:W-:Y:S01]  /*0f10*/  UIMAD UR51, UR23, UR51, UR43 ;  /* 0x00000033173372a4 */ /* 0x004fe2000f8e022b */
[----:B------:R-:W-:Y:S05]  /*0f20*/  BRA `(.L_x_229) ;  /* 0x00000000000c7947 */ /* 0x000fea0003800000 */
.L_x_228:
[----:B------:R-:W1:Y:S01]  /*0f30*/  LDCU UR51, c[0x0][0x434] ;  /* 0x00008680ff3377ac */ /* 0x000e620008000800 */
[----:B------:R-:W-:-:S04]  /*0f40*/  UIMAD UR43, UR46, UR57, UR23 ;  /* 0x000000392e2b72a4 */ /* 0x000fc8000f8e0217 */
[----:B-1----:R-:W-:Y:S02]  /*0f50*/  UIMAD UR51, UR43, UR51, URZ ;  /* 0x000000332b3372a4 */ /* 0x002fe4000f8e02ff */
.L_x_229:
[----:B------:R-:W-:Y:S01]  /*0f60*/  UIADD3 UR47, UPT, UPT, UR34, -0x1, URZ ;  /* 0xffffffff222f7890 */ /* 0x000fe2000fffe0ff */
[----:B------:R-:W-:Y:S09]  /*0f70*/  BRA.U !UP1, `(.L_x_230) ;  /* 0x0000000109247547 */ /* 0x000ff2000b800000 */
[----:B------:R-:W1:Y:S01]  /*0f80*/  LDCU UR43, c[0x0][0x444] ;  /* 0x00008880ff2b77ac */ /* 0x000e620008000800 */
[----:B------:R-:W-:Y:S01]  /*0f90*/  UISETP.NE.AND UP0, UPT, UR42, -0x1, UPT ;  /* 0xffffffff2a00788c */ /* 0x000fe2000bf05270 */
[----:B------:R-:W2:Y:S10]  /*0fa0*/  LDCU UR55, c[0x0][0x430] ;  /* 0x00008600ff3777ac */ /* 0x000eb40008000800 */
[----:B-1----:R-:W-:Y:S01]  /*0fb0*/  @!UP0 UIMAD UR42, UR46, UR43, URZ ;  /* 0x0000002b2e2a82a4 */ /* 0x002fe2000f8e02ff */
[----:B------:R-:W2:Y:S03]  /*0fc0*/  LDCU UR43, c[0x0][0x454] ;  /* 0x00008a80ff2b77ac */ /* 0x000ea60008000800 */
[----:B------:R-:W-:-:S02]  /*0fd0*/  UIADD3 UR42, UPT, UPT, UR59, UR42, URZ ;  /* 0x0000002a3b2a7290 */ /* 0x000fc4000fffe0ff */
[----:B--2---:R-:W-:-:S04]  /*0fe0*/  ULEA UR55, UR55, UR43, 0x7 ;  /* 0x0000002b37377291 */ /* 0x004fc8000f8e38ff */
[----:B------:R-:W-:Y:S01]  /*0ff0*/  UIMAD UR55, UR55, UR23, UR42 ;  /* 0x00000017373772a4 */ /* 0x000fe2000f8e022a */
[----:B------:R-:W-:Y:S11]  /*1000*/  BRA `(.L_x_231) ;  /* 0x00000000000c7947 */ /* 0x000ff60003800000 */
.L_x_230:
[----:B------:R-:W1:Y:S01]  /*1010*/  LDCU UR55, c[0x0][0x444] ;  /* 0x00008880ff3777ac */ /* 0x000e620008000800 */
[----:B------:R-:W-:-:S04]  /*1020*/  UIMAD UR42, UR46, UR57, UR23 ;  /* 0x000000392e2a72a4 */ /* 0x000fc8000f8e0217 */
[----:B-1----:R-:W-:-:S12]  /*1030*/  UIMAD UR55, UR42, UR55, URZ ;  /* 0x000000372a3772a4 */ /* 0x002fd8000f8e02ff */
.L_x_231:
[----:B------:R-:W-:Y:S01]  /*1040*/  USHF.R.S32.HI UR42, URZ, 0x1f, UR9 ;  /* 0x0000001fff2a7899 */ /* 0x000fe20008011409 */
[----:B------:R-:W1:Y:S01]  /*1050*/  S2R R31, SR_TID.X ;  /* 0x00000000001f7919 */ /* 0x000e620000002100 */
[----:B------:R-:W-:Y:S01]  /*1060*/  UIADD3 UR54, UP1, UP0, UR60, UR54, UR9 ;  /* 0x000000363c367290 */ /* 0x000fe2000f83e009 */
[----:B------:R-:W2:Y:S01]  /*1070*/  LDC.64 R14, c[0x0][0x3b0] ;  /* 0x0000ec00ff0e7b82 */ /* 0x000ea20000000a00 */
[----:B------:R-:W3:Y:S01]  /*1080*/  LDCU UR9, c[0x0][0x508] ;  /* 0x0000a100ff0977ac */ /* 0x000ee20008000800 */
[----:B------:R-:W-:Y:S01]  /*1090*/  IMAD.MOV.U32 R13, RZ, RZ, RZ ;  /* 0x000000ffff0d7224 */ /* 0x000fe200078e00ff */
[----:B------:R-:W-:Y:S01]  /*10a0*/  ISETP.NE.AND P3, PT, RZ, UR10, PT ;  /* 0x0000000aff007c0c */ /* 0x000fe2000bf65270 */
[----:B------:R-:W-:Y:S01]  /*10b0*/  BSSY.RECONVERGENT B1, `(.L_x_221) ;  /* 0x00008f5000017945 */ /* 0x000fe20003800200 */
[----:B------:R-:W-:Y:S02]  /*10c0*/  UIADD3 UR43, UPT, UPT, UR44, UR37, URZ ;  /* 0x000000252c2b7290 */ /* 0x000fe4000fffe0ff */
[----:B------:R-:W-:Y:S01]  /*10d0*/  UIADD3.X UR53, UPT, UPT, UR53, UR8, UR42, UP1, UP0 ;  /* 0x0000000835357290 */ /* 0x000fe20008fe042a */
[----:B------:R-:W4:Y:S01]  /*10e0*/  LDC.64 R10, c[0x0][0x590] ;  /* 0x00016400ff0a7b82 */ /* 0x000f220000000a00 */
[----:B------:R-:W-:Y:S01]  /*10f0*/  UIMAD UR56, UR57, UR56, URZ ;  /* 0x00000038393872a4 */ /* 0x000fe2000f8e02ff */
[----:B------:R-:W5:Y:S01]  /*1100*/  LDCU.64 UR60, c[0x0][0x420] ;  /* 0x00008400ff3c77ac */ /* 0x000f620008000a00 */
[----:B------:R-:W-:-:S05]  /*1110*/  ULEA UR55, UR47, UR55, 0x7 ;  /* 0x000000372f377291 */ /* 0x000fca000f8e38ff */
[----:B------:R-:W5:Y:S01]  /*1120*/  LDC.64 R8, c[0x0][0x5f8] ;  /* 0x00017e00ff087b82 */ /* 0x000f620000000a00 */
[----:B------:R-:W-:Y:S02]  /*1130*/  ULEA UR51, UR47, UR51, 0x7 ;  /* 0x000000332f337291 */ /* 0x000fe4000f8e38ff */
[----:B---3--:R-:W-:-:S04]  /*1140*/  UIADD3 UR9, UPT, UPT, UR43, -UR9, -UR35 ;  /* 0x800000092b097290 */ /* 0x008fc8000fffe823 */
[----:B------:R-:W-:Y:S01]  /*1150*/  USHF.R.S32.HI UR8, URZ, 0x1f, UR9 ;  /* 0x0000001fff087899 */ /* 0x000fe20008011409 */
[----:B--2---:R-:W-:Y:S01]  /*1160*/  IMAD R0, R14, UR49, RZ ;  /* 0x000000310e007c24 */ /* 0x004fe2000f8e02ff */
[----:B------:R-:W2:Y:S02]  /*1170*/  LDC.64 R18, c[0x0][0x598] ;  /* 0x00016600ff127b82 */ /* 0x000ea40000000a00 */
[----:B------:R-:W-:Y:S01]  /*1180*/  ULEA.HI UR8, UR8, UR9, URZ, 0x7 ;  /* 0x0000000908087291 */ /* 0x000fe2000f8f38ff */
[----:B------:R-:W-:Y:S02]  /*1190*/  IMAD R0, R15, UR12, R0 ;  /* 0x0000000c0f007c24 */ /* 0x000fe4000f8e0200 */
[----:B-1----:R-:W-:Y:S01]  /*11a0*/  IMAD.SHL.U32 R27, R31, 0x8, RZ ;  /* 0x000000081f1b7824 */ /* 0x002fe200078e00ff */
[----:B------:R-:W-:Y:S01]  /*11b0*/  USHF.R.S32.HI UR42, URZ, 0x7, UR8 ;  /* 0x00000007ff2a7899 */ /* 0x000fe20008011408 */
[----:B----4-:R-:W-:Y:S01]  /*11c0*/  IMAD R7, R10, UR49, RZ ;  /* 0x000000310a077c24 */ /* 0x010fe2000f8e02ff */
[----:B------:R-:W-:-:S02]  /*11d0*/  SHF.R.U32.HI R20, RZ, 0x5, R31 ;  /* 0x00000005ff147819 */ /* 0x000fc4000001161f */
[----:B------:R-:W-:Y:S01]  /*11e0*/  LOP3.LUT R12, R27, 0x38, RZ, 0xc0, !PT ;  /* 0x000000381b0c7812 */ /* 0x000fe200078ec0ff */
[----:B------:R-:W-:Y:S01]  /*11f0*/  UISETP.LT.AND UP0, UPT, URZ, UR42, UPT ;  /* 0x0000002aff00728c */ /* 0x000fe2000bf01270 */
[----:B------:R-:W-:Y:S01]  /*1200*/  LOP3.LUT R17, R31, 0x1f, RZ, 0xc0, !PT ;  /* 0x0000001f1f117812 */ /* 0x000fe200078ec0ff */
[----:B------:R-:W1:Y:S01]  /*1210*/  LDCU.64 UR8, c[0x0][0x3c8] ;  /* 0x00007900ff0877ac */ /* 0x000e620008000a00 */
[----:B------:R-:W-:Y:S01]  /*1220*/  SHF.R.U32.HI R26, RZ, 0x3, R31 ;  /* 0x00000003ff1a7819 */ /* 0x000fe2000001161f */
[----:B------:R-:W-:Y:S01]  /*1230*/  IMAD.WIDE.U32 R2, R14, UR12, R12 ;  /* 0x0000000c0e027c25 */ /* 0x000fe2000f8e000c */
[----:B------:R-:W-:Y:S02]  /*1240*/  USEL UR42, URZ, UR42, !UP0 ;  /* 0x0000002aff2a7287 */ /* 0x000fe4000c000000 */
[C---:B------:R-:W-:Y:S01]  /*1250*/  IADD3 R28, PT, PT, R26.reuse, 0x20, RZ ;  /* 0x000000201a1c7810 */ /* 0x040fe20007ffe0ff */
[----:B------:R-:W-:Y:S01]  /*1260*/  VIADD R30, R26, 0x40 ;  /* 0x000000401a1e7836 */ /* 0x000fe20000000000 */
[----:B------:R-:W-:Y:S01]  /*1270*/  IADD3 R4, P0, PT, R2, UR52, RZ ;  /* 0x0000003402047c10 */ /* 0x000fe2000ff1e0ff */
[----:B------:R-:W-:Y:S01]  /*1280*/  UISETP.GT.AND UP0, UPT, UR34, UR42, UPT ;  /* 0x0000002a2200728c */ /* 0x000fe2000bf04270 */
[----:B------:R-:W-:-:S02]  /*1290*/  VIADD R29, R26, 0x60 ;  /* 0x000000601a1d7836 */ /* 0x000fc40000000000 */
[----:B------:R-:W-:Y:S02]  /*12a0*/  IADD3.X R5, PT, PT, R3, UR13, R0, P0, !PT ;  /* 0x0000000d03057c10 */ /* 0x000fe400087fe400 */
[----:B------:R-:W-:Y:S01]  /*12b0*/  IADD3 R2, P0, PT, R12, UR58, RZ ;  /* 0x0000003a0c027c10 */ /* 0x000fe2000ff1e0ff */
[----:B------:R-:W3:Y:S03]  /*12c0*/  LDCU.64 UR58, c[0x0][0x5e8] ;  /* 0x0000bd00ff3a77ac */ /* 0x000ee60008000a00 */
[----:B------:R-:W-:Y:S01]  /*12d0*/  IADD3.X R3, PT, PT, RZ, UR11, RZ, P0, !PT ;  /* 0x0000000bff037c10 */ /* 0x000fe200087fe4ff */
[----:B-1----:R-:W-:Y:S01]  /*12e0*/  IMAD.U32 R0, RZ, RZ, UR8 ;  /* 0x00000008ff007e24 */ /* 0x002fe2000f8e00ff */
[----:B------:R-:W1:Y:S01]  /*12f0*/  LDCU.64 UR10, c[0x0][0x550] ;  /* 0x0000aa00ff0a77ac */ /* 0x000e620008000a00 */
[----:B------:R-:W-:Y:S02]  /*1300*/  IMAD.U32 R6, RZ, RZ, UR9 ;  /* 0x00000009ff067e24 */ /* 0x000fe4000f8e00ff */
[----:B------:R-:W-:Y:S01]  /*1310*/  IMAD.WIDE.U32 R4, R0, UR23, R4 ;  /* 0x0000001700047c25 */ /* 0x000fe2000f8e0004 */
[----:B------:R-:W4:Y:S03]  /*1320*/  LDCU.64 UR8, c[0x0][0x570] ;  /* 0x0000ae00ff0877ac */ /* 0x000f260008000a00 */
[----:B------:R-:W-:-:S02]  /*1330*/  IMAD R0, R11, UR12, R7 ;  /* 0x0000000c0b007c24 */ /* 0x000fc4000f8e0207 */
[----:B------:R-:W-:Y:S01]  /*1340*/  IMAD.WIDE.U32 R2, R10, UR12, R2 ;  /* 0x0000000c0a027c25 */ /* 0x000fe2000f8e0002 */
[----:B------:R-:W3:Y:S03]  /*1350*/  LDCU.64 UR12, c[0x0][0x380] ;  /* 0x00007000ff0c77ac */ /* 0x000ee60008000a00 */
[----:B------:R-:W-:Y:S01]  /*1360*/  IMAD R7, R6, UR23, R5 ;  /* 0x0000001706077c24 */ /* 0x000fe2000f8e0205 */
[----:B------:R-:W-:Y:S01]  /*1370*/  MOV R6, R4 ;  /* 0x0000000400067202 */ /* 0x000fe20000000f00 */
[----:B-----5:R-:W-:-:S04]  /*1380*/  IMAD.WIDE.U32 R4, R8, UR21, RZ ;  /* 0x0000001508047c25 */ /* 0x020fc8000f8e00ff */
[----:B------:R-:W-:Y:S01]  /*1390*/  IMAD.IADD R3, R3, 0x1, R0 ;  /* 0x0000000103037824 */ /* 0x000fe200078e0200 */
[----:B------:R-:W-:Y:S01]  /*13a0*/  SEL R4, R4, RZ, P3 ;  /* 0x000000ff04047207 */ /* 0x000fe20001800000 */
[----:B------:R-:W-:Y:S01]  /*13b0*/  IMAD R0, R20, UR56, R17 ;  /* 0x0000003814007c24 */ /* 0x000fe2000f8e0211 */
[----:B------:R-:W-:Y:S01]  /*13c0*/  USHF.L.U32 UR56, UR56, 0x7, URZ ;  /* 0x0000000738387899 */ /* 0x000fe200080006ff */
[----:B------:R-:W-:Y:S02]  /*13d0*/  IMAD R5, R9, UR21, R5 ;  /* 0x0000001509057c24 */ /* 0x000fe4000f8e0205 */
[----:B--2---:R-:W-:Y:S01]  /*13e0*/  IMAD.WIDE.U32 R2, R18, UR23, R2 ;  /* 0x0000001712027c25 */ /* 0x004fe2000f8e0002 */
[----:B------:R-:W-:Y:S02]  /*13f0*/  IADD3 R9, P1, P0, R0, UR54, R4 ;  /* 0x0000003600097c10 */ /* 0x000fe4000f83e004 */
[----:B------:R-:W-:Y:S01]  /*1400*/  SHF.R.S32.HI R8, RZ, 0x1f, R0 ;  /* 0x0000001fff087819 */ /* 0x000fe20000011400 */
[----:B------:R-:W-:Y:S01]  /*1410*/  IMAD R3, R19, UR23, R3 ;  /* 0x0000001713037c24 */ /* 0x000fe2000f8e0203 */
[----:B------:R-:W-:Y:S01]  /*1420*/  SEL R0, R5, RZ, P3 ;  /* 0x000000ff05007207 */ /* 0x000fe20001800000 */
[C---:B------:R-:W-:Y:S01]  /*1430*/  IMAD.WIDE.U32 R4, R26.reuse, R14, R6 ;  /* 0x0000000e1a047225 */ /* 0x040fe200078e0006 */
[----:B------:R-:W-:-:S02]  /*1440*/  IADD3 R19, P2, PT, R26, 0x60, RZ ;  /* 0x000000601a137810 */ /* 0x000fc40007f5e0ff */
[----:B------:R-:W-:Y:S01]  /*1450*/  IADD3.X R7, PT, PT, R8, UR53, R0, P1, P0 ;  /* 0x0000003508077c10 */ /* 0x000fe20008fe0400 */
[----:B------:R-:W-:Y:S01]  /*1460*/  IMAD R6, R26, R15, R5 ;  /* 0x0000000f1a067224 */ /* 0x000fe200078e0205 */
[----:B---3--:R-:W-:Y:S01]  /*1470*/  LEA R242, P1, R4, UR12, 0x1 ;  /* 0x0000000c04f27c11 */ /* 0x008fe2000f8208ff */
[----:B------:R-:W-:Y:S01]  /*1480*/  IMAD.U32 R0, RZ, RZ, UR56 ;  /* 0x00000038ff007e24 */ /* 0x000fe2000f8e00ff */
[----:B------:R-:W-:Y:S01]  /*1490*/  IADD3 R5, P0, PT, R9, UR56, RZ ;  /* 0x0000003809057c10 */ /* 0x000fe2000ff1e0ff */
[----:B------:R-:W-:Y:S01]  /*14a0*/  IMAD.WIDE.U32 R2, R26, R10, R2 ;  /* 0x0000000a1a027225 */ /* 0x000fe200078e0002 */
[----:B------:R-:W-:Y:S01]  /*14b0*/  LEA.HI.X R241, R4, UR13, R6, 0x1, P1 ;  /* 0x0000000d04f17c11 */ /* 0x000fe200088f0c06 */
[----:B------:R-:W-:Y:S01]  /*14c0*/  UIMAD.WIDE UR52, UR51, 0x4, UR60 ;  /* 0x00000004333478a5 */ /* 0x000fe2000f8e023c */
[----:B------:R-:W-:Y:S01]  /*14d0*/  LEA.HI.X.SX32 R4, R0, R7, 0x1, P0 ;  /* 0x0000000700047211 */ /* 0x000fe200000f0eff */
[----:B------:R-:W-:Y:S01]  /*14e0*/  IMAD R0, R26, R11, R3 ;  /* 0x0000000b1a007224 */ /* 0x000fe200078e0203 */
[----:B-1----:R-:W-:Y:S01]  /*14f0*/  LEA R240, P1, R2, UR10, 0x1 ;  /* 0x0000000a02f07c11 */ /* 0x002fe2000f8208ff */
[----:B------:R-:W-:Y:S01]  /*1500*/  IMAD.SHL.U32 R6, R14, 0x20, RZ ;  /* 0x000000200e067824 */ /* 0x000fe200078e00ff */
[C---:B----4-:R-:W-:Y:S01]  /*1510*/  LEA R222, P0, R5.reuse, UR8, 0x2 ;  /* 0x0000000805de7c11 */ /* 0x050fe2000f8010ff */
[----:B------:R-:W-:Y:S01]  /*1520*/  IMAD.X R23, RZ, RZ, RZ, P2 ;  /* 0x000000ffff177224 */ /* 0x000fe200010e06ff */
[----:B------:R-:W-:Y:S01]  /*1530*/  LEA.HI.X R239, R2, UR11, R0, 0x1, P1 ;  /* 0x0000000b02ef7c11 */ /* 0x000fe200088f0c00 */
[----:B------:R-:W-:Y:S01]  /*1540*/  UIMAD.WIDE UR10, UR55, 0x4, UR58 ;  /* 0x00000004370a78a5 */ /* 0x000fe2000f8e023a */
[----:B------:R-:W-:-:S02]  /*1550*/  LEA.HI.X R223, R5, UR9, R4, 0x2, P0 ;  /* 0x0000000905df7c11 */ /* 0x000fc400080f1404 */
[C---:B------:R-:W-:Y:S02]  /*1560*/  IADD3 R17, P1, PT, R26.reuse, 0x20, RZ ;  /* 0x000000201a117810 */ /* 0x040fe40007f3e0ff */
[----:B------:R-:W-:Y:S02]  /*1570*/  IADD3 R18, P0, PT, R26, 0x40, RZ ;  /* 0x000000401a127810 */ /* 0x000fe40007f1e0ff */
[----:B------:R-:W-:Y:S01]  /*1580*/  SHF.L.U64.HI R7, R14, 0x5, R15 ;  /* 0x000000050e077819 */ /* 0x000fe2000001020f */
[----:B------:R-:W-:Y:S01]  /*1590*/  IMAD.X R20, RZ, RZ, RZ, P1 ;  /* 0x000000ffff147224 */ /* 0x000fe200008e06ff */
[C---:B------:R-:W-:Y:S02]  /*15a0*/  SHF.L.U64.HI R5, R10.reuse, 0x5, R11 ;  /* 0x000000050a057819 */ /* 0x040fe4000001020b */
[----:B------:R-:W-:Y:S02]  /*15b0*/  SHF.L.U32 R4, R10, 0x5, RZ ;  /* 0x000000050a047819 */ /* 0x000fe400000006ff */
[----:B------:R-:W-:Y:S01]  /*15c0*/  IADD3.X R22, PT, PT, RZ, RZ, RZ, P0, !PT ;  /* 0x000000ffff167210 */ /* 0x000fe200007fe4ff */
[----:B------:R-:W-:Y:S06]  /*15d0*/  BRA.U UP0, `(.L_x_232) ;  /* 0x0000000900787547 */ /* 0x000fec000b800000 */
        /* <DEDUP_REMOVED lines=13> */
.L_x_233:
[----:B------:R-:W1:Y:S01]  /*16b0*/  LDCU.64 UR10, c[0x0][0x5c0] ;  /* 0x0000b800ff0a77ac */ /* 0x000e620008000a00 */
[----:B------:R-:W-:-:S04]  /*16c0*/  UIADD3 UR8, UPT, UPT, UR36, UR38, URZ ;  /* 0x0000002624087290 */ /* 0x000fc8000fffe0ff */
[----:B-1----:R-:W-:Y:S02]  /*16d0*/  UIMAD.WIDE.U32 UR16, UR8, UR10, URZ ;  /* 0x0000000a081072a5 */ /* 0x002fe4000f8e00ff */
[----:B------:R-:W-:-:S04]  /*16e0*/  UIMAD UR8, UR8, UR11, URZ ;  /* 0x0000000b080872a4 */ /* 0x000fc8000f8e02ff */
[----:B------:R-:W-:-:S06]  /*16f0*/  UIADD3 UR8, UPT, UPT, UR17, UR8, URZ ;  /* 0x0000000811087290 */ /* 0x000fcc000fffe0ff */
[----:B------:R-:W-:Y:S02]  /*1700*/  MOV R0, UR8 ;  /* 0x0000000800007c02 */ /* 0x000fe40008000f00 */
.L_x_234:
        /* <DEDUP_REMOVED lines=12> */
[----:B------:R-:W-:Y:S06]  /*17d0*/  BRA `(.L_x_236) ;  /* 0x0000000000187947 */ /* 0x000fec0003800000 */
.L_x_235:
[----:B------:R-:W1:Y:S01]  /*17e0*/  LDCU.64 UR8, c[0x0][0x5c8] ;  /* 0x0000b900ff0877ac */ /* 0x000e620008000a00 */
[----:B------:R-:W-:-:S04]  /*17f0*/  UIADD3 UR36, UPT, UPT, UR36, UR38, URZ ;  /* 0x0000002624247290 */ /* 0x000fc8000fffe0ff */
[----:B-1----:R-:W-:Y:S02]  /*1800*/  UIMAD.WIDE.U32 UR14, UR36, UR8, URZ ;  /* 0x00000008240e72a5 */ /* 0x002fe4000f8e00ff */
[----:B------:R-:W-:-:S04]  /*1810*/  UIMAD UR36, UR36, UR9, URZ ;  /* 0x00000009242472a4 */ /* 0x000fc8000f8e02ff */
[----:B------:R-:W-:-:S06]  /*1820*/  UIADD3 UR36, UPT, UPT, UR15, UR36, URZ ;  /* 0x000000240f247290 */ /* 0x000fcc000fffe0ff */
[----:B------:R-:W-:-:S07]  /*1830*/  MOV R10, UR36 ;  /* 0x00000024000a7c02 */ /* 0x000fce0008000f00 */
.L_x_236:
[----:B------:R-:W1:Y:S01]  /*1840*/  LDCU UR12, c[0x0][0x440] ;  /* 0x00008800ff0c77ac */ /* 0x000e620008000800 */
[----:B------:R-:W-:Y:S01]  /*1850*/  IMAD.U32 R2, RZ, RZ, UR10 ;  /* 0x0000000aff027e24 */ /* 0x000fe2000f8e00ff */
[----:B------:R-:W-:Y:S01]  /*1860*/  BSSY.RECONVERGENT B0, `(.L_x_237) ;  /* 0x0000023000007945 */ /* 0x000fe20003800200 */
[----:B------:R-:W-:Y:S02]  /*1870*/  UIADD3 UR35, UPT, UPT, -UR44, UR35, URZ ;  /* 0x000000232c237290 */ /* 0x000fe4000fffe1ff */
[----:B------:R-:W-:Y:S01]  /*1880*/  IMAD.WIDE.U32 R2, R2, UR44, R12 ;  /* 0x0000002c02027c25 */ /* 0x000fe2000f8e000c */
[----:B------:R-:W-:-:S04]  /*1890*/  UIMAD UR15, UR45, UR10, URZ ;  /* 0x0000000a2d0f72a4 */ /* 0x000fc8000f8e02ff */
[----:B------:R-:W-:Y:S01]  /*18a0*/  UIMAD UR15, UR44, UR11, UR15 ;  /* 0x0000000b2c0f72a4 */ /* 0x000fe2000f8e020f */
[----:B------:R-:W-:-:S05]  /*18b0*/  IADD3 R2, P1, PT, R2, UR16, RZ ;  /* 0x0000001002027c10 */ /* 0x000fca000ff3e0ff */
[----:B------:R-:W-:Y:S02]  /*18c0*/  IADD3.X R3, PT, PT, R0, UR15, R3, P1, !PT ;  /* 0x0000000f00037c10 */ /* 0x000fe40008ffe403 */
[----:B-1----:R-:W-:Y:S01]  /*18d0*/  ISETP.GE.AND P0, PT, R12, UR12, PT ;  /* 0x0000000c0c007c0c */ /* 0x002fe2000bf06270 */
[----:B------:R-:W1:Y:S03]  /*18e0*/  LDCU.64 UR12, c[0x0][0x5d8] ;  /* 0x0000bb00ff0c77ac */ /* 0x000e660008000a00 */
[----:B------:R-:W-:Y:S02]  /*18f0*/  ISETP.GE.OR P3, PT, R26, UR35, P0 ;  /* 0x000000231a007c0c */ /* 0x000fe40008766670 */
[----:B------:R-:W-:Y:S02]  /*1900*/  ISETP.GE.OR P2, PT, R28, UR35, P0 ;  /* 0x000000231c007c0c */ /* 0x000fe40008746670 */
[----:B------:R-:W-:-:S02]  /*1910*/  ISETP.GE.OR P1, PT, R30, UR35, P0 ;  /* 0x000000231e007c0c */ /* 0x000fc40008726670 */
[----:B------:R-:W-:-:S07]  /*1920*/  ISETP.GE.OR P0, PT, R29, UR35, P0 ;  /* 0x000000231d007c0c */ /* 0x000fce0008706670 */
[----:B------:R-:W2:Y:S01]  /*1930*/  @!P3 LDC.64 R4, c[0x0][0x560] ;  /* 0x00015800ff04bb82 */ /* 0x000ea20000000a00 */
[----:B-1----:R-:W-:Y:S02]  /*1940*/  IMAD.U32 R0, RZ, RZ, UR12 ;  /* 0x0000000cff007e24 */ /* 0x002fe4000f8e00ff */
[----:B------:R-:W-:Y:S02]  /*1950*/  IMAD.U32 R6, RZ, RZ, UR13 ;  /* 0x0000000dff067e24 */ /* 0x000fe4000f8e00ff */
[----:B------:R-:W-:-:S04]  /*1960*/  IMAD.WIDE.U32 R8, R0, UR23, R2 ;  /* 0x0000001700087c25 */ /* 0x000fc8000f8e0002 */
[----:B------:R-:W-:Y:S02]  /*1970*/  IMAD R7, R6, UR23, R9 ;  /* 0x0000001706077c24 */ /* 0x000fe4000f8e0209 */
[----:B------:R-:W-:-:S04]  /*1980*/  @!P3 IMAD.MOV.U32 R6, RZ, RZ, R8 ;  /* 0x000000ffff06b224 */ /* 0x000fc800078e0008 */
[----:B------:R-:W-:-:S04]  /*1990*/  @!P3 IMAD.WIDE.U32 R2, R26, UR10, R6 ;  /* 0x0000000a1a02bc25 */ /* 0x000fc8000f8e0006 */
[----:B------:R-:W-:Y:S01]  /*19a0*/  @!P3 IMAD R0, R26, UR11, R3 ;  /* 0x0000000b1a00bc24 */ /* 0x000fe2000f8e0203 */
[----:B--2---:R-:W-:-:S04]  /*19b0*/  @!P3 LEA R4, P4, R2, R4, 0x1 ;  /* 0x000000040204b211 */ /* 0x004fc800078808ff */
[----:B------:R-:W-:-:S05]  /*19c0*/  @!P3 LEA.HI.X R5, R2, R5, R0, 0x1, P4 ;  /* 0x000000050205b211 */ /* 0x000fca00020f0c00 */
[----:B------:R1:W-:Y:S01]  /*19d0*/  @!P3 STG.E.128 desc[UR32][R4.64], RZ ;  /* 0x000000ff0400b986 */ /* 0x0003e2000c101d20 */
[----:B------:R-:W-:Y:S05]  /*19e0*/  @P2 BRA `(.L_x_238) ;  /* 0x0000000000282947 */ /* 0x000fea0003800000 */
[----:B------:R-:W1:Y:S01]  /*19f0*/  LDCU.64 UR12, c[0x0][0x560] ;  /* 0x0000ac00ff0c77ac */ /* 0x000e620008000a00 */
[----:B------:R-:W-:Y:S01]  /*1a00*/  MOV R2, R8 ;  /* 0x0000000800027202 */ /* 0x000fe20000000f00 */
[----:B------:R-:W-:Y:S01]  /*1a10*/  IMAD R0, R20, UR10, RZ ;  /* 0x0000000a14007c24 */ /* 0x000fe2000f8e02ff */
[----:B------:R-:W-:-:S03]  /*1a20*/  MOV R3, R7 ;  /* 0x0000000700037202 */ /* 0x000fc60000000f00 */
[C---:B------:R-:W-:Y:S02]  /*1a30*/  IMAD R0, R17.reuse, UR11, R0 ;  /* 0x0000000b11007c24 */ /* 0x040fe4000f8e0200 */
[----:B------:R-:W-:-:S05]  /*1a40*/  IMAD.WIDE.U32 R2, R17, UR10, R2 ;  /* 0x0000000a11027c25 */ /* 0x000fca000f8e0002 */
[----:B------:R-:W-:Y:S02]  /*1a50*/  IADD3 R0, PT, PT, R3, R0, RZ ;  /* 0x0000000003007210 */ /* 0x000fe40007ffe0ff */
[----:B-1----:R-:W-:-:S04]  /*1a60*/  LEA R4, P4, R2, UR12, 0x1 ;  /* 0x0000000c02047c11 */ /* 0x002fc8000f8808ff */
[----:B------:R-:W-:-:S05]  /*1a70*/  LEA.HI.X R5, R2, UR13, R0, 0x1, P4 ;  /* 0x0000000d02057c11 */ /* 0x000fca000a0f0c00 */
[----:B------:R2:W-:Y:S04]  /*1a80*/  STG.E.128 desc[UR32][R4.64], RZ ;  /* 0x000000ff04007986 */ /* 0x0005e8000c101d20 */
.L_x_238:
[----:B------:R-:W-:Y:S05]  /*1a90*/  BSYNC.RECONVERGENT B0 ;  /* 0x0000000000007941 */ /* 0x000fea0003800200 */
.L_x_237:
[----:B------:R-:W-:Y:S04]  /*1aa0*/  BSSY.RECONVERGENT B0, `(.L_x_239) ;  /* 0x000000c000007945 */ /* 0x000fe80003800200 */
        /* <DEDUP_REMOVED lines=8> */
[----:B-12---:R-:W-:-:S04]  /*1b30*/  LEA R4, P4, R2, UR12, 0x1 ;  /* 0x0000000c02047c11 */ /* 0x006fc8000f8808ff */
[----:B------:R-:W-:-:S05]  /*1b40*/  LEA.HI.X R5, R2, UR13, R0, 0x1, P4 ;  /* 0x0000000d02057c11 */ /* 0x000fca000a0f0c00 */
[----:B------:R3:W-:Y:S04]  /*1b50*/  STG.E.128 desc[UR32][R4.64], RZ ;  /* 0x000000ff04007986 */ /* 0x0007e8000c101d20 */
.L_x_240:
[----:B------:R-:W-:Y:S05]  /*1b60*/  BSYNC.RECONVERGENT B0 ;  /* 0x0000000000007941 */ /* 0x000fea0003800200 */
.L_x_239:
[----:B------:R-:W-:Y:S04]  /*1b70*/  BSSY.RECONVERGENT B0, `(.L_x_241) ;  /* 0x000000c000007945 */ /* 0x000fe80003800200 */
[----:B------:R-:W-:Y:S05]  /*1b80*/  @P0 BRA `(.L_x_242) ;  /* 0x0000000000280947 */ /* 0x000fea0003800000 */
[----:B------:R-:W4:Y:S01]  /*1b90*/  LDCU.64 UR12, c[0x0][0x560] ;  /* 0x0000ac00ff0c77ac */ /* 0x000f220008000a00 */
[----:B------:R-:W-:Y:S01]  /*1ba0*/  MOV R2, R8 ;  /* 0x0000000800027202 */ /* 0x000fe20000000f00 */
[----:B------:R-:W-:Y:S01]  /*1bb0*/  IMAD R0, R23, UR10, RZ ;  /* 0x0000000a17007c24 */ /* 0x000fe2000f8e02ff */
[----:B------:R-:W-:-:S03]  /*1bc0*/  MOV R3, R7 ;  /* 0x0000000700037202 */ /* 0x000fc60000000f00 */
[C---:B------:R-:W-:Y:S02]  /*1bd0*/  IMAD R0, R19.reuse, UR11, R0 ;  /* 0x0000000b13007c24 */ /* 0x040fe4000f8e0200 */
[----:B-123--:R-:W-:-:S05]  /*1be0*/  IMAD.WIDE.U32 R4, R19, UR10, R2 ;  /* 0x0000000a13047c25 */ /* 0x00efca000f8e0002 */
[----:B------:R-:W-:Y:S02]  /*1bf0*/  IADD3 R0, PT, PT, R5, R0, RZ ;  /* 0x0000000005007210 */ /* 0x000fe40007ffe0ff */
[----:B----4-:R-:W-:-:S04]  /*1c00*/  LEA R2, P4, R4, UR12, 0x1 ;  /* 0x0000000c04027c11 */ /* 0x010fc8000f8808ff */
[----:B------:R-:W-:-:S05]  /*1c10*/  LEA.HI.X R3, R4, UR13, R0, 0x1, P4 ;  /* 0x0000000d04037c11 */ /* 0x000fca000a0f0c00 */
[----:B------:R4:W-:Y:S04]  /*1c20*/  STG.E.128 desc[UR32][R2.64], RZ ;  /* 0x000000ff02007986 */ /* 0x0009e8000c101d20 */
.L_x_242:
[----:B------:R-:W-:Y:S05]  /*1c30*/  BSYNC.RECONVERGENT B0 ;  /* 0x0000000000007941 */ /* 0x000fea0003800200 */
.L_x_241:
[----:B------:R-:W5:Y:S01]  /*1c40*/  LDCU.64 UR10, c[0x0][0x5e0] ;  /* 0x0000bc00ff0a77ac */ /* 0x000f620008000a00 */
[----:B----4-:R-:W-:Y:S01]  /*1c50*/  MOV R2, UR8 ;  /* 0x0000000800027c02 */ /* 0x010fe20008000f00 */
[----:B-123--:R-:W1:Y:S01]  /*1c60*/  @!P3 LDC.64 R4, c[0x0][0x568] ;  /* 0x00015a00ff04bb82 */ /* 0x00ee620000000a00 */
[----:B------:R-:W-:Y:S01]  /*1c70*/  BSSY.RECONVERGENT B0, `(.L_x_243) ;  /* 0x000001b000007945 */ /* 0x000fe20003800200 */
[----:B------:R-:W-:Y:S02]  /*1c80*/  UIMAD UR45, UR45, UR8, URZ ;  /* 0x000000082d2d72a4 */ /* 0x000fe4000f8e02ff */
[----:B------:R-:W-:Y:S02]  /*1c90*/  IMAD.WIDE.U32 R2, R2, UR44, R12 ;  /* 0x0000002c02027c25 */ /* 0x000fe4000f8e000c */
[----:B------:R-:W-:Y:S01]  /*1ca0*/  UIMAD UR45, UR44, UR9, UR45 ;  /* 0x000000092c2d72a4 */ /* 0x000fe2000f8e022d */
[----:B------:R-:W-:-:S05]  /*1cb0*/  IADD3 R2, P4, PT, R2, UR14, RZ ;  /* 0x0000000e02027c10 */ /* 0x000fca000ff9e0ff */
[----:B------:R-:W-:Y:S02]  /*1cc0*/  IADD3.X R3, PT, PT, R10, UR45, R3, P4, !PT ;  /* 0x0000002d0a037c10 */ /* 0x000fe4000a7fe403 */
[----:B-----5:R-:W-:Y:S02]  /*1cd0*/  MOV R0, UR10 ;  /* 0x0000000a00007c02 */ /* 0x020fe40008000f00 */
[----:B------:R-:W-:-:S03]  /*1ce0*/  MOV R6, UR11 ;  /* 0x0000000b00067c02 */ /* 0x000fc60008000f00 */
[----:B------:R-:W-:-:S04]  /*1cf0*/  IMAD.WIDE.U32 R8, R0, UR23, R2 ;  /* 0x0000001700087c25 */ /* 0x000fc8000f8e0002 */
[----:B------:R-:W-:Y:S01]  /*1d00*/  IMAD R7, R6, UR23, R9 ;  /* 0x0000001706077c24 */ /* 0x000fe2000f8e0209 */
[----:B------:R-:W-:-:S05]  /*1d10*/  @!P3 MOV R6, R8 ;  /* 0x000000080006b202 */ /* 0x000fca0000000f00 */
[----:B------:R-:W-:-:S04]  /*1d20*/  @!P3 IMAD.WIDE.U32 R2, R26, UR8, R6 ;  /* 0x000000081a02bc25 */ /* 0x000fc8000f8e0006 */
[----:B------:R-:W-:Y:S01]  /*1d30*/  @!P3 IMAD R0, R26, UR9, R3 ;  /* 0x000000091a00bc24 */ /* 0x000fe2000f8e0203 */
[----:B-1----:R-:W-:-:S04]  /*1d40*/  @!P3 LEA R4, P4, R2, R4, 0x1 ;  /* 0x000000040204b211 */ /* 0x002fc800078808ff */
        /* <DEDUP_REMOVED lines=13> */
.L_x_244:
[----:B------:R-:W-:Y:S05]  /*1e20*/  BSYNC.RECONVERGENT B0 ;  /* 0x0000000000007941 */ /* 0x000fea0003800200 */
.L_x_243:
        /* <DEDUP_REMOVED lines=12> */
.L_x_246:
[----:B------:R-:W-:Y:S05]  /*1ef0*/  BSYNC.RECONVERGENT B0 ;  /* 0x0000000000007941 */ /* 0x000fea0003800200 */
.L_x_245:
        /* <DEDUP_REMOVED lines=10> */
[----:B------:R1:W-:Y:S01]  /*1fa0*/  STG.E.128 desc[UR32][R2.64], RZ ;  /* 0x000000ff02007986 */ /* 0x0003e2000c101d20 */
[----:B------:R-:W-:Y:S05]  /*1fb0*/  BRA `(.L_x_247) ;  /* 0x0000008000107947 */ /* 0x000fea0003800000 */
.L_x_232:
[----:B------:R-:W-:Y:S01]  /*1fc0*/  ULOP3.LUT UR8, UR47, 0x80000001, URZ, 0xc0, !UPT ;  /* 0x800000012f087892 */ /* 0x000fe2000f8ec0ff */
[----:B------:R-:W-:Y:S01]  /*1fd0*/  LOP3.LUT R0, R27, 0x1f8, RZ, 0xc0, !PT ;  /* 0x000001f81b007812 */ /* 0x000fe200078ec0ff */
[----:B------:R-:W-:Y:S01]  /*1fe0*/  UIMAD UR47, UR47, -0x80, UR37 ;  /* 0xffffff802f2f78a4 */ /* 0x000fe2000f8e0225 */
[----:B------:R-:W-:Y:S01]  /*1ff0*/  @P3 BAR.SYNC.DEFER_BLOCKING 0x0 ;  /* 0x0000000000003b1d */ /* 0x000fe20000010000 */
[----:B------:R-:W-:Y:S01]  /*2000*/  UISETP.NE.AND UP0, UPT, UR8, 0x1, UPT ;  /* 0x000000010800788c */ /* 0x000fe2000bf05270 */
[----:B------:R-:W-:-:S03]  /*2010*/  LOP3.LUT R0, R0, 0x38, R31, 0x78, !PT ;  /* 0x0000003800007812 */ /* 0x000fc600078e781f */
[----:B------:R-:W-:Y:S01]  /*2020*/  ISETP.GE.AND P1, PT, R26, UR47, PT ;  /* 0x0000002f1a007c0c */ /* 0x000fe2000bf26270 */
[----:B------:R-:W-:Y:S01]  /*2030*/  USEL UR12, URZ, 0x4000, UP0 ;  /* 0x00004000ff0c7887 */ /* 0x000fe20008000000 */
[----:B------:R-:W-:Y:S01]  /*2040*/  LOP3.LUT R0, R0, 0x1e00, R27, 0xf8, !PT ;  /* 0x00001e0000007812 */ /* 0x000fe200078ef81b */
[----:B------:R-:W-:Y:S03]  /*2050*/  BSSY.RECONVERGENT B0, `(.L_x_248) ;  /* 0x0000010000007945 */ /* 0x000fe60003800200 */
[----:B------:R-:W-:-:S07]  /*2060*/  LEA R8, R0, UR24, 0x1 ;  /* 0x0000001800087c11 */ /* 0x000fce000f8e08ff */
[----:B------:R-:W-:Y:S05]  /*2070*/  @P1 BRA `(.L_x_249) ;  /* 0x0000000000301947 */ /* 0x000fea0003800000 */
[----:B------:R-:W1:Y:S02]  /*2080*/  LDCU UR8, c[0x0][0x440] ;  /* 0x00008800ff0877ac */ /* 0x000e640008000800 */
[----:B-1----:R-:W-:-:S13]  /*2090*/  ISETP.GE.AND P0, PT, R12, UR8, PT ;  /* 0x000000080c007c0c */ /* 0x002fda000bf06270 */
[----:B------:R-:W-:Y:S05]  /*20a0*/  @P0 BRA `(.L_x_250) ;  /* 0x00000000001c0947 */ /* 0x000fea0003800000 */
[----:B------:R-:W-:Y:S02]  /*20b0*/  MOV R2, R240 ;  /* 0x000000f000027202 */ /* 0x000fe40000000f00 */
[----:B------:R-:W-:-:S05]  /*20c0*/  MOV R3, R239 ;  /* 0x000000ef00037202 */ /* 0x000fca0000000f00 */
[----:B------:R-:W-:Y:S01]  /*20d0*/  @!PT LDS RZ, [RZ] ;  /* 0x00000000fffff984 */ /* 0x000fe20000000800 */
[----:B------:R-:W-:Y:S01]  /*20e0*/  @!PT LDS RZ, [RZ] ;  /* 0x00000000fffff984 */ /* 0x000fe20000000800 */
[----:B------:R-:W-:Y:S01]  /*20f0*/  @!PT LDS RZ, [RZ] ;  /* 0x00000000fffff984 */ /* 0x000fe20000000800 */
[----:B------:R2:W-:Y:S01]  /*2100*/  LDGSTS.E.BYPASS.LTC128B.128 [R8+0x8000], desc[UR32][R2.64] ;  /* 0x0800000002087fae */ /* 0x0005e2000b981a20 */
[----:B------:R-:W-:Y:S05]  /*2110*/  BRA `(.L_x_251) ;  /* 0x00000000000c7947 */ /* 0x000fea0003800000 */
.L_x_250:
[----:B------:R3:W-:Y:S01]  /*2120*/  STS.128 [R8+0x8000], RZ ;  /* 0x008000ff08007388 */ /* 0x0007e20000000c00 */
[----:B------:R-:W-:Y:S05]  /*2130*/  BRA `(.L_x_251) ;  /* 0x0000000000047947 */ /* 0x000fea0003800000 */
.L_x_249:
[----:B------:R1:W-:Y:S02]  /*2140*/  STS.128 [R8+0x8000], RZ ;  /* 0x008000ff08007388 */ /* 0x0003e40000000c00 */
.L_x_251:
[----:B------:R-:W-:Y:S05]  /*2150*/  BSYNC.RECONVERGENT B0 ;  /* 0x0000000000007941 */ /* 0x000fea0003800200 */
.L_x_248:
[----:B------:R-:W-:Y:S01]  /*2160*/  ISETP.GE.AND P6, PT, R28, UR47, PT ;  /* 0x0000002f1c007c0c */ /* 0x000fe2000bfc6270 */
[----:B------:R-:W-:Y:S01]  /*2170*/  BSSY.RECONVERGENT B0, `(.L_x_252) ;  /* 0x000000f000007945 */ /* 0x000fe20003800200 */
[----:B--2---:R-:W-:Y:S02]  /*2180*/  LEA R2, P0, R4, R240, 0x1 ;  /* 0x000000f004027211 */ /* 0x004fe400078008ff */
[----:B------:R-:W-:Y:S02]  /*2190*/  ISETP.GE.AND P5, PT, R30, UR47, PT ;  /* 0x0000002f1e007c0c */ /* 0x000fe4000bfa6270 */
[----:B------:R-:W-:Y:S02]  /*21a0*/  ISETP.GE.AND P4, PT, R29, UR47, PT ;  /* 0x0000002f1d007c0c */ /* 0x000fe4000bf86270 */
[----:B------:R-:W-:-:S05]  /*21b0*/  LEA.HI.X R3, R4, R239, R5, 0x1, P0 ;  /* 0x000000ef04037211 */ /* 0x000fca00000f0c05 */
[----:B------:R2:W-:Y:S01]  /*21c0*/  @P6 STS.128 [R8+0x9000], RZ ;  /* 0x009000ff08006388 */ /* 0x0005e20000000c00 */
[----:B------:R-:W-:Y:S05]  /*21d0*/  @P6 BRA `(.L_x_253) ;  /* 0x0000000000206947 */ /* 0x000fea0003800000 */
[----:B------:R-:W4:Y:S02]  /*21e0*/  LDCU UR8, c[0x0][0x440] ;  /* 0x00008800ff0877ac */ /* 0x000f240008000800 */
[----:B----4-:R-:W-:-:S13]  /*21f0*/  ISETP.GE.AND P0, PT, R12, UR8, PT ;  /* 0x000000080c007c0c */ /* 0x010fda000bf06270 */
[----:B------:R4:W-:Y:S01]  /*2200*/  @P0 STS.128 [R8+0x9000], RZ ;  /* 0x009000ff08000388 */ /* 0x0009e20000000c00 */
[----:B------:R-:W-:Y:S05]  /*2210*/  @P0 BRA `(.L_x_253) ;  /* 0x0000000000100947 */ /* 0x000fea0003800000 */
[----:B------:R-:W-:Y:S01]  /*2220*/  @!PT LDS RZ, [RZ] ;  /* 0x00000000fffff984 */ /* 0x000fe20000000800 */
[----:B------:R-:W-:Y:S01]  /*2230*/  @!PT LDS RZ, [RZ] ;  /* 0x00000000fffff984 */ /* 0x000fe20000000800 */
[----:B------:R-:W-:Y:S01]  /*2240*/  @!PT LDS RZ, [RZ] ;  /* 0x00000000fffff984 */ /* 0x000fe20000000800 */
[----:B------:R1:W-:Y:S02]  /*2250*/  LDGSTS.E.BYPASS.LTC128B.128 [R8+0x9000], desc[UR32][R2.64] ;  /* 0x0900000002087fae */ /* 0x0003e4000b981a20 */
.L_x_253:
[----:B------:R-:W-:Y:S05]  /*2260*/  BSYNC.RECONVERGENT B0 ;  /* 0x0000000000007941 */ /* 0x000fea0003800200 */
.L_x_252:
[----:B------:R1:W-:Y:S01]  /*2270*/  @P5 STS.128 [R8+0xa000], RZ ;  /* 0x00a000ff08005388 */ /* 0x0003e20000000c00 */
[----:B------:R-:W-:Y:S04]  /*2280*/  BSSY.RECONVERGENT B0, `(.L_x_254) ;  /* 0x000000c000007945 */ /* 0x000fe80003800200 */
[----:B------:R-:W-:Y:S05]  /*2290*/  @P5 BRA `(.L_x_255) ;  /* 0x0000000000285947 */ /* 0x000fea0003800000 */
[----:B------:R-:W5:Y:S02]  /*22a0*/  LDCU UR8, c[0x0][0x440] ;  /* 0x00008800ff0877ac */ /* 0x000f640008000800 */
[----:B-----5:R-:W-:-:S13]  /*22b0*/  ISETP.GE.AND P0, PT, R12, UR8, PT ;  /* 0x000000080c007c0c */ /* 0x020fda000bf06270 */
        /* <DEDUP_REMOVED lines=8> */
.L_x_255:
[----:B------:R-:W-:Y:S05]  /*2340*/  BSYNC.RECONVERGENT B0 ;  /* 0x0000000000007941 */ /* 0x000fea0003800200 */
.L_x_254:
[----:B------:R1:W-:Y:S01]  /*2350*/  @P4 STS.128 [R8+0xb000], RZ ;  /* 0x00b000ff08004388 */ /* 0x0003e20000000c00 */
[----:B------:R-:W-:Y:S04]  /*2360*/  BSSY.RECONVERGENT B0, `(.L_x_256) ;  /* 0x000000c000007945 */ /* 0x000fe80003800200 */
        /* <DEDUP_REMOVED lines=11> */
.L_x_257:
[----:B------:R-:W-:Y:S05]  /*2420*/  BSYNC.RECONVERGENT B0 ;  /* 0x0000000000007941 */ /* 0x000fea0003800200 */
.L_x_256:
[----:B------:R-:W-:Y:S01]  /*2430*/  BSSY.RECONVERGENT B0, `(.L_x_258) ;  /* 0x0000010000007945 */ /* 0x000fe20003800200 */
[----:B------:R-:W-:-:S03]  /*2440*/  IADD3 R185, PT, PT, R8, UR12, RZ ;  /* 0x0000000c08b97c10 */ /* 0x000fc6000fffe0ff */
[----:B------:R-:W-:Y:S05]  /*2450*/  @P1 BRA `(.L_x_259) ;  /* 0x0000000000301947 */ /* 0x000fea0003800000 */
[----:B------:R-:W5:Y:S02]  /*2460*/  LDCU UR8, c[0x0][0x440] ;  /* 0x00008800ff0877ac */ /* 0x000f640008000800 */
[----:B-----5:R-:W-:-:S13]  /*2470*/  ISETP.GE.AND P0, PT, R12, UR8, PT ;  /* 0x000000080c007c0c */ /* 0x020fda000bf06270 */
[----:B------:R-:W-:Y:S05]  /*2480*/  @P0 BRA `(.L_x_260) ;  /* 0x00000000001c0947 */ /* 0x000fea0003800000 */
[----:B-1----:R-:W-:Y:S02]  /*2490*/  MOV R2, R242 ;  /* 0x000000f200027202 */ /* 0x002fe40000000f00 */
[----:B------:R-:W-:-:S05]  /*24a0*/  MOV R3, R241 ;  /* 0x000000f100037202 */ /* 0x000fca0000000f00 */
[----:B------:R-:W-:Y:S01]  /*24b0*/  @!PT LDS RZ, [RZ] ;  /* 0x00000000fffff984 */ /* 0x000fe20000000800 */
[----:B------:R-:W-:Y:S01]  /*24c0*/  @!PT LDS RZ, [RZ] ;  /* 0x00000000fffff984 */ /* 0x000fe20000000800 */
[----:B------:R-:W-:Y:S01]  /*24d0*/  @!PT LDS RZ, [RZ] ;  /* 0x00000000fffff984 */ /* 0x000fe20000000800 */
[----:B------:R1:W-:Y:S01]  /*24e0*/  LDGSTS.E.BYPASS.LTC128B.128 [R185], desc[UR32][R2.64] ;  /* 0x0000000002b97fae */ /* 0x0003e2000b981a20 */
[----:B------:R-:W-:Y:S05]  /*24f0*/  BRA `(.L_x_261) ;  /* 0x00000000000c7947 */ /* 0x000fea0003800000 */
.L_x_260:
[----:B------:R1:W-:Y:S01]  /*2500*/  STS.128 [R185], RZ ;  /* 0x000000ffb9007388 */ /* 0x0003e20000000c00 */
[----:B------:R-:W-:Y:S05]  /*2510*/  BRA `(.L_x_261) ;  /* 0x0000000000047947 */ /* 0x000fea0003800000 */
.L_x_259:
[----:B------:R1:W-:Y:S02]  /*2520*/  STS.128 [R185], RZ ;  /* 0x000000ffb9007388 */ /* 0x0003e40000000c00 */
.L_x_261:
[----:B------:R-:W-:Y:S05]  /*2530*/  BSYNC.RECONVERGENT B0 ;  /* 0x0000000000007941 */ /* 0x000fea0003800200 */
.L_x_258:
[--C-:B------:R-:W-:Y:S01]  /*2540*/  SHF.R.U32.HI R11, RZ, 0x1, R31.reuse ;  /* 0x00000001ff0b7819 */ /* 0x100fe2000001161f */
[----:B------:R-:W-:Y:S01]  /*2550*/  IMAD.MOV.U32 R249, RZ, RZ, 0x7f800000 ;  /* 0x7f800000fff97424 */ /* 0x000fe200078e00ff */
[----:B------:R-:W-:Y:S01]  /*2560*/  SHF.R.U32.HI R0, RZ, 0x2, R31 ;  /* 0x00000002ff007819 */ /* 0x000fe2000001161f */
[----:B------:R-:W-:Y:S01]  /*2570*/  IMAD.MOV.U32 R248, RZ, RZ, 0x7f800000 ;  /* 0x7f800000fff87424 */ /* 0x000fe200078e00ff */
[----:B------:R-:W-:Y:S01]  /*2580*/  LOP3.LUT R235, R11, 0x30, RZ, 0xc0, !PT ;  /* 0x000000300beb7812 */ /* 0x000fe200078ec0ff */
[----:B------:R-:W-:Y:S02]  /*2590*/  IMAD.MOV.U32 R247, RZ, RZ, 0x7f800000 ;  /* 0x7f800000fff77424 */ /* 0x000fe400078e00ff */
[----:B------:R-:W-:Y:S01]  /*25a0*/  IMAD.MOV.U32 R246, RZ, RZ, 0x7f800000 ;  /* 0x7f800000fff67424 */ /* 0x000fe200078e00ff */
[----:B------:R-:W-:Y:S01]  /*25b0*/  LOP3.LUT R235, R235, 0x7, R0, 0xf8, !PT ;  /* 0x00000007ebeb7812 */ /* 0x000fe200078ef800 */
[----:B------:R2:W-:Y:S03]  /*25c0*/  @P6 STS.128 [R185+0x1000], RZ ;  /* 0x001000ffb9006388 */ /* 0x0005e60000000c00 */
[C---:B-1----:R-:W-:Y:S01]  /*25d0*/  LOP3.LUT R2, R235.reuse, 0x40, RZ, 0xfc, !PT ;  /* 0x00000040eb027812 */ /* 0x042fe200078efcff */
[C---:B------:R-:W-:Y:S01]  /*25e0*/  VIADD R3, R235.reuse, 0x8 ;  /* 0x00000008eb037836 */ /* 0x040fe20000000000 */
[C---:B------:R-:W-:Y:S01]  /*25f0*/  ISETP.GE.AND P3, PT, R235.reuse, UR47, PT ;  /* 0x0000002feb007c0c */ /* 0x040fe2000bf66270 */
[----:B------:R-:W-:Y:S01]  /*2600*/  VIADD R0, R235, 0x48 ;  /* 0x00000048eb007836 */ /* 0x000fe20000000000 */
[----:B------:R-:W-:Y:S01]  /*2610*/  ISETP.GE.AND P1, PT, R2, UR47, PT ;  /* 0x0000002f02007c0c */ /* 0x000fe2000bf26270 */
[----:B------:R-:W-:Y:S01]  /*2620*/  IMAD.MOV.U32 R2, RZ, RZ, 0x4 ;  /* 0x00000004ff027424 */ /* 0x000fe200078e00ff */
[----:B------:R-:W-:-:S02]  /*2630*/  ISETP.GE.AND P2, PT, R3, UR47, PT ;  /* 0x0000002f03007c0c */ /* 0x000fc4000bf46270 */
[----:B------:R-:W-:Y:S01]  /*2640*/  ISETP.GE.AND P0, PT, R0, UR47, PT ;  /* 0x0000002f00007c0c */ /* 0x000fe2000bf06270 */
[----:B------:R-:W-:Y:S01]  /*2650*/  IMAD.WIDE.U32 R2, R235, R2, UR52 ;  /* 0x00000034eb027e25 */ /* 0x000fe2000f8e0002 */
[----:B------:R-:W-:Y:S05]  /*2660*/  BSSY.RECONVERGENT B0, `(.L_x_262) ;  /* 0x0000010000007945 */ /* 0x000fea0003800200 */
[----:B------:R-:W5:Y:S04]  /*2670*/  @!P3 LDG.E R249, desc[UR32][R2.64] ;  /* 0x0000002002f9b981 */ /* 0x000f68000c1e1900 */
[----:B------:R-:W5:Y:S04]  /*2680*/  @!P2 LDG.E R248, desc[UR32][R2.64+0x20] ;  /* 0x0000202002f8a981 */ /* 0x000f68000c1e1900 */
[----:B------:R-:W5:Y:S04]  /*2690*/  @!P1 LDG.E R247, desc[UR32][R2.64+0x100] ;  /* 0x0001002002f79981 */ /* 0x000f68000c1e1900 */
[----:B------:R1:W5:Y:S02]  /*26a0*/  @!P0 LDG.E R246, desc[UR32][R2.64+0x120] ;  /* 0x0001202002f68981 */ /* 0x000364000c1e1900 */
[----:B-1----:R-:W-:-:S04]  /*26b0*/  LEA R2, P0, R6, R242, 0x1 ;  /* 0x000000f206027211 */ /* 0x002fc800078008ff */
[----:B------:R-:W-:Y:S01]  /*26c0*/  LEA.HI.X R3, R6, R241, R7, 0x1, P0 ;  /* 0x000000f106037211 */ /* 0x000fe200000f0c07 */
[----:B--2---:R-:W-:Y:S08]  /*26d0*/  @P6 BRA `(.L_x_263) ;  /* 0x0000000000206947 */ /* 0x004ff00003800000 */
[----:B------:R-:W1:Y:S02]  /*26e0*/  LDCU UR8, c[0x0][0x440] ;  /* 0x00008800ff0877ac */ /* 0x000e640008000800 */
[----:B-1----:R-:W-:-:S13]  /*26f0*/  ISETP.GE.AND P0, PT, R12, UR8, PT ;  /* 0x000000080c007c0c */ /* 0x002fda000bf06270 */
[----:B------:R1:W-:Y:S01]  /*2700*/  @P0 STS.128 [R185+0x1000], RZ ;  /* 0x001000ffb9000388 */ /* 0x0003e20000000c00 */
[----:B------:R-:W-:Y:S05]  /*2710*/  @P0 BRA `(.L_x_263) ;  /* 0x0000000000100947 */ /* 0x000fea0003800000 */
[----:B------:R-:W-:Y:S01]  /*2720*/  @!PT LDS RZ, [RZ] ;  /* 0x00000000fffff984 */ /* 0x000fe20000000800 */
[----:B------:R-:W-:Y:S01]  /*2730*/  @!PT LDS RZ, [RZ] ;  /* 0x00000000fffff984 */ /* 0x000fe20000000800 */
[----:B------:R-:W-:Y:S01]  /*2740*/  @!PT LDS RZ, [RZ] ;  /* 0x00000000fffff984 */ /* 0x000fe20000000800 */
[----:B------:R2:W-:Y:S02]  /*2750*/  LDGSTS.E.BYPASS.LTC128B.128 [R185+0x1000], desc[UR32][R2.64] ;  /* 0x0100000002b97fae */ /* 0x0005e4000b981a20 */
.L_x_263:
[----:B------:R-:W-:Y:S05]  /*2760*/  BSYNC.RECONVERGENT B0 ;  /* 0x0000000000007941 */ /* 0x000fea0003800200 */
.L_x_262:
[----:B------:R1:W-:Y:S01]  /*2770*/  @P5 STS.128 [R185+0x2000], RZ ;  /* 0x002000ffb9005388 */ /* 0x0003e20000000c00 */
[----:B------:R-:W-:Y:S04]  /*2780*/  BSSY.RECONVERGENT B0, `(.L_x_264) ;  /* 0x000000c000007945 */ /* 0x000fe80003800200 */
[----:B------:R-:W-:Y:S05]  /*2790*/  @P5 BRA `(.L_x_265) ;  /* 0x0000000000285947 */ /* 0x000fea0003800000 */
[----:B------:R-:W3:Y:S02]  /*27a0*/  LDCU UR8, c[0x0][0x440] ;  /* 0x00008800ff0877ac */ /* 0x000ee40008000800 */
[----:B---3--:R-:W-:-:S13]  /*27b0*/  ISETP.GE.AND P0, PT, R12, UR8, PT ;  /* 0x000000080c007c0c */ /* 0x008fda000bf06270 */
        /* <DEDUP_REMOVED lines=8> */
.L_x_265:
[----:B------:R-:W-:Y:S05]  /*2840*/  BSYNC.RECONVERGENT B0 ;  /* 0x0000000000007941 */ /* 0x000fea0003800200 */
.L_x_264:
[----:B------:R1:W-:Y:S01]  /*2850*/  @P4 STS.128 [R185+0x3000], RZ ;  /* 0x003000ffb9004388 */ /* 0x0003e20000000c00 */
[----:B------:R-:W-:Y:S04]  /*2860*/  BSSY.RECONVERGENT B0, `(.L_x_266) ;  /* 0x000000c000007945 */ /* 0x000fe80003800200 */
        /* <DEDUP_REMOVED lines=11> */
.L_x_267:
[----:B------:R-:W-:Y:S05]  /*2920*/  BSYNC.RECONVERGENT B0 ;  /* 0x0000000000007941 */ /* 0x000fea0003800200 */
.L_x_266:
[----:B------:R-:W3:Y:S01]  /*2930*/  LDCU.64 UR8, c[0x0][0x3d0] ;  /* 0x00007a00ff0877ac */ /* 0x000ee20008000a00 */
[----:B-12---:R-:W-:Y:S01]  /*2940*/  MOV R2, UR16 ;  /* 0x0000001000027c02 */ /* 0x006fe20008000f00 */
[----:B------:R-:W-:Y:S01]  /*2950*/  BSSY.RECONVERGENT B0, `(.L_x_268) ;  /* 0x000001f000007945 */ /* 0x000fe20003800200 */
[----:B------:R-:W-:Y:S02]  /*2960*/  UIADD3 UR13, UPT, UPT, -UR44, UR35, URZ ;  /* 0x000000232c0d7290 */ /* 0x000fe4000fffe1ff */
[----:B------:R-:W-:Y:S01]  /*2970*/  UIMAD UR46, UR45, UR16, URZ ;  /* 0x000000102d2e72a4 */ /* 0x000fe2000f8e02ff */
[----:B------:R-:W-:-:S03]  /*2980*/  IMAD.WIDE.U32 R2, R2, UR44, R12 ;  /* 0x0000002c02027c25 */ /* 0x000fc6000f8e000c */
[----:B------:R-:W-:Y:S01]  /*2990*/  UIMAD UR46, UR44, UR17, UR46 ;  /* 0x000000112c2e72a4 */ /* 0x000fe2000f8e022e */
[----:B------:R-:W-:Y:S02]  /*29a0*/  ISETP.GE.AND P4, PT, R26, UR13, PT ;  /* 0x0000000d1a007c0c */ /* 0x000fe4000bf86270 */
[----:B------:R-:W-:-:S04]  /*29b0*/  IADD3 R2, P0, PT, R2, UR50, RZ ;  /* 0x0000003202027c10 */ /* 0x000fc8000ff1e0ff */
[----:B------:R-:W-:Y:S01]  /*29c0*/  IADD3.X R3, PT, PT, R21, UR46, R3, P0, !PT ;  /* 0x0000002e15037c10 */ /* 0x000fe200087fe403 */
[----:B---3--:R-:W-:-:S04]  /*29d0*/  IMAD R0, R24, UR8, RZ ;  /* 0x0000000818007c24 */ /* 0x008fc8000f8e02ff */
[C---:B------:R-:W-:Y:S02]  /*29e0*/  IMAD R0, R16.reuse, UR9, R0 ;  /* 0x0000000910007c24 */ /* 0x040fe4000f8e0200 */
[----:B------:R-:W-:-:S05]  /*29f0*/  IMAD.WIDE.U32 R6, R16, UR8, R2 ;  /* 0x0000000810067c25 */ /* 0x000fca000f8e0002 */
        /* <DEDUP_REMOVED lines=8> */
[----:B------:R-:W-:-:S04]  /*2a80*/  IMAD.WIDE.U32 R2, R26, UR16, R2 ;  /* 0x000000101a027c25 */ /* 0x000fc8000f8e0002 */
[----:B------:R-:W-:Y:S01]  /*2a90*/  IMAD R0, R26, UR17, R3 ;  /* 0x000000111a007c24 */ /* 0x000fe2000f8e0203 */
[----:B-1----:R-:W-:-:S04]  /*2aa0*/  LEA R4, P0, R2, UR8, 0x1 ;  /* 0x0000000802047c11 */ /* 0x002fc8000f8008ff */
[----:B------:R-:W-:-:S05]  /*2ab0*/  LEA.HI.X R5, R2, UR9, R0, 0x1, P0 ;  /* 0x0000000902057c11 */ /* 0x000fca00080f0c00 */
[----:B------:R-:W-:Y:S01]  /*2ac0*/  @!PT LDS RZ, [RZ] ;  /* 0x00000000fffff984 */ /* 0x000fe20000000800 */
[----:B------:R-:W-:Y:S01]  /*2ad0*/  @!PT LDS RZ, [RZ] ;  /* 0x00000000fffff984 */ /* 0x000fe20000000800 */
[----:B------:R-:W-:Y:S01]  /*2ae0*/  @!PT LDS RZ, [RZ] ;  /* 0x00000000fffff984 */ /* 0x000fe20000000800 */
[----:B------:R1:W-:Y:S01]  /*2af0*/  LDGSTS.E.BYPASS.LTC128B.128 [R8+0xc000], desc[UR32][R4.64] ;  /* 0x0c00000004087fae */ /* 0x0003e2000b981a20 */
[----:B------:R-:W-:Y:S05]  /*2b00*/  BRA `(.L_x_271) ;  /* 0x00000000000c7947 */ /* 0x000fea0003800000 */
.L_x_270:
[----:B------:R2:W-:Y:S01]  /*2b10*/  STS.128 [R8+0xc000], RZ ;  /* 0x00c000ff08007388 */ /* 0x0005e20000000c00 */
[----:B------:R-:W-:Y:S05]  /*2b20*/  BRA `(.L_x_271) ;  /* 0x0000000000047947 */ /* 0x000fea0003800000 */
.L_x_269:
[----:B------:R3:W-:Y:S02]  /*2b30*/  STS.128 [R8+0xc000], RZ ;  /* 0x00c000ff08007388 */ /* 0x0007e40000000c00 */
.L_x_271:
[----:B------:R-:W-:Y:S05]  /*2b40*/  BSYNC.RECONVERGENT B0 ;  /* 0x0000000000007941 */ /* 0x000fea0003800200 */
.L_x_268:
[----:B------:R-:W-:Y:S01]  /*2b50*/  ISETP.GE.AND P3, PT, R28, UR13, PT ;  /* 0x0000000d1c007c0c */ /* 0x000fe2000bf66270 */
[----:B------:R-:W-:Y:S01]  /*2b60*/  BSSY.RECONVERGENT B0, `(.L_x_272) ;  /* 0x0000016000007945 */ /* 0x000fe20003800200 */
[----:B------:R-:W-:Y:S02]  /*2b70*/  ISETP.GE.AND P2, PT, R30, UR13, PT ;  /* 0x0000000d1e007c0c */ /* 0x000fe4000bf46270 */
[----:B------:R-:W-:-:S09]  /*2b80*/  ISETP.GE.AND P1, PT, R29, UR13, PT ;  /* 0x0000000d1d007c0c */ /* 0x000fd2000bf26270 */
[----:B------:R1:W-:Y:S01]  /*2b90*/  @P3 STS.128 [R8+0xd000], RZ ;  /* 0x00d000ff08003388 */ /* 0x0003e20000000c00 */
[----:B------:R-:W-:Y:S05]  /*2ba0*/  @P3 BRA `(.L_x_273) ;  /* 0x0000000000443947 */ /* 0x000fea0003800000 */
[----:B------:R-:W2:Y:S02]  /*2bb0*/  LDCU UR8, c[0x0][0x440] ;  /* 0x00008800ff0877ac */ /* 0x000ea40008000800 */
[----:B--2---:R-:W-:-:S13]  /*2bc0*/  ISETP.GE.AND P0, PT, R12, UR8, PT ;  /* 0x000000080c007c0c */ /* 0x004fda000bf06270 */
[----:B------:R2:W-:Y:S01]  /*2bd0*/  @P0 STS.128 [R8+0xd000], RZ ;  /* 0x00d000ff08000388 */ /* 0x0005e20000000c00 */
        /* <DEDUP_REMOVED lines=10> */
[----:B------:R-:W-:Y:S01]  /*2c80*/  @!PT LDS RZ, [RZ] ;  /* 0x00000000fffff984 */ /* 0x000fe20000000800 */
[----:B------:R-:W-:Y:S01]  /*2c90*/  @!PT LDS RZ, [RZ] ;  /* 0x00000000fffff984 */ /* 0x000fe20000000800 */
[----:B------:R-:W-:Y:S01]  /*2ca0*/  @!PT LDS RZ, [RZ] ;  /* 0x00000000fffff984 */ /* 0x000fe20000000800 */
[----:B------:R1:W-:Y:S04]  /*2cb0*/  LDGSTS.E.BYPASS.LTC128B.128 [R8+0xd000], desc[UR32][R4.64] ;  /* 0x0d00000004087fae */ /* 0x0003e8000b981a20 */
.L_x_273:
[----:B------:R-:W-:Y:S05]  /*2cc0*/  BSYNC.RECONVERGENT B0 ;  /* 0x0000000000007941 */ /* 0x000fea0003800200 */
.L_x_272:
        /* <DEDUP_REMOVED lines=20> */
.L_x_275:
[----:B------:R-:W-:Y:S05]  /*2e10*/  BSYNC.RECONVERGENT B0 ;  /* 0x0000000000007941 */ /* 0x000fea0003800200 */
.L_x_274:
        /* <DEDUP_REMOVED lines=8> */
[----:B------:R-:W-:Y:S01]  /*2ea0*/  MOV R2, R6 ;  /* 0x0000000600027202 */ /* 0x000fe20000000f00 */
[----:B------:R-:W-:Y:S01]  /*2eb0*/  IMAD R0, R23, UR16, RZ ;  /* 0x0000001017007c24 */ /* 0x000fe2000f8e02ff */
[----:B------:R-:W-:-:S03]  /*2ec0*/  MOV R3, R9 ;  /* 0x0000000900037202 */ /* 0x000fc60000000f00 */
[C---:B------:R-:W-:Y:S02]  /*2ed0*/  IMAD R0, R19.reuse, UR17, R0 ;  /* 0x0000001113007c24 */ /* 0x040fe4000f8e0200 */
[----:B-1----:R-:W-:-:S05]  /*2ee0*/  IMAD.WIDE.U32 R4, R19, UR16, R2 ;  /* 0x0000001013047c25 */ /* 0x002fca000f8e0002 */
[----:B------:R-:W-:Y:S02]  /*2ef0*/  IADD3 R0, PT, PT, R5, R0, RZ ;  /* 0x0000000005007210 */ /* 0x000fe40007ffe0ff */
[----:B---3--:R-:W-:-:S04]  /*2f00*/  LEA R2, P0, R4, UR8, 0x1 ;  /* 0x0000000804027c11 */ /* 0x008fc8000f8008ff */
[----:B------:R-:W-:-:S05]  /*2f10*/  LEA.HI.X R3, R4, UR9, R0, 0x1, P0 ;  /* 0x0000000904037c11 */ /* 0x000fca00080f0c00 */
[----:B------:R-:W-:Y:S01]  /*2f20*/  @!PT LDS RZ, [RZ] ;  /* 0x00000000fffff984 */ /* 0x000fe20000000800 */
[----:B------:R-:W-:Y:S01]  /*2f30*/  @!PT LDS RZ, [RZ] ;  /* 0x00000000fffff984 */ /* 0x000fe20000000800 */
[----:B------:R-:W-:Y:S01]  /*2f40*/  @!PT LDS RZ, [RZ] ;  /* 0x00000000fffff984 */ /* 0x000fe20000000800 */
[----:B------:R1:W-:Y:S04]  /*2f50*/  LDGSTS.E.BYPASS.LTC128B.128 [R8+0xf000], desc[UR32][R2.64] ;  /* 0x0f00000002087fae */ /* 0x0003e8000b981a20 */
.L_x_277:
[----:B------:R-:W-:Y:S05]  /*2f60*/  BSYNC.RECONVERGENT B0 ;  /* 0x0000000000007941 */ /* 0x000fea0003800200 */
.L_x_276:
[----:B------:R-:W3:Y:S01]  /*2f70*/  LDCU.64 UR8, c[0x0][0x3d8] ;  /* 0x00007b00ff0877ac */ /* 0x000ee20008000a00 */
[----:B-1----:R-:W-:Y:S01]  /*2f80*/  MOV R2, UR14 ;  /* 0x0000000e00027c02 */ /* 0x002fe20008000f00 */
[----:B------:R-:W-:Y:S01]  /*2f90*/  BSSY.RECONVERGENT B0, `(.L_x_278) ;  /* 0x000001d000007945 */ /* 0x000fe20003800200 */
[----:B------:R-:W-:-:S03]  /*2fa0*/  UIMAD UR45, UR45, UR14, URZ ;  /* 0x0000000e2d2d72a4 */ /* 0x000fc6000f8e02ff */
[----:B------:R-:W-:Y:S01]  /*2fb0*/  IMAD.WIDE.U32 R2, R2, UR44, R12 ;  /* 0x0000002c02027c25 */ /* 0x000fe2000f8e000c */
[----:B------:R-:W-:Y:S02]  /*2fc0*/  UIMAD UR45, UR44, UR15, UR45 ;  /* 0x0000000f2c2d72a4 */ /* 0x000fe4000f8e022d */
[----:B------:R-:W-:-:S04]  /*2fd0*/  IADD3 R2, P0, PT, R2, UR48, RZ ;  /* 0x0000003002027c10 */ /* 0x000fc8000ff1e0ff */
[----:B------:R-:W-:Y:S01]  /*2fe0*/  IADD3.X R3, PT, PT, R25, UR45, R3, P0, !PT ;  /* 0x0000002d19037c10 */ /* 0x000fe200087fe403 */
        /* <DEDUP_REMOVED lines=20> */
.L_x_280:
[----:B------:R3:W-:Y:S01]  /*3130*/  STS.128 [R8+0x10000], RZ ;  /* 0x010000ff08007388 */ /* 0x0007e20000000c00 */
[----:B------:R-:W-:Y:S05]  /*3140*/  BRA `(.L_x_281) ;  /* 0x0000000000047947 */ /* 0x000fea0003800000 */
.L_x_279:
[----:B------:R1:W-:Y:S02]  /*3150*/  STS.128 [R8+0x10000], RZ ;  /* 0x010000ff08007388 */ /* 0x0003e40000000c00 */
.L_x_281:
[----:B------:R-:W-:Y:S05]  /*3160*/  BSYNC.RECONVERGENT B0 ;  /* 0x0000000000007941 */ /* 0x000fea0003800200 */
.L_x_278:
[----:B------:R-:W1:Y:S01]  /*3170*/  S2R R179, SR_TID.X ;  /* 0x0000000000b37919 */ /* 0x000e620000002100 */
[----:B------:R-:W-:Y:S01]  /*3180*/  IMAD.SHL.U32 R172, R31, 0x40, RZ ;  /* 0x000000401fac7824 */ /* 0x000fe200078e00ff */
[----:B------:R-:W-:Y:S01]  /*3190*/  BSSY.RECONVERGENT B0, `(.L_x_282) ;  /* 0x0000016000007945 */ /* 0x000fe20003800200 */
[----:B------:R-:W-:Y:S01]  /*31a0*/  SHF.R.U32.HI R9, RZ, 0x4, R31 ;  /* 0x00000004ff097819 */ /* 0x000fe2000001161f */
[----:B------:R1:W-:Y:S02]  /*31b0*/  @P3 STS.128 [R8+0x11000], RZ ;  /* 0x011000ff08003388 */ /* 0x0003e40000000c00 */
[----:B------:R-:W-:Y:S01]  /*31c0*/  LOP3.LUT R10, R172, 0x1c0, RZ, 0xc0, !PT ;  /* 0x000001c0ac0a7812 */ /* 0x000fe200078ec0ff */
        /* <DEDUP_REMOVED lines=18> */
.L_x_283:
[----:B------:R-:W-:Y:S05]  /*32f0*/  BSYNC.RECONVERGENT B0 ;  /* 0x0000000000007941 */ /* 0x000fea0003800200 */
.L_x_282:
[----:B------:R-:W-:Y:S01]  /*3300*/  LOP3.LUT R2, R9, 0x8, RZ, 0xc0, !PT ;  /* 0x0000000809027812 */ /* 0x000fe200078ec0ff */
[----:B------:R-:W-:Y:S01]  /*3310*/  IMAD.U32 R0, RZ, RZ, UR31 ;  /* 0x0000001fff007e24 */ /* 0x000fe2000f8e00ff */
[----:B------:R-:W-:Y:S01]  /*3320*/  LOP3.LUT R10, R10, 0x38, R27, 0xf8, !PT ;  /* 0x000000380a0a7812 */ /* 0x000fe200078ef81b */
[----:B------:R-:W-:Y:S01]  /*3330*/  IMAD.SHL.U32 R151, R31, 0x20, RZ ;  /* 0x000000201f977824 */ /* 0x000fe200078e00ff */
[----:B------:R-:W-:Y:S01]  /*3340*/  LOP3.LUT R2, R2, 0x10, R31, 0xf8, !PT ;  /* 0x0000001002027812 */ /* 0x000fe200078ef81f */
[----:B------:R2:W-:Y:S01]  /*3350*/  @P2 STS.128 [R8+0x12000], RZ ;  /* 0x012000ff08002388 */ /* 0x0005e20000000c00 */
[----:B-1----:R-:W-:Y:S01]  /*3360*/  LOP3.LUT R4, R172, 0x200, RZ, 0xc0, !PT ;  /* 0x00000200ac047812 */ /* 0x002fe200078ec0ff */
[----:B------:R-:W-:Y:S01]  /*3370*/  IMAD.U32 R9, RZ, RZ, UR37 ;  /* 0x00000025ff097e24 */ /* 0x000fe2000f8e00ff */
[----:B------:R-:W-:Y:S01]  /*3380*/  IADD3 R5, PT, PT, R0, UR35, R235 ;  /* 0x0000002300057c10 */ /* 0x000fe2000fffe0eb */
[C---:B------:R-:W-:Y:S01]  /*3390*/  IMAD.SHL.U32 R15, R179.reuse, 0x2, RZ ;  /* 0x00000002b30f7824 */ /* 0x040fe200078e00ff */
[----:B------:R-:W-:Y:S01]  /*33a0*/  LOP3.LUT R2, R2, R10, RZ, 0x3c, !PT ;  /* 0x0000000a02027212 */ /* 0x000fe200078e3cff */
[C---:B------:R-:W-:Y:S01]  /*33b0*/  IMAD.SHL.U32 R250, R179.reuse, 0x20, RZ ;  /* 0x00000020b3fa7824 */ /* 0x040fe200078e00ff */
[----:B------:R-:W-:Y:S01]  /*33c0*/  LOP3.LUT R0, R10, 0x8, R31, 0x78, !PT ;  /* 0x000000080a007812 */ /* 0x000fe200078e781f */
[C---:B------:R-:W-:Y:S01]  /*33d0*/  IMAD.SHL.U32 R178, R179.reuse, 0x8, RZ ;  /* 0x00000008b3b27824 */ /* 0x040fe200078e00ff */
[--C-:B------:R-:W-:Y:S01]  /*33e0*/  LOP3.LUT R4, R4, 0xc00, R151.reuse, 0xf8, !PT ;  /* 0x00000c0004047812 */ /* 0x100fe200078ef897 */
[----:B------:R-:W1:Y:S01]  /*33f0*/  LDCU UR13, c[0x0][0x440] ;  /* 0x00008800ff0d77ac */ /* 0x000e620008000800 */
[----:B------:R-:W-:Y:S01]  /*3400*/  LOP3.LUT R172, R2, 0x200, R172, 0xf8, !PT ;  /* 0x0000020002ac7812 */ /* 0x000fe200078ef8ac */
[C---:B------:R-:W-:Y:S01]  /*3410*/  IMAD.SHL.U32 R2, R179.reuse, 0x10, RZ ;  /* 0x00000010b3027824 */ /* 0x040fe200078e00ff */
[----:B------:R-:W-:Y:S01]  /*3420*/  LOP3.LUT R151, R0, 0x7200, R151, 0xf8, !PT ;  /* 0x0000720000977812 */ /* 0x000fe200078ef897 */
[----:B------:R-:W-:Y:S01]  /*3430*/  IMAD.SHL.U32 R0, R179, 0x40, RZ ;  /* 0x00000040b3007824 */ /* 0x000fe200078e00ff */
[----:B------:R-:W-:Y:S01]  /*3440*/  LOP3.LUT R3, R10, 0x8, R11, 0x78, !PT ;  /* 0x000000080a037812 */ /* 0x000fe200078e780b */
[----:B------:R-:W1:Y:S01]  /*3450*/  LDCU UR16, c[0x0][0x3e0] ;  /* 0x00007c00ff1077ac */ /* 0x000e620008000800 */
[----:B------:R-:W-:Y:S01]  /*3460*/  IADD3 R217, PT, PT, R5, -0x3f, -R9 ;  /* 0xffffffc105d97810 */ /* 0x000fe20007ffe809 */
[----:B------:R-:W-:Y:S01]  /*3470*/  BSSY.RECONVERGENT B0, `(.L_x_284) ;  /* 0x0000020000007945 */ /* 0x000fe20003800200 */
[----:B------:R-:W-:-:S02]  /*3480*/  LOP3.LUT R176, R4, R3, RZ, 0xfc, !PT ;  /* 0x0000000304b07212 */ /* 0x000fc400078efcff */
[----:B------:R-:W-:Y:S02]  /*3490*/  LOP3.LUT R3, R15, 0xe006, R0, 0xc8, !PT ;  /* 0x0000e0060f037812 */ /* 0x000fe400078ec800 */
[----:B------:R-:W-:Y:S02]  /*34a0*/  LOP3.LUT R2, R2, 0x1c0, RZ, 0xc0, !PT ;  /* 0x000001c002027812 */ /* 0x000fe400078ec0ff */
[C---:B------:R-:W-:Y:S02]  /*34b0*/  LOP3.LUT R5, R0.reuse, 0x1c0, RZ, 0xc0, !PT ;  /* 0x000001c000057812 */ /* 0x040fe400078ec0ff */
[----:B------:R-:W-:Y:S02]  /*34c0*/  LOP3.LUT R4, R0, 0x200, RZ, 0xc0, !PT ;  /* 0x0000020000047812 */ /* 0x000fe400078ec0ff */
[----:B------:R-:W-:Y:S02]  /*34d0*/  LOP3.LUT R3, R3, 0xc00, R250, 0xf8, !PT ;  /* 0x00000c0003037812 */ /* 0x000fe400078ef8fa */
[----:B------:R-:W-:-:S02]  /*34e0*/  LOP3.LUT R2, R2, 0x38, R15, 0xf8, !PT ;  /* 0x0000003802027812 */ /* 0x000fc400078ef80f */
[----:B------:R-:W-:Y:S02]  /*34f0*/  LOP3.LUT R0, R5, 0x38, R178, 0xf8, !PT ;  /* 0x0000003805007812 */ /* 0x000fe400078ef8b2 */
[--C-:B------:R-:W-:Y:S02]  /*3500*/  SHF.R.U32.HI R10, RZ, 0x1, R179.reuse ;  /* 0x00000001ff0a7819 */ /* 0x100fe400000116b3 */
[----:B------:R-:W-:Y:S02]  /*3510*/  LOP3.LUT R251, R3, R2, RZ, 0xfc, !PT ;  /* 0x0000000203fb7212 */ /* 0x000fe400078efcff */
[----:B------:R-:W-:Y:S02]  /*3520*/  LOP3.LUT R9, R0, 0x8, R179, 0x78, !PT ;  /* 0x0000000800097812 */ /* 0x000fe400078e78b3 */
[----:B------:R-:W-:Y:S02]  /*3530*/  LOP3.LUT R2, R4, 0xc00, R250, 0xf8, !PT ;  /* 0x00000c0004027812 */ /* 0x000fe400078ef8fa */
[----:B------:R-:W-:Y:S01]  /*3540*/  LOP3.LUT R0, R0, 0x8, R10, 0x78, !PT ;  /* 0x0000000800007812 */ /* 0x000fe200078e780a */
[----:B-12---:R-:W-:Y:S05]  /*3550*/  @P2 BRA `(.L_x_285) ;  /* 0x0000000000442947 */ /* 0x006fea0003800000 */
[----:B------:R-:W1:Y:S02]  /*3560*/  LDCU UR8, c[0x0][0x440] ;  /* 0x00008800ff0877ac */ /* 0x000e640008000800 */
[----:B-1----:R-:W-:-:S13]  /*3570*/  ISETP.GE.AND P0, PT, R12, UR8, PT ;  /* 0x000000080c007c0c */ /* 0x002fda000bf06270 */
[----:B------:R1:W-:Y:S01]  /*3580*/  @P0 STS.128 [R8+0x12000], RZ ;  /* 0x012000ff08000388 */ /* 0x0003e20000000c00 */
[----:B------:R-:W-:Y:S05]  /*3590*/  @P0 BRA `(.L_x_285) ;  /* 0x0000000000340947 */ /* 0x000fea0003800000 */
[----:B------:R-:W2:Y:S01]  /*35a0*/  LDCU.64 UR8, c[0x0][0x390] ;  /* 0x00007200ff0877ac */ /* 0x000ea20008000a00 */
[----:B------:R-:W-:Y:S01]  /*35b0*/  MOV R4, R6 ;  /* 0x0000000600047202 */ /* 0x000fe20000000f00 */
[----:B------:R-:W-:Y:S01]  /*35c0*/  IMAD R3, R22, UR14, RZ ;  /* 0x0000000e16037c24 */ /* 0x000fe2000f8e02ff */
[----:B------:R-:W-:-:S03]  /*35d0*/  MOV R5, R14 ;  /* 0x0000000e00057202 */ /* 0x000fc60000000f00 */
[C---:B------:R-:W-:Y:S02]  /*35e0*/  IMAD R3, R18.reuse, UR15, R3 ;  /* 0x0000000f12037c24 */ /* 0x040fe4000f8e0203 */
[----:B------:R-:W-:-:S05]  /*35f0*/  IMAD.WIDE.U32 R4, R18, UR14, R4 ;  /* 0x0000000e12047c25 */ /* 0x000fca000f8e0004 */
[----:B------:R-:W-:Y:S02]  /*3600*/  IADD3 R3, PT, PT, R5, R3, RZ ;  /* 0x0000000305037210 */ /* 0x000fe40007ffe0ff */
[----:B--2---:R-:W-:-:S04]  /*3610*/  LEA R10, P0, R4, UR8, 0x1 ;  /* 0x00000008040a7c11 */ /* 0x004fc8000f8008ff */
[----:B------:R-:W-:-:S05]  /*3620*/  LEA.HI.X R11, R4, UR9, R3, 0x1, P0 ;  /* 0x00000009040b7c11 */ /* 0x000fca00080f0c03 */
[----:B------:R-:W-:Y:S01]  /*3630*/  @!PT LDS RZ, [RZ] ;  /* 0x00000000fffff984 */ /* 0x000fe20000000800 */
[----:B------:R-:W-:Y:S01]  /*3640*/  @!PT LDS RZ, [RZ] ;  /* 0x00000000fffff984 */ /* 0x000fe20000000800 */
[----:B------:R-:W-:Y:S01]  /*3650*/  @!PT LDS RZ, [RZ] ;  /* 0x00000000fffff984 */ /* 0x000fe20000000800 */
[----:B------:R2:W-:Y:S04]  /*3660*/  LDGSTS.E.BYPASS.LTC128B.128 [R8+0x12000], desc[UR32][R10.64] ;  /* 0x120000000a087fae */ /* 0x0005e8000b981a20 */
.L_x_285:
[----:B------:R-:W-:Y:S05]  /*3670*/  BSYNC.RECONVERGENT B0 ;  /* 0x0000000000007941 */ /* 0x000fea0003800200 */
.L_x_284:
[----:B------:R1:W-:Y:S01]  /*3680*/  @P1 STS.128 [R8+0x13000], RZ ;  /* 0x013000ff08001388 */ /* 0x0003e20000000c00 */
[----:B------:R-:W-:Y:S01]  /*3690*/  BSSY.RECONVERGENT B0, `(.L_x_286) ;  /* 0x0000015000007945 */ /* 0x000fe20003800200 */
[----:B------:R-:W-:Y:S02]  /*36a0*/  LOP3.LUT R250, R9, 0x7200, R250, 0xf8, !PT ;  /* 0x0000720009fa7812 */ /* 0x000fe400078ef8fa */
[----:B------:R-:W-:Y:S01]  /*36b0*/  LOP3.LUT R177, R2, R0, RZ, 0xfc, !PT ;  /* 0x0000000002b17212 */ /* 0x000fe200078efcff */
        /* <DEDUP_REMOVED lines=18> */
.L_x_287:
[----:B------:R-:W-:Y:S05]  /*37e0*/  BSYNC.RECONVERGENT B0 ;  /* 0x0000000000007941 */ /* 0x000fea0003800200 */
.L_x_286:
[----:B------:R-:W-:Y:S01]  /*37f0*/  R2P PR, R31, 0x6 ;  /* 0x000000061f007804 */ /* 0x000fe20000000000 */
[----:B------:R-:W-:Y:S01]  /*3800*/  IMAD.MOV.U32 R0, RZ, RZ, 0x20 ;  /* 0x00000020ff007424 */ /* 0x000fe200078e00ff */
[----:B------:R-:W-:Y:S01]  /*3810*/  LOP3.LUT P5, RZ, R179, 0x8, RZ, 0xc0, !PT ;  /* 0x00000008b3ff7812 */ /* 0x000fe200078ac0ff */
[----:B------:R-:W1:Y:S01]  /*3820*/  LDC R225, c[0x0][0x44c] ;  /* 0x00011300ffe17b82 */ /* 0x000e620000000800 */
[----:B------:R-:W0:Y:S01]  /*3830*/  LDGDEPBAR ;  /* 0x00000000000079af */ /* 0x000e220000000000 */
[----:B------:R-:W-:Y:S01]  /*3840*/  IMAD.MOV.U32 R157, RZ, RZ, 0x40 ;  /* 0x00000040ff9d7424 */ /* 0x000fe200078e00ff */
[----:B------:R-:W-:Y:S01]  /*3850*/  SEL R0, R0, 0xffffffe0, !P5 ;  /* 0xffffffe000007807 */ /* 0x000fe20006800000 */
[----:B------:R-:W-:Y:S01]  /*3860*/  IMAD.MOV.U32 R175, RZ, RZ, 0x20 ;  /* 0x00000020ffaf7424 */ /* 0x000fe200078e00ff */
[----:B------:R-:W-:Y:S01]  /*3870*/  LEA R151, R151, UR24, 0x1 ;  /* 0x0000001897977c11 */ /* 0x000fe2000f8e08ff */
[----:B------:R-:W-:Y:S01]  /*3880*/  IMAD.MOV.U32 R252, RZ, RZ, 0x10 ;  /* 0x00000010fffc7424 */ /* 0x000fe200078e00ff */
[----:B------:R-:W-:Y:S01]  /*3890*/  SEL R157, R157, 0xffffffc0, !P2 ;  /* 0xffffffc09d9d7807 */ /* 0x000fe20005000000 */
[----:B------:R1:W-:Y:S01]  /*38a0*/  STL [R1], R0 ;  /* 0x0000000001007387 */ /* 0x0003e20000100800 */
[----:B------:R-:W-:Y:S01]  /*38b0*/  LEA R176, R176, UR24, 0x1 ;  /* 0x00000018b0b07c11 */ /* 0x000fe2000f8e08ff */
[----:B------:R-:W-:Y:S01]  /*38c0*/  IMAD.MOV.U32 R224, RZ, RZ, R185 ;  /* 0x000000ffffe07224 */ /* 0x000fe200078e00b9 */
[----:B------:R-:W-:Y:S01]  /*38d0*/  LEA R172, R172, UR24, 0x1 ;  /* 0x00000018acac7c11 */ /* 0x000fe2000f8e08ff */
[----:B------:R-:W-:Y:S01]  /*38e0*/  IMAD.IADD R173, R157, 0x1, R151 ;  /* 0x000000019dad7824 */ /* 0x000fe200078e0297 */
[----:B------:R-:W-:-:S02]  /*38f0*/  SEL R175, R175, 0xffffffe0, !P1 ;  /* 0xffffffe0afaf7807 */ /* 0x000fc40004800000 */
[----:B------:R-:W-:Y:S02]  /*3900*/  CS2R R126, SRZ ;  /* 0x00000000007e7805 */ /* 0x000fe4000001ff00 */
[----:B------:R-:W-:Y:S02]  /*3910*/  LOP3.LUT P0, RZ, R179, 0x4, RZ, 0xc0, !PT ;  /* 0x00000004b3ff7812 */ /* 0x000fe4000780c0ff */
        /* <DEDUP_REMOVED lines=31> */
[C---:B------:R-:W-:Y:S01]  /*3b10*/  LOP3.LUT P3, RZ, R179.reuse, 0x2, RZ, 0xc0, !PT ;  /* 0x00000002b3ff7812 */ /* 0x040fe2000786c0ff */
[----:B------:R-:W-:Y:S01]  /*3b20*/  VIADD R176, R176, UR12 ;  /* 0x0000000cb0b07c36 */ /* 0x000fe20008000000 */
[----:B------:R-:W-:Y:S01]  /*3b30*/  LOP3.LUT P4, RZ, R179, 0x10, RZ, 0xc0, !PT ;  /* 0x00000010b3ff7812 */ /* 0x000fe2000788c0ff */
[----:B------:R-:W-:Y:S01]  /*3b40*/  VIADD R172, R172, UR12 ;  /* 0x0000000cacac7c36 */ /* 0x000fe20008000000 */
[----:B------:R-:W-:Y:S01]  /*3b50*/  SEL R252, R252, 0xfffffff0, !P0 ;  /* 0xfffffff0fcfc7807 */ /* 0x000fe20004000000 */
[C---:B------:R-:W-:Y:S01]  /*3b60*/  IMAD.IADD R156, R175.reuse, 0x1, R151 ;  /* 0x00000001af9c7824 */ /* 0x040fe200078e0297 */
[----:B------:R-:W-:Y:S01]  /*3b70*/  LOP3.LUT R226, R178, 0x38, RZ, 0xc0, !PT ;  /* 0x00000038b2e27812 */ /* 0x000fe200078ec0ff */
[----:B------:R-:W-:Y:S01]  /*3b80*/  IMAD.IADD R174, R175, 0x1, R173 ;  /* 0x00000001afae7824 */ /* 0x000fe200078e02ad */
[----:B------:R-:W1:Y:S01]  /*3b90*/  LDCU UR8, c[0x0][0x45c] ;  /* 0x00008b80ff0877ac */ /* 0x000e620008000800 */
[----:B------:R-:W-:-:S12]  /*3ba0*/  UIADD3 UR43, UPT, UPT, UR43, 0x80, -UR35 ;  /* 0x000000802b2b7890 */ /* 0x000fd8000fffe823 */
.L_x_290:
[----:B------:R-:W0:Y:S01]  /*3bb0*/  LDGDEPBAR ;  /* 0x00000000000079af */ /* 0x000e220000000000 */
[C---:B------:R-:W-:Y:S01]  /*3bc0*/  IMAD.IADD R144, R176.reuse, 0x1, R175 ;  /* 0x00000001b0907824 */ /* 0x040fe200078e02af */
[----:B------:R-:W-:Y:S01]  /*3bd0*/  UIADD3 UR31, UPT, UPT, UR31, -0x80, URZ ;  /* 0xffffff801f1f7890 */ /* 0x000fe2000fffe0ff */
[----:B-1----:R-:W-:Y:S01]  /*3be0*/  IMAD.IADD R0, R176, 0x1, R157 ;  /* 0x00000001b0007824 */ /* 0x002fe200078e029d */
[----:B------:R-:W-:Y:S01]  /*3bf0*/  USHF.L.U32 UR9, UR39, 0x7, URZ ;  /* 0x0000000727097899 */ /* 0x000fe200080006ff */
[----:B------:R-:W-:Y:S01]  /*3c00*/  IMAD.SHL.U32 R2, R179, 0x2, RZ ;  /* 0x00000002b3027824 */ /* 0x000fe200078e00ff */
[----:B------:R-:W-:Y:S01]  /*3c10*/  UISETP.GE.AND UP0, UPT, UR31, UR43, UPT ;  /* 0x0000002b1f00728c */ /* 0x000fe2000bf06270 */
[----:B------:R-:W-:Y:S01]  /*3c20*/  SHF.R.U32.HI R180, RZ, 0x1, R179 ;  /* 0x00000001ffb47819 */ /* 0x000fe200000116b3 */
[----:B------:R-:W-:Y:S01]  /*3c30*/  UIADD3 UR9, UPT, UPT, UR9, 0x80, URZ ;  /* 0x0000008009097890 */ /* 0x000fe2000fffe0ff */
[----:B------:R-:W-:Y:S01]  /*3c40*/  IMAD.MOV.U32 R3, RZ, RZ, 0x40 ;  /* 0x00000040ff037424 */ /* 0x000fe200078e00ff */
[----:B-----5:R-:W-:Y:S01]  /*3c50*/  FSETP.NEU.FTZ.AND P2, PT, R249, -INF , PT ;  /* 0xff800000f900780b */ /* 0x020fe20003f5d000 */
[----:B------:R-:W-:Y:S02]  /*3c60*/  UIADD3 UR34, UPT, UPT, UR34, -0x1, URZ ;  /* 0xffffffff22227890 */ /* 0x000fe4000fffe0ff */
[----:B------:R-:W-:Y:S06]  /*3c70*/  UISETP.LT.AND UP0, UPT, UR9, UR35, UP0 ;  /* 0x000000230900728c */ /* 0x000fec0008701270 */
[----:B------:R-:W-:Y:S01]  /*3c80*/  PLOP3.LUT P1, PT, PT, PT, UP0, 0x80, 0x8 ;  /* 0x000000000008781c */ /* 0x000fe20003f2f008 */
[----:B------:R-:W-:Y:S01]  /*3c90*/  UISETP.GT.AND UP0, UPT, UR34, UR42, UPT ;  /* 0x0000002a2200728c */ /* 0x000fe2000bf04270 */
[----:B------:R-:W-:Y:S04]  /*3ca0*/  DEPBAR.LE SB0, 0x0 ;  /* 0x000080000000791a */ /* 0x000fe80000000000 */
[----:B------:R-:W-:Y:S06]  /*3cb0*/  BAR.SYNC.DEFER_BLOCKING 0x0 ;  /* 0x0000000000007b1d */ /* 0x000fec0000010000 */
[----:B------:R-:W-:Y:S08]  /*3cc0*/  LDSM.16.M88.4 R64, [R176] ;  /* 0x00000000b040783b */ /* 0x000ff00000000200 */
[----:B------:R-:W1:Y:S08]  /*3cd0*/  LDSM.16.M88.4 R16, [R151+0xc000] ;  /* 0x00c000009710783b */ /* 0x000e700000000200 */
[----:B------:R-:W2:Y:S08]  /*3ce0*/  LDSM.16.M88.4 R60, [R176+0x2000] ;  /* 0x00200000b03c783b */ /* 0x000eb00000000200 */
[----:B------:R-:W2:Y:S08]  /*3cf0*/  LDSM.16.M88.4 R32, [R151+0xc800] ;  /* 0x00c800009720783b */ /* 0x000eb00000000200 */
[----:B------:R-:W2:Y:S08]  /*3d00*/  LDSM.16.M88.4 R48, [R151+0xd000] ;  /* 0x00d000009730783b */ /* 0x000eb00000000200 */
[----:B------:R-:W2:Y:S01]  /*3d10*/  LDSM.16.M88.4 R132, [R151+0xd800] ;  /* 0x00d800009784783b */ /* 0x000ea20000000200 */
[-C--:B-1----:R-:W-:Y:S07]  /*3d20*/  HMMA.16816.F32 R4, R64, R16.reuse, RZ ;  /* 0x000000104004723c */ /* 0x082fee00000018ff */
[----:B------:R-:W-:Y:S01]  /*3d30*/  LDSM.16.M88.4 R136, [R144] ;  /* 0x000000009088783b */ /* 0x000fe20000000200 */
[C---:B--234-:R-:W-:Y:S07]  /*3d40*/  HMMA.16816.F32 R8, R60.reuse, R16, RZ ;  /* 0x000000103c08723c */ /* 0x05cfee00000018ff */
[----:B------:R-:W1:Y:S01]  /*3d50*/  LDSM.16.M88.4 R140, [R156+0xc000] ;  /* 0x00c000009c8c783b */ /* 0x000e620000000200 */
[-C--:B------:R-:W-:Y:S07]  /*3d60*/  HMMA.16816.F32 R12, R60, R18.reuse, RZ ;  /* 0x000000123c0c723c */ /* 0x080fee00000018ff */
[----:B------:R-:W2:Y:S01]  /*3d70*/  LDSM.16.M88.4 R144, [R144+0x2000] ;  /* 0x002000009090783b */ /* 0x000ea20000000200 */
[C---:B------:R-:W-:Y:S07]  /*3d80*/  HMMA.16816.F32 R16, R64.reuse, R18, RZ ;  /* 0x000000124010723c */ /* 0x040fee00000018ff */
[----:B------:R-:W3:Y:S01]  /*3d90*/  LDSM.16.M88.4 R148, [R156+0xc800] ;  /* 0x00c800009c94783b */ /* 0x000ee20000000200 */
[-C--:B------:R-:W-:Y:S07]  /*3da0*/  HMMA.16816.F32 R20, R64, R32.reuse, RZ ;  /* 0x000000204014723c */ /* 0x080fee00000018ff */
[----:B------:R-:W4:Y:S01]  /*3db0*/  LDSM.16.M88.4 R152, [R156+0xd000] ;  /* 0x00d000009c98783b */ /* 0x000f220000000200 */
[C---:B------:R-:W-:Y:S07]  /*3dc0*/  HMMA.16816.F32 R24, R60.reuse, R32, RZ ;  /* 0x000000203c18723c */ /* 0x040fee00000018ff */
[----:B------:R-:W4:Y:S01]  /*3dd0*/  LDSM.16.M88.4 R156, [R156+0xd800] ;  /* 0x00d800009c9c783b */ /* 0x000f220000000200 */
[-C--:B------:R-:W-:Y:S07]  /*3de0*/  HMMA.16816.F32 R28, R60, R34.reuse, RZ ;  /* 0x000000223c1c723c */ /* 0x080fee00000018ff */
[----:B------:R-:W-:Y:S01]  /*3df0*/  LDSM.16.M88.4 R160, [R0] ;  /* 0x0000000000a0783b */ /* 0x000fe20000000200 */
[C---:B------:R-:W-:Y:S07]  /*3e00*/  HMMA.16816.F32 R32, R64.reuse, R34, RZ ;  /* 0x000000224020723c */ /* 0x040fee00000018ff */
[----:B------:R-:W4:Y:S01]  /*3e10*/  LDSM.16.M88.4 R164, [R173+0xc000] ;  /* 0x00c00000ada4783b */ /* 0x000f220000000200 */
[-C--:B------:R-:W-:Y:S07]  /*3e20*/  HMMA.16816.F32 R36, R64, R48.reuse, RZ ;  /* 0x000000304024723c */ /* 0x080fee00000018ff */
[----:B------:R1:W4:Y:S01]  /*3e30*/  LDSM.16.M88.4 R168, [R0+0x2000] ;  /* 0x0020000000a8783b */ /* 0x0003220000000200 */
[C---:B------:R-:W-:Y:S08]  /*3e40*/  HMMA.16816.F32 R40, R60.reuse, R48, RZ ;  /* 0x000000303c28723c */ /* 0x040ff000000018ff */
[-C--:B------:R-:W-:Y:S08]  /*3e50*/  HMMA.16816.F32 R44, R60, R50.reuse, RZ ;  /* 0x000000323c2c723c */ /* 0x080ff000000018ff */
[C---:B------:R-:W-:Y:S02]  /*3e60*/  HMMA.16816.F32 R48, R64.reuse, R50, RZ ;  /* 0x000000324030723c */ /* 0x040fe400000018ff */
[----:B-1----:R-:W-:Y:S06]  /*3e70*/  IMAD.IADD R0, R175, 0x1, R0 ;  /* 0x00000001af007824 */ /* 0x002fec00078e0200 */
[-C--:B------:R-:W-:Y:S08]  /*3e80*/  HMMA.16816.F32 R52, R64, R132.reuse, RZ ;  /* 0x000000844034723c */ /* 0x080ff000000018ff */
[C---:B------:R-:W-:Y:S08]  /*3e90*/  HMMA.16816.F32 R56, R60.reuse, R132, RZ ;  /* 0x000000843c38723c */ /* 0x040ff000000018ff */
[-C--:B------:R-:W-:Y:S08]  /*3ea0*/  HMMA.16816.F32 R60, R60, R134.reuse, RZ ;  /* 0x000000863c3c723c */ /* 0x080ff000000018ff */
[----:B------:R-:W-:Y:S01]  /*3eb0*/  HMMA.16816.F32 R64, R64, R134, RZ ;  /* 0x000000864040723c */ /* 0x000fe200000018ff */
[----:B------:R-:W1:Y:S07]  /*3ec0*/  LDSM.16.M88.4 R132, [R173+0xc800] ;  /* 0x00c80000ad84783b */ /* 0x000e6e0000000200 */
[-C--:B------:R-:W-:Y:S08]  /*3ed0*/  HMMA.16816.F32 R4, R136, R140.reuse, R4 ;  /* 0x0000008c8804723c */ /* 0x080ff00000001804 */
[C---:B--2---:R-:W-:Y:S08]  /*3ee0*/  HMMA.16816.F32 R8, R144.reuse, R140, R8 ;  /* 0x0000008c9008723c */ /* 0x044ff00000001808 */
[-C--:B------:R-:W-:Y:S08]  /*3ef0*/  HMMA.16816.F32 R12, R144, R142.reuse, R12 ;  /* 0x0000008e900c723c */ /* 0x080ff0000000180c */
[C---:B------:R-:W-:Y:S01]  /*3f00*/  HMMA.16816.F32 R16, R136.reuse, R142, R16 ;  /* 0x0000008e8810723c */ /* 0x040fe20000001810 */
[----:B------:R-:W2:Y:S07]  /*3f10*/  LDSM.16.M88.4 R140, [R173+0xd000] ;  /* 0x00d00000ad8c783b */ /* 0x000eae0000000200 */
[-C--:B---3--:R-:W-:Y:S08]  /*3f20*/  HMMA.16816.F32 R20, R136, R148.reuse, R20 ;  /* 0x000000948814723c */ /* 0x088ff00000001814 */
[C---:B------:R-:W-:Y:S08]  /*3f30*/  HMMA.16816.F32 R24, R144.reuse, R148, R24 ;  /* 0x000000949018723c */ /* 0x040ff00000001818 */
[-C--:B------:R-:W-:Y:S08]  /*3f40*/  HMMA.16816.F32 R28, R144, R150.reuse, R28 ;  /* 0x00000096901c723c */ /* 0x080ff0000000181c */
[C---:B------:R-:W-:Y:S01]  /*3f50*/  HMMA.16816.F32 R32, R136.reuse, R150, R32 ;  /* 0x000000968820723c */ /* 0x040fe20000001820 */
[----:B------:R-:W-:Y:S07]  /*3f60*/  LDSM.16.M88.4 R148, [R174+0xc000] ;  /* 0x00c00000ae94783b */ /* 0x000fee0000000200 */
[-C--:B----4-:R-:W-:Y:S08]  /*3f70*/  HMMA.16816.F32 R36, R136, R152.reuse, R36 ;  /* 0x000000988824723c */ /* 0x090ff00000001824 */
[C---:B------:R-:W-:Y:S04]  /*3f80*/  HMMA.16816.F32 R40, R144.reuse, R152, R40 ;  /* 0x000000989028723c */ /* 0x040fe80000001828 */
[----:B------:R-:W-:Y:S04]  /*3f90*/  LEA R152, R251, UR4, 0x1 ;  /* 0x00000004fb987c11 */ /* 0x000fe8000f8e08ff */
[-C--:B------:R-:W-:Y:S03]  /*3fa0*/  HMMA.16816.F32 R44, R144, R154.reuse, R44 ;  /* 0x0000009a902c723c */ /* 0x080fe6000000182c */
[----:B------:R-:W-:Y:S05]  /*3fb0*/  VIADD R153, R152, 0x1c040 ;  /* 0x0001c04098997836 */ /* 0x000fea0000000000 */
[C---:B------:R-:W-:Y:S08]  /*3fc0*/  HMMA.16816.F32 R48, R136.reuse, R154, R48 ;  /* 0x0000009a8830723c */ /* 0x040ff00000001830 */
[-C--:B------:R-:W-:Y:S08]  /*3fd0*/  HMMA.16816.F32 R52, R136, R156.reuse, R52 ;  /* 0x0000009c8834723c */ /* 0x080ff00000001834 */
[C---:B------:R-:W-:Y:S08]  /*3fe0*/  HMMA.16816.F32 R56, R144.reuse, R156, R56 ;  /* 0x0000009c9038723c */ /* 0x040ff00000001838 */
[-C--:B------:R-:W-:Y:S01]  /*3ff0*/  HMMA.16816.F32 R60, R144, R158.reuse, R60 ;  /* 0x0000009e903c723c */ /* 0x080fe2000000183c */
[----:B------:R-:W-:Y:S07]  /*4000*/  LDSM.16.M88.4 R144, [R0] ;  /* 0x000000000090783b */ /* 0x000fee0000000200 */
[----:B------:R-:W-:Y:S01]  /*4010*/  HMMA.16816.F32 R64, R136, R158, R64 ;  /* 0x0000009e8840723c */ /* 0x000fe20000001840 */
[----:B------:R-:W3:Y:S07]  /*4020*/  LDSM.16.M88.4 R136, [R173+0xd800] ;  /* 0x00d80000ad88783b */ /* 0x000eee0000000200 */
[-C--:B------:R-:W-:Y:S08]  /*4030*/  HMMA.16816.F32 R4, R160, R164.reuse, R4 ;  /* 0x000000a4a004723c */ /* 0x080ff00000001804 */
[C---:B------:R-:W-:Y:S08]  /*4040*/  HMMA.16816.F32 R8, R168.reuse, R164, R8 ;  /* 0x000000a4a808723c */ /* 0x040ff00000001808 */
[-C--:B------:R-:W-:Y:S08]  /*4050*/  HMMA.16816.F32 R12, R168, R166.reuse, R12 ;  /* 0x000000a6a80c723c */ /* 0x080ff0000000180c */
[C---:B------:R-:W-:Y:S08]  /*4060*/  HMMA.16816.F32 R16, R160.reuse, R166, R16 ;  /* 0x000000a6a010723c */ /* 0x040ff00000001810 */
[-C--:B-1----:R-:W-:Y:S08]  /*4070*/  HMMA.16816.F32 R20, R160, R132.reuse, R20 ;  /* 0x00000084a014723c */ /* 0x082ff00000001814 */
[C---:B------:R-:W-:Y:S08]  /*4080*/  HMMA.16816.F32 R24, R168.reuse, R132, R24 ;  /* 0x00000084a818723c */ /* 0x040ff00000001818 */
[-C--:B------:R-:W-:Y:S08]  /*4090*/  HMMA.16816.F32 R28, R168, R134.reuse, R28 ;  /* 0x00000086a81c723c */ /* 0x080ff0000000181c */
[C---:B------:R-:W-:Y:S01]  /*40a0*/  HMMA.16816.F32 R32, R160.reuse, R134, R32 ;  /* 0x00000086a020723c */ /* 0x040fe20000001820 */
[----:B------:R1:W4:Y:S07]  /*40b0*/  LDSM.16.M88.4 R132, [R0+0x2000] ;  /* 0x002000000084783b */ /* 0x00032e0000000200 */
[-C--:B--2---:R-:W-:Y:S08]  /*40c0*/  HMMA.16816.F32 R36, R160, R140.reuse, R36 ;  /* 0x0000008ca024723c */ /* 0x084ff00000001824 */
[C---:B------:R-:W-:Y:S04]  /*40d0*/  HMMA.16816.F32 R40, R168.reuse, R140, R40 ;  /* 0x0000008ca828723c */ /* 0x040fe80000001828 */
[----:B------:R-:W-:Y:S01]  /*40e0*/  @!P1 VIADDMNMX R141, R217, -R3, UR35, PT ;  /* 0x00000023d98d9e46 */ /* 0x000fe2000b800903 */
[----:B------:R-:W-:Y:S02]  /*40f0*/  IMAD.MOV.U32 R3, RZ, RZ, 0x38 ;  /* 0x00000038ff037424 */ /* 0x000fe400078e00ff */
[----:B------:R-:W-:Y:S01]  /*4100*/  FMUL.FTZ R140, R249, 1.4426950216293334961 ;  /* 0x3fb8aa3bf98c7820 */ /* 0x000fe20000410000 */
[-C--:B------:R-:W-:Y:S03]  /*4110*/  HMMA.16816.F32 R44, R168, R142.reuse, R44 ;  /* 0x0000008ea82c723c */ /* 0x080fe6000000182c */
[----:B-1----:R-:W-:Y:S01]  /*4120*/  @!P1 LOP3.LUT R0, R2, 0x6, RZ, 0xc0, !PT ;  /* 0x0000000602009812 */ /* 0x002fe200078ec0ff */
[----:B------:R-:W-:Y:S01]  /*4130*/  IMAD.U32 R2, RZ, RZ, UR39 ;  /* 0x00000027ff027e24 */ /* 0x000fe2000f8e00ff */
[----:B------:R-:W-:Y:S02]  /*4140*/  FSEL R140, R140, RZ, P2 ;  /* 0x000000ff8c8c7208 */ /* 0x000fe40001000000 */
[----:B------:R-:W-:Y:S01]  /*4150*/  @!P1 LOP3.LUT R0, R0, 0x1c0, R180, 0xf8, !PT ;  /* 0x000001c000009812 */ /* 0x000fe200078ef8b4 */
[C---:B------:R-:W-:Y:S01]  /*4160*/  HMMA.16816.F32 R48, R160.reuse, R142, R48 ;  /* 0x0000008ea030723c */ /* 0x040fe20000001830 */
[----:B------:R-:W2:Y:S03]  /*4170*/  LDL R143, [R1] ;  /* 0x00000000018f7983 */ /* 0x000ea60000100800 */
[----:B------:R-:W-:Y:S02]  /*4180*/  @!P1 IMAD R0, R2, 0x80, R0 ;  /* 0x0000008002009824 */ /* 0x000fe400078e0200 */
[----:B------:R-:W-:Y:S02]  /*4190*/  IMAD.MOV.U32 R2, RZ, RZ, 0x8 ;  /* 0x00000008ff027424 */ /* 0x000fe400078e00ff */
[-C--:B---3--:R-:W-:Y:S03]  /*41a0*/  HMMA.16816.F32 R52, R160, R136.reuse, R52 ;  /* 0x00000088a034723c */ /* 0x088fe60000001834 */
[CC--:B------:R-:W-:Y:S01]  /*41b0*/  @!P1 ISETP.GE.AND P5, PT, R0.reuse, R141.reuse, PT ;  /* 0x0000008d0000920c */ /* 0x0c0fe20003fa6270 */
[----:B------:R-:W-:Y:S04]  /*41c0*/  @!P1 VIADD R142, R0, 0x1 ;  /* 0x00000001008e9836 */ /* 0x000fe80000000000 */
[C---:B------:R-:W-:Y:S04]  /*41d0*/  HMMA.16816.F32 R56, R168.reuse, R136, R56 ;  /* 0x00000088a838723c */ /* 0x040fe80000001838 */
[----:B------:R-:W-:Y:S01]  /*41e0*/  @!P1 ISETP.GE.AND P2, PT, R142, R141, PT ;  /* 0x0000008d8e00920c */ /* 0x000fe20003f46270 */
[----:B------:R-:W-:Y:S01]  /*41f0*/  FMUL.FTZ R136, R247, 1.4426950216293334961 ;  /* 0x3fb8aa3bf7887820 */ /* 0x000fe20000410000 */
[C---:B------:R-:W-:Y:S02]  /*4200*/  @!P1 VIMNMX R137, PT, PT, R217.reuse, UR35, PT ;  /* 0x00000023d9899c48 */ /* 0x040fe4000bfe0100 */
[-C--:B------:R-:W-:Y:S08]  /*4210*/  HMMA.16816.F32 R60, R168, R138.reuse, R60 ;  /* 0x0000008aa83c723c */ /* 0x080ff0000000183c */
[----:B------:R-:W-:Y:S04]  /*4220*/  HMMA.16816.F32 R64, R160, R138, R64 ;  /* 0x0000008aa040723c */ /* 0x000fe80000001840 */
[C---:B------:R-:W-:Y:S01]  /*4230*/  @!P1 VIADDMNMX R139, R217.reuse, -R3, UR35, PT ;  /* 0x00000023d98b9e46 */ /* 0x040fe2000b800903 */
[----:B------:R-:W-:Y:S01]  /*4240*/  IMAD.IADD R161, R152, 0x1, R252 ;  /* 0x0000000198a17824 */ /* 0x000fe200078e02fc */
[----:B------:R-:W-:Y:S01]  /*4250*/  @!P1 VIADDMNMX R3, R217, R2, UR35, PT ;  /* 0x00000023d9039e46 */ /* 0x000fe2000b800102 */
[----:B------:R-:W-:Y:S01]  /*4260*/  FMUL.FTZ R138, R248, 1.4426950216293334961 ;  /* 0x3fb8aa3bf88a7820 */ /* 0x000fe20000410000 */
[-C--:B------:R-:W-:Y:S05]  /*4270*/  HMMA.16816.F32 R4, R144, R148.reuse, R4 ;  /* 0x000000949004723c */ /* 0x080fea0000001804 */
[----:B------:R-:W-:Y:S03]  /*4280*/  FMUL.FTZ R2, R246, 1.4426950216293334961 ;  /* 0x3fb8aa3bf6027820 */ /* 0x000fe60000410000 */
[C---:B----4-:R-:W-:Y:S01]  /*4290*/  HMMA.16816.F32 R8, R132.reuse, R148, R8 ;  /* 0x000000948408723c */ /* 0x050fe20000001808 */
[----:B------:R-:W-:Y:S03]  /*42a0*/  IMAD.MOV.U32 R149, RZ, RZ, 0x40 ;  /* 0x00000040ff957424 */ /* 0x000fe600078e00ff */
[----:B------:R-:W-:Y:S02]  /*42b0*/  LEA R148, R177, UR4, 0x1 ;  /* 0x00000004b1947c11 */ /* 0x000fe4000f8e08ff */
[----:B------:R-:W-:Y:S02]  /*42c0*/  SEL R157, R149, 0xffffffc0, !P0 ;  /* 0xffffffc0959d7807 */ /* 0x000fe40004000000 */
[-C--:B------:R-:W-:Y:S03]  /*42d0*/  HMMA.16816.F32 R12, R132, R150.reuse, R12 ;  /* 0x00000096840c723c */ /* 0x080fe6000000180c */
[----:B------:R-:W-:Y:S01]  /*42e0*/  @!P1 FSEL R4, R4, -INF , !P5 ;  /* 0xff80000004049808 */ /* 0x000fe20006800000 */
[----:B------:R-:W-:Y:S01]  /*42f0*/  IMAD.IADD R149, R148, 0x1, R157 ;  /* 0x0000000194957824 */ /* 0x000fe200078e029d */
[-C--:B------:R-:W-:Y:S02]  /*4300*/  @!P1 ISETP.GE.AND P5, PT, R0, R139.reuse, PT ;  /* 0x0000008b0000920c */ /* 0x080fe40003fa6270 */
[----:B------:R-:W-:Y:S01]  /*4310*/  @!P1 FSEL R5, R5, -INF , !P2 ;  /* 0xff80000005059808 */ /* 0x000fe20005000000 */
[C---:B------:R-:W-:Y:S04]  /*4320*/  HMMA.16816.F32 R16, R144.reuse, R150, R16 ;  /* 0x000000969010723c */ /* 0x040fe80000001810 */
[----:B------:R-:W-:Y:S01]  /*4330*/  @!P1 FSEL R6, R6, -INF , !P5 ;  /* 0xff80000006069808 */ /* 0x000fe20006800000 */
[--C-:B------:R-:W-:Y:S01]  /*4340*/  FFMA.FTZ R4, R4, UR8, -R140.reuse ;  /* 0x0000000804047c23 */ /* 0x100fe2000801088c */
[----:B------:R-:W-:Y:S01]  /*4350*/  @!P1 ISETP.GE.AND P5, PT, R142, R139, PT ;  /* 0x0000008b8e00920c */ /* 0x000fe20003fa6270 */
[----:B------:R-:W-:Y:S01]  /*4360*/  FFMA.FTZ R5, R5, UR8, -R140 ;  /* 0x0000000805057c23 */ /* 0x000fe2000801088c */
[----:B------:R-:W-:Y:S01]  /*4370*/  FSETP.NEU.FTZ.AND P2, PT, R248, -INF , PT ;  /* 0xff800000f800780b */ /* 0x000fe20003f5d000 */
[----:B------:R-:W-:Y:S01]  /*4380*/  MUFU.EX2 R166, R4 ;  /* 0x0000000400a67308 */ /* 0x000fe20000000800 */
[----:B------:R-:W-:Y:S02]  /*4390*/  @!P1 FSEL R7, R7, -INF , !P5 ;  /* 0xff80000007079808 */ /* 0x000fe40006800000 */
[----:B------:R-:W-:Y:S02]  /*43a0*/  FSEL R138, R138, RZ, P2 ;  /* 0x000000ff8a8a7208 */ /* 0x000fe40001000000 */
[-C--:B------:R-:W-:Y:S02]  /*43b0*/  @!P1 ISETP.GE.AND P5, PT, R0, R137.reuse, PT ;  /* 0x000000890000920c */ /* 0x080fe40003fa6270 */
[----:B------:R-:W-:Y:S01]  /*43c0*/  FSETP.NEU.FTZ.AND P2, PT, R247, -INF , PT ;  /* 0xff800000f700780b */ /* 0x000fe20003f5d000 */
[--C-:B------:R-:W-:Y:S01]  /*43d0*/  FFMA.FTZ R6, R6, UR8, -R138.reuse ;  /* 0x0000000806067c23 */ /* 0x100fe2000801088a */
[----:B------:R-:W-:Y:S01]  /*43e0*/  FFMA.FTZ R7, R7, UR8, -R138 ;  /* 0x0000000807077c23 */ /* 0x000fe2000801088a */
[----:B------:R-:W-:Y:S01]  /*43f0*/  @!P1 FSEL R8, R8, -INF , !P5 ;  /* 0xff80000008089808 */ /* 0x000fe20006800000 */
[----:B------:R-:W-:Y:S01]  /*4400*/  MUFU.EX2 R163, R5 ;  /* 0x0000000500a37308 */ /* 0x000fe20000000800 */
[----:B------:R-:W-:Y:S02]  /*4410*/  @!P1 ISETP.GE.AND P5, PT, R142, R137, PT ;  /* 0x000000898e00920c */ /* 0x000fe40003fa6270 */
[----:B------:R-:W-:Y:S02]  /*4420*/  FSEL R136, R136, RZ, P2 ;  /* 0x000000ff88887208 */ /* 0x000fe40001000000 */
[----:B------:R-:W-:Y:S02]  /*4430*/  @!P1 FSEL R9, R9, -INF , !P5 ;  /* 0xff80000009099808 */ /* 0x000fe40006800000 */
[----:B------:R-:W-:Y:S03]  /*4440*/  FSETP.NEU.FTZ.AND P2, PT, R246, -INF , PT ;  /* 0xff800000f600780b */ /* 0x000fe60003f5d000 */
[----:B------:R-:W-:Y:S01]  /*4450*/  MUFU.EX2 R162, R6 ;  /* 0x0000000600a27308 */ /* 0x000fe20000000800 */
[--C-:B------:R-:W-:Y:S01]  /*4460*/  FFMA.FTZ R8, R8, UR8, -R136.reuse ;  /* 0x0000000808087c23 */ /* 0x100fe20008010888 */
[----:B------:R-:W-:Y:S01]  /*4470*/  FFMA.FTZ R9, R9, UR8, -R136 ;  /* 0x0000000809097c23 */ /* 0x000fe20008010888 */
[----:B------:R-:W-:Y:S02]  /*4480*/  FSEL R2, R2, RZ, P2 ;  /* 0x000000ff02027208 */ /* 0x000fe40001000000 */
[-C--:B------:R-:W-:Y:S02]  /*4490*/  @!P1 ISETP.GE.AND P2, PT, R142, R3.reuse, PT ;  /* 0x000000038e00920c */ /* 0x080fe40003f46270 */
[----:B------:R-:W-:Y:S03]  /*44a0*/  @!P1 ISETP.GE.AND P5, PT, R0, R3, PT ;  /* 0x000000030000920c */ /* 0x000fe60003fa6270 */
[----:B------:R1:W3:Y:S01]  /*44b0*/  MUFU.EX2 R208, R7 ;  /* 0x0000000700d07308 */ /* 0x0002e20000000800 */
[----:B------:R-:W-:Y:S02]  /*44c0*/  @!P1 FSEL R11, R11, -INF , !P2 ;  /* 0xff8000000b0b9808 */ /* 0x000fe40005000000 */
[----:B------:R-:W-:Y:S02]  /*44d0*/  @!P1 FSEL R10, R10, -INF , !P5 ;  /* 0xff8000000a0a9808 */ /* 0x000fe40006800000 */
[----:B------:R-:W-:Y:S01]  /*44e0*/  LEA R151, R250, UR4, 0x1 ;  /* 0x00000004fa977c11 */ /* 0x000fe2000f8e08ff */
[--C-:B------:R-:W-:Y:S04]  /*44f0*/  FFMA.FTZ R11, R11, UR8, -R2.reuse ;  /* 0x000000080b0b7c23 */ /* 0x100fe80008010802 */
[----:B------:R4:W-:Y:S01]  /*4500*/  MUFU.EX2 R215, R9 ;  /* 0x0000000900d77308 */ /* 0x0009e20000000800 */
[----:B------:R-:W-:Y:S01]  /*4510*/  FFMA.FTZ R10, R10, UR8, -R2 ;  /* 0x000000080a0a7c23 */ /* 0x000fe20008010802 */
[----:B------:R-:W-:Y:S08]  /*4520*/  IMAD.IADD R173, R157, 0x1, R151 ;  /* 0x000000019dad7824 */ /* 0x000ff000078e0297 */
[----:B------:R3:W-:Y:S01]  /*4530*/  MUFU.EX2 R216, R8 ;  /* 0x0000000800d87308 */ /* 0x0007e20000000800 */
[----:B-1----:R-:W1:Y:S09]  /*4540*/  LDSM.16.M88.4 R4, [R174+0xc800] ;  /* 0x00c80000ae04783b */ /* 0x002e720000000200 */
[----:B------:R-:W-:Y:S01]  /*4550*/  MUFU.EX2 R221, R10 ;  /* 0x0000000a00dd7308 */ /* 0x000fe20000000800 */
[C---:B----4-:R-:W-:Y:S05]  /*4560*/  @!P1 VIADD R9, R0.reuse, 0x8 ;  /* 0x0000000800099836 */ /* 0x050fea0000000000 */
[-C--:B------:R-:W-:Y:S04]  /*4570*/  @!P1 ISETP.GE.AND P2, PT, R9, R137.reuse, PT ;  /* 0x000000890900920c */ /* 0x080fe80003f46270 */
[----:B------:R4:W-:Y:S01]  /*4580*/  MUFU.EX2 R220, R11 ;  /* 0x0000000b00dc7308 */ /* 0x0009e20000000800 */
[----:B---3--:R-:W-:Y:S01]  /*4590*/  @!P1 VIADD R8, R0, 0x9 ;  /* 0x0000000900089836 */ /* 0x008fe20000000000 */
[----:B------:R-:W-:Y:S04]  /*45a0*/  @!P1 FSEL R12, R12, -INF , !P2 ;  /* 0xff8000000c0c9808 */ /* 0x000fe80005000000 */
[----:B------:R-:W-:Y:S01]  /*45b0*/  @!P1 ISETP.GE.AND P2, PT, R8, R137, PT ;  /* 0x000000890800920c */ /* 0x000fe20003f46270 */
[--C-:B------:R-:W-:Y:S03]  /*45c0*/  FFMA.FTZ R12, R12, UR8, -R136.reuse ;  /* 0x000000080c0c7c23 */ /* 0x100fe60008010888 */
[----:B------:R-:W-:Y:S01]  /*45d0*/  @!P1 FSEL R13, R13, -INF , !P2 ;  /* 0xff8000000d0d9808 */ /* 0x000fe20005000000 */
[----:B------:R-:W-:Y:S01]  /*45e0*/  MUFU.EX2 R214, R12 ;  /* 0x0000000c00d67308 */ /* 0x000fe20000000800 */
[-C--:B------:R-:W-:Y:S03]  /*45f0*/  @!P1 ISETP.GE.AND P2, PT, R9, R3.reuse, PT ;  /* 0x000000030900920c */ /* 0x080fe60003f46270 */
[----:B------:R-:W-:Y:S01]  /*4600*/  FFMA.FTZ R13, R13, UR8, -R136 ;  /* 0x000000080d0d7c23 */ /* 0x000fe20008010888 */
[----:B------:R-:W-:Y:S02]  /*4610*/  @!P1 FSEL R14, R14, -INF , !P2 ;  /* 0xff8000000e0e9808 */ /* 0x000fe40005000000 */
[----:B------:R-:W-:Y:S03]  /*4620*/  @!P1 ISETP.GE.AND P2, PT, R8, R3, PT ;  /* 0x000000030800920c */ /* 0x000fe60003f46270 */
[----:B------:R-:W-:Y:S01]  /*4630*/  MUFU.EX2 R213, R13 ;  /* 0x0000000d00d57308 */ /* 0x000fe20000000800 */
[--C-:B------:R-:W-:Y:S01]  /*4640*/  FFMA.FTZ R14, R14, UR8, -R2.reuse ;  /* 0x000000080e0e7c23 */ /* 0x100fe20008010802 */
[----:B------:R-:W-:Y:S02]  /*4650*/  @!P1 FSEL R15, R15, -INF , !P2 ;  /* 0xff8000000f0f9808 */ /* 0x000fe40005000000 */
[-C--:B------:R-:W-:Y:S01]  /*4660*/  @!P1 ISETP.GE.AND P2, PT, R9, R141.reuse, PT ;  /* 0x0000008d0900920c */ /* 0x080fe20003f46270 */
[-C--:B-1----:R-:W-:Y:S05]  /*4670*/  HMMA.16816.F32 R20, R144, R4.reuse, R20 ;  /* 0x000000049014723c */ /* 0x082fea0000001814 */
[----:B------:R-:W-:Y:S01]  /*4680*/  MUFU.EX2 R219, R14 ;  /* 0x0000000e00db7308 */ /* 0x000fe20000000800 */
[----:B------:R-:W-:Y:S01]  /*4690*/  @!P1 FSEL R16, R16, -INF , !P2 ;  /* 0xff80000010109808 */ /* 0x000fe20005000000 */
[----:B------:R-:W-:Y:S01]  /*46a0*/  FFMA.FTZ R15, R15, UR8, -R2 ;  /* 0x000000080f0f7c23 */ /* 0x000fe20008010802 */
[----:B------:R-:W-:Y:S01]  /*46b0*/  @!P1 ISETP.GE.AND P2, PT, R8, R141, PT ;  /* 0x0000008d0800920c */ /* 0x000fe20003f46270 */
[C---:B------:R-:W-:Y:S06]  /*46c0*/  HMMA.16816.F32 R24, R132.reuse, R4, R24 ;  /* 0x000000048418723c */ /* 0x040fec0000001818 */
[----:B------:R-:W-:Y:S01]  /*46d0*/  MUFU.EX2 R218, R15 ;  /* 0x0000000f00da7308 */ /* 0x000fe20000000800 */
[----:B------:R-:W-:Y:S01]  /*46e0*/  @!P1 FSEL R17, R17, -INF , !P2 ;  /* 0xff80000011119808 */ /* 0x000fe20005000000 */
[--C-:B------:R-:W-:Y:S01]  /*46f0*/  FFMA.FTZ R16, R16, UR8, -R140.reuse ;  /* 0x0000000810107c23 */ /* 0x100fe2000801088c */
[-C--:B------:R-:W-:Y:S01]  /*4700*/  @!P1 ISETP.GE.AND P2, PT, R9, R139.reuse, PT ;  /* 0x0000008b0900920c */ /* 0x080fe20003f46270 */
[----:B------:R-:W-:Y:S01]  /*4710*/  @!P1 VIADD R9, R0, 0x10 ;  /* 0x0000001000099836 */ /* 0x000fe20000000000 */
[-C--:B------:R-:W-:Y:S05]  /*4720*/  HMMA.16816.F32 R28, R132, R6.reuse, R28 ;  /* 0x00000006841c723c */ /* 0x080fea000000181c */
[----:B------:R-:W-:Y:S01]  /*4730*/  MUFU.EX2 R245, R16 ;  /* 0x0000001000f57308 */ /* 0x000fe20000000800 */
[----:B------:R-:W-:Y:S01]  /*4740*/  @!P1 FSEL R18, R18, -INF , !P2 ;  /* 0xff80000012129808 */ /* 0x000fe20005000000 */
[----:B------:R-:W-:Y:S01]  /*4750*/  @!P1 VIADD R5, R0, 0x18 ;  /* 0x0000001800059836 */ /* 0x000fe20000000000 */
[----:B------:R-:W-:Y:S01]  /*4760*/  @!P1 ISETP.GE.AND P2, PT, R8, R139, PT ;  /* 0x0000008b0800920c */ /* 0x000fe20003f46270 */
[C---:B------:R-:W-:Y:S02]  /*4770*/  @!P1 VIADD R8, R0.reuse, 0x11 ;  /* 0x0000001100089836 */ /* 0x040fe40000000000 */
[----:B------:R-:W-:Y:S01]  /*4780*/  FFMA.FTZ R17, R17, UR8, -R140 ;  /* 0x0000000811117c23 */ /* 0x000fe2000801088c */
[C---:B------:R-:W-:Y:S03]  /*4790*/  HMMA.16816.F32 R32, R144.reuse, R6, R32 ;  /* 0x000000069020723c */ /* 0x040fe60000001820 */
[----:B------:R-:W-:Y:S01]  /*47a0*/  MUFU.EX2 R244, R17 ;  /* 0x0000001100f47308 */ /* 0x000fe20000000800 */
[----:B------:R-:W-:Y:S01]  /*47b0*/  @!P1 FSEL R19, R19, -INF , !P2 ;  /* 0xff80000013139808 */ /* 0x000fe20005000000 */
[----:B------:R-:W-:Y:S01]  /*47c0*/  @!P1 VIADD R4, R0, 0x19 ;  /* 0x0000001900049836 */ /* 0x000fe20000000000 */
[-C--:B------:R-:W-:Y:S01]  /*47d0*/  @!P1 ISETP.GE.AND P2, PT, R9, R141.reuse, PT ;  /* 0x0000008d0900920c */ /* 0x080fe20003f46270 */
[--C-:B------:R-:W-:Y:S02]  /*47e0*/  FFMA.FTZ R18, R18, UR8, -R138.reuse ;  /* 0x0000000812127c23 */ /* 0x100fe4000801088a */
[----:B------:R-:W-:Y:S01]  /*47f0*/  FFMA.FTZ R19, R19, UR8, -R138 ;  /* 0x0000000813137c23 */ /* 0x000fe2000801088a */
[----:B------:R-:W-:Y:S03]  /*4800*/  @!P1 FSEL R20, R20, -INF , !P2 ;  /* 0xff80000014149808 */ /* 0x000fe60005000000 */
[----:B------:R-:W-:Y:S01]  /*4810*/  MUFU.EX2 R201, R18 ;  /* 0x0000001200c97308 */ /* 0x000fe20000000800 */
[----:B------:R-:W-:Y:S01]  /*4820*/  @!P1 ISETP.GE.AND P2, PT, R8, R141, PT ;  /* 0x0000008d0800920c */ /* 0x000fe20003f46270 */
[--C-:B------:R-:W-:Y:S03]  /*4830*/  FFMA.FTZ R20, R20, UR8, -R140.reuse ;  /* 0x0000000814147c23 */ /* 0x100fe6000801088c */
[----:B------:R-:W-:Y:S02]  /*4840*/  @!P1 FSEL R21, R21, -INF , !P2 ;  /* 0xff80000015159808 */ /* 0x000fe40005000000 */
[-C--:B------:R-:W-:Y:S03]  /*4850*/  @!P1 ISETP.GE.AND P2, PT, R9, R139.reuse, PT ;  /* 0x0000008b0900920c */ /* 0x080fe60003f46270 */
[----:B------:R-:W1:Y:S01]  /*4860*/  MUFU.EX2 R200, R19 ;  /* 0x0000001300c87308 */ /* 0x000e620000000800 */
[----:B------:R-:W-:Y:S01]  /*4870*/  FFMA.FTZ R21, R21, UR8, -R140 ;  /* 0x0000000815157c23 */ /* 0x000fe2000801088c */
[----:B------:R-:W-:Y:S02]  /*4880*/  @!P1 FSEL R22, R22, -INF , !P2 ;  /* 0xff80000016169808 */ /* 0x000fe40005000000 */
[----:B------:R-:W-:Y:S03]  /*4890*/  @!P1 ISETP.GE.AND P2, PT, R8, R139, PT ;  /* 0x0000008b0800920c */ /* 0x000fe60003f46270 */
[--C-:B------:R-:W-:Y:S01]  /*48a0*/  FFMA.FTZ R22, R22, UR8, -R138.reuse ;  /* 0x0000000816167c23 */ /* 0x100fe2000801088a */
[----:B------:R-:W-:Y:S02]  /*48b0*/  @!P1 FSEL R23, R23, -INF , !P2 ;  /* 0xff80000017179808 */ /* 0x000fe40005000000 */
[----:B------:R-:W-:Y:S01]  /*48c0*/  MUFU.EX2 R243, R20 ;  /* 0x0000001400f37308 */ /* 0x000fe20000000800 */
[-C--:B------:R-:W-:Y:S02]  /*48d0*/  @!P1 ISETP.GE.AND P2, PT, R9, R137.reuse, PT ;  /* 0x000000890900920c */ /* 0x080fe40003f46270 */
[----:B------:R-:W-:Y:S02]  /*48e0*/  FFMA.FTZ R23, R23, UR8, -R138 ;  /* 0x0000000817177c23 */ /* 0x000fe4000801088a */
[----:B------:R-:W-:Y:S02]  /*48f0*/  @!P1 FSEL R24, R24, -INF , !P2 ;  /* 0xff80000018189808 */ /* 0x000fe40005000000 */
[----:B------:R-:W-:Y:S03]  /*4900*/  @!P1 ISETP.GE.AND P2, PT, R8, R137, PT ;  /* 0x000000890800920c */ /* 0x000fe60003f46270 */
[----:B------:R-:W-:Y:S01]  /*4910*/  MUFU.EX2 R197, R22 ;  /* 0x0000001600c57308 */ /* 0x000fe20000000800 */
[--C-:B------:R-:W-:Y:S01]  /*4920*/  FFMA.FTZ R24, R24, UR8, -R136.reuse ;  /* 0x0000000818187c23 */ /* 0x100fe20008010888 */
[----:B------:R-:W-:Y:S02]  /*4930*/  @!P1 FSEL R25, R25, -INF , !P2 ;  /* 0xff80000019199808 */ /* 0x000fe40005000000 */
[-C--:B------:R-:W-:Y:S06]  /*4940*/  @!P1 ISETP.GE.AND P2, PT, R9, R3.reuse, PT ;  /* 0x000000030900920c */ /* 0x080fec0003f46270 */
[----:B------:R-:W-:Y:S01]  /*4950*/  MUFU.EX2 R196, R23 ;  /* 0x0000001700c47308 */ /* 0x000fe20000000800 */
[----:B------:R-:W-:Y:S01]  /*4960*/  @!P1 FSEL R26, R26, -INF , !P2 ;  /* 0xff8000001a1a9808 */ /* 0x000fe20005000000 */
[----:B------:R-:W-:Y:S01]  /*4970*/  FFMA.FTZ R25, R25, UR8, -R136 ;  /* 0x0000000819197c23 */ /* 0x000fe20008010888 */
[----:B------:R-:W-:Y:S02]  /*4980*/  @!P1 ISETP.GE.AND P2, PT, R8, R3, PT ;  /* 0x000000030800920c */ /* 0x000fe40003f46270 */
[----:B----4-:R-:W3:Y:S01]  /*4990*/  LDSM.16.M88.4 R8, [R174+0xd000] ;  /* 0x00d00000ae08783b */ /* 0x010ee20000000200 */
[--C-:B------:R-:W-:Y:S01]  /*49a0*/  FFMA.FTZ R26, R26, UR8, -R2.reuse ;  /* 0x000000081a1a7c23 */ /* 0x100fe20008010802 */
[----:B------:R-:W-:Y:S03]  /*49b0*/  @!P1 FSEL R27, R27, -INF , !P2 ;  /* 0xff8000001b1b9808 */ /* 0x000fe60005000000 */
[----:B------:R-:W4:Y:S01]  /*49c0*/  MUFU.EX2 R238, R21 ;  /* 0x0000001500ee7308 */ /* 0x000f220000000800 */
[-C--:B------:R-:W-:Y:S01]  /*49d0*/  @!P1 ISETP.GE.AND P2, PT, R5, R137.reuse, PT ;  /* 0x000000890500920c */ /* 0x080fe20003f46270 */
[----:B------:R-:W-:Y:S03]  /*49e0*/  FFMA.FTZ R27, R27, UR8, -R2 ;  /* 0x000000081b1b7c23 */ /* 0x000fe60008010802 */
        /* <DEDUP_REMOVED lines=9> */
[----:B------:R-:W-:Y:S03]  /*4a80*/  @!P1 ISETP.GE.AND P2, PT, R4, R3, PT ;  /* 0x000000030400920c */ /* 0x000fe60003f46270 */
[--C-:B------:R-:W-:Y:S01]  /*4a90*/  FFMA.FTZ R30, R30, UR8, -R2.reuse ;  /* 0x000000081e1e7c23 */ /* 0x100fe20008010802 */
[----:B------:R-:W-:Y:S03]  /*4aa0*/  @!P1 FSEL R31, R31, -INF , !P2 ;  /* 0xff8000001f1f9808 */ /* 0x000fe60005000000 */
[----:B------:R-:W-:Y:S01]  /*4ab0*/  MUFU.EX2 R207, R24 ;  /* 0x0000001800cf7308 */ /* 0x000fe20000000800 */
[-C--:B------:R-:W-:Y:S01]  /*4ac0*/  @!P1 ISETP.GE.AND P2, PT, R5, R141.reuse, PT ;  /* 0x0000008d0500920c */ /* 0x080fe20003f46270 */
[----:B------:R-:W-:Y:S03]  /*4ad0*/  FFMA.FTZ R31, R31, UR8, -R2 ;  /* 0x000000081f1f7c23 */ /* 0x000fe60008010802 */
[----:B------:R-:W-:Y:S02]  /*4ae0*/  @!P1 FSEL R32, R32, -INF , !P2 ;  /* 0xff80000020209808 */ /* 0x000fe40005000000 */
[----:B------:R-:W-:Y:S03]  /*4af0*/  @!P1 ISETP.GE.AND P2, PT, R4, R141, PT ;  /* 0x0000008d0400920c */ /* 0x000fe60003f46270 */
[----:B------:R-:W-:Y:S01]  /*4b00*/  MUFU.EX2 R206, R25 ;  /* 0x0000001900ce7308 */ /* 0x000fe20000000800 */
[--C-:B------:R-:W-:Y:S01]  /*4b10*/  FFMA.FTZ R32, R32, UR8, -R140.reuse ;  /* 0x0000000820207c23 */ /* 0x100fe2000801088c */
[----:B------:R-:W-:Y:S01]  /*4b20*/  @!P1 FSEL R33, R33, -INF , !P2 ;  /* 0xff80000021219808 */ /* 0x000fe20005000000 */
[-C--:B---3--:R-:W-:Y:S03]  /*4b30*/  HMMA.16816.F32 R36, R144, R8.reuse, R36 ;  /* 0x000000089024723c */ /* 0x088fe60000001824 */
[-C--:B------:R-:W-:Y:S01]  /*4b40*/  @!P1 ISETP.GE.AND P2, PT, R5, R139.reuse, PT ;  /* 0x0000008b0500920c */ /* 0x080fe20003f46270 */
[----:B------:R-:W-:Y:S02]  /*4b50*/  @!P1 VIADD R5, R0, 0x20 ;  /* 0x0000002000059836 */ /* 0x000fe40000000000 */
[----:B------:R-:W-:Y:S01]  /*4b60*/  FFMA.FTZ R33, R33, UR8, -R140 ;  /* 0x0000000821217c23 */ /* 0x000fe2000801088c */
[----:B------:R-:W-:Y:S01]  /*4b70*/  MUFU.EX2 R237, R32 ;  /* 0x0000002000ed7308 */ /* 0x000fe20000000800 */
[----:B------:R-:W-:Y:S01]  /*4b80*/  @!P1 FSEL R34, R34, -INF , !P2 ;  /* 0xff80000022229808 */ /* 0x000fe20005000000 */
[C---:B------:R-:W-:Y:S04]  /*4b90*/  HMMA.16816.F32 R40, R132.reuse, R8, R40 ;  /* 0x000000088428723c */ /* 0x040fe80000001828 */
[----:B------:R-:W-:Y:S01]  /*4ba0*/  @!P1 ISETP.GE.AND P2, PT, R4, R139, PT ;  /* 0x0000008b0400920c */ /* 0x000fe20003f46270 */
[----:B------:R-:W-:Y:S02]  /*4bb0*/  @!P1 VIADD R4, R0, 0x21 ;  /* 0x0000002100049836 */ /* 0x000fe40000000000 */
[--C-:B------:R-:W-:Y:S01]  /*4bc0*/  FFMA.FTZ R34, R34, UR8, -R138.reuse ;  /* 0x0000000822227c23 */ /* 0x100fe2000801088a */
[----:B------:R-:W-:Y:S01]  /*4bd0*/  MUFU.EX2 R236, R33 ;  /* 0x0000002100ec7308 */ /* 0x000fe20000000800 */
[-C--:B------:R-:W-:Y:S03]  /*4be0*/  HMMA.16816.F32 R44, R132, R10.reuse, R44 ;  /* 0x0000000a842c723c */ /* 0x080fe6000000182c */
[----:B------:R-:W-:Y:S01]  /*4bf0*/  @!P1 FSEL R35, R35, -INF , !P2 ;  /* 0xff80000023239808 */ /* 0x000fe20005000000 */
[C---:B------:R-:W-:Y:S01]  /*4c00*/  @!P1 VIADD R9, R0.reuse, 0x28 ;  /* 0x0000002800099836 */ /* 0x040fe20000000000 */
[-C--:B------:R-:W-:Y:S01]  /*4c10*/  @!P1 ISETP.GE.AND P2, PT, R5, R141.reuse, PT ;  /* 0x0000008d0500920c */ /* 0x080fe20003f46270 */
[----:B------:R-:W-:Y:S03]  /*4c20*/  @!P1 VIADD R8, R0, 0x29 ;  /* 0x0000002900089836 */ /* 0x000fe60000000000 */
[----:B------:R-:W-:Y:S01]  /*4c30*/  MUFU.EX2 R191, R34 ;  /* 0x0000002200bf7308 */ /* 0x000fe20000000800 */
[C---:B------:R-:W-:Y:S04]  /*4c40*/  HMMA.16816.F32 R48, R144.reuse, R10, R48 ;  /* 0x0000000a9030723c */ /* 0x040fe80000001830 */
[----:B------:R-:W-:Y:S01]  /*4c50*/  @!P1 FSEL R36, R36, -INF , !P2 ;  /* 0xff80000024249808 */ /* 0x000fe20005000000 */
[----:B------:R-:W-:Y:S01]  /*4c60*/  FFMA.FTZ R35, R35, UR8, -R138 ;  /* 0x0000000823237c23 */ /* 0x000fe2000801088a */
[----:B------:R-:W-:Y:S01]  /*4c70*/  @!P1 ISETP.GE.AND P2, PT, R4, R141, PT ;  /* 0x0000008d0400920c */ /* 0x000fe20003f46270 */
[----:B--2---:R-:W-:Y:S02]  /*4c80*/  IMAD.IADD R155, R152, 0x1, R143 ;  /* 0x00000001989b7824 */ /* 0x004fe400078e028f */
[----:B------:R-:W-:Y:S01]  /*4c90*/  MUFU.EX2 R203, R28 ;  /* 0x0000001c00cb7308 */ /* 0x000fe20000000800 */
[--C-:B------:R-:W-:Y:S01]  /*4ca0*/  FFMA.FTZ R36, R36, UR8, -R140.reuse ;  /* 0x0000000824247c23 */ /* 0x100fe2000801088c */
[----:B------:R-:W-:Y:S01]  /*4cb0*/  @!P1 FSEL R37, R37, -INF , !P2 ;  /* 0xff80000025259808 */ /* 0x000fe20005000000 */
[----:B------:R-:W-:Y:S01]  /*4cc0*/  IMAD.IADD R160, R252, 0x1, R155 ;  /* 0x00000001fca07824 */ /* 0x000fe200078e029b */
[-C--:B------:R-:W-:Y:S03]  /*4cd0*/  @!P1 ISETP.GE.AND P2, PT, R5, R139.reuse, PT ;  /* 0x0000008b0500920c */ /* 0x080fe60003f46270 */
[----:B------:R-:W-:Y:S01]  /*4ce0*/  FFMA.FTZ R37, R37, UR8, -R140 ;  /* 0x0000000825257c23 */ /* 0x000fe2000801088c */
[----:B------:R-:W-:Y:S02]  /*4cf0*/  @!P1 FSEL R38, R38, -INF , !P2 ;  /* 0xff80000026269808 */ /* 0x000fe40005000000 */
[----:B------:R-:W2:Y:S01]  /*4d00*/  MUFU.EX2 R190, R35 ;  /* 0x0000002300be7308 */ /* 0x000ea20000000800 */
[----:B------:R-:W-:Y:S02]  /*4d10*/  @!P1 ISETP.GE.AND P2, PT, R4, R139, PT ;  /* 0x0000008b0400920c */ /* 0x000fe40003f46270 */
[--C-:B------:R-:W-:Y:S02]  /*4d20*/  FFMA.FTZ R38, R38, UR8, -R138.reuse ;  /* 0x0000000826267c23 */ /* 0x100fe4000801088a */
[----:B------:R-:W-:Y:S02]  /*4d30*/  @!P1 FSEL R39, R39, -INF , !P2 ;  /* 0xff80000027279808 */ /* 0x000fe40005000000 */
[-C--:B------:R-:W-:Y:S03]  /*4d40*/  @!P1 ISETP.GE.AND P2, PT, R5, R137.reuse, PT ;  /* 0x000000890500920c */ /* 0x080fe60003f46270 */
[----:B------:R-:W-:Y:S01]  /*4d50*/  MUFU.EX2 R202, R29 ;  /* 0x0000001d00ca7308 */ /* 0x000fe20000000800 */
[----:B------:R-:W-:Y:S01]  /*4d60*/  FFMA.FTZ R39, R39, UR8, -R138 ;  /* 0x0000000827277c23 */ /* 0x000fe2000801088a */
[----:B------:R-:W-:Y:S02]  /*4d70*/  @!P1 FSEL R40, R40, -INF , !P2 ;  /* 0xff80000028289808 */ /* 0x000fe40005000000 */
[----:B------:R-:W-:Y:S06]  /*4d80*/  @!P1 ISETP.GE.AND P2, PT, R4, R137, PT ;  /* 0x000000890400920c */ /* 0x000fec0003f46270 */
[----:B------:R-:W-:Y:S01]  /*4d90*/  MUFU.EX2 R210, R30 ;  /* 0x0000001e00d27308 */ /* 0x000fe20000000800 */
[----:B------:R-:W-:Y:S01]  /*4da0*/  @!P1 FSEL R41, R41, -INF , !P2 ;  /* 0xff80000029299808 */ /* 0x000fe20005000000 */
[--C-:B------:R-:W-:Y:S01]  /*4db0*/  FFMA.FTZ R40, R40, UR8, -R136.reuse ;  /* 0x0000000828287c23 */ /* 0x100fe20008010888 */
[-C--:B------:R-:W-:Y:S03]  /*4dc0*/  @!P1 ISETP.GE.AND P2, PT, R5, R3.reuse, PT ;  /* 0x000000030500920c */ /* 0x080fe60003f46270 */
[----:B------:R-:W-:Y:S01]  /*4dd0*/  FFMA.FTZ R41, R41, UR8, -R136 ;  /* 0x0000000829297c23 */ /* 0x000fe20008010888 */
[----:B------:R-:W-:Y:S03]  /*4de0*/  @!P1 FSEL R42, R42, -INF , !P2 ;  /* 0xff8000002a2a9808 */ /* 0x000fe60005000000 */
[----:B------:R-:W-:Y:S01]  /*4df0*/  MUFU.EX2 R209, R31 ;  /* 0x0000001f00d17308 */ /* 0x000fe20000000800 */
[----:B------:R-:W-:Y:S02]  /*4e00*/  @!P1 ISETP.GE.AND P2, PT, R4, R3, PT ;  /* 0x000000030400920c */ /* 0x000fe40003f46270 */
[----:B------:R-:W3:Y:S01]  /*4e10*/  LDSM.16.M88.4 R4, [R174+0xd800] ;  /* 0x00d80000ae04783b */ /* 0x000ee20000000200 */
[--C-:B------:R-:W-:Y:S01]  /*4e20*/  FFMA.FTZ R42, R42, UR8, -R2.reuse ;  /* 0x000000082a2a7c23 */ /* 0x100fe20008010802 */
        /* <DEDUP_REMOVED lines=13> */
[----:B------:R-:W-:Y:S01]  /*4f00*/  @!P1 ISETP.GE.AND P2, PT, R8, R3, PT ;  /* 0x000000030800920c */ /* 0x000fe20003f46270 */
[--C-:B------:R-:W-:Y:S03]  /*4f10*/  FFMA.FTZ R46, R46, UR8, -R2.reuse ;  /* 0x000000082e2e7c23 */ /* 0x100fe60008010802 */
[----:B------:R-:W-:Y:S02]  /*4f20*/  @!P1 FSEL R47, R47, -INF , !P2 ;  /* 0xff8000002f2f9808 */ /* 0x000fe40005000000 */
[-C--:B------:R-:W-:Y:S03]  /*4f30*/  @!P1 ISETP.GE.AND P2, PT, R9, R141.reuse, PT ;  /* 0x0000008d0900920c */ /* 0x080fe60003f46270 */
[----:B------:R-:W-:Y:S01]  /*4f40*/  MUFU.EX2 R233, R37 ;  /* 0x0000002500e97308 */ /* 0x000fe20000000800 */
[----:B------:R-:W-:Y:S01]  /*4f50*/  FFMA.FTZ R47, R47, UR8, -R2 ;  /* 0x000000082f2f7c23 */ /* 0x000fe20008010802 */
[----:B------:R-:W-:Y:S02]  /*4f60*/  @!P1 FSEL R48, R48, -INF , !P2 ;  /* 0xff80000030309808 */ /* 0x000fe40005000000 */
[----:B------:R-:W-:Y:S03]  /*4f70*/  @!P1 ISETP.GE.AND P2, PT, R8, R141, PT ;  /* 0x0000008d0800920c */ /* 0x000fe60003f46270 */
[--C-:B------:R-:W-:Y:S01]  /*4f80*/  FFMA.FTZ R48, R48, UR8, -R140.reuse ;  /* 0x0000000830307c23 */ /* 0x100fe2000801088c */
[----:B------:R-:W-:Y:S02]  /*4f90*/  @!P1 FSEL R49, R49, -INF , !P2 ;  /* 0xff80000031319808 */ /* 0x000fe40005000000 */
[----:B------:R-:W-:Y:S01]  /*4fa0*/  MUFU.EX2 R195, R40 ;  /* 0x0000002800c37308 */ /* 0x000fe20000000800 */
[-C--:B---3--:R-:W-:Y:S03]  /*4fb0*/  HMMA.16816.F32 R52, R144, R4.reuse, R52 ;  /* 0x000000049034723c */ /* 0x088fe60000001834 */
[-C--:B------:R-:W-:Y:S01]  /*4fc0*/  @!P1 ISETP.GE.AND P2, PT, R9, R139.reuse, PT ;  /* 0x0000008b0900920c */ /* 0x080fe20003f46270 */
[----:B------:R-:W-:Y:S01]  /*4fd0*/  FFMA.FTZ R49, R49, UR8, -R140 ;  /* 0x0000000831317c23 */ /* 0x000fe2000801088c */
[----:B------:R-:W-:Y:S02]  /*4fe0*/  @!P1 VIADD R9, R0, 0x31 ;  /* 0x0000003100099836 */ /* 0x000fe40000000000 */
[----:B------:R-:W-:Y:S01]  /*4ff0*/  @!P1 FSEL R50, R50, -INF , !P2 ;  /* 0xff80000032329808 */ /* 0x000fe20005000000 */
[C---:B------:R-:W-:Y:S01]  /*5000*/  HMMA.16816.F32 R56, R132.reuse, R4, R56 ;  /* 0x000000048438723c */ /* 0x040fe20000001838 */
[----:B------:R-:W-:Y:S03]  /*5010*/  MUFU.EX2 R232, R48 ;  /* 0x0000003000e87308 */ /* 0x000fe60000000800 */
[----:B------:R-:W-:Y:S01]  /*5020*/  @!P1 ISETP.GE.AND P2, PT, R8, R139, PT ;  /* 0x0000008b0800920c */ /* 0x000fe20003f46270 */
[----:B------:R-:W-:Y:S01]  /*5030*/  @!P1 VIADD R8, R0, 0x30 ;  /* 0x0000003000089836 */ /* 0x000fe20000000000 */
[----:B------:R-:W-:Y:S01]  /*5040*/  @!P1 ISETP.GE.AND P5, PT, R9, R137, PT ;  /* 0x000000890900920c */ /* 0x000fe20003fa6270 */
[--C-:B------:R-:W-:Y:S01]  /*5050*/  FFMA.FTZ R50, R50, UR8, -R138.reuse ;  /* 0x0000000832327c23 */ /* 0x100fe2000801088a */
[-C--:B------:R-:W-:Y:S03]  /*5060*/  HMMA.16816.F32 R60, R132, R6.reuse, R60 ;  /* 0x00000006843c723c */ /* 0x080fe6000000183c */
[----:B------:R-:W-:Y:S01]  /*5070*/  MUFU.EX2 R231, R49 ;  /* 0x0000003100e77308 */ /* 0x000fe20000000800 */
[----:B------:R-:W-:Y:S01]  /*5080*/  @!P1 FSEL R51, R51, -INF , !P2 ;  /* 0xff80000033339808 */ /* 0x000fe20005000000 */
[----:B------:R-:W-:Y:S01]  /*5090*/  VIADD R4, R152, 0x1c000 ;  /* 0x0001c00098047836 */ /* 0x000fe20000000000 */
[C---:B------:R-:W-:Y:S02]  /*50a0*/  @!P1 ISETP.GE.AND P2, PT, R8.reuse, R141, PT ;  /* 0x0000008d0800920c */ /* 0x040fe40003f46270 */
[----:B------:R-:W-:Y:S01]  /*50b0*/  @!P1 ISETP.GE.AND P6, PT, R8, R137, PT ;  /* 0x000000890800920c */ /* 0x000fe20003fc6270 */
[----:B------:R-:W-:Y:S04]  /*50c0*/  HMMA.16816.F32 R64, R144, R6, R64 ;  /* 0x000000069040723c */ /* 0x000fe80000001840 */
[----:B------:R-:W-:Y:S01]  /*50d0*/  MUFU.EX2 R182, R50 ;  /* 0x0000003200b67308 */ /* 0x000fe20000000800 */
[----:B------:R-:W-:Y:S01]  /*50e0*/  @!P1 FSEL R52, R52, -INF , !P2 ;  /* 0xff80000034349808 */ /* 0x000fe20005000000 */
[----:B------:R-:W-:Y:S01]  /*50f0*/  @P4 VIADD R153, R4, 0xffffffc0 ;  /* 0xffffffc004994836 */ /* 0x000fe20000000000 */
[----:B------:R-:W-:Y:S01]  /*5100*/  @!P1 ISETP.GE.AND P2, PT, R9, R141, PT ;  /* 0x0000008d0900920c */ /* 0x000fe20003f46270 */
[C---:B------:R-:W-:Y:S01]  /*5110*/  @!P1 VIADD R4, R0.reuse, 0x38 ;  /* 0x0000003800049836 */ /* 0x040fe20000000000 */
[----:B------:R-:W-:Y:S01]  /*5120*/  @!P1 FSEL R57, R57, -INF , !P5 ;  /* 0xff80000039399808 */ /* 0x000fe20006800000 */
[----:B------:R-:W-:Y:S01]  /*5130*/  @!P1 VIADD R0, R0, 0x39 ;  /* 0x0000003900009836 */ /* 0x000fe20000000000 */
[----:B------:R-:W-:Y:S01]  /*5140*/  @!P1 FSEL R53, R53, -INF , !P2 ;  /* 0xff80000035359808 */ /* 0x000fe20005000000 */
[----:B------:R-:W-:Y:S01]  /*5150*/  FFMA.FTZ R51, R51, UR8, -R138 ;  /* 0x0000000833337c23 */ /* 0x000fe2000801088a */
[----:B------:R-:W-:Y:S01]  /*5160*/  @!P1 ISETP.GE.AND P2, PT, R8, R139, PT ;  /* 0x0000008b0800920c */ /* 0x000fe20003f46270 */
[----:B------:R-:W-:Y:S01]  /*5170*/  MUFU.EX2 R194, R41 ;  /* 0x0000002900c27308 */ /* 0x000fe20000000800 */
[----:B------:R-:W-:Y:S01]  /*5180*/  @!P1 ISETP.GE.AND P5, PT, R4, R137, PT ;  /* 0x000000890400920c */ /* 0x000fe20003fa6270 */
[--C-:B------:R-:W-:Y:S01]  /*5190*/  IMAD.IADD R159, R252, 0x1, R153.reuse ;  /* 0x00000001fc9f7824 */ /* 0x100fe200078e0299 */
[----:B------:R-:W-:Y:S01]  /*51a0*/  @!P1 FSEL R54, R54, -INF , !P2 ;  /* 0xff80000036369808 */ /* 0x000fe20005000000 */
[--C-:B------:R-:W-:Y:S01]  /*51b0*/  FFMA.FTZ R52, R52, UR8, -R140.reuse ;  /* 0x0000000834347c23 */ /* 0x100fe2000801088c */
[----:B------:R-:W-:Y:S01]  /*51c0*/  @!P1 ISETP.GE.AND P2, PT, R9, R139, PT ;  /* 0x0000008b0900920c */ /* 0x000fe20003f46270 */
[----:B------:R-:W-:Y:S01]  /*51d0*/  FFMA.FTZ R53, R53, UR8, -R140 ;  /* 0x0000000835357c23 */ /* 0x000fe2000801088c */
[----:B------:R-:W-:Y:S03]  /*51e0*/  @!P1 FSEL R56, R56, -INF , !P6 ;  /* 0xff80000038389808 */ /* 0x000fe60007000000 */
[----:B------:R-:W-:Y:S01]  /*51f0*/  MUFU.EX2 R181, R51 ;  /* 0x0000003300b57308 */ /* 0x000fe20000000800 */
[----:B------:R-:W-:Y:S01]  /*5200*/  @!P1 FSEL R55, R55, -INF , !P2 ;  /* 0xff80000037379808 */ /* 0x000fe20005000000 */
[----:B------:R-:W-:Y:S01]  /*5210*/  FFMA.FTZ R54, R54, UR8, -R138 ;  /* 0x0000000836367c23 */ /* 0x000fe2000801088a */
[----:B------:R-:W-:Y:S01]  /*5220*/  @!P1 ISETP.GE.AND P2, PT, R8, R3, PT ;  /* 0x000000030800920c */ /* 0x000fe20003f46270 */
[----:B------:R-:W-:Y:S01]  /*5230*/  FFMA.FTZ R56, R56, UR8, -R136 ;  /* 0x0000000838387c23 */ /* 0x000fe20008010888 */
[----:B------:R-:W-:Y:S01]  /*5240*/  @!P1 FSEL R60, R60, -INF , !P5 ;  /* 0xff8000003c3c9808 */ /* 0x000fe20006800000 */
[----:B------:R-:W-:Y:S01]  /*5250*/  FFMA.FTZ R55, R55, UR8, -R138 ;  /* 0x0000000837377c23 */ /* 0x000fe2000801088a */
[----:B------:R-:W-:Y:S03]  /*5260*/  @!P1 FSEL R58, R58, -INF , !P2 ;  /* 0xff8000003a3a9808 */ /* 0x000fe60005000000 */
[----:B------:R-:W-:Y:S01]  /*5270*/  MUFU.EX2 R205, R42 ;  /* 0x0000002a00cd7308 */ /* 0x000fe20000000800 */
[C---:B------:R-:W-:Y:S01]  /*5280*/  @!P1 ISETP.GE.AND P2, PT, R0.reuse, R137, PT ;  /* 0x000000890000920c */ /* 0x040fe20003f46270 */
[----:B------:R-:W-:Y:S01]  /*5290*/  FFMA.FTZ R57, R57, UR8, -R136 ;  /* 0x0000000839397c23 */ /* 0x000fe20008010888 */
[----:B------:R-:W-:Y:S01]  /*52a0*/  @!P1 ISETP.GE.AND P5, PT, R0, R141, PT ;  /* 0x0000008d0000920c */ /* 0x000fe20003fa6270 */
[----:B------:R-:W-:Y:S01]  /*52b0*/  FFMA.FTZ R58, R58, UR8, -R2 ;  /* 0x000000083a3a7c23 */ /* 0x000fe20008010802 */
[----:B------:R-:W-:Y:S01]  /*52c0*/  @!P1 ISETP.GE.AND P6, PT, R9, R3, PT ;  /* 0x000000030900920c */ /* 0x000fe20003fc6270 */
[----:B------:R-:W-:Y:S01]  /*52d0*/  IMAD.IADD R154, R143, 0x1, R153 ;  /* 0x000000018f9a7824 */ /* 0x000fe200078e0299 */
[----:B------:R-:W-:Y:S03]  /*52e0*/  @!P1 FSEL R61, R61, -INF , !P2 ;  /* 0xff8000003d3d9808 */ /* 0x000fe60005000000 */
[----:B------:R-:W-:Y:S01]  /*52f0*/  MUFU.EX2 R204, R43 ;  /* 0x0000002b00cc7308 */ /* 0x000fe20000000800 */
[----:B------:R-:W-:Y:S01]  /*5300*/  @!P1 FSEL R65, R65, -INF , !P5 ;  /* 0xff80000041419808 */ /* 0x000fe20006800000 */
[----:B------:R-:W-:Y:S01]  /*5310*/  IMAD.IADD R158, R252, 0x1, R154 ;  /* 0x00000001fc9e7824 */ /* 0x000fe200078e029a */
[----:B------:R-:W-:Y:S01]  /*5320*/  @!P1 FSEL R59, R59, -INF , !P6 ;  /* 0xff8000003b3b9808 */ /* 0x000fe20007000000 */
[--C-:B------:R-:W-:Y:S01]  /*5330*/  FFMA.FTZ R60, R60, UR8, -R136.reuse ;  /* 0x000000083c3c7c23 */ /* 0x100fe20008010888 */
[C---:B------:R-:W-:Y:S01]  /*5340*/  @!P1 ISETP.GE.AND P6, PT, R4.reuse, R141, PT ;  /* 0x0000008d0400920c */ /* 0x040fe20003fc6270 */
[----:B------:R-:W-:Y:S01]  /*5350*/  FFMA.FTZ R136, R61, UR8, -R136 ;  /* 0x000000083d887c23 */ /* 0x000fe20008010888 */
[C---:B------:R-:W-:Y:S03]  /*5360*/  @!P1 ISETP.GE.AND P2, PT, R4.reuse, R139, PT ;  /* 0x0000008b0400920c */ /* 0x040fe60003f46270 */
[----:B------:R-:W-:Y:S01]  /*5370*/  MUFU.EX2 R199, R46 ;  /* 0x0000002e00c77308 */ /* 0x000fe20000000800 */
[-C--:B------:R-:W-:Y:S01]  /*5380*/  @!P1 ISETP.GE.AND P5, PT, R4, R3.reuse, PT ;  /* 0x000000030400920c */ /* 0x080fe20003fa6270 */
[----:B------:R-:W-:Y:S01]  /*5390*/  FFMA.FTZ R59, R59, UR8, -R2 ;  /* 0x000000083b3b7c23 */ /* 0x000fe20008010802 */
[----:B------:R-:W-:Y:S02]  /*53a0*/  F2FP.F16.F32.PACK_AB R4, R208, R162 ;  /* 0x000000a2d004723e */ /* 0x000fe400000000ff */
[----:B------:R-:W-:Y:S02]  /*53b0*/  F2FP.F16.F32.PACK_AB R5, R163, R166 ;  /* 0x000000a6a305723e */ /* 0x000fe400000000ff */
[----:B------:R-:W-:Y:S01]  /*53c0*/  @!P1 FSEL R66, R66, -INF , !P2 ;  /* 0xff80000042429808 */ /* 0x000fe20005000000 */
[----:B------:R3:W-:Y:S01]  /*53d0*/  STS [R152+0x1c400], R4 ;  /* 0x01c4000498007388 */ /* 0x0007e20000000800 */
[----:B------:R-:W-:Y:S01]  /*53e0*/  @!P1 ISETP.GE.AND P2, PT, R0, R3, PT ;  /* 0x000000030000920c */ /* 0x000fe20003f46270 */
[----:B------:R-:W-:Y:S01]  /*53f0*/  MUFU.EX2 R198, R47 ;  /* 0x0000002f00c67308 */ /* 0x000fe20000000800 */
[----:B-1----:R-:W-:Y:S01]  /*5400*/  F2FP.F16.F32.PACK_AB R3, R200, R201 ;  /* 0x000000c9c803723e */ /* 0x002fe200000000ff */
[----:B------:R1:W-:Y:S01]  /*5410*/  STS [R152+0x1c000], R5 ;  /* 0x01c0000598007388 */ /* 0x0003e20000000800 */
[----:B------:R-:W-:Y:S01]  /*5420*/  @!P1 FSEL R64, R64, -INF , !P6 ;  /* 0xff80000040409808 */ /* 0x000fe20007000000 */
[----:B------:R-:W-:Y:S01]  /*5430*/  FFMA.FTZ R66, R66, UR8, -R138 ;  /* 0x0000000842427c23 */ /* 0x000fe2000801088a */
[----:B------:R-:W-:Y:S01]  /*5440*/  @!P1 ISETP.GE.AND P6, PT, R0, R139, PT ;  /* 0x0000008b0000920c */ /* 0x000fe20003fc6270 */
[----:B------:R4:W-:Y:S01]  /*5450*/  STS [R161+0x1c400], R3 ;  /* 0x01c40003a1007388 */ /* 0x0009e20000000800 */
[----:B------:R-:W-:Y:S03]  /*5460*/  F2FP.F16.F32.PACK_AB R0, R220, R221 ;  /* 0x000000dddc00723e */ /* 0x000fe600000000ff */
[----:B------:R-:W-:Y:S01]  /*5470*/  MUFU.EX2 R193, R44 ;  /* 0x0000002c00c17308 */ /* 0x000fe20000000800 */
[----:B------:R-:W-:Y:S01]  /*5480*/  @!P1 FSEL R62, R62, -INF , !P5 ;  /* 0xff8000003e3e9808 */ /* 0x000fe20006800000 */
[--C-:B------:R-:W-:Y:S01]  /*5490*/  FFMA.FTZ R64, R64, UR8, -R140.reuse ;  /* 0x0000000840407c23 */ /* 0x100fe2000801088c */
[----:B------:R-:W-:Y:S01]  /*54a0*/  @!P1 FSEL R67, R67, -INF , !P6 ;  /* 0xff80000043439808 */ /* 0x000fe20007000000 */
[----:B------:R-:W-:Y:S01]  /*54b0*/  FFMA.FTZ R140, R65, UR8, -R140 ;  /* 0x00000008418c7c23 */ /* 0x000fe2000801088c */
[----:B------:R-:W-:Y:S01]  /*54c0*/  @!P1 FSEL R63, R63, -INF , !P2 ;  /* 0xff8000003f3f9808 */ /* 0x000fe20005000000 */
[----:B------:R-:W-:Y:S04]  /*54d0*/  FFMA.FTZ R62, R62, UR8, -R2 ;  /* 0x000000083e3e7c23 */ /* 0x000fe80008010802 */
[----:B------:R-:W-:Y:S01]  /*54e0*/  MUFU.EX2 R192, R45 ;  /* 0x0000002d00c07308 */ /* 0x000fe20000000800 */
[----:B------:R-:W-:Y:S01]  /*54f0*/  FFMA.FTZ R138, R67, UR8, -R138 ;  /* 0x00000008438a7c23 */ /* 0x000fe2000801088a */
[----:B------:R-:W-:Y:S01]  /*5500*/  FFMA.FTZ R2, R63, UR8, -R2 ;  /* 0x000000083f027c23 */ /* 0x000fe20008010802 */
[----:B---3--:R-:W-:Y:S07]  /*5510*/  F2FP.F16.F32.PACK_AB R4, R244, R245 ;  /* 0x000000f5f404723e */ /* 0x008fee00000000ff */
[----:B------:R-:W-:Y:S01]  /*5520*/  MUFU.EX2 R230, R52 ;  /* 0x0000003400e67308 */ /* 0x000fe20000000800 */
[----:B-1----:R-:W-:Y:S01]  /*5530*/  F2FP.F16.F32.PACK_AB R5, R215, R216 ;  /* 0x000000d8d705723e */ /* 0x002fe200000000ff */
[----:B------:R1:W-:Y:S01]  /*5540*/  STS [R161+0x1c000], R4 ;  /* 0x01c00004a1007388 */ /* 0x0003e20000000800 */
[----:B----4-:R-:W-:Y:S03]  /*5550*/  F2FP.F16.F32.PACK_AB R3, R238, R243 ;  /* 0x000000f3ee03723e */ /* 0x010fe600000000ff */
[----:B------:R3:W-:Y:S04]  /*5560*/  STS [R152+0x1e000], R5 ;  /* 0x01e0000598007388 */ /* 0x0007e80000000800 */
[----:B------:R-:W-:Y:S01]  /*5570*/  MUFU.EX2 R229, R53 ;  /* 0x0000003500e57308 */ /* 0x000fe20000000800 */
[----:B------:R4:W-:Y:S09]  /*5580*/  STS [R152+0x1e400], R0 ;  /* 0x01e4000098007388 */ /* 0x0009f20000000800 */
[----:B------:R-:W-:Y:S10]  /*5590*/  MUFU.EX2 R168, R54 ;  /* 0x0000003600a87308 */ /* 0x000ff40000000800 */
[----:B------:R-:W-:Y:S01]  /*55a0*/  MUFU.EX2 R167, R55 ;  /* 0x0000003700a77308 */ /* 0x000fe20000000800 */
[----:B-1----:R-:W-:Y:S02]  /*55b0*/  F2FP.F16.F32.PACK_AB R4, R218, R219 ;  /* 0x000000dbda04723e */ /* 0x002fe400000000ff */
[----:B---3--:R-:W-:Y:S03]  /*55c0*/  F2FP.F16.F32.PACK_AB R5, R213, R214 ;  /* 0x000000d6d505723e */ /* 0x008fe600000000ff */
[----:B------:R2:W-:Y:S04]  /*55d0*/  STS [R161+0x1e400], R4 ;  /* 0x01e40004a1007388 */ /* 0x0005e80000000800 */
[----:B------:R-:W-:Y:S01]  /*55e0*/  MUFU.EX2 R228, R64 ;  /* 0x0000004000e47308 */ /* 0x000fe20000000800 */
[----:B----4-:R-:W-:Y:S01]  /*55f0*/  F2FP.F16.F32.PACK_AB R0, R196, R197 ;  /* 0x000000c5c400723e */ /* 0x010fe200000000ff */
[----:B------:R1:W-:Y:S04]  /*5600*/  STS [R161+0x1e000], R5 ;  /* 0x01e00005a1007388 */ /* 0x0003e80000000800 */
[----:B------:R3:W-:Y:S04]  /*5610*/  STS [R155+0x1c400], R0 ;  /* 0x01c400009b007388 */ /* 0x0007e80000000800 */
[----:B------:R-:W4:Y:S01]  /*5620*/  MUFU.EX2 R227, R140 ;  /* 0x0000008c00e37308 */ /* 0x000f220000000800 */
[----:B------:R4:W-:Y:S09]  /*5630*/  STS [R155+0x1c000], R3 ;  /* 0x01c000039b007388 */ /* 0x0009f20000000800 */
[----:B------:R-:W-:Y:S01]  /*5640*/  MUFU.EX2 R165, R66 ;  /* 0x0000004200a57308 */ /* 0x000fe20000000800 */
[----:B--2---:R-:W-:Y:S09]  /*5650*/  F2FP.F16.F32.PACK_AB R4, R190, R191 ;  /* 0x000000bfbe04723e */ /* 0x004ff200000000ff */
[----:B------:R-:W2:Y:S01]  /*5660*/  MUFU.EX2 R164, R138 ;  /* 0x0000008a00a47308 */ /* 0x000ea20000000800 */
[----:B-1----:R-:W-:Y:S01]  /*5670*/  F2FP.F16.F32.PACK_AB R5, R236, R237 ;  /* 0x000000edec05723e */ /* 0x002fe200000000ff */
[----:B------:R1:W-:Y:S01]  /*5680*/  STS [R160+0x1c400], R4 ;  /* 0x01c40004a0007388 */ /* 0x0003e20000000800 */
[----:B---3--:R-:W-:Y:S03]  /*5690*/  F2FP.F16.F32.PACK_AB R0, R211, R212 ;  /* 0x000000d4d300723e */ /* 0x008fe600000000ff */
[----:B------:R3:W-:Y:S04]  /*56a0*/  STS [R160+0x1c000], R5 ;  /* 0x01c00005a0007388 */ /* 0x0007e80000000800 */
[----:B------:R2:W-:Y:S01]  /*56b0*/  MUFU.EX2 R171, R2 ;  /* 0x0000000200ab7308 */ /* 0x0005e20000000800 */
[----:B----4-:R-:W-:Y:S01]  /*56c0*/  F2FP.F16.F32.PACK_AB R3, R206, R207 ;  /* 0x000000cfce03723e */ /* 0x010fe200000000ff */
[----:B------:R4:W-:Y:S04]  /*56d0*/  STS [R155+0x1e400], R0 ;  /* 0x01e400009b007388 */ /* 0x0009e80000000800 */
[----:B------:R4:W-:Y:S04]  /*56e0*/  STS [R155+0x1e000], R3 ;  /* 0x01e000039b007388 */ /* 0x0009e80000000800 */
[----:B------:R4:W-:Y:S10]  /*56f0*/  MUFU.EX2 R184, R56 ;  /* 0x0000003800b87308 */ /* 0x0009f40000000800 */
[----:B------:R-:W4:Y:S01]  /*5700*/  MUFU.EX2 R183, R57 ;  /* 0x0000003900b77308 */ /* 0x000f220000000800 */
[----:B--2---:R-:W-:Y:S02]  /*5710*/  F2FP.F16.F32.PACK_AB R2, R227, R228 ;  /* 0x000000e4e302723e */ /* 0x004fe400000000ff */
[----:B-1----:R-:W-:Y:S02]  /*5720*/  F2FP.F16.F32.PACK_AB R4, R209, R210 ;  /* 0x000000d2d104723e */ /* 0x002fe400000000ff */
[----:B---3--:R-:W-:Y:S03]  /*5730*/  F2FP.F16.F32.PACK_AB R5, R202, R203 ;  /* 0x000000cbca05723e */ /* 0x008fe600000000ff */
[----:B------:R1:W-:Y:S02]  /*5740*/  STS [R160+0x1e400], R4 ;  /* 0x01e40004a0007388 */ /* 0x0003e40000000800 */
[----:B------:R-:W-:Y:S01]  /*5750*/  MUFU.EX2 R187, R58 ;  /* 0x0000003a00bb7308 */ /* 0x000fe20000000800 */
[----:B----4-:R-:W-:Y:S01]  /*5760*/  IMAD.MOV.U32 R56, RZ, RZ, 0x20 ;  /* 0x00000020ff387424 */ /* 0x010fe200078e00ff */
[----:B------:R-:W-:Y:S01]  /*5770*/  F2FP.F16.F32.PACK_AB R0, R188, R189 ;  /* 0x000000bdbc00723e */ /* 0x000fe200000000ff */
[----:B------:R2:W-:Y:S01]  /*5780*/  STS [R160+0x1e000], R5 ;  /* 0x01e00005a0007388 */ /* 0x0005e20000000800 */
[----:B------:R-:W-:Y:S03]  /*5790*/  F2FP.F16.F32.PACK_AB R3, R233, R234 ;  /* 0x000000eae903723e */ /* 0x000fe600000000ff */
[----:B------:R3:W-:Y:S03]  /*57a0*/  STS [R153+0x400], R0 ;  /* 0x0004000099007388 */ /* 0x0007e60000000800 */
[----:B------:R-:W-:Y:S01]  /*57b0*/  MUFU.EX2 R186, R59 ;  /* 0x0000003b00ba7308 */ /* 0x000fe20000000800 */
[----:B------:R-:W-:Y:S01]  /*57c0*/  SEL R175, R56, 0xffffffe0, !P3 ;  /* 0xffffffe038af7807 */ /* 0x000fe20005800000 */
[----:B------:R4:W-:Y:S04]  /*57d0*/  STS [R153], R3 ;  /* 0x0000000399007388 */ /* 0x0009e80000000800 */
[----:B------:R-:W-:Y:S04]  /*57e0*/  IMAD.IADD R150, R148, 0x1, R175 ;  /* 0x0000000194967824 */ /* 0x000fe800078e02af */
[----:B------:R-:W-:Y:S01]  /*57f0*/  MUFU.EX2 R170, R60 ;  /* 0x0000003c00aa7308 */ /* 0x000fe20000000800 */
[C---:B------:R-:W-:Y:S02]  /*5800*/  IMAD.IADD R156, R175.reuse, 0x1, R151 ;  /* 0x00000001af9c7824 */ /* 0x040fe400078e0297 */
[----:B------:R-:W-:Y:S01]  /*5810*/  IMAD.IADD R174, R175, 0x1, R173 ;  /* 0x00000001afae7824 */ /* 0x000fe200078e02ad */
[----:B-1----:R-:W-:Y:S06]  /*5820*/  F2FP.F16.F32.PACK_AB R4, R231, R232 ;  /* 0x000000e8e704723e */ /* 0x002fec00000000ff */
[----:B------:R-:W1:Y:S01]  /*5830*/  MUFU.EX2 R169, R136 ;  /* 0x0000008800a97308 */ /* 0x000e620000000800 */
[----:B--2---:R-:W-:Y:S01]  /*5840*/  F2FP.F16.F32.PACK_AB R5, R229, R230 ;  /* 0x000000e6e505723e */ /* 0x004fe200000000ff */
[----:B------:R2:W-:Y:S01]  /*5850*/  STS [R159], R4 ;  /* 0x000000049f007388 */ /* 0x0005e20000000800 */
[----:B---3--:R-:W-:Y:S07]  /*5860*/  F2FP.F16.F32.PACK_AB R0, R181, R182 ;  /* 0x000000b6b500723e */ /* 0x008fee00000000ff */
[----:B------:R-:W3:Y:S01]  /*5870*/  MUFU.EX2 R180, R62 ;  /* 0x0000003e00b47308 */ /* 0x000ee20000000800 */
[----:B----4-:R-:W-:Y:S01]  /*5880*/  F2FP.F16.F32.PACK_AB R3, R194, R195 ;  /* 0x000000c3c203723e */ /* 0x010fe200000000ff */
[----:B------:R4:W-:Y:S04]  /*5890*/  STS [R159+0x400], R0 ;  /* 0x000400009f007388 */ /* 0x0009e80000000800 */
[----:B------:R1:W-:Y:S01]  /*58a0*/  STS [R153+0x2000], R3 ;  /* 0x0020000399007388 */ /* 0x0003e20000000800 */
[----:B--2---:R-:W-:Y:S05]  /*58b0*/  F2FP.F16.F32.PACK_AB R4, R204, R205 ;  /* 0x000000cdcc04723e */ /* 0x004fea00000000ff */
[----:B------:R2:W-:Y:S01]  /*58c0*/  STS [R153+0x2400], R4 ;  /* 0x0024000499007388 */ /* 0x0005e20000000800 */
[----:B----4-:R-:W-:Y:S02]  /*58d0*/  F2FP.F16.F32.PACK_AB R0, R198, R199 ;  /* 0x000000c7c600723e */ /* 0x010fe400000000ff */
[----:B-1----:R-:W-:Y:S03]  /*58e0*/  F2FP.F16.F32.PACK_AB R3, R192, R193 ;  /* 0x000000c1c003723e */ /* 0x002fe600000000ff */
[----:B------:R1:W-:Y:S04]  /*58f0*/  STS [R159+0x2400], R0 ;  /* 0x002400009f007388 */ /* 0x0003e80000000800 */
[----:B------:R4:W-:Y:S04]  /*5900*/  STS [R159+0x2000], R3 ;  /* 0x002000039f007388 */ /* 0x0009e80000000800 */
[----:B------:R-:W-:Y:S01]  /*5910*/  STS [R154], R5 ;  /* 0x000000059a007388 */ /* 0x000fe20000000800 */
[----:B--2---:R-:W-:Y:S05]  /*5920*/  F2FP.F16.F32.PACK_AB R4, R167, R168 ;  /* 0x000000a8a704723e */ /* 0x004fea00000000ff */
[----:B------:R-:W-:Y:S01]  /*5930*/  STS [R154+0x400], R4 ;  /* 0x000400049a007388 */ /* 0x000fe20000000800 */
[----:B-1----:R-:W-:Y:S03]  /*5940*/  F2FP.F16.F32.PACK_AB R0, R164, R165 ;  /* 0x000000a5a400723e */ /* 0x002fe600000000ff */
[----:B------:R1:W-:Y:S01]  /*5950*/  STS [R158], R2 ;  /* 0x000000029e007388 */ /* 0x0003e20000000800 */
[----:B----4-:R-:W-:Y:S03]  /*5960*/  F2FP.F16.F32.PACK_AB R3, R183, R184 ;  /* 0x000000b8b703723e */ /* 0x010fe600000000ff */
[----:B------:R3:W-:Y:S04]  /*5970*/  STS [R158+0x400], R0 ;  /* 0x000400009e007388 */ /* 0x0007e80000000800 */
[----:B------:R2:W-:Y:S01]  /*5980*/  STS [R154+0x2000], R3 ;  /* 0x002000039a007388 */ /* 0x0005e20000000800 */
[----:B-1----:R-:W-:Y:S02]  /*5990*/  F2FP.F16.F32.PACK_AB R2, R169, R170 ;  /* 0x000000aaa902723e */ /* 0x002fe400000000ff */
[----:B---3--:R-:W-:Y:S02]  /*59a0*/  F2FP.F16.F32.PACK_AB R0, R171, R180 ;  /* 0x000000b4ab00723e */ /* 0x008fe400000000ff */
[----:B--2---:R-:W-:Y:S05]  /*59b0*/  F2FP.F16.F32.PACK_AB R3, R186, R187 ;  /* 0x000000bbba03723e */ /* 0x004fea00000000ff */
[----:B------:R1:W-:Y:S04]  /*59c0*/  STS [R154+0x2400], R3 ;  /* 0x002400039a007388 */ /* 0x0003e80000000800 */
[----:B------:R2:W-:Y:S04]  /*59d0*/  STS [R158+0x2000], R2 ;  /* 0x002000029e007388 */ /* 0x0005e80000000800 */
[----:B------:R3:W-:Y:S04]  /*59e0*/  STS [R158+0x2400], R0 ;  /* 0x002400009e007388 */ /* 0x0007e80000000800 */
[----:B------:R-:W-:Y:S08]  /*59f0*/  LDSM.16.M88.4 R64, [R148+0x8000] ;  /* 0x008000009440783b */ /* 0x000ff00000000200 */
[----:B------:R-:W4:Y:S01]  /*5a00*/  LDSM.16.M88.4 R16, [R151+0x10000] ;  /* 0x010000009710783b */ /* 0x000f220000000200 */
[----:B-1----:R-:W-:Y:S07]  /*5a10*/  IMAD.U32 R3, RZ, RZ, UR11 ;  /* 0x0000000bff037e24 */ /* 0x002fee000f8e00ff */
[----:B------:R-:W1:Y:S01]  /*5a20*/  LDSM.16.M88.4 R60, [R148+0xa000] ;  /* 0x00a00000943c783b */ /* 0x000e620000000200 */
[----:B--2---:R-:W-:Y:S02]  /*5a30*/  IMAD.U32 R2, RZ, RZ, UR10 ;  /* 0x0000000aff027e24 */ /* 0x004fe4000f8e00ff */
[----:B---3--:R-:W-:Y:S03]  /*5a40*/  IMAD.IADD R0, R175, 0x1, R149 ;  /* 0x00000001af007824 */ /* 0x008fe600078e0295 */
[C---:B------:R-:W-:Y:S02]  /*5a50*/  LEA R2, P1, R235.reuse, R2, 0x2 ;  /* 0x00000002eb027211 */ /* 0x040fe400078210ff */
[----:B------:R-:W2:Y:S02]  /*5a60*/  LDSM.16.M88.4 R32, [R151+0x10800] ;  /* 0x010800009720783b */ /* 0x000ea40000000200 */
[----:B------:R-:W-:Y:S06]  /*5a70*/  LEA.HI.X R3, R235, R3, RZ, 0x2, P1 ;  /* 0x00000003eb037211 */ /* 0x000fec00008f14ff */
[----:B------:R-:W3:Y:S08]  /*5a80*/  LDSM.16.M88.4 R48, [R151+0x11000] ;  /* 0x011000009730783b */ /* 0x000ef00000000200 */
[----:B------:R-:W3:Y:S01]  /*5a90*/  LDSM.16.M88.4 R132, [R151+0x11800] ;  /* 0x011800009784783b */ /* 0x000ee20000000200 */
[-C--:B----4-:R-:W-:Y:S07]  /*5aa0*/  HMMA.16816.F32 R4, R64, R16.reuse, RZ ;  /* 0x000000104004723c */ /* 0x090fee00000018ff */
[----:B------:R-:W-:Y:S01]  /*5ab0*/  LDSM.16.M88.4 R136, [R150+0x8000] ;  /* 0x008000009688783b */ /* 0x000fe20000000200 */
[C---:B-1----:R-:W-:Y:S07]  /*5ac0*/  HMMA.16816.F32 R8, R60.reuse, R16, RZ ;  /* 0x000000103c08723c */ /* 0x042fee00000018ff */
[----:B------:R-:W1:Y:S01]  /*5ad0*/  LDSM.16.M88.4 R140, [R156+0x10000] ;  /* 0x010000009c8c783b */ /* 0x000e620000000200 */
[-C--:B------:R-:W-:Y:S07]  /*5ae0*/  HMMA.16816.F32 R12, R60, R18.reuse, RZ ;  /* 0x000000123c0c723c */ /* 0x080fee00000018ff */
[----:B------:R-:W4:Y:S01]  /*5af0*/  LDSM.16.M88.4 R144, [R150+0xa000] ;  /* 0x00a000009690783b */ /* 0x000f220000000200 */
[C---:B------:R-:W-:Y:S08]  /*5b00*/  HMMA.16816.F32 R16, R64.reuse, R18, RZ ;  /* 0x000000124010723c */ /* 0x040ff000000018ff */
[-C--:B--2---:R-:W-:Y:S08]  /*5b10*/  HMMA.16816.F32 R20, R64, R32.reuse, RZ ;  /* 0x000000204014723c */ /* 0x084ff000000018ff */
[C---:B------:R-:W-:Y:S08]  /*5b20*/  HMMA.16816.F32 R24, R60.reuse, R32, RZ ;  /* 0x000000203c18723c */ /* 0x040ff000000018ff */
[-C--:B------:R-:W-:Y:S08]  /*5b30*/  HMMA.16816.F32 R28, R60, R34.reuse, RZ ;  /* 0x000000223c1c723c */ /* 0x080ff000000018ff */
[C---:B------:R-:W-:Y:S08]  /*5b40*/  HMMA.16816.F32 R32, R64.reuse, R34, RZ ;  /* 0x000000224020723c */ /* 0x040ff000000018ff */
[-C--:B---3--:R-:W-:Y:S08]  /*5b50*/  HMMA.16816.F32 R36, R64, R48.reuse, RZ ;  /* 0x000000304024723c */ /* 0x088ff000000018ff */
[C---:B------:R-:W-:Y:S08]  /*5b60*/  HMMA.16816.F32 R40, R60.reuse, R48, RZ ;  /* 0x000000303c28723c */ /* 0x040ff000000018ff */
[-C--:B------:R-:W-:Y:S08]  /*5b70*/  HMMA.16816.F32 R44, R60, R50.reuse, RZ ;  /* 0x000000323c2c723c */ /* 0x080ff000000018ff */
[C---:B------:R-:W-:Y:S08]  /*5b80*/  HMMA.16816.F32 R48, R64.reuse, R50, RZ ;  /* 0x000000324030723c */ /* 0x040ff000000018ff */
[-C--:B------:R-:W-:Y:S08]  /*5b90*/  HMMA.16816.F32 R52, R64, R132.reuse, RZ ;  /* 0x000000844034723c */ /* 0x080ff000000018ff */
[C---:B------:R-:W-:Y:S08]  /*5ba0*/  HMMA.16816.F32 R56, R60.reuse, R132, RZ ;  /* 0x000000843c38723c */ /* 0x040ff000000018ff */
[-C--:B------:R-:W-:Y:S08]  /*5bb0*/  HMMA.16816.F32 R60, R60, R134.reuse, RZ ;  /* 0x000000863c3c723c */ /* 0x080ff000000018ff */
[----:B------:R-:W-:Y:S01]  /*5bc0*/  HMMA.16816.F32 R64, R64, R134, RZ ;  /* 0x000000864040723c */ /* 0x000fe200000018ff */
[----:B------:R-:W2:Y:S07]  /*5bd0*/  LDSM.16.M88.4 R132, [R156+0x10800] ;  /* 0x010800009c84783b */ /* 0x000eae0000000200 */
[-C--:B-1----:R-:W-:Y:S08]  /*5be0*/  HMMA.16816.F32 R4, R136, R140.reuse, R4 ;  /* 0x0000008c8804723c */ /* 0x082ff00000001804 */
[C---:B----4-:R-:W-:Y:S08]  /*5bf0*/  HMMA.16816.F32 R8, R144.reuse, R140, R8 ;  /* 0x0000008c9008723c */ /* 0x050ff00000001808 */
[-C--:B------:R-:W-:Y:S08]  /*5c00*/  HMMA.16816.F32 R12, R144, R142.reuse, R12 ;  /* 0x0000008e900c723c */ /* 0x080ff0000000180c */
[C---:B------:R-:W-:Y:S01]  /*5c10*/  HMMA.16816.F32 R16, R136.reuse, R142, R16 ;  /* 0x0000008e8810723c */ /* 0x040fe20000001810 */
[----:B------:R-:W1:Y:S07]  /*5c20*/  LDSM.16.M88.4 R140, [R156+0x11000] ;  /* 0x011000009c8c783b */ /* 0x000e6e0000000200 */
[-C--:B--2---:R-:W-:Y:S08]  /*5c30*/  HMMA.16816.F32 R20, R136, R132.reuse, R20 ;  /* 0x000000848814723c */ /* 0x084ff00000001814 */
[C---:B------:R-:W-:Y:S08]  /*5c40*/  HMMA.16816.F32 R24, R144.reuse, R132, R24 ;  /* 0x000000849018723c */ /* 0x040ff00000001818 */
[-C--:B------:R-:W-:Y:S08]  /*5c50*/  HMMA.16816.F32 R28, R144, R134.reuse, R28 ;  /* 0x00000086901c723c */ /* 0x080ff0000000181c */
[C---:B------:R-:W-:Y:S01]  /*5c60*/  HMMA.16816.F32 R32, R136.reuse, R134, R32 ;  /* 0x000000868820723c */ /* 0x040fe20000001820 */
[----:B------:R-:W2:Y:S07]  /*5c70*/  LDSM.16.M88.4 R132, [R156+0x11800] ;  /* 0x011800009c84783b */ /* 0x000eae0000000200 */
[-C--:B-1----:R-:W-:Y:S08]  /*5c80*/  HMMA.16816.F32 R36, R136, R140.reuse, R36 ;  /* 0x0000008c8824723c */ /* 0x082ff00000001824 */
[C---:B------:R-:W-:Y:S08]  /*5c90*/  HMMA.16816.F32 R40, R144.reuse, R140, R40 ;  /* 0x0000008c9028723c */ /* 0x040ff00000001828 */
[-C--:B------:R-:W-:Y:S08]  /*5ca0*/  HMMA.16816.F32 R44, R144, R142.reuse, R44 ;  /* 0x0000008e902c723c */ /* 0x080ff0000000182c */
[C---:B------:R-:W-:Y:S01]  /*5cb0*/  HMMA.16816.F32 R48, R136.reuse, R142, R48 ;  /* 0x0000008e8830723c */ /* 0x040fe20000001830 */
[----:B------:R-:W-:Y:S07]  /*5cc0*/  LDSM.16.M88.4 R140, [R149+0x8000] ;  /* 0x00800000958c783b */ /* 0x000fee0000000200 */
[-C--:B--2---:R-:W-:Y:S08]  /*5cd0*/  HMMA.16816.F32 R52, R136, R132.reuse, R52 ;  /* 0x000000848834723c */ /* 0x084ff00000001834 */
[C---:B------:R-:W-:Y:S08]  /*5ce0*/  HMMA.16816.F32 R56, R144.reuse, R132, R56 ;  /* 0x000000849038723c */ /* 0x040ff00000001838 */
[-C--:B------:R-:W-:Y:S01]  /*5cf0*/  HMMA.16816.F32 R60, R144, R134.reuse, R60 ;  /* 0x00000086903c723c */ /* 0x080fe2000000183c */
[----:B------:R-:W1:Y:S07]  /*5d00*/  LDSM.16.M88.4 R144, [R173+0x10000] ;  /* 0x01000000ad90783b */ /* 0x000e6e0000000200 */
[----:B------:R-:W-:Y:S01]  /*5d10*/  HMMA.16816.F32 R64, R136, R134, R64 ;  /* 0x000000868840723c */ /* 0x000fe20000001840 */
[----:B------:R-:W2:Y:S08]  /*5d20*/  LDSM.16.M88.4 R132, [R149+0xa000] ;  /* 0x00a000009584783b */ /* 0x000eb00000000200 */
[----:B------:R-:W3:Y:S01]  /*5d30*/  LDSM.16.M88.4 R136, [R173+0x10800] ;  /* 0x01080000ad88783b */ /* 0x000ee20000000200 */
[-C--:B-1----:R-:W-:Y:S08]  /*5d40*/  HMMA.16816.F32 R4, R140, R144.reuse, R4 ;  /* 0x000000908c04723c */ /* 0x082ff00000001804 */
[C---:B--2---:R-:W-:Y:S08]  /*5d50*/  HMMA.16816.F32 R8, R132.reuse, R144, R8 ;  /* 0x000000908408723c */ /* 0x044ff00000001808 */
[-C--:B------:R-:W-:Y:S08]  /*5d60*/  HMMA.16816.F32 R12, R132, R146.reuse, R12 ;  /* 0x00000092840c723c */ /* 0x080ff0000000180c */
[C---:B------:R-:W-:Y:S01]  /*5d70*/  HMMA.16816.F32 R16, R140.reuse, R146, R16 ;  /* 0x000000928c10723c */ /* 0x040fe20000001810 */
[----:B------:R-:W1:Y:S07]  /*5d80*/  LDSM.16.M88.4 R144, [R173+0x11000] ;  /* 0x01100000ad90783b */ /* 0x000e6e0000000200 */
[-C--:B---3--:R-:W-:Y:S08]  /*5d90*/  HMMA.16816.F32 R20, R140, R136.reuse, R20 ;  /* 0x000000888c14723c */ /* 0x088ff00000001814 */
[C---:B------:R-:W-:Y:S08]  /*5da0*/  HMMA.16816.F32 R24, R132.reuse, R136, R24 ;  /* 0x000000888418723c */ /* 0x040ff00000001818 */
[-C--:B------:R-:W-:Y:S08]  /*5db0*/  HMMA.16816.F32 R28, R132, R138.reuse, R28 ;  /* 0x0000008a841c723c */ /* 0x080ff0000000181c */
[C---:B------:R-:W-:Y:S01]  /*5dc0*/  HMMA.16816.F32 R32, R140.reuse, R138, R32 ;  /* 0x0000008a8c20723c */ /* 0x040fe20000001820 */
[----:B------:R-:W2:Y:S07]  /*5dd0*/  LDSM.16.M88.4 R136, [R173+0x11800] ;  /* 0x01180000ad88783b */ /* 0x000eae0000000200 */
[-C--:B-1----:R-:W-:Y:S08]  /*5de0*/  HMMA.16816.F32 R36, R140, R144.reuse, R36 ;  /* 0x000000908c24723c */ /* 0x082ff00000001824 */
[C---:B------:R-:W-:Y:S01]  /*5df0*/  HMMA.16816.F32 R40, R132.reuse, R144, R40 ;  /* 0x000000908428723c */ /* 0x040fe20000001828 */
[----:B------:R-:W5:Y:S04]  /*5e00*/  LDG.E R145, desc[UR32][R2.64+0x100] ;  /* 0x0001002002917981 */ /* 0x000f68000c1e1900 */
[----:B------:R-:W5:Y:S03]  /*5e10*/  LDG.E R144, desc[UR32][R2.64+0x120] ;  /* 0x0001202002907981 */ /* 0x000f66000c1e1900 */
[-C--:B------:R-:W-:Y:S08]  /*5e20*/  HMMA.16816.F32 R44, R132, R146.reuse, R44 ;  /* 0x00000092842c723c */ /* 0x080ff0000000182c */
[C---:B------:R-:W-:Y:S01]  /*5e30*/  HMMA.16816.F32 R48, R140.reuse, R146, R48 ;  /* 0x000000928c30723c */ /* 0x040fe20000001830 */
[----:B------:R-:W3:Y:S04]  /*5e40*/  LDG.E R147, desc[UR32][R2.64] ;  /* 0x0000002002937981 */ /* 0x000ee8000c1e1900 */
[----:B------:R1:W4:Y:S03]  /*5e50*/  LDG.E R146, desc[UR32][R2.64+0x20] ;  /* 0x0000202002927981 */ /* 0x000326000c1e1900 */
[-C--:B--2---:R-:W-:Y:S08]  /*5e60*/  HMMA.16816.F32 R52, R140, R136.reuse, R52 ;  /* 0x000000888c34723c */ /* 0x084ff00000001834 */
[C---:B------:R-:W-:Y:S08]  /*5e70*/  HMMA.16816.F32 R56, R132.reuse, R136, R56 ;  /* 0x000000888438723c */ /* 0x040ff00000001838 */
[-C--:B------:R-:W-:Y:S01]  /*5e80*/  HMMA.16816.F32 R60, R132, R138.reuse, R60 ;  /* 0x0000008a843c723c */ /* 0x080fe2000000183c */
[----:B------:R-:W-:Y:S02]  /*5e90*/  LDSM.16.M88.4 R132, [R0+0x8000] ;  /* 0x008000000084783b */ /* 0x000fe40000000200 */
[--C-:B-1----:R-:W-:Y:S05]  /*5ea0*/  SHF.R.U32.HI R3, RZ, 0x4, R179.reuse ;  /* 0x00000004ff037819 */ /* 0x102fea00000116b3 */
[----:B------:R-:W-:Y:S01]  /*5eb0*/  HMMA.16816.F32 R64, R140, R138, R64 ;  /* 0x0000008a8c40723c */ /* 0x000fe20000001840 */
[----:B------:R-:W1:Y:S03]  /*5ec0*/  LDSM.16.M88.4 R136, [R174+0x10000] ;  /* 0x01000000ae88783b */ /* 0x000e660000000200 */
[--C-:B------:R-:W-:Y:S05]  /*5ed0*/  SHF.R.U32.HI R2, RZ, 0x1, R179.reuse ;  /* 0x00000001ff027819 */ /* 0x100fea00000116b3 */
[----:B------:R-:W2:Y:S01]  /*5ee0*/  LDSM.16.M88.4 R140, [R0+0xa000] ;  /* 0x00a00000008c783b */ /* 0x000ea20000000200 */
[-C--:B-1----:R-:W-:Y:S08]  /*5ef0*/  HMMA.16816.F32 R4, R132, R136.reuse, R4 ;  /* 0x000000888404723c */ /* 0x082ff00000001804 */
[C---:B--2---:R-:W-:Y:S08]  /*5f00*/  HMMA.16816.F32 R8, R140.reuse, R136, R8 ;  /* 0x000000888c08723c */ /* 0x044ff00000001808 */
[-C--:B------:R-:W-:Y:S08]  /*5f10*/  HMMA.16816.F32 R12, R140, R138.reuse, R12 ;  /* 0x0000008a8c0c723c */ /* 0x080ff0000000180c */
[C---:B------:R-:W-:Y:S01]  /*5f20*/  HMMA.16816.F32 R16, R132.reuse, R138, R16 ;  /* 0x0000008a8410723c */ /* 0x040fe20000001810 */
[----:B------:R-:W1:Y:S07]  /*5f30*/  LDSM.16.M88.4 R136, [R174+0x10800] ;  /* 0x01080000ae88783b */ /* 0x000e6e0000000200 */
[-C--:B-1----:R-:W-:Y:S08]  /*5f40*/  HMMA.16816.F32 R20, R132, R136.reuse, R20 ;  /* 0x000000888414723c */ /* 0x082ff00000001814 */
[C---:B------:R-:W-:Y:S08]  /*5f50*/  HMMA.16816.F32 R24, R140.reuse, R136, R24 ;  /* 0x000000888c18723c */ /* 0x040ff00000001818 */
        /* <DEDUP_REMOVED lines=9> */
[C---:B------:R-:W-:Y:S04]  /*5ff0*/  HMMA.16816.F32 R56, R140.reuse, R136, R56 ;  /* 0x000000888c38723c */ /* 0x040fe80000001838 */
[----:B------:R-:W-:Y:S04]  /*6000*/  LOP3.LUT R137, R2, 0x30, RZ, 0xc0, !PT ;  /* 0x0000003002897812 */ /* 0x000fe800078ec0ff */
[-C--:B------:R-:W-:Y:S03]  /*6010*/  HMMA.16816.F32 R60, R140, R138.reuse, R60 ;  /* 0x0000008a8c3c723c */ /* 0x080fe6000000183c */
[----:B------:R-:W-:Y:S02]  /*6020*/  LOP3.LUT R140, R3, 0x8, RZ, 0xc0, !PT ;  /* 0x00000008038c7812 */ /* 0x000fe400078ec0ff */
[--C-:B------:R-:W-:Y:S02]  /*6030*/  LOP3.LUT R3, R137, 0x8, R179.reuse, 0xf8, !PT ;  /* 0x0000000889037812 */ /* 0x100fe400078ef8b3 */
[----:B------:R-:W-:Y:S01]  /*6040*/  LOP3.LUT R2, R140, 0x10, R179, 0xf8, !PT ;  /* 0x000000108c027812 */ /* 0x000fe200078ef8b3 */
[----:B------:R-:W-:Y:S04]  /*6050*/  HMMA.16816.F32 R64, R132, R138, R64 ;  /* 0x0000008a8440723c */ /* 0x000fe80000001840 */
[C---:B---3--:R-:W-:Y:S01]  /*6060*/  FADD.FTZ R4, -R147.reuse, R4 ;  /* 0x0000000493047221 */ /* 0x048fe20000010100 */
[C---:B------:R-:W-:Y:S01]  /*6070*/  FADD.FTZ R17, -R147.reuse, R17 ;  /* 0x0000001193117221 */ /* 0x040fe20000010100 */
[C---:B------:R-:W-:Y:S01]  /*6080*/  FADD.FTZ R5, -R147.reuse, R5 ;  /* 0x0000000593057221 */ /* 0x040fe20000010100 */
[----:B------:R-:W-:Y:S01]  /*6090*/  FADD.FTZ R33, -R147, R33 ;  /* 0x0000002193217221 */ /* 0x000fe20000010100 */
[----:B------:R-:W-:Y:S01]  /*60a0*/  FMUL.FTZ R166, R166, R4 ;  /* 0x00000004a6a67220 */ /* 0x000fe20000410000 */
[----:B------:R-:W-:Y:S02]  /*60b0*/  IMAD.SHL.U32 R4, R179, 0x40, RZ ;  /* 0x00000040b3047824 */ /* 0x000fe400078e00ff */
[----:B------:R-:W-:Y:S01]  /*60c0*/  FMUL.FTZ R163, R163, R5 ;  /* 0x00000005a3a37220 */ /* 0x000fe20000410000 */
[C---:B------:R-:W-:Y:S01]  /*60d0*/  FADD.FTZ R5, -R147.reuse, R20 ;  /* 0x0000001493057221 */ /* 0x040fe20000010100 */
[----:B------:R-:W-:Y:S01]  /*60e0*/  FADD.FTZ R37, -R147, R37 ;  /* 0x0000002593257221 */ /* 0x000fe20000010100 */
[----:B------:R-:W-:Y:S01]  /*60f0*/  FMUL.FTZ R132, R236, R33 ;  /* 0x00000021ec847220 */ /* 0x000fe20000410000 */
[----:B------:R-:W-:Y:S01]  /*6100*/  LOP3.LUT R0, R4, 0x1c0, RZ, 0xc0, !PT ;  /* 0x000001c004007812 */ /* 0x000fe200078ec0ff */
[----:B------:R-:W-:Y:S01]  /*6110*/  FMUL.FTZ R5, R243, R5 ;  /* 0x00000005f3057220 */ /* 0x000fe20000410000 */
[----:B----4-:R-:W-:Y:S01]  /*6120*/  FADD.FTZ R6, -R146, R6 ;  /* 0x0000000692067221 */ /* 0x010fe20000010100 */
[----:B------:R-:W-:Y:S02]  /*6130*/  F2FP.F16.F32.PACK_AB R20, R163, R166 ;  /* 0x000000a6a314723e */ /* 0x000fe400000000ff */
[----:B------:R-:W-:Y:S01]  /*6140*/  LOP3.LUT R0, R0, 0x38, R178, 0xf8, !PT ;  /* 0x0000003800007812 */ /* 0x000fe200078ef8b2 */
[----:B------:R-:W-:Y:S01]  /*6150*/  FMUL.FTZ R162, R162, R6 ;  /* 0x00000006a2a27220 */ /* 0x000fe20000410000 */
[----:B------:R-:W-:Y:S01]  /*6160*/  FADD.FTZ R6, -R147, R36 ;  /* 0x0000002493067221 */ /* 0x000fe20000010100 */
[----:B------:R-:W-:Y:S01]  /*6170*/  FADD.FTZ R36, -R146, R7 ;  /* 0x0000000792247221 */ /* 0x000fe20000010100 */
[----:B------:R-:W-:Y:S02]  /*6180*/  LOP3.LUT R2, R2, R0, RZ, 0x3c, !PT ;  /* 0x0000000002027212 */ /* 0x000fe400078e3cff */
[----:B------:R-:W-:Y:S01]  /*6190*/  LOP3.LUT R0, R3, 0x1c0, R4, 0xf8, !PT ;  /* 0x000001c003007812 */ /* 0x000fe200078ef804 */
[C---:B------:R-:W-:Y:S01]  /*61a0*/  FADD.FTZ R3, -R147.reuse, R16 ;  /* 0x0000001093037221 */ /* 0x040fe20000010100 */
[----:B------:R-:W-:Y:S01]  /*61b0*/  LOP3.LUT R2, R2, 0x200, R4, 0xf8, !PT ;  /* 0x0000020002027812 */ /* 0x000fe200078ef804 */
[----:B------:R-:W-:Y:S01]  /*61c0*/  FADD.FTZ R4, -R147, R21 ;  /* 0x0000001593047221 */ /* 0x000fe20000010100 */
[----:B------:R-:W-:Y:S01]  /*61d0*/  FMUL.FTZ R21, R244, R17 ;  /* 0x00000011f4157220 */ /* 0x000fe20000410000 */
[----:B------:R-:W-:Y:S01]  /*61e0*/  FMUL.FTZ R3, R245, R3 ;  /* 0x00000003f5037220 */ /* 0x000fe20000410000 */
[----:B------:R-:W-:Y:S01]  /*61f0*/  FMUL.FTZ R6, R234, R6 ;  /* 0x00000006ea067220 */ /* 0x000fe20000410000 */
[----:B------:R-:W-:Y:S03]  /*6200*/  FMUL.FTZ R4, R238, R4 ;  /* 0x00000004ee047220 */ /* 0x000fe60000410000 */
[----:B------:R-:W-:Y:S01]  /*6210*/  F2FP.F16.F32.PACK_AB R21, R21, R3 ;  /* 0x000000031515723e */ /* 0x000fe200000000ff */
[C---:B------:R-:W-:Y:S01]  /*6220*/  FADD.FTZ R3, -R147.reuse, R32 ;  /* 0x0000002093037221 */ /* 0x040fe20000010100 */
[----:B------:R-:W-:Y:S01]  /*6230*/  F2FP.F16.F32.PACK_AB R133, R4, R5 ;  /* 0x000000050485723e */ /* 0x000fe200000000ff */
[----:B------:R-:W-:Y:S01]  /*6240*/  FADD.FTZ R5, -R147, R48 ;  /* 0x0000003093057221 */ /* 0x000fe20000010100 */
[----:B------:R-:W-:Y:S01]  /*6250*/  FMUL.FTZ R48, R233, R37 ;  /* 0x00000025e9307220 */ /* 0x000fe20000410000 */
[----:B------:R-:W-:Y:S01]  /*6260*/  FMUL.FTZ R3, R237, R3 ;  /* 0x00000003ed037220 */ /* 0x000fe20000410000 */
[C---:B------:R-:W-:Y:S01]  /*6270*/  FADD.FTZ R37, -R147.reuse, R49 ;  /* 0x0000003193257221 */ /* 0x040fe20000010100 */
[C---:B------:R-:W-:Y:S01]  /*6280*/  FADD.FTZ R4, -R147.reuse, R52 ;  /* 0x0000003493047221 */ /* 0x040fe20000010100 */
[C---:B------:R-:W-:Y:S01]  /*6290*/  FADD.FTZ R52, -R147.reuse, R53 ;  /* 0x0000003593347221 */ /* 0x040fe20000010100 */
[----:B------:R-:W-:Y:S01]  /*62a0*/  F2FP.F16.F32.PACK_AB R48, R48, R6 ;  /* 0x000000063030723e */ /* 0x000fe200000000ff */
[C---:B------:R-:W-:Y:S01]  /*62b0*/  FADD.FTZ R49, -R147.reuse, R65 ;  /* 0x0000004193317221 */ /* 0x040fe20000010100 */
[----:B------:R-:W-:Y:S01]  /*62c0*/  F2FP.F16.F32.PACK_AB R132, R132, R3 ;  /* 0x000000038484723e */ /* 0x000fe200000000ff */
[----:B------:R-:W-:Y:S01]  /*62d0*/  FADD.FTZ R3, -R147, R64 ;  /* 0x0000004093037221 */ /* 0x000fe20000010100 */
[----:B------:R-:W-:Y:S01]  /*62e0*/  FMUL.FTZ R5, R232, R5 ;  /* 0x00000005e8057220 */ /* 0x000fe20000410000 */
[----:B------:R-:W-:Y:S01]  /*62f0*/  FMUL.FTZ R37, R231, R37 ;  /* 0x00000025e7257220 */ /* 0x000fe20000410000 */
[----:B------:R-:W-:Y:S01]  /*6300*/  FMUL.FTZ R4, R230, R4 ;  /* 0x00000004e6047220 */ /* 0x000fe20000410000 */
[----:B------:R-:W-:Y:S01]  /*6310*/  FMUL.FTZ R52, R229, R52 ;  /* 0x00000034e5347220 */ /* 0x000fe20000410000 */
[----:B------:R-:W-:Y:S01]  /*6320*/  FMUL.FTZ R3, R228, R3 ;  /* 0x00000003e4037220 */ /* 0x000fe20000410000 */
[----:B------:R-:W-:Y:S01]  /*6330*/  FMUL.FTZ R49, R227, R49 ;  /* 0x00000031e3317220 */ /* 0x000fe20000410000 */
[----:B------:R-:W-:Y:S02]  /*6340*/  F2FP.F16.F32.PACK_AB R37, R37, R5 ;  /* 0x000000052525723e */ /* 0x000fe400000000ff */
[----:B------:R-:W-:Y:S02]  /*6350*/  F2FP.F16.F32.PACK_AB R52, R52, R4 ;  /* 0x000000043434723e */ /* 0x000fe400000000ff */
[----:B------:R-:W-:Y:S01]  /*6360*/  F2FP.F16.F32.PACK_AB R49, R49, R3 ;  /* 0x000000033131723e */ /* 0x000fe200000000ff */
[----:B------:R-:W-:Y:S06]  /*6370*/  BRA.U !UP0, `(.L_x_288) ;  /* 0x0000000108c47547 */ /* 0x000fec000b800000 */
[----:B------:R-:W1:Y:S01]  /*6380*/  LDC R7, c[0x0][0x3b0] ;  /* 0x0000ec00ff077b82 */ /* 0x000e620000000800 */
[----:B------:R-:W-:Y:S01]  /*6390*/  IADD3 R4, P1, PT, RZ, -UR27, RZ ;  /* 0x8000001bff047c10 */ /* 0x000fe2000ff3e0ff */
[----:B------:R-:W-:Y:S01]  /*63a0*/  ULOP3.LUT UR9, UR34, 0x1, URZ, 0xc0, !UPT ;  /* 0x0000000122097892 */ /* 0x000fe2000f8ec0ff */
[----:B------:R-:W-:Y:S03]  /*63b0*/  ISETP.GE.AND P2, PT, R226, UR13, PT ;  /* 0x0000000de2007c0c */ /* 0x000fe6000bf46270 */
[----:B------:R-:W-:Y:S02]  /*63c0*/  UISETP.NE.U32.AND UP1, UPT, UR9, 0x1, UPT ;  /* 0x000000010900788c */ /* 0x000fe4000bf25070 */
[----:B------:R-:W2:Y:S02]  /*63d0*/  LDC R53, c[0x0][0x3b4] ;  /* 0x0000ed00ff357b82 */ /* 0x000ea40000000800 */
[----:B------:R-:W-:Y:S06]  /*63e0*/  USEL UR9, UR5, 0x4000, !UP1 ;  /* 0x0000400005097887 */ /* 0x000fec000c800000 */
[----:B------:R-:W-:Y:S02]  /*63f0*/  VIADD R224, R224, UR9 ;  /* 0x00000009e0e07c36 */ /* 0x000fe40008000000 */
[----:B------:R-:W-:Y:S02]  /*6400*/  VIADD R185, R185, UR9 ;  /* 0x00000009b9b97c36 */ /* 0x000fe40008000000 */
[----:B------:R-:W-:Y:S02]  /*6410*/  VIADD R176, R176, UR9 ;  /* 0x00000009b0b07c36 */ /* 0x000fe40008000000 */
[----:B-1----:R-:W-:Y:S04]  /*6420*/  IMAD.SHL.U32 R3, R7, 0x80, RZ ;  /* 0x0000008007037824 */ /* 0x002fe800078e00ff */
[----:B------:R-:W-:Y:S01]  /*6430*/  IMAD.X R3, RZ, RZ, ~R3, P1 ;  /* 0x000000ffff037224 */ /* 0x000fe200008e0e03 */
[----:B------:R-:W-:Y:S04]  /*6440*/  ISETP.GE.AND P1, PT, R226, UR13, PT ;  /* 0x0000000de2007c0c */ /* 0x000fe8000bf26270 */
[----:B------:R-:W-:Y:S04]  /*6450*/  SHF.R.S64 R4, R4, 0x1f, R3 ;  /* 0x0000001f04047819 */ /* 0x000fe80000001003 */
[----:B------:R-:W-:Y:S04]  /*6460*/  IADD3 R242, P6, PT, R4, R242, RZ ;  /* 0x000000f204f27210 */ /* 0x000fe80007fde0ff */
[----:B------:R-:W-:Y:S01]  /*6470*/  LEA.HI.X.SX32 R241, R3, R241, 0x1, P6 ;  /* 0x000000f103f17211 */ /* 0x000fe200030f0eff */
[----:B------:R-:W-:Y:S01]  /*6480*/  @!P2 IMAD.MOV.U32 R32, RZ, RZ, R242 ;  /* 0x000000ffff20a224 */ /* 0x000fe200078e00f2 */
[C---:B------:R-:W-:Y:S03]  /*6490*/  LEA R4, P5, R7.reuse, R242, 0x6 ;  /* 0x000000f207047211 */ /* 0x040fe600078a30ff */
[----:B------:R-:W-:Y:S01]  /*64a0*/  @!P2 IMAD.MOV.U32 R33, RZ, RZ, R241 ;  /* 0x000000ffff21a224 */ /* 0x000fe200078e00f1 */
[C-C-:B--2---:R-:W-:Y:S02]  /*64b0*/  LEA.HI.X R5, R7.reuse, R241, R53.reuse, 0x6, P5 ;  /* 0x000000f107057211 */ /* 0x144fe400028f3435 */
[CC--:B------:R-:W-:Y:S02]  /*64c0*/  @!P1 LEA R16, P6, R7.reuse, R4.reuse, 0x6 ;  /* 0x0000000407109211 */ /* 0x0c0fe400078c30ff */
[----:B------:R-:W-:Y:S01]  /*64d0*/  @!PT LDS RZ, [RZ] ;  /* 0x00000000fffff984 */ /* 0x000fe20000000800 */
[----:B------:R-:W-:Y:S01]  /*64e0*/  @!PT LDS RZ, [RZ] ;  /* 0x00000000fffff984 */ /* 0x000fe20000000800 */
[----:B------:R-:W-:Y:S01]  /*64f0*/  @!PT LDS RZ, [RZ] ;  /* 0x00000000fffff984 */ /* 0x000fe20000000800 */
[----:B------:R1:W-:Y:S01]  /*6500*/  @!P2 LDGSTS.E.BYPASS.LTC128B.128 [R224], desc[UR32][R32.64] ;  /* 0x0000000020e0afae */ /* 0x0003e2000b981a20 */
[C---:B------:R-:W-:Y:S02]  /*6510*/  @!P1 LEA R6, P5, R7.reuse, R4, 0x7 ;  /* 0x0000000407069211 */ /* 0x040fe400078a38ff */
[CCC-:B------:R-:W-:Y:S01]  /*6520*/  @!P1 LEA.HI.X R17, R7.reuse, R5.reuse, R53.reuse, 0x6, P6 ;  /* 0x0000000507119211 */ /* 0x1c0fe200030f3435 */
[----:B------:R1:W-:Y:S01]  /*6530*/  @P2 STS.64 [R185], RZ ;  /* 0x000000ffb9002388 */ /* 0x0003e20000000a00 */
[----:B------:R-:W-:Y:S03]  /*6540*/  @!P1 LEA.HI.X R7, R7, R5, R53, 0x7, P5 ;  /* 0x0000000507079211 */ /* 0x000fe600028f3c35 */
[----:B------:R1:W-:Y:S04]  /*6550*/  @P2 STS.64 [R185+0x8], RZ ;  /* 0x000008ffb9002388 */ /* 0x0003e80000000a00 */
[----:B------:R1:W-:Y:S04]  /*6560*/  @P1 STS.64 [R185+0x1000], RZ ;  /* 0x001000ffb9001388 */ /* 0x0003e80000000a00 */
[----:B------:R1:W-:Y:S04]  /*6570*/  @P1 STS.64 [R185+0x1008], RZ ;  /* 0x001008ffb9001388 */ /* 0x0003e80000000a00 */
[----:B------:R-:W-:Y:S01]  /*6580*/  @!PT LDS RZ, [RZ] ;  /* 0x00000000fffff984 */ /* 0x000fe20000000800 */
[----:B------:R-:W-:Y:S01]  /*6590*/  @!PT LDS RZ, [RZ] ;  /* 0x00000000fffff984 */ /* 0x000fe20000000800 */
[----:B------:R-:W-:Y:S01]  /*65a0*/  @!PT LDS RZ, [RZ] ;  /* 0x00000000fffff984 */ /* 0x000fe20000000800 */
[----:B------:R1:W-:Y:S04]  /*65b0*/  @!P1 LDGSTS.E.BYPASS.LTC128B.128 [R224+0x1000], desc[UR32][R4.64] ;  /* 0x0100000004e09fae */ /* 0x0003e8000b981a20 */
        /* <DEDUP_REMOVED lines=12> */
[----:B------:R-:W0:Y:S02]  /*6680*/  LDGDEPBAR ;  /* 0x00000000000079af */ /* 0x000e240000000000 */
.L_x_288:
[----:B-1----:R-:W-:Y:S01]  /*6690*/  FMUL.FTZ R4, R208, R36 ;  /* 0x00000024d0047220 */ /* 0x002fe20000410000 */
[C---:B------:R-:W-:Y:S01]  /*66a0*/  FADD.FTZ R19, -R146.reuse, R19 ;  /* 0x0000001392137221 */ /* 0x040fe20000010100 */
[C---:B------:R-:W-:Y:S01]  /*66b0*/  FADD.FTZ R18, -R146.reuse, R18 ;  /* 0x0000001292127221 */ /* 0x040fe20000010100 */
[----:B------:R-:W-:Y:S01]  /*66c0*/  STS [R152+0x14000], R20 ;  /* 0x0140001498007388 */ /* 0x000fe20000000800 */
[----:B------:R-:W-:Y:S01]  /*66d0*/  FADD.FTZ R22, -R146, R22 ;  /* 0x0000001692167221 */ /* 0x000fe20000010100 */
[----:B------:R-:W-:Y:S01]  /*66e0*/  F2FP.F16.F32.PACK_AB R4, R4, R162 ;  /* 0x000000a20404723e */ /* 0x000fe200000000ff */
[----:B------:R-:W-:Y:S01]  /*66f0*/  FMUL.FTZ R18, R201, R18 ;  /* 0x00000012c9127220 */ /* 0x000fe20000410000 */
[----:B------:R-:W-:Y:S01]  /*6700*/  FMUL.FTZ R3, R200, R19 ;  /* 0x00000013c8037220 */ /* 0x000fe20000410000 */
[C---:B------:R-:W-:Y:S01]  /*6710*/  FADD.FTZ R23, -R146.reuse, R23 ;  /* 0x0000001792177221 */ /* 0x040fe20000010100 */
[C---:B------:R-:W-:Y:S01]  /*6720*/  FADD.FTZ R16, -R146.reuse, R54 ;  /* 0x0000003692107221 */ /* 0x040fe20000010100 */
[----:B------:R1:W-:Y:S01]  /*6730*/  STS [R152+0x14400], R4 ;  /* 0x0144000498007388 */ /* 0x0003e20000000800 */
[----:B------:R-:W-:Y:S01]  /*6740*/  FADD.FTZ R7, -R146, R55 ;  /* 0x0000003792077221 */ /* 0x000fe20000010100 */
[----:B------:R-:W-:Y:S01]  /*6750*/  F2FP.F16.F32.PACK_AB R3, R3, R18 ;  /* 0x000000120303723e */ /* 0x000fe200000000ff */
[----:B------:R-:W-:Y:S01]  /*6760*/  FMUL.FTZ R22, R197, R22 ;  /* 0x00000016c5167220 */ /* 0x000fe20000410000 */
[----:B------:R-:W-:Y:S01]  /*6770*/  FMUL.FTZ R23, R196, R23 ;  /* 0x00000017c4177220 */ /* 0x000fe20000410000 */
[----:B------:R-:W-:Y:S01]  /*6780*/  FMUL.FTZ R16, R168, R16 ;  /* 0x00000010a8107220 */ /* 0x000fe20000410000 */
[----:B------:R-:W-:Y:S01]  /*6790*/  FMUL.FTZ R7, R167, R7 ;  /* 0x00000007a7077220 */ /* 0x000fe20000410000 */
[----:B------:R2:W-:Y:S01]  /*67a0*/  STS [R161+0x14400], R3 ;  /* 0x01440003a1007388 */ /* 0x0005e20000000800 */
[----:B-----5:R-:W-:Y:S01]  /*67b0*/  FADD.FTZ R8, -R145, R8 ;  /* 0x0000000891087221 */ /* 0x020fe20000010100 */
[----:B------:R-:W-:Y:S01]  /*67c0*/  F2FP.F16.F32.PACK_AB R33, R23, R22 ;  /* 0x000000161721723e */ /* 0x000fe200000000ff */
[----:B------:R-:W-:Y:S01]  /*67d0*/  FADD.FTZ R9, -R145, R9 ;  /* 0x0000000991097221 */ /* 0x000fe20000010100 */
[----:B------:R-:W-:Y:S01]  /*67e0*/  F2FP.F16.F32.PACK_AB R22, R7, R16 ;  /* 0x000000100716723e */ /* 0x000fe200000000ff */
[----:B------:R-:W-:Y:S01]  /*67f0*/  FADD.FTZ R16, -R145, R57 ;  /* 0x0000003991107221 */ /* 0x000fe20000010100 */
[----:B------:R-:W-:Y:S01]  /*6800*/  FADD.FTZ R10, -R144, R10 ;  /* 0x0000000a900a7221 */ /* 0x000fe20000010100 */
[----:B------:R-:W-:Y:S01]  /*6810*/  FMUL.FTZ R8, R216, R8 ;  /* 0x00000008d8087220 */ /* 0x000fe20000410000 */
[----:B------:R-:W-:Y:S01]  /*6820*/  FMUL.FTZ R9, R215, R9 ;  /* 0x00000009d7097220 */ /* 0x000fe20000410000 */
[----:B------:R-:W-:Y:S01]  /*6830*/  FMUL.FTZ R16, R183, R16 ;  /* 0x00000010b7107220 */ /* 0x000fe20000410000 */
[C---:B------:R-:W-:Y:S01]  /*6840*/  FADD.FTZ R15, -R144.reuse, R15 ;  /* 0x0000000f900f7221 */ /* 0x040fe20000010100 */
[----:B------:R-:W-:Y:S01]  /*6850*/  FMUL.FTZ R10, R221, R10 ;  /* 0x0000000add0a7220 */ /* 0x000fe20000410000 */
[----:B------:R-:W-:Y:S01]  /*6860*/  FADD.FTZ R14, -R144, R14 ;  /* 0x0000000e900e7221 */ /* 0x000fe20000010100 */
[C---:B------:R-:W-:Y:S01]  /*6870*/  FADD.FTZ R12, -R145.reuse, R12 ;  /* 0x0000000c910c7221 */ /* 0x040fe20000010100 */
[----:B------:R-:W-:Y:S01]  /*6880*/  FADD.FTZ R13, -R145, R13 ;  /* 0x0000000d910d7221 */ /* 0x000fe20000010100 */
[----:B------:R-:W-:Y:S01]  /*6890*/  STS [R161+0x14000], R21 ;  /* 0x01400015a1007388 */ /* 0x000fe20000000800 */
[----:B------:R-:W-:Y:S01]  /*68a0*/  FMUL.FTZ R14, R219, R14 ;  /* 0x0000000edb0e7220 */ /* 0x000fe20000410000 */
[----:B------:R-:W-:Y:S01]  /*68b0*/  FMUL.FTZ R12, R214, R12 ;  /* 0x0000000cd60c7220 */ /* 0x000fe20000410000 */
[----:B-1----:R-:W-:Y:S01]  /*68c0*/  FADD.FTZ R4, -R145, R56 ;  /* 0x0000003891047221 */ /* 0x002fe20000010100 */
[----:B------:R-:W-:Y:S01]  /*68d0*/  FMUL.FTZ R13, R213, R13 ;  /* 0x0000000dd50d7220 */ /* 0x000fe20000410000 */
[C---:B------:R-:W-:Y:S01]  /*68e0*/  FADD.FTZ R35, -R146.reuse, R35 ;  /* 0x0000002392237221 */ /* 0x040fe20000010100 */
[----:B------:R-:W-:Y:S01]  /*68f0*/  FADD.FTZ R34, -R146, R34 ;  /* 0x0000002292227221 */ /* 0x000fe20000010100 */
[----:B------:R-:W-:Y:S01]  /*6900*/  FMUL.FTZ R4, R184, R4 ;  /* 0x00000004b8047220 */ /* 0x000fe20000410000 */
[C---:B------:R-:W-:Y:S01]  /*6910*/  FADD.FTZ R6, -R146.reuse, R66 ;  /* 0x0000004292067221 */ /* 0x040fe20000010100 */
[----:B------:R-:W-:Y:S01]  /*6920*/  F2FP.F16.F32.PACK_AB R19, R13, R12 ;  /* 0x0000000c0d13723e */ /* 0x000fe200000000ff */
[----:B------:R-:W-:Y:S01]  /*6930*/  FADD.FTZ R5, -R146, R67 ;  /* 0x0000004392057221 */ /* 0x000fe20000010100 */
[----:B--2---:R-:W-:Y:S01]  /*6940*/  F2FP.F16.F32.PACK_AB R3, R9, R8 ;  /* 0x000000080903723e */ /* 0x004fe200000000ff */
[----:B------:R-:W-:Y:S01]  /*6950*/  FMUL.FTZ R9, R218, R15 ;  /* 0x0000000fda097220 */ /* 0x000fe20000410000 */
[----:B------:R-:W-:Y:S01]  /*6960*/  F2FP.F16.F32.PACK_AB R16, R16, R4 ;  /* 0x000000041010723e */ /* 0x000fe200000000ff */
[----:B------:R-:W-:Y:S01]  /*6970*/  FADD.FTZ R4, -R144, R11 ;  /* 0x0000000b90047221 */ /* 0x000fe20000010100 */
[----:B------:R-:W-:Y:S01]  /*6980*/  FMUL.FTZ R34, R191, R34 ;  /* 0x00000022bf227220 */ /* 0x000fe20000410000 */
[----:B------:R1:W-:Y:S01]  /*6990*/  STS [R152+0x16000], R3 ;  /* 0x0160000398007388 */ /* 0x0003e20000000800 */
[----:B------:R-:W-:Y:S01]  /*69a0*/  F2FP.F16.F32.PACK_AB R9, R9, R14 ;  /* 0x0000000e0909723e */ /* 0x000fe200000000ff */
[----:B------:R-:W-:Y:S01]  /*69b0*/  FMUL.FTZ R4, R220, R4 ;  /* 0x00000004dc047220 */ /* 0x000fe20000410000 */
[----:B------:R-:W-:Y:S01]  /*69c0*/  FMUL.FTZ R32, R190, R35 ;  /* 0x00000023be207220 */ /* 0x000fe20000410000 */
[C---:B------:R-:W-:Y:S01]  /*69d0*/  FADD.FTZ R25, -R145.reuse, R25 ;  /* 0x0000001991197221 */ /* 0x040fe20000010100 */
[----:B------:R-:W-:Y:S01]  /*69e0*/  FADD.FTZ R27, -R144, R27 ;  /* 0x0000001b901b7221 */ /* 0x000fe20000010100 */
[----:B------:R-:W-:Y:S01]  /*69f0*/  FADD.FTZ R24, -R145, R24 ;  /* 0x0000001891187221 */ /* 0x000fe20000010100 */
[----:B------:R-:W-:Y:S01]  /*6a00*/  F2FP.F16.F32.PACK_AB R10, R4, R10 ;  /* 0x0000000a040a723e */ /* 0x000fe200000000ff */
[----:B------:R-:W-:Y:S01]  /*6a10*/  FADD.FTZ R26, -R144, R26 ;  /* 0x0000001a901a7221 */ /* 0x000fe20000010100 */
[----:B------:R-:W-:Y:S01]  /*6a20*/  FMUL.FTZ R6, R165, R6 ;  /* 0x00000006a5067220 */ /* 0x000fe20000410000 */
[----:B------:R-:W-:Y:S01]  /*6a30*/  FMUL.FTZ R5, R164, R5 ;  /* 0x00000005a4057220 */ /* 0x000fe20000410000 */
[----:B------:R-:W-:Y:S01]  /*6a40*/  FADD.FTZ R29, -R145, R29 ;  /* 0x0000001d911d7221 */ /* 0x000fe20000010100 */
[----:B------:R-:W-:Y:S01]  /*6a50*/  STS [R152+0x16400], R10 ;  /* 0x0164000a98007388 */ /* 0x000fe20000000800 */
[----:B------:R-:W-:Y:S01]  /*6a60*/  FMUL.FTZ R24, R207, R24 ;  /* 0x00000018cf187220 */ /* 0x000fe20000410000 */
[----:B------:R-:W-:Y:S01]  /*6a70*/  FMUL.FTZ R18, R206, R25 ;  /* 0x00000019ce127220 */ /* 0x000fe20000410000 */
[----:B------:R-:W-:Y:S01]  /*6a80*/  FMUL.FTZ R26, R212, R26 ;  /* 0x0000001ad41a7220 */ /* 0x000fe20000410000 */
[----:B------:R-:W-:Y:S01]  /*6a90*/  STS [R161+0x16000], R19 ;  /* 0x01600013a1007388 */ /* 0x000fe20000000800 */
[----:B------:R-:W-:Y:S01]  /*6aa0*/  FMUL.FTZ R8, R211, R27 ;  /* 0x0000001bd3087220 */ /* 0x000fe20000410000 */
[C---:B------:R-:W-:Y:S01]  /*6ab0*/  FADD.FTZ R31, -R144.reuse, R31 ;  /* 0x0000001f901f7221 */ /* 0x040fe20000010100 */
[----:B------:R-:W-:Y:S01]  /*6ac0*/  FADD.FTZ R28, -R145, R28 ;  /* 0x0000001c911c7221 */ /* 0x000fe20000010100 */
[----:B------:R-:W-:Y:S01]  /*6ad0*/  STS [R161+0x16400], R9 ;  /* 0x01640009a1007388 */ /* 0x000fe20000000800 */
[----:B------:R-:W-:Y:S01]  /*6ae0*/  FADD.FTZ R30, -R144, R30 ;  /* 0x0000001e901e7221 */ /* 0x000fe20000010100 */
[----:B------:R-:W-:Y:S01]  /*6af0*/  F2FP.F16.F32.PACK_AB R32, R32, R34 ;  /* 0x000000222020723e */ /* 0x000fe200000000ff */
[----:B------:R-:W-:Y:S01]  /*6b00*/  FADD.FTZ R39, -R146, R39 ;  /* 0x0000002792277221 */ /* 0x000fe20000010100 */
[----:B------:R-:W-:Y:S01]  /*6b10*/  STS [R155+0x14000], R133 ;  /* 0x014000859b007388 */ /* 0x000fe20000000800 */
[----:B------:R-:W-:Y:S01]  /*6b20*/  F2FP.F16.F32.PACK_AB R20, R5, R6 ;  /* 0x000000060514723e */ /* 0x000fe200000000ff */
[----:B------:R-:W-:Y:S01]  /*6b30*/  FMUL.FTZ R28, R203, R28 ;  /* 0x0000001ccb1c7220 */ /* 0x000fe20000410000 */
[----:B------:R-:W-:Y:S01]  /*6b40*/  FMUL.FTZ R17, R202, R29 ;  /* 0x0000001dca117220 */ /* 0x000fe20000410000 */
[----:B------:R-:W-:Y:S01]  /*6b50*/  STS [R155+0x14400], R33 ;  /* 0x014400219b007388 */ /* 0x000fe20000000800 */
[----:B------:R-:W-:Y:S01]  /*6b60*/  FMUL.FTZ R30, R210, R30 ;  /* 0x0000001ed21e7220 */ /* 0x000fe20000410000 */
[----:B------:R-:W-:Y:S01]  /*6b70*/  FMUL.FTZ R5, R209, R31 ;  /* 0x0000001fd1057220 */ /* 0x000fe20000410000 */
[----:B------:R-:W-:Y:S01]  /*6b80*/  FADD.FTZ R38, -R146, R38 ;  /* 0x0000002692267221 */ /* 0x000fe20000010100 */
[----:B------:R-:W-:Y:S01]  /*6b90*/  F2FP.F16.F32.PACK_AB R18, R18, R24 ;  /* 0x000000181212723e */ /* 0x000fe200000000ff */
[----:B------:R-:W-:Y:S01]  /*6ba0*/  STS [R160+0x14000], R132 ;  /* 0x01400084a0007388 */ /* 0x000fe20000000800 */
[----:B------:R-:W-:Y:S01]  /*6bb0*/  F2FP.F16.F32.PACK_AB R8, R8, R26 ;  /* 0x0000001a0808723e */ /* 0x000fe200000000ff */
[----:B------:R-:W-:Y:S01]  /*6bc0*/  FMUL.FTZ R38, R189, R38 ;  /* 0x00000026bd267220 */ /* 0x000fe20000410000 */
[----:B------:R-:W-:Y:S01]  /*6bd0*/  FMUL.FTZ R23, R188, R39 ;  /* 0x00000027bc177220 */ /* 0x000fe20000410000 */
[----:B------:R-:W-:Y:S01]  /*6be0*/  STS [R160+0x14400], R32 ;  /* 0x01440020a0007388 */ /* 0x000fe20000000800 */
[C---:B------:R-:W-:Y:S01]  /*6bf0*/  FADD.FTZ R50, -R146.reuse, R50 ;  /* 0x0000003292327221 */ /* 0x040fe20000010100 */
[----:B------:R-:W-:Y:S01]  /*6c00*/  FADD.FTZ R51, -R146, R51 ;  /* 0x0000003392337221 */ /* 0x000fe20000010100 */
[----:B------:R-:W-:Y:S01]  /*6c10*/  F2FP.F16.F32.PACK_AB R17, R17, R28 ;  /* 0x0000001c1111723e */ /* 0x000fe200000000ff */
[----:B------:R-:W-:Y:S01]  /*6c20*/  STS [R155+0x16000], R18 ;  /* 0x016000129b007388 */ /* 0x000fe20000000800 */
[----:B------:R-:W-:Y:S01]  /*6c30*/  F2FP.F16.F32.PACK_AB R5, R5, R30 ;  /* 0x0000001e0505723e */ /* 0x000fe200000000ff */
[C---:B------:R-:W-:Y:S01]  /*6c40*/  FADD.FTZ R41, -R145.reuse, R41 ;  /* 0x0000002991297221 */ /* 0x040fe20000010100 */
[C---:B------:R-:W-:Y:S01]  /*6c50*/  FADD.FTZ R43, -R144.reuse, R43 ;  /* 0x0000002b902b7221 */ /* 0x040fe20000010100 */
[----:B------:R-:W-:Y:S01]  /*6c60*/  STS [R155+0x16400], R8 ;  /* 0x016400089b007388 */ /* 0x000fe20000000800 */
[----:B------:R-:W-:Y:S01]  /*6c70*/  FADD.FTZ R40, -R145, R40 ;  /* 0x0000002891287221 */ /* 0x000fe20000010100 */
[----:B------:R-:W-:Y:S01]  /*6c80*/  FADD.FTZ R42, -R144, R42 ;  /* 0x0000002a902a7221 */ /* 0x000fe20000010100 */
[----:B------:R-:W-:Y:S01]  /*6c90*/  FMUL.FTZ R50, R182, R50 ;  /* 0x00000032b6327220 */ /* 0x000fe20000410000 */
[----:B------:R-:W-:Y:S01]  /*6ca0*/  FMUL.FTZ R51, R181, R51 ;  /* 0x00000033b5337220 */ /* 0x000fe20000410000 */
[----:B------:R-:W-:Y:S01]  /*6cb0*/  F2FP.F16.F32.PACK_AB R23, R23, R38 ;  /* 0x000000261717723e */ /* 0x000fe200000000ff */
[----:B------:R-:W-:Y:S01]  /*6cc0*/  STS [R160+0x16000], R17 ;  /* 0x01600011a0007388 */ /* 0x000fe20000000800 */
[----:B------:R-:W-:Y:S01]  /*6cd0*/  FADD.FTZ R45, -R145, R45 ;  /* 0x0000002d912d7221 */ /* 0x000fe20000010100 */
[----:B------:R-:W-:Y:S01]  /*6ce0*/  FMUL.FTZ R40, R195, R40 ;  /* 0x00000028c3287220 */ /* 0x000fe20000410000 */
[----:B------:R-:W-:Y:S01]  /*6cf0*/  FMUL.FTZ R13, R194, R41 ;  /* 0x00000029c20d7220 */ /* 0x000fe20000410000 */
[----:B------:R-:W-:Y:S01]  /*6d00*/  STS [R160+0x16400], R5 ;  /* 0x01640005a0007388 */ /* 0x000fe20000000800 */
[----:B------:R-:W-:Y:S01]  /*6d10*/  FADD.FTZ R47, -R144, R47 ;  /* 0x0000002f902f7221 */ /* 0x000fe20000010100 */
[----:B------:R-:W-:Y:S01]  /*6d20*/  FMUL.FTZ R42, R205, R42 ;  /* 0x0000002acd2a7220 */ /* 0x000fe20000410000 */
[----:B------:R-:W-:Y:S01]  /*6d30*/  FMUL.FTZ R4, R204, R43 ;  /* 0x0000002bcc047220 */ /* 0x000fe20000410000 */
[----:B------:R-:W-:Y:S01]  /*6d40*/  FADD.FTZ R44, -R145, R44 ;  /* 0x0000002c912c7221 */ /* 0x000fe20000010100 */
[----:B------:R-:W-:Y:S01]  /*6d50*/  FADD.FTZ R46, -R144, R46 ;  /* 0x0000002e902e7221 */ /* 0x000fe20000010100 */
[----:B------:R-:W-:Y:S01]  /*6d60*/  F2FP.F16.F32.PACK_AB R51, R51, R50 ;  /* 0x000000323333723e */ /* 0x000fe200000000ff */
[----:B------:R-:W-:Y:S01]  /*6d70*/  STS [R153+-0x8000], R48 ;  /* 0xff80003099007388 */ /* 0x000fe20000000800 */
[----:B------:R-:W-:Y:S01]  /*6d80*/  FMUL.FTZ R44, R193, R44 ;  /* 0x0000002cc12c7220 */ /* 0x000fe20000410000 */
[----:B------:R-:W-:Y:S01]  /*6d90*/  FMUL.FTZ R12, R192, R45 ;  /* 0x0000002dc00c7220 */ /* 0x000fe20000410000 */
[----:B------:R-:W-:Y:S01]  /*6da0*/  FMUL.FTZ R46, R199, R46 ;  /* 0x0000002ec72e7220 */ /* 0x000fe20000410000 */
[----:B------:R-:W-:Y:S01]  /*6db0*/  STS [R153+-0x7c00], R23 ;  /* 0xff84001799007388 */ /* 0x000fe20000000800 */
[----:B-1----:R-:W-:Y:S01]  /*6dc0*/  FMUL.FTZ R3, R198, R47 ;  /* 0x0000002fc6037220 */ /* 0x002fe20000410000 */
[----:B------:R-:W-:Y:S01]  /*6dd0*/  F2FP.F16.F32.PACK_AB R13, R13, R40 ;  /* 0x000000280d0d723e */ /* 0x000fe200000000ff */
[----:B------:R-:W-:Y:S01]  /*6de0*/  FADD.FTZ R58, -R144, R58 ;  /* 0x0000003a903a7221 */ /* 0x000fe20000010100 */
[----:B------:R-:W-:Y:S01]  /*6df0*/  F2FP.F16.F32.PACK_AB R4, R4, R42 ;  /* 0x0000002a0404723e */ /* 0x000fe200000000ff */
[----:B------:R-:W-:Y:S01]  /*6e00*/  STS [R159+-0x8000], R37 ;  /* 0xff8000259f007388 */ /* 0x000fe20000000800 */
[----:B------:R-:W-:Y:S01]  /*6e10*/  F2FP.F16.F32.PACK_AB R12, R12, R44 ;  /* 0x0000002c0c0c723e */ /* 0x000fe200000000ff */
[----:B------:R-:W-:Y:S01]  /*6e20*/  FADD.FTZ R59, -R144, R59 ;  /* 0x0000003b903b7221 */ /* 0x000fe20000010100 */
[----:B------:R-:W-:Y:S01]  /*6e30*/  F2FP.F16.F32.PACK_AB R3, R3, R46 ;  /* 0x0000002e0303723e */ /* 0x000fe200000000ff */
[----:B------:R-:W-:Y:S01]  /*6e40*/  STS [R159+-0x7c00], R51 ;  /* 0xff8400339f007388 */ /* 0x000fe20000000800 */
[----:B------:R-:W-:Y:S01]  /*6e50*/  FMUL.FTZ R58, R187, R58 ;  /* 0x0000003abb3a7220 */ /* 0x000fe20000410000 */
[----:B------:R-:W-:Y:S01]  /*6e60*/  FMUL.FTZ R6, R186, R59 ;  /* 0x0000003bba067220 */ /* 0x000fe20000410000 */
[C---:B------:R-:W-:Y:S01]  /*6e70*/  FADD.FTZ R60, -R145.reuse, R60 ;  /* 0x0000003c913c7221 */ /* 0x040fe20000010100 */
[----:B------:R-:W-:Y:S01]  /*6e80*/  STS [R153+-0x6000], R13 ;  /* 0xffa0000d99007388 */ /* 0x000fe20000000800 */
[----:B------:R-:W-:Y:S01]  /*6e90*/  FADD.FTZ R61, -R145, R61 ;  /* 0x0000003d913d7221 */ /* 0x000fe20000010100 */
[C---:B------:R-:W-:Y:S01]  /*6ea0*/  FADD.FTZ R62, -R144.reuse, R62 ;  /* 0x0000003e903e7221 */ /* 0x040fe20000010100 */
[----:B------:R-:W-:Y:S01]  /*6eb0*/  FADD.FTZ R63, -R144, R63 ;  /* 0x0000003f903f7221 */ /* 0x000fe20000010100 */
        /* <DEDUP_REMOVED lines=8> */
[----:B------:R1:W-:Y:S01]  /*6f40*/  STS [R159+-0x5c00], R3 ;  /* 0xffa400039f007388 */ /* 0x0003e20000000800 */
[----:B------:R-:W-:Y:S02]  /*6f50*/  F2FP.F16.F32.PACK_AB R11, R61, R60 ;  /* 0x0000003c3d0b723e */ /* 0x000fe400000000ff */
[----:B------:R-:W-:Y:S01]  /*6f60*/  F2FP.F16.F32.PACK_AB R7, R7, R62 ;  /* 0x0000003e0707723e */ /* 0x000fe200000000ff */
[----:B------:R-:W-:Y:S01]  /*6f70*/  STS [R154+-0x8000], R52 ;  /* 0xff8000349a007388 */ /* 0x000fe20000000800 */
[----:B------:R-:W-:Y:S02]  /*6f80*/  SHF.L.U32 R138, R179, 0x5, RZ ;  /* 0x00000005b38a7819 */ /* 0x000fe400000006ff */
[----:B------:R-:W-:Y:S01]  /*6f90*/  LOP3.LUT R0, R0, 0x38, R178, 0x78, !PT ;  /* 0x0000003800007812 */ /* 0x000fe200078e78b2 */
[----:B------:R-:W-:Y:S01]  /*6fa0*/  STS [R154+-0x7c00], R22 ;  /* 0xff8400169a007388 */ /* 0x000fe20000000800 */
[----:B------:R-:W-:Y:S02]  /*6fb0*/  LEA R2, R2, UR4, 0x1 ;  /* 0x0000000402027c11 */ /* 0x000fe4000f8e08ff */
[----:B------:R-:W-:Y:S01]  /*6fc0*/  LOP3.LUT R0, R0, 0x200, R138, 0xf8, !PT ;  /* 0x0000020000007812 */ /* 0x000fe200078ef88a */
[----:B------:R-:W-:Y:S03]  /*6fd0*/  STS [R158+-0x8000], R49 ;  /* 0xff8000319e007388 */ /* 0x000fe60000000800 */
[----:B------:R-:W-:Y:S01]  /*6fe0*/  LEA R0, R0, UR4, 0x1 ;  /* 0x0000000400007c11 */ /* 0x000fe2000f8e08ff */
[----:B------:R-:W-:Y:S04]  /*6ff0*/  STS [R158+-0x7c00], R20 ;  /* 0xff8400149e007388 */ /* 0x000fe80000000800 */
[----:B------:R-:W-:Y:S04]  /*7000*/  STS [R154+-0x6000], R16 ;  /* 0xffa000109a007388 */ /* 0x000fe80000000800 */
[----:B------:R-:W-:Y:S01]  /*7010*/  STS [R154+-0x5c00], R6 ;  /* 0xffa400069a007388 */ /* 0x000fe20000000800 */
[----:B-1----:R-:W-:Y:S03]  /*7020*/  IADD3 R3, PT, PT, R2, R157, RZ ;  /* 0x0000009d02037210 */ /* 0x002fe60007ffe0ff */
[----:B------:R-:W-:Y:S04]  /*7030*/  STS [R158+-0x6000], R11 ;  /* 0xffa0000b9e007388 */ /* 0x000fe80000000800 */
[----:B------:R-:W-:Y:S01]  /*7040*/  STS [R158+-0x5c00], R7 ;  /* 0xffa400079e007388 */ /* 0x000fe20000000800 */
[----:B------:R-:W-:Y:S06]  /*7050*/  BAR.SYNC.DEFER_BLOCKING 0x0 ;  /* 0x0000000000007b1d */ /* 0x000fec0000010000 */
[----:B------:R-:W-:Y:S04]  /*7060*/  LDSM.16.MT88.4 R4, [R0+0x1c000] ;  /* 0x01c000000004783b */ /* 0x000fe80000004200 */
        /* <DEDUP_REMOVED lines=18> */
[----:B------:R-:W-:Y:S07]  /*7190*/  LDSM.16.MT88.4 R12, [R2+0x9800] ;  /* 0x00980000020c783b */ /* 0x000fee0000004200 */
[----:B------:R-:W-:Y:S01]  /*71a0*/  HMMA.16816.F32 R96, R4, R18, R96 ;  /* 0x000000120460723c */ /* 0x000fe20000001860 */
[----:B------:R-:W2:Y:S04]  /*71b0*/  LDSM.16.MT88.4 R4, [R0+0x1d800] ;  /* 0x01d800000004783b */ /* 0x000ea80000004200 */
        /* <DEDUP_REMOVED lines=9> */
[----:B------:R-:W-:Y:S07]  /*7250*/  LDSM.16.MT88.4 R28, [R2+0xa000] ;  /* 0x00a00000021c783b */ /* 0x000fee0000004200 */
[----:B------:R-:W-:Y:S01]  /*7260*/  HMMA.16816.F32 R96, R20, R34, R96 ;  /* 0x000000221460723c */ /* 0x000fe20000001860 */
[----:B------:R-:W4:Y:S04]  /*7270*/  LDSM.16.MT88.4 R20, [R0+0x1e000] ;  /* 0x01e000000014783b */ /* 0x000f280000004200 */
[----:B------:R-:W4:Y:S03]  /*7280*/  LDSM.16.MT88.4 R32, [R0+0x22000] ;  /* 0x022000000020783b */ /* 0x000f260000004200 */
[-C--:B-1----:R-:W-:Y:S08]  /*7290*/  HMMA.16816.F32 R68, R8, R36.reuse, R68 ;  /* 0x000000240844723c */ /* 0x082ff00000001844 */
[C---:B------:R-:W-:Y:S08]  /*72a0*/  HMMA.16816.F32 R72, R40.reuse, R36, R72 ;  /* 0x000000242848723c */ /* 0x040ff00000001848 */
[-C--:B------:R-:W-:Y:S08]  /*72b0*/  HMMA.16816.F32 R76, R40, R38.reuse, R76 ;  /* 0x00000026284c723c */ /* 0x080ff0000000184c */
[C---:B------:R-:W-:Y:S01]  /*72c0*/  HMMA.16816.F32 R80, R8.reuse, R38, R80 ;  /* 0x000000260850723c */ /* 0x040fe20000001850 */
[----:B------:R-:W1:Y:S07]  /*72d0*/  LDSM.16.MT88.4 R36, [R3+0xa000] ;  /* 0x00a000000324783b */ /* 0x000e6e0000004200 */
[-C--:B------:R-:W-:Y:S08]  /*72e0*/  HMMA.16816.F32 R84, R8, R44.reuse, R84 ;  /* 0x0000002c0854723c */ /* 0x080ff00000001854 */
[C---:B------:R-:W-:Y:S08]  /*72f0*/  HMMA.16816.F32 R88, R40.reuse, R44, R88 ;  /* 0x0000002c2858723c */ /* 0x040ff00000001858 */
[-C--:B------:R-:W-:Y:S01]  /*7300*/  HMMA.16816.F32 R92, R40, R46.reuse, R92 ;  /* 0x0000002e285c723c */ /* 0x080fe2000000185c */
[----:B------:R-:W-:Y:S07]  /*7310*/  LDSM.16.MT88.4 R40, [R0+0x22800] ;  /* 0x022800000028783b */ /* 0x000fee0000004200 */
[----:B------:R-:W-:Y:S01]  /*7320*/  HMMA.16816.F32 R96, R8, R46, R96 ;  /* 0x0000002e0860723c */ /* 0x000fe20000001860 */
[----:B------:R-:W-:Y:S04]  /*7330*/  LDSM.16.MT88.4 R8, [R0+0x1e800] ;  /* 0x01e800000008783b */ /* 0x000fe80000004200 */
[----:B------:R-:W-:Y:S03]  /*7340*/  LDSM.16.MT88.4 R44, [R3+0xa800] ;  /* 0x00a80000032c783b */ /* 0x000fe60000004200 */
[-C--:B--2---:R-:W-:Y:S08]  /*7350*/  HMMA.16816.F32 R68, R4, R12.reuse, R68 ;  /* 0x0000000c0444723c */ /* 0x084ff00000001844 */
[C---:B---3--:R-:W-:Y:S08]  /*7360*/  HMMA.16816.F32 R72, R16.reuse, R12, R72 ;  /* 0x0000000c1048723c */ /* 0x048ff00000001848 */
[-C--:B------:R-:W-:Y:S08]  /*7370*/  HMMA.16816.F32 R76, R16, R14.reuse, R76 ;  /* 0x0000000e104c723c */ /* 0x080ff0000000184c */
[C---:B------:R-:W-:Y:S01]  /*7380*/  HMMA.16816.F32 R80, R4.reuse, R14, R80 ;  /* 0x0000000e0450723c */ /* 0x040fe20000001850 */
[----:B------:R-:W2:Y:S07]  /*7390*/  LDSM.16.MT88.4 R12, [R2+0xa800] ;  /* 0x00a80000020c783b */ /* 0x000eae0000004200 */
[-C--:B----4-:R-:W-:Y:S08]  /*73a0*/  HMMA.16816.F32 R84, R4, R24.reuse, R84 ;  /* 0x000000180454723c */ /* 0x090ff00000001854 */
[C---:B------:R-:W-:Y:S08]  /*73b0*/  HMMA.16816.F32 R88, R16.reuse, R24, R88 ;  /* 0x000000181058723c */ /* 0x040ff00000001858 */
[-C--:B------:R-:W-:Y:S01]  /*73c0*/  HMMA.16816.F32 R92, R16, R26.reuse, R92 ;  /* 0x0000001a105c723c */ /* 0x080fe2000000185c */
[----:B------:R-:W-:Y:S07]  /*73d0*/  LDSM.16.MT88.4 R16, [R2+0xb000] ;  /* 0x00b000000210783b */ /* 0x000fee0000004200 */
[----:B------:R-:W-:Y:S01]  /*73e0*/  HMMA.16816.F32 R96, R4, R26, R96 ;  /* 0x0000001a0460723c */ /* 0x000fe20000001860 */
[----:B------:R-:W3:Y:S04]  /*73f0*/  LDSM.16.MT88.4 R4, [R0+0x1f000] ;  /* 0x01f000000004783b */ /* 0x000ee80000004200 */
[----:B------:R-:W4:Y:S03]  /*7400*/  LDSM.16.MT88.4 R24, [R0+0x23000] ;  /* 0x023000000018783b */ /* 0x000f260000004200 */
[-C--:B------:R-:W-:Y:S08]  /*7410*/  HMMA.16816.F32 R68, R20, R28.reuse, R68 ;  /* 0x0000001c1444723c */ /* 0x080ff00000001844 */
[C---:B------:R-:W-:Y:S08]  /*7420*/  HMMA.16816.F32 R72, R32.reuse, R28, R72 ;  /* 0x0000001c2048723c */ /* 0x040ff00000001848 */
[-C--:B------:R-:W-:Y:S08]  /*7430*/  HMMA.16816.F32 R76, R32, R30.reuse, R76 ;  /* 0x0000001e204c723c */ /* 0x080ff0000000184c */
[C---:B------:R-:W-:Y:S01]  /*7440*/  HMMA.16816.F32 R80, R20.reuse, R30, R80 ;  /* 0x0000001e1450723c */ /* 0x040fe20000001850 */
[----:B------:R-:W4:Y:S07]  /*7450*/  LDSM.16.MT88.4 R28, [R3+0xb000] ;  /* 0x00b00000031c783b */ /* 0x000f2e0000004200 */
[-C--:B-1----:R-:W-:Y:S08]  /*7460*/  HMMA.16816.F32 R84, R20, R36.reuse, R84 ;  /* 0x000000241454723c */ /* 0x082ff00000001854 */
[C---:B------:R-:W-:Y:S08]  /*7470*/  HMMA.16816.F32 R88, R32.reuse, R36, R88 ;  /* 0x000000242058723c */ /* 0x040ff00000001858 */
[-C--:B------:R-:W-:Y:S01]  /*7480*/  HMMA.16816.F32 R92, R32, R38.reuse, R92 ;  /* 0x00000026205c723c */ /* 0x080fe2000000185c */
[----:B------:R-:W-:Y:S07]  /*7490*/  LDSM.16.MT88.4 R32, [R0+0x23800] ;  /* 0x023800000020783b */ /* 0x000fee0000004200 */
[----:B------:R-:W-:Y:S01]  /*74a0*/  HMMA.16816.F32 R96, R20, R38, R96 ;  /* 0x000000261460723c */ /* 0x000fe20000001860 */
[----:B------:R-:W-:Y:S04]  /*74b0*/  LDSM.16.MT88.4 R20, [R2+0xb800] ;  /* 0x00b800000214783b */ /* 0x000fe80000004200 */
[----:B------:R-:W-:Y:S03]  /*74c0*/  LDSM.16.MT88.4 R36, [R3+0xb800] ;  /* 0x00b800000324783b */ /* 0x000fe60000004200 */
[-C--:B--2---:R-:W-:Y:S08]  /*74d0*/  HMMA.16816.F32 R68, R8, R12.reuse, R68 ;  /* 0x0000000c0844723c */ /* 0x084ff00000001844 */
[C---:B------:R-:W-:Y:S08]  /*74e0*/  HMMA.16816.F32 R72, R40.reuse, R12, R72 ;  /* 0x0000000c2848723c */ /* 0x040ff00000001848 */
[-C--:B------:R-:W-:Y:S08]  /*74f0*/  HMMA.16816.F32 R76, R40, R14.reuse, R76 ;  /* 0x0000000e284c723c */ /* 0x080ff0000000184c */
[C---:B------:R-:W-:Y:S01]  /*7500*/  HMMA.16816.F32 R80, R8.reuse, R14, R80 ;  /* 0x0000000e0850723c */ /* 0x040fe20000001850 */
[----:B------:R-:W1:Y:S01]  /*7510*/  LDSM.16.MT88.4 R12, [R0+0x1f800] ;  /* 0x01f80000000c783b */ /* 0x000e620000004200 */
[----:B------:R-:W-:Y:S06]  /*7520*/  BAR.SYNC.DEFER_BLOCKING 0x0 ;  /* 0x0000000000007b1d */ /* 0x000fec0000010000 */
        /* <DEDUP_REMOVED lines=12> */
[----:B------:R-:W-:Y:S02]  /*75f0*/  LOP3.LUT R5, R178, 0x1f8, RZ, 0xc0, !PT ;  /* 0x000001f8b2057812 */ /* 0x000fe400078ec0ff */
[----:B------:R-:W-:Y:S02]  /*7600*/  LEA R4, -R141, RZ, 0x7 ;  /* 0x000000ff8d047211 */ /* 0x000fe400078e39ff */
[-C--:B-1----:R-:W-:Y:S05]  /*7610*/  HMMA.16816.F32 R68, R12, R20.reuse, R68 ;  /* 0x000000140c44723c */ /* 0x082fea0000001844 */
[----:B------:R-:W-:Y:S02]  /*7620*/  LOP3.LUT R5, R5, 0x38, R179, 0x78, !PT ;  /* 0x0000003805057812 */ /* 0x000fe400078e78b3 */
[C---:B------:R-:W-:Y:S01]  /*7630*/  LEA R6, P1, R4.reuse, R222, 0x2 ;  /* 0x000000de04067211 */ /* 0x040fe200078210ff */
[C---:B------:R-:W-:Y:S04]  /*7640*/  HMMA.16816.F32 R72, R32.reuse, R20, R72 ;  /* 0x000000142048723c */ /* 0x040fe80000001848 */
[----:B------:R-:W-:Y:S02]  /*7650*/  LOP3.LUT R5, R5, 0x1e00, R178, 0xf8, !PT ;  /* 0x00001e0005057812 */ /* 0x000fe400078ef8b2 */
[----:B------:R-:W-:Y:S02]  /*7660*/  LEA.HI.X.SX32 R4, R4, R223, 0x2, P1 ;  /* 0x000000df04047211 */ /* 0x000fe400008f16ff */
[-C--:B------:R-:W-:Y:S03]  /*7670*/  HMMA.16816.F32 R76, R32, R22.reuse, R76 ;  /* 0x00000016204c723c */ /* 0x080fe6000000184c */
[----:B------:R-:W-:Y:S02]  /*7680*/  LEA R139, R5, UR4, 0x1 ;  /* 0x00000004058b7c11 */ /* 0x000fe4000f8e08ff */
[----:B------:R-:W-:Y:S02]  /*7690*/  MOV R222, R6 ;  /* 0x0000000600de7202 */ /* 0x000fe40000000f00 */
[----:B------:R-:W-:Y:S01]  /*76a0*/  MOV R223, R4 ;  /* 0x0000000400df7202 */ /* 0x000fe20000000f00 */
[C---:B------:R-:W-:Y:S08]  /*76b0*/  HMMA.16816.F32 R80, R12.reuse, R22, R80 ;  /* 0x000000160c50723c */ /* 0x040ff00000001850 */
[-C--:B------:R-:W-:Y:S08]  /*76c0*/  HMMA.16816.F32 R84, R12, R36.reuse, R84 ;  /* 0x000000240c54723c */ /* 0x080ff00000001854 */
[C---:B------:R-:W-:Y:S08]  /*76d0*/  HMMA.16816.F32 R88, R32.reuse, R36, R88 ;  /* 0x000000242058723c */ /* 0x040ff00000001858 */
[-C--:B------:R-:W-:Y:S08]  /*76e0*/  HMMA.16816.F32 R92, R32, R38.reuse, R92 ;  /* 0x00000026205c723c */ /* 0x080ff0000000185c */
[----:B------:R-:W-:Y:S01]  /*76f0*/  HMMA.16816.F32 R96, R12, R38, R96 ;  /* 0x000000260c60723c */ /* 0x000fe20000001860 */
[----:B------:R-:W-:Y:S08]  /*7700*/  @!UPT UIADD3 URZ, UPT, UPT, URZ, URZ, URZ ;  /* 0x000000fffffff290 */ /* 0x000ff0000fffe0ff */
[----:B------:R-:W-:Y:S11]  /*7710*/  BRA.U !UP0, `(.L_x_289) ;  /* 0x0000000108a47547 */ /* 0x000ff6000b800000 */
[----:B------:R-:W1:Y:S01]  /*7720*/  LDC R12, c[0x0][0x590] ;  /* 0x00016400ff0c7b82 */ /* 0x000e620000000800 */
[----:B------:R-:W-:Y:S02]  /*7730*/  IADD3 R5, P1, PT, RZ, -UR30, RZ ;  /* 0x8000001eff057c10 */ /* 0x000fe4000ff3e0ff */
[----:B------:R-:W-:Y:S05]  /*7740*/  ISETP.GE.AND P2, PT, R226, UR13, PT ;  /* 0x0000000de2007c0c */ /* 0x000fea000bf46270 */
[----:B------:R-:W1:Y:S02]  /*7750*/  LDC R13, c[0x0][0x594] ;  /* 0x00016500ff0d7b82 */ /* 0x000e640000000800 */
[C---:B-1----:R-:W-:Y:S01]  /*7760*/  SHF.L.U64.HI R7, R12.reuse, 0x6, R13 ;  /* 0x000000060c077819 */ /* 0x042fe2000001020d */
[C---:B------:R-:W-:Y:S02]  /*7770*/  IMAD.SHL.U32 R4, R12.reuse, 0x80, RZ ;  /* 0x000000800c047824 */ /* 0x040fe400078e00ff */
[----:B------:R-:W-:Y:S02]  /*7780*/  IMAD.SHL.U32 R8, R12, 0x40, RZ ;  /* 0x000000400c087824 */ /* 0x000fe400078e00ff */
[----:B------:R-:W-:Y:S01]  /*7790*/  IMAD.X R4, RZ, RZ, ~R4, P1 ;  /* 0x000000ffff047224 */ /* 0x000fe200008e0e04 */
[----:B------:R-:W-:Y:S04]  /*77a0*/  ISETP.GE.AND P1, PT, R226, UR13, PT ;  /* 0x0000000de2007c0c */ /* 0x000fe8000bf26270 */
[----:B------:R-:W-:Y:S04]  /*77b0*/  SHF.R.S64 R5, R5, 0x1f, R4 ;  /* 0x0000001f05057819 */ /* 0x000fe80000001004 */
[----:B------:R-:W-:Y:S04]  /*77c0*/  IADD3 R240, P5, PT, R5, R240, RZ ;  /* 0x000000f005f07210 */ /* 0x000fe80007fbe0ff */
[----:B------:R-:W-:Y:S01]  /*77d0*/  LEA.HI.X.SX32 R239, R4, R239, 0x1, P5 ;  /* 0x000000ef04ef7211 */ /* 0x000fe200028f0eff */
[----:B------:R-:W-:Y:S01]  /*77e0*/  @!P2 IMAD.MOV.U32 R10, RZ, RZ, R240 ;  /* 0x000000ffff0aa224 */ /* 0x000fe200078e00f0 */
[----:B------:R-:W-:Y:S03]  /*77f0*/  IADD3 R4, P5, PT, R8, R240, RZ ;  /* 0x000000f008047210 */ /* 0x000fe60007fbe0ff */
[--C-:B------:R-:W-:Y:S01]  /*7800*/  @!P2 IMAD.MOV.U32 R11, RZ, RZ, R239.reuse ;  /* 0x000000ffff0ba224 */ /* 0x100fe200078e00ef */
[----:B------:R-:W-:Y:S01]  /*7810*/  @!P1 IADD3 R8, P6, PT, R4, R8, RZ ;  /* 0x0000000804089210 */ /* 0x000fe20007fde0ff */
[----:B------:R-:W-:Y:S01]  /*7820*/  IMAD.X R5, R7, 0x1, R239, P5 ;  /* 0x0000000107057824 */ /* 0x000fe200028e06ef */
[C---:B------:R-:W-:Y:S02]  /*7830*/  @!P1 LEA R6, P5, R12.reuse, R4, 0x7 ;  /* 0x000000040c069211 */ /* 0x040fe400078a38ff */
[----:B------:R-:W-:Y:S01]  /*7840*/  @!PT LDS RZ, [RZ] ;  /* 0x00000000fffff984 */ /* 0x000fe20000000800 */
[----:B------:R-:W-:Y:S01]  /*7850*/  @!PT LDS RZ, [RZ] ;  /* 0x00000000fffff984 */ /* 0x000fe20000000800 */
[----:B------:R-:W-:Y:S01]  /*7860*/  @!PT LDS RZ, [RZ] ;  /* 0x00000000fffff984 */ /* 0x000fe20000000800 */
[----:B------:R1:W-:Y:S01]  /*7870*/  @!P2 LDGSTS.E.BYPASS.LTC128B.128 [R139+0x8000], desc[UR32][R10.64] ;  /* 0x080000000a8bafae */ /* 0x0003e2000b981a20 */
[----:B------:R-:W-:Y:S01]  /*7880*/  @!P1 IMAD.X R9, R5, 0x1, R7, P6 ;  /* 0x0000000105099824 */ /* 0x000fe200030e0607 */
[----:B------:R-:W-:Y:S02]  /*7890*/  @!P1 LEA.HI.X R7, R12, R5, R13, 0x7, P5 ;  /* 0x000000050c079211 */ /* 0x000fe400028f3c0d */
[----:B------:R1:W-:Y:S04]  /*78a0*/  @P2 STS.128 [R139+0x8000], RZ ;  /* 0x008000ff8b002388 */ /* 0x0003e80000000c00 */
[----:B------:R1:W-:Y:S04]  /*78b0*/  @P1 STS.128 [R139+0x9000], RZ ;  /* 0x009000ff8b001388 */ /* 0x0003e80000000c00 */
[----:B------:R-:W-:Y:S01]  /*78c0*/  @!PT LDS RZ, [RZ] ;  /* 0x00000000fffff984 */ /* 0x000fe20000000800 */
[----:B------:R-:W-:Y:S01]  /*78d0*/  @!PT LDS RZ, [RZ] ;  /* 0x00000000fffff984 */ /* 0x000fe20000000800 */
[----:B------:R-:W-:Y:S01]  /*78e0*/  @!PT LDS RZ, [RZ] ;  /* 0x00000000fffff984 */ /* 0x000fe20000000800 */
[----:B------:R1:W-:Y:S04]  /*78f0*/  @!P1 LDGSTS.E.BYPASS.LTC128B.128 [R139+0x9000], desc[UR32][R4.64] ;  /* 0x09000000048b9fae */ /* 0x0003e8000b981a20 */
        /* <DEDUP_REMOVED lines=10> */
[----:B------:R-:W0:Y:S02]  /*79a0*/  LDGDEPBAR ;  /* 0x00000000000079af */ /* 0x000e240000000000 */
.L_x_289:
[----:B------:R-:W-:Y:S01]  /*79b0*/  LDSM.16.M88.4 R32, [R148+0x14000] ;  /* 0x014000009420783b */ /* 0x000fe20000000200 */
[----:B------:R-:W-:Y:S01]  /*79c0*/  IMAD.IADD R136, R157, 0x1, R150 ;  /* 0x000000019d887824 */ /* 0x000fe200078e0296 */
[----:B------:R-:W-:Y:S01]  /*79d0*/  PLOP3.LUT P5, PT, PT, PT, UP0, 0x80, 0x8 ;  /* 0x000000000008781c */ /* 0x000fe20003faf008 */
[----:B------:R-:W-:Y:S01]  /*79e0*/  IMAD.MOV.U32 R182, RZ, RZ, 0x4 ;  /* 0x00000004ffb67424 */ /* 0x000fe200078e00ff */
[----:B------:R-:W-:Y:S01]  /*79f0*/  @UP0 UIADD3 UR14, UP1, UPT, UR52, -0x200, URZ ;  /* 0xfffffe00340e0890 */ /* 0x000fe2000ff3e0ff */
[----:B------:R-:W1:Y:S01]  /*7a00*/  LDSM.16.MT88.4 R16, [R2+0xc000] ;  /* 0x00c000000210783b */ /* 0x000e620000004200 */
[----:B------:R-:W-:Y:S01]  /*7a10*/  ULOP3.LUT UR9, UR34, 0x1, URZ, 0xc0, !UPT ;  /* 0x0000000122097892 */ /* 0x000fe2000f8ec0ff */
[----:B------:R-:W-:Y:S01]  /*7a20*/  VIADD R217, R217, 0xffffff80 ;  /* 0xffffff80d9d97836 */ /* 0x000fe20000000000 */
[----:B------:R-:W-:Y:S02]  /*7a30*/  @UP0 UIADD3.X UR12, UPT, UPT, UR53, -0x1, URZ, UP1, !UPT ;  /* 0xffffffff350c0890 */ /* 0x000fe40008ffe4ff */
[----:B------:R-:W2:Y:S01]  /*7a40*/  LDSM.16.M88.4 R28, [R148+0x16000] ;  /* 0x01600000941c783b */ /* 0x000ea20000000200 */
[----:B------:R-:W-:Y:S04]  /*7a50*/  @UP0 UIADD3 UR10, UP1, UPT, UR10, -0x200, URZ ;  /* 0xfffffe000a0a0890 */ /* 0x000fe8000ff3e0ff */
[----:B------:R-:W3:Y:S01]  /*7a60*/  LDSM.16.MT88.4 R36, [R3+0xc000] ;  /* 0x00c000000324783b */ /* 0x000ee20000004200 */
[----:B------:R-:W-:Y:S02]  /*7a70*/  @UP0 UIADD3.X UR11, UPT, UPT, UR11, -0x1, URZ, UP1, !UPT ;  /* 0xffffffff0b0b0890 */ /* 0x000fe40008ffe4ff */
[----:B------:R-:W-:Y:S02]  /*7a80*/  UISETP.NE.U32.AND UP1, UPT, UR9, 0x1, UPT ;  /* 0x000000010900788c */ /* 0x000fe4000bf25070 */
[----:B------:R-:W-:Y:S04]  /*7a90*/  LDSM.16.M88.4 R40, [R150+0x14000] ;  /* 0x014000009628783b */ /* 0x000fe80000000200 */
[----:B------:R-:W-:Y:S01]  /*7aa0*/  PLOP3.LUT P2, PT, PT, PT, UP1, 0x80, 0x8 ;  /* 0x000000000008781c */ /* 0x000fe20003f4f018 */
[----:B------:R-:W4:Y:S05]  /*7ab0*/  LDSM.16.MT88.4 R44, [R2+0xc800] ;  /* 0x00c80000022c783b */ /* 0x000f2a0000004200 */
[----:B------:R-:W4:Y:S05]  /*7ac0*/  LDSM.16.M88.4 R48, [R150+0x16000] ;  /* 0x016000009630783b */ /* 0x000f2a0000000200 */
[----:B------:R-:W4:Y:S05]  /*7ad0*/  LDSM.16.MT88.4 R52, [R3+0xc800] ;  /* 0x00c800000334783b */ /* 0x000f2a0000004200 */
[----:B------:R-:W-:Y:S01]  /*7ae0*/  LDSM.16.M88.4 R56, [R149+0x14000] ;  /* 0x014000009538783b */ /* 0x000fe20000000200 */
[-C--:B-1----:R-:W-:Y:S04]  /*7af0*/  HMMA.16816.F32 R4, R32, R16.reuse, RZ ;  /* 0x000000102004723c */ /* 0x082fe800000018ff */
[----:B------:R-:W1:Y:S05]  /*7b00*/  LDSM.16.MT88.4 R60, [R2+0xd000] ;  /* 0x00d00000023c783b */ /* 0x000e6a0000004200 */
[----:B------:R-:W1:Y:S01]  /*7b10*/  LDSM.16.M88.4 R64, [R149+0x16000] ;  /* 0x016000009540783b */ /* 0x000e620000000200 */
[C---:B--2---:R-:W-:Y:S04]  /*7b20*/  HMMA.16816.F32 R8, R28.reuse, R16, RZ ;  /* 0x000000101c08723c */ /* 0x044fe800000018ff */
[----:B------:R-:W2:Y:S04]  /*7b30*/  LDSM.16.MT88.4 R132, [R3+0xd000] ;  /* 0x00d000000384783b */ /* 0x000ea80000004200 */
[-C--:B------:R-:W-:Y:S08]  /*7b40*/  HMMA.16816.F32 R12, R28, R18.reuse, RZ ;  /* 0x000000121c0c723c */ /* 0x080ff000000018ff */
[C---:B------:R-:W-:Y:S08]  /*7b50*/  HMMA.16816.F32 R16, R32.reuse, R18, RZ ;  /* 0x000000122010723c */ /* 0x040ff000000018ff */
[-C--:B---3--:R-:W-:Y:S08]  /*7b60*/  HMMA.16816.F32 R20, R32, R36.reuse, RZ ;  /* 0x000000242014723c */ /* 0x088ff000000018ff */
[C---:B------:R-:W-:Y:S08]  /*7b70*/  HMMA.16816.F32 R24, R28.reuse, R36, RZ ;  /* 0x000000241c18723c */ /* 0x040ff000000018ff */
[-C--:B------:R-:W-:Y:S08]  /*7b80*/  HMMA.16816.F32 R28, R28, R38.reuse, RZ ;  /* 0x000000261c1c723c */ /* 0x080ff000000018ff */
[----:B------:R-:W-:Y:S01]  /*7b90*/  HMMA.16816.F32 R32, R32, R38, RZ ;  /* 0x000000262020723c */ /* 0x000fe200000018ff */
[----:B------:R-:W-:Y:S07]  /*7ba0*/  LDSM.16.M88.4 R36, [R136+0x14000] ;  /* 0x014000008824783b */ /* 0x000fee0000000200 */
[-C--:B----4-:R-:W-:Y:S08]  /*7bb0*/  HMMA.16816.F32 R4, R40, R44.reuse, R4 ;  /* 0x0000002c2804723c */ /* 0x090ff00000001804 */
[C---:B------:R-:W-:Y:S08]  /*7bc0*/  HMMA.16816.F32 R8, R48.reuse, R44, R8 ;  /* 0x0000002c3008723c */ /* 0x040ff00000001808 */
[-C--:B------:R-:W-:Y:S08]  /*7bd0*/  HMMA.16816.F32 R12, R48, R46.reuse, R12 ;  /* 0x0000002e300c723c */ /* 0x080ff0000000180c */
[C---:B------:R-:W-:Y:S01]  /*7be0*/  HMMA.16816.F32 R16, R40.reuse, R46, R16 ;  /* 0x0000002e2810723c */ /* 0x040fe20000001810 */
[----:B------:R-:W3:Y:S07]  /*7bf0*/  LDSM.16.MT88.4 R44, [R2+0xd800] ;  /* 0x00d80000022c783b */ /* 0x000eee0000004200 */
[-C--:B------:R-:W-:Y:S08]  /*7c00*/  HMMA.16816.F32 R20, R40, R52.reuse, R20 ;  /* 0x000000342814723c */ /* 0x080ff00000001814 */
[C---:B------:R-:W-:Y:S08]  /*7c10*/  HMMA.16816.F32 R24, R48.reuse, R52, R24 ;  /* 0x000000343018723c */ /* 0x040ff00000001818 */
[-C--:B------:R-:W-:Y:S01]  /*7c20*/  HMMA.16816.F32 R28, R48, R54.reuse, R28 ;  /* 0x00000036301c723c */ /* 0x080fe2000000181c */
[----:B------:R-:W4:Y:S07]  /*7c30*/  LDSM.16.M88.4 R48, [R136+0x16000] ;  /* 0x016000008830783b */ /* 0x000f2e0000000200 */
[----:B------:R-:W-:Y:S01]  /*7c40*/  HMMA.16816.F32 R32, R40, R54, R32 ;  /* 0x000000362820723c */ /* 0x000fe20000001820 */
[----:B------:R-:W4:Y:S05]  /*7c50*/  LDSM.16.MT88.4 R40, [R3+0xd800] ;  /* 0x00d800000328783b */ /* 0x000f2a0000004200 */
[----:B------:R-:W-:Y:S02]  /*7c60*/  LDSM.16.M88.4 R52, [R148+0x18000] ;  /* 0x018000009434783b */ /* 0x000fe40000000200 */
[-C--:B-1----:R-:W-:Y:S08]  /*7c70*/  HMMA.16816.F32 R4, R56, R60.reuse, R4 ;  /* 0x0000003c3804723c */ /* 0x082ff00000001804 */
[C---:B------:R-:W-:Y:S08]  /*7c80*/  HMMA.16816.F32 R8, R64.reuse, R60, R8 ;  /* 0x0000003c4008723c */ /* 0x040ff00000001808 */
[-C--:B------:R-:W-:Y:S08]  /*7c90*/  HMMA.16816.F32 R12, R64, R62.reuse, R12 ;  /* 0x0000003e400c723c */ /* 0x080ff0000000180c */
[C---:B------:R-:W-:Y:S01]  /*7ca0*/  HMMA.16816.F32 R16, R56.reuse, R62, R16 ;  /* 0x0000003e3810723c */ /* 0x040fe20000001810 */
[----:B------:R-:W1:Y:S07]  /*7cb0*/  LDSM.16.MT88.4 R60, [R2+0xe000] ;  /* 0x00e00000023c783b */ /* 0x000e6e0000004200 */
[-C--:B--2---:R-:W-:Y:S08]  /*7cc0*/  HMMA.16816.F32 R20, R56, R132.reuse, R20 ;  /* 0x000000843814723c */ /* 0x084ff00000001814 */
[C---:B------:R-:W-:Y:S08]  /*7cd0*/  HMMA.16816.F32 R24, R64.reuse, R132, R24 ;  /* 0x000000844018723c */ /* 0x040ff00000001818 */
[-C--:B------:R-:W-:Y:S01]  /*7ce0*/  HMMA.16816.F32 R28, R64, R134.reuse, R28 ;  /* 0x00000086401c723c */ /* 0x080fe2000000181c */
[----:B------:R-:W2:Y:S07]  /*7cf0*/  LDSM.16.M88.4 R64, [R148+0x1a000] ;  /* 0x01a000009440783b */ /* 0x000eae0000000200 */
[----:B------:R-:W-:Y:S01]  /*7d00*/  HMMA.16816.F32 R32, R56, R134, R32 ;  /* 0x000000863820723c */ /* 0x000fe20000001820 */
[----:B------:R-:W-:Y:S07]  /*7d10*/  LDSM.16.MT88.4 R56, [R3+0xe800] ;  /* 0x00e800000338783b */ /* 0x000fee0000004200 */
[-C--:B---3--:R-:W-:Y:S08]  /*7d20*/  HMMA.16816.F32 R4, R36, R44.reuse, R4 ;  /* 0x0000002c2404723c */ /* 0x088ff00000001804 */
[C---:B----4-:R-:W-:Y:S08]  /*7d30*/  HMMA.16816.F32 R8, R48.reuse, R44, R8 ;  /* 0x0000002c3008723c */ /* 0x050ff00000001808 */
[-C--:B------:R-:W-:Y:S08]  /*7d40*/  HMMA.16816.F32 R12, R48, R46.reuse, R12 ;  /* 0x0000002e300c723c */ /* 0x080ff0000000180c */
[C---:B------:R-:W-:Y:S01]  /*7d50*/  HMMA.16816.F32 R16, R36.reuse, R46, R16 ;  /* 0x0000002e2410723c */ /* 0x040fe20000001810 */
[----:B------:R-:W3:Y:S07]  /*7d60*/  LDSM.16.MT88.4 R44, [R3+0xe000] ;  /* 0x00e00000032c783b */ /* 0x000eee0000004200 */
[-C--:B------:R-:W-:Y:S08]  /*7d70*/  HMMA.16816.F32 R20, R36, R40.reuse, R20 ;  /* 0x000000282414723c */ /* 0x080ff00000001814 */
[C---:B------:R-:W-:Y:S08]  /*7d80*/  HMMA.16816.F32 R24, R48.reuse, R40, R24 ;  /* 0x000000283018723c */ /* 0x040ff00000001818 */
[-C--:B------:R-:W-:Y:S01]  /*7d90*/  HMMA.16816.F32 R28, R48, R42.reuse, R28 ;  /* 0x0000002a301c723c */ /* 0x080fe2000000181c */
[----:B------:R-:W-:Y:S07]  /*7da0*/  LDSM.16.M88.4 R48, [R150+0x1a000] ;  /* 0x01a000009630783b */ /* 0x000fee0000000200 */
[----:B------:R-:W-:Y:S01]  /*7db0*/  HMMA.16816.F32 R32, R36, R42, R32 ;  /* 0x0000002a2420723c */ /* 0x000fe20000001820 */
[----:B------:R-:W-:Y:S03]  /*7dc0*/  LDSM.16.MT88.4 R40, [R2+0xe800] ;  /* 0x00e800000228783b */ /* 0x000fe60000004200 */
[C---:B------:R-:W-:Y:S04]  /*7dd0*/  IMAD.SHL.U32 R36, R141.reuse, 0x8, RZ ;  /* 0x000000088d247824 */ /* 0x040fe800078e00ff */
[-C--:B-1----:R-:W-:Y:S05]  /*7de0*/  HMMA.16816.F32 R4, R52, R60.reuse, R4 ;  /* 0x0000003c3404723c */ /* 0x082fea0000001804 */
[C---:B------:R-:W-:Y:S03]  /*7df0*/  LEA R170, P1, R36.reuse, R222, 0x2 ;  /* 0x000000de24aa7211 */ /* 0x040fe600078210ff */
[C---:B--2---:R-:W-:Y:S04]  /*7e00*/  HMMA.16816.F32 R8, R64.reuse, R60, R8 ;  /* 0x0000003c4008723c */ /* 0x044fe80000001808 */
[----:B------:R-:W-:Y:S02]  /*7e10*/  LEA.HI.X.SX32 R171, R36, R223, 0x2, P1 ;  /* 0x000000df24ab7211 */ /* 0x000fe400008f16ff */
[----:B------:R-:W1:Y:S01]  /*7e20*/  LDSM.16.M88.4 R36, [R150+0x18000] ;  /* 0x018000009624783b */ /* 0x000e620000000200 */
[C---:B------:R-:W-:Y:S01]  /*7e30*/  LEA R168, P1, R141.reuse, R170, 0x5 ;  /* 0x000000aa8da87211 */ /* 0x040fe200078228ff */
[-C--:B------:R-:W-:Y:S03]  /*7e40*/  HMMA.16816.F32 R12, R64, R62.reuse, R12 ;  /* 0x0000003e400c723c */ /* 0x080fe6000000180c */
[C---:B------:R-:W-:Y:S02]  /*7e50*/  LEA.HI.X.SX32 R169, R141.reuse, R171, 0x5, P1 ;  /* 0x000000ab8da97211 */ /* 0x040fe400008f2eff */
[C---:B------:R-:W-:Y:S03]  /*7e60*/  LEA R166, P1, R141.reuse, R168, 0x5 ;  /* 0x000000a88da67211 */ /* 0x040fe600078228ff */
[C---:B------:R-:W-:Y:S04]  /*7e70*/  HMMA.16816.F32 R16, R52.reuse, R62, R16 ;  /* 0x0000003e3410723c */ /* 0x040fe80000001810 */
[C---:B------:R-:W-:Y:S02]  /*7e80*/  LEA.HI.X.SX32 R167, R141.reuse, R169, 0x5, P1 ;  /* 0x000000a98da77211 */ /* 0x040fe400008f2eff */
[C---:B------:R-:W-:Y:S02]  /*7e90*/  LEA R164, P1, R141.reuse, R166, 0x5 ;  /* 0x000000a68da47211 */ /* 0x040fe400078228ff */
[-C--:B---3--:R-:W-:Y:S03]  /*7ea0*/  HMMA.16816.F32 R20, R52, R44.reuse, R20 ;  /* 0x0000002c3414723c */ /* 0x088fe60000001814 */
[C---:B------:R-:W-:Y:S02]  /*7eb0*/  LEA.HI.X.SX32 R165, R141.reuse, R167, 0x5, P1 ;  /* 0x000000a78da57211 */ /* 0x040fe400008f2eff */
[C---:B------:R-:W-:Y:S03]  /*7ec0*/  LEA R162, P1, R141.reuse, R164, 0x5 ;  /* 0x000000a48da27211 */ /* 0x040fe600078228ff */
[C---:B------:R-:W-:Y:S04]  /*7ed0*/  HMMA.16816.F32 R24, R64.reuse, R44, R24 ;  /* 0x0000002c4018723c */ /* 0x040fe80000001818 */
[C---:B------:R-:W-:Y:S02]  /*7ee0*/  LEA.HI.X.SX32 R163, R141.reuse, R165, 0x5, P1 ;  /* 0x000000a58da37211 */ /* 0x040fe400008f2eff */
[C---:B------:R-:W-:Y:S02]  /*7ef0*/  LEA R160, P1, R141.reuse, R162, 0x5 ;  /* 0x000000a28da07211 */ /* 0x040fe400078228ff */
[-C--:B------:R-:W-:Y:S03]  /*7f00*/  HMMA.16816.F32 R28, R64, R46.reuse, R28 ;  /* 0x0000002e401c723c */ /* 0x080fe6000000181c */
[C---:B------:R-:W-:Y:S02]  /*7f10*/  LEA.HI.X.SX32 R161, R141.reuse, R163, 0x5, P1 ;  /* 0x000000a38da17211 */ /* 0x040fe400008f2eff */
[C---:B------:R-:W-:Y:S03]  /*7f20*/  LEA R158, P1, R141.reuse, R160, 0x5 ;  /* 0x000000a08d9e7211 */ /* 0x040fe600078228ff */
[----:B------:R-:W-:Y:S01]  /*7f30*/  HMMA.16816.F32 R32, R52, R46, R32 ;  /* 0x0000002e3420723c */ /* 0x000fe20000001820 */
[----:B------:R-:W-:Y:S03]  /*7f40*/  LDSM.16.M88.4 R44, [R149+0x18000] ;  /* 0x01800000952c783b */ /* 0x000fe60000000200 */
[C---:B------:R-:W-:Y:S02]  /*7f50*/  LEA.HI.X.SX32 R159, R141.reuse, R161, 0x5, P1 ;  /* 0x000000a18d9f7211 */ /* 0x040fe400008f2eff */
[----:B------:R-:W2:Y:S01]  /*7f60*/  LDSM.16.MT88.4 R52, [R2+0xf000] ;  /* 0x00f000000234783b */ /* 0x000ea20000004200 */
[C---:B------:R-:W-:Y:S01]  /*7f70*/  LEA R154, P1, R141.reuse, R158, 0x5 ;  /* 0x0000009e8d9a7211 */ /* 0x040fe200078228ff */
[-C--:B-1----:R-:W-:Y:S05]  /*7f80*/  HMMA.16816.F32 R4, R36, R40.reuse, R4 ;  /* 0x000000282404723c */ /* 0x082fea0000001804 */
[C---:B------:R-:W-:Y:S02]  /*7f90*/  LEA.HI.X.SX32 R155, R141.reuse, R159, 0x5, P1 ;  /* 0x0000009f8d9b7211 */ /* 0x040fe400008f2eff */
[C---:B------:R-:W-:Y:S01]  /*7fa0*/  LEA R152, P1, R141.reuse, R154, 0x5 ;  /* 0x0000009a8d987211 */ /* 0x040fe200078228ff */
[C---:B------:R-:W-:Y:S04]  /*7fb0*/  HMMA.16816.F32 R8, R48.reuse, R40, R8 ;  /* 0x000000283008723c */ /* 0x040fe80000001808 */
[C---:B------:R-:W-:Y:S02]  /*7fc0*/  LEA.HI.X.SX32 R153, R141.reuse, R155, 0x5, P1 ;  /* 0x0000009b8d997211 */ /* 0x040fe400008f2eff */
[C---:B------:R-:W-:Y:S02]  /*7fd0*/  LEA R146, P1, R141.reuse, R152, 0x5 ;  /* 0x000000988d927211 */ /* 0x040fe400078228ff */
[-C--:B------:R-:W-:Y:S03]  /*7fe0*/  HMMA.16816.F32 R12, R48, R42.reuse, R12 ;  /* 0x0000002a300c723c */ /* 0x080fe6000000180c */
[C---:B------:R-:W-:Y:S02]  /*7ff0*/  LEA.HI.X.SX32 R147, R141.reuse, R153, 0x5, P1 ;  /* 0x000000998d937211 */ /* 0x040fe400008f2eff */
[C---:B------:R-:W-:Y:S03]  /*8000*/  LEA R144, P1, R141.reuse, R146, 0x5 ;  /* 0x000000928d907211 */ /* 0x040fe600078228ff */
[C---:B------:R-:W-:Y:S01]  /*8010*/  HMMA.16816.F32 R16, R36.reuse, R42, R16 ;  /* 0x0000002a2410723c */ /* 0x040fe20000001810 */
[----:B------:R1:W3:Y:S03]  /*8020*/  LDSM.16.M88.4 R40, [R149+0x1a000] ;  /* 0x01a000009528783b */ /* 0x0002e60000000200 */
[C---:B------:R-:W-:Y:S02]  /*8030*/  LEA.HI.X.SX32 R145, R141.reuse, R147, 0x5, P1 ;  /* 0x000000938d917211 */ /* 0x040fe400008f2eff */
[C---:B------:R-:W-:Y:S02]  /*8040*/  LEA R142, P1, R141.reuse, R144, 0x5 ;  /* 0x000000908d8e7211 */ /* 0x040fe400078228ff */
[-C--:B------:R-:W-:Y:S03]  /*8050*/  HMMA.16816.F32 R20, R36, R56.reuse, R20 ;  /* 0x000000382414723c */ /* 0x080fe60000001814 */
[C---:B------:R-:W-:Y:S02]  /*8060*/  LEA.HI.X.SX32 R143, R141.reuse, R145, 0x5, P1 ;  /* 0x000000918d8f7211 */ /* 0x040fe400008f2eff */
[C---:B------:R-:W-:Y:S03]  /*8070*/  LEA R134, P1, R141.reuse, R142, 0x5 ;  /* 0x0000008e8d867211 */ /* 0x040fe600078228ff */
[C---:B------:R-:W-:Y:S04]  /*8080*/  HMMA.16816.F32 R24, R48.reuse, R56, R24 ;  /* 0x000000383018723c */ /* 0x040fe80000001818 */
[C---:B------:R-:W-:Y:S02]  /*8090*/  LEA.HI.X.SX32 R135, R141.reuse, R143, 0x5, P1 ;  /* 0x0000008f8d877211 */ /* 0x040fe400008f2eff */
[C---:B------:R-:W-:Y:S02]  /*80a0*/  LEA R132, P1, R141.reuse, R134, 0x5 ;  /* 0x000000868d847211 */ /* 0x040fe400078228ff */
[-C--:B------:R-:W-:Y:S01]  /*80b0*/  HMMA.16816.F32 R28, R48, R58.reuse, R28 ;  /* 0x0000003a301c723c */ /* 0x080fe2000000181c */
[----:B------:R-:W-:Y:S02]  /*80c0*/  LDSM.16.M88.4 R48, [R136+0x18000] ;  /* 0x018000008830783b */ /* 0x000fe40000000200 */
[C---:B------:R-:W-:Y:S02]  /*80d0*/  LEA.HI.X.SX32 R133, R141.reuse, R135, 0x5, P1 ;  /* 0x000000878d857211 */ /* 0x040fe400008f2eff */
[C---:B------:R-:W-:Y:S03]  /*80e0*/  LEA R148, P1, R141.reuse, R132, 0x5 ;  /* 0x000000848d947211 */ /* 0x040fe600078228ff */
[----:B------:R-:W-:Y:S01]  /*80f0*/  HMMA.16816.F32 R32, R36, R58, R32 ;  /* 0x0000003a2420723c */ /* 0x000fe20000001820 */
[----:B------:R-:W4:Y:S03]  /*8100*/  LDSM.16.MT88.4 R36, [R3+0xf000] ;  /* 0x00f000000324783b */ /* 0x000f260000004200 */
[C---:B-1----:R-:W-:Y:S02]  /*8110*/  LEA.HI.X.SX32 R149, R141.reuse, R133, 0x5, P1 ;  /* 0x000000858d957211 */ /* 0x042fe400008f2eff */
[----:B------:R-:W-:Y:S02]  /*8120*/  LDSM.16.M88.4 R56, [R136+0x1a000] ;  /* 0x01a000008838783b */ /* 0x000fe40000000200 */
[-C--:B--2---:R-:W-:Y:S05]  /*8130*/  HMMA.16816.F32 R4, R44, R52.reuse, R4 ;  /* 0x000000342c04723c */ /* 0x084fea0000001804 */
[C---:B------:R-:W-:Y:S03]  /*8140*/  IMAD.WIDE R180, R141.reuse, -0x1c0, R148 ;  /* 0xfffffe408db47825 */ /* 0x040fe600078e0294 */
[C---:B---3--:R-:W-:Y:S04]  /*8150*/  HMMA.16816.F32 R8, R40.reuse, R52, R8 ;  /* 0x000000342808723c */ /* 0x048fe80000001808 */
[C---:B------:R-:W-:Y:S04]  /*8160*/  LEA R66, P1, R141.reuse, R180, 0x5 ;  /* 0x000000b48d427211 */ /* 0x040fe800078228ff */
[-C--:B------:R-:W-:Y:S03]  /*8170*/  HMMA.16816.F32 R12, R40, R54.reuse, R12 ;  /* 0x00000036280c723c */ /* 0x080fe6000000180c */
[C---:B------:R-:W-:Y:S02]  /*8180*/  LEA.HI.X.SX32 R67, R141.reuse, R181, 0x5, P1 ;  /* 0x000000b58d437211 */ /* 0x040fe400008f2eff */
[C---:B------:R-:W-:Y:S03]  /*8190*/  LEA R64, P1, R141.reuse, R66, 0x5 ;  /* 0x000000428d407211 */ /* 0x040fe600078228ff */
[C---:B------:R-:W-:Y:S01]  /*81a0*/  HMMA.16816.F32 R16, R44.reuse, R54, R16 ;  /* 0x000000362c10723c */ /* 0x040fe20000001810 */
[----:B------:R1:W2:Y:S03]  /*81b0*/  LDSM.16.MT88.4 R52, [R2+0xf800] ;  /* 0x00f800000234783b */ /* 0x0002a60000004200 */
[C---:B------:R-:W-:Y:S02]  /*81c0*/  LEA.HI.X.SX32 R65, R141.reuse, R67, 0x5, P1 ;  /* 0x000000438d417211 */ /* 0x040fe400008f2eff */
[C---:B------:R-:W-:Y:S02]  /*81d0*/  LEA R62, P1, R141.reuse, R64, 0x5 ;  /* 0x000000408d3e7211 */ /* 0x040fe400078228ff */
[-C--:B----4-:R-:W-:Y:S03]  /*81e0*/  HMMA.16816.F32 R20, R44, R36.reuse, R20 ;  /* 0x000000242c14723c */ /* 0x090fe60000001814 */
[C---:B------:R-:W-:Y:S02]  /*81f0*/  LEA.HI.X.SX32 R63, R141.reuse, R65, 0x5, P1 ;  /* 0x000000418d3f7211 */ /* 0x040fe400008f2eff */
[C---:B------:R-:W-:Y:S03]  /*8200*/  LEA R60, P1, R141.reuse, R62, 0x5 ;  /* 0x0000003e8d3c7211 */ /* 0x040fe600078228ff */
[C---:B------:R-:W-:Y:S04]  /*8210*/  HMMA.16816.F32 R24, R40.reuse, R36, R24 ;  /* 0x000000242818723c */ /* 0x040fe80000001818 */
[----:B------:R-:W-:Y:S02]  /*8220*/  LEA.HI.X.SX32 R61, R141, R63, 0x5, P1 ;  /* 0x0000003f8d3d7211 */ /* 0x000fe400008f2eff */
[----:B-1----:R-:W-:Y:S02]  /*8230*/  @P5 SHF.R.U32.HI R2, RZ, 0x2, R179 ;  /* 0x00000002ff025819 */ /* 0x002fe400000116b3 */
[-C--:B------:R-:W-:Y:S03]  /*8240*/  HMMA.16816.F32 R28, R40, R38.reuse, R28 ;  /* 0x00000026281c723c */ /* 0x080fe6000000181c */
[----:B------:R-:W-:Y:S05]  /*8250*/  @P5 LOP3.LUT R235, R137, 0x7, R2, 0xf8, !PT ;  /* 0x0000000789eb5812 */ /* 0x000fea00078ef802 */
[----:B------:R-:W-:Y:S01]  /*8260*/  HMMA.16816.F32 R32, R44, R38, R32 ;  /* 0x000000262c20723c */ /* 0x000fe20000001820 */
[----:B------:R1:W3:Y:S07]  /*8270*/  LDSM.16.MT88.4 R36, [R3+0xf800] ;  /* 0x00f800000324783b */ /* 0x0002ee0000004200 */
[-C--:B--2---:R-:W-:Y:S08]  /*8280*/  HMMA.16816.F32 R4, R48, R52.reuse, R4 ;  /* 0x000000343004723c */ /* 0x084ff00000001804 */
[C---:B------:R-:W-:Y:S04]  /*8290*/  HMMA.16816.F32 R8, R56.reuse, R52, R8 ;  /* 0x000000343808723c */ /* 0x040fe80000001808 */
[----:B------:R-:W-:Y:S04]  /*82a0*/  LEA R52, P1, R141, R60, 0x5 ;  /* 0x0000003c8d347211 */ /* 0x000fe800078228ff */
[-C--:B------:R-:W-:Y:S03]  /*82b0*/  HMMA.16816.F32 R12, R56, R54.reuse, R12 ;  /* 0x00000036380c723c */ /* 0x080fe6000000180c */
[----:B-1----:R-:W-:Y:S01]  /*82c0*/  @P5 IMAD.WIDE.U32 R2, R235, R182, UR52 ;  /* 0x00000034eb025e25 */ /* 0x002fe2000f8e00b6 */
[C---:B------:R-:W-:Y:S01]  /*82d0*/  LEA.HI.X.SX32 R53, R141.reuse, R61, 0x5, P1 ;  /* 0x0000003d8d357211 */ /* 0x040fe200008f2eff */
[----:B------:R-:W-:Y:S01]  /*82e0*/  @UP0 UMOV UR52, UR14 ;  /* 0x0000000e00340c82 */ /* 0x000fe20008000000 */
[C---:B------:R-:W-:Y:S01]  /*82f0*/  LEA R46, P1, R141.reuse, R52, 0x5 ;  /* 0x000000348d2e7211 */ /* 0x040fe200078228ff */
[----:B------:R-:W-:Y:S01]  /*8300*/  @UP0 UMOV UR53, UR12 ;  /* 0x0000000c00350c82 */ /* 0x000fe20008000000 */
[C---:B------:R-:W-:Y:S01]  /*8310*/  HMMA.16816.F32 R16, R48.reuse, R54, R16 ;  /* 0x000000363010723c */ /* 0x040fe20000001810 */
[----:B------:R-:W5:Y:S01]  /*8320*/  @P5 LDG.E R249, desc[UR32][R2.64+-0x200] ;  /* 0xfffe002002f95981 */ /* 0x000f62000c1e1900 */
[----:B------:R-:W-:Y:S02]  /*8330*/  UISETP.GT.AND UP0, UPT, UR34, UR42, UPT ;  /* 0x0000002a2200728c */ /* 0x000fe4000bf04270 */
[C---:B------:R-:W-:Y:S02]  /*8340*/  LEA.HI.X.SX32 R47, R141.reuse, R53, 0x5, P1 ;  /* 0x000000358d2f7211 */ /* 0x040fe400008f2eff */
[----:B------:R-:W5:Y:S01]  /*8350*/  @P5 LDG.E R248, desc[UR32][R2.64+-0x1e0] ;  /* 0xfffe202002f85981 */ /* 0x000f62000c1e1900 */
[C---:B------:R-:W-:Y:S01]  /*8360*/  LEA R44, P1, R141.reuse, R46, 0x5 ;  /* 0x0000002e8d2c7211 */ /* 0x040fe200078228ff */
[-C--:B---3--:R-:W-:Y:S03]  /*8370*/  HMMA.16816.F32 R20, R48, R36.reuse, R20 ;  /* 0x000000243014723c */ /* 0x088fe60000001814 */
[----:B------:R-:W5:Y:S01]  /*8380*/  @P5 LDG.E R247, desc[UR32][R2.64+-0x100] ;  /* 0xffff002002f75981 */ /* 0x000f62000c1e1900 */
[C---:B------:R-:W-:Y:S04]  /*8390*/  LEA.HI.X.SX32 R45, R141.reuse, R47, 0x5, P1 ;  /* 0x0000002f8d2d7211 */ /* 0x040fe800008f2eff */
[----:B------:R1:W5:Y:S01]  /*83a0*/  @P5 LDG.E R246, desc[UR32][R2.64+-0xe0] ;  /* 0xffff202002f65981 */ /* 0x000362000c1e1900 */
[C---:B------:R-:W-:Y:S01]  /*83b0*/  LEA R42, P1, R141.reuse, R44, 0x5 ;  /* 0x0000002c8d2a7211 */ /* 0x040fe200078228ff */
[C---:B------:R-:W-:Y:S03]  /*83c0*/  HMMA.16816.F32 R24, R56.reuse, R36, R24 ;  /* 0x000000243818723c */ /* 0x040fe60000001818 */
[----:B------:R-:W-:Y:S01]  /*83d0*/  REDG.E.ADD.F32.FTZ.RN.STRONG.GPU desc[UR32][R222.64], R4 ;  /* 0x00000004de0079a6 */ /* 0x000fe2000c12f320 */
[C---:B------:R-:W-:Y:S04]  /*83e0*/  LEA.HI.X.SX32 R43, R141.reuse, R45, 0x5, P1 ;  /* 0x0000002d8d2b7211 */ /* 0x040fe800008f2eff */
[----:B------:R-:W-:Y:S01]  /*83f0*/  REDG.E.ADD.F32.FTZ.RN.STRONG.GPU desc[UR32][R170.64], R5 ;  /* 0x00000005aa0079a6 */ /* 0x000fe2000c12f320 */
[C---:B------:R-:W-:Y:S01]  /*8400*/  LEA R40, P1, R141.reuse, R42, 0x5 ;  /* 0x0000002a8d287211 */ /* 0x040fe200078228ff */
[-C--:B------:R-:W-:Y:S03]  /*8410*/  HMMA.16816.F32 R28, R56, R38.reuse, R28 ;  /* 0x00000026381c723c */ /* 0x080fe6000000181c */
[----:B------:R2:W-:Y:S01]  /*8420*/  REDG.E.ADD.F32.FTZ.RN.STRONG.GPU desc[UR32][R168.64], R6 ;  /* 0x00000006a80079a6 */ /* 0x0005e2000c12f320 */
[C---:B------:R-:W-:Y:S04]  /*8430*/  LEA.HI.X.SX32 R41, R141.reuse, R43, 0x5, P1 ;  /* 0x0000002b8d297211 */ /* 0x040fe800008f2eff */
[----:B------:R3:W-:Y:S01]  /*8440*/  REDG.E.ADD.F32.FTZ.RN.STRONG.GPU desc[UR32][R166.64], R7 ;  /* 0x00000007a60079a6 */ /* 0x0007e2000c12f320 */
[C---:B------:R-:W-:Y:S01]  /*8450*/  LEA R36, P1, R141.reuse, R40, 0x5 ;  /* 0x000000288d247211 */ /* 0x040fe200078228ff */
[----:B------:R-:W-:Y:S03]  /*8460*/  HMMA.16816.F32 R32, R48, R38, R32 ;  /* 0x000000263020723c */ /* 0x000fe60000001820 */
[----:B------:R4:W-:Y:S01]  /*8470*/  REDG.E.ADD.F32.FTZ.RN.STRONG.GPU desc[UR32][R164.64], R8 ;  /* 0x00000008a40079a6 */ /* 0x0009e2000c12f320 */
[C---:B------:R-:W-:Y:S04]  /*8480*/  LEA.HI.X.SX32 R37, R141.reuse, R41, 0x5, P1 ;  /* 0x000000298d257211 */ /* 0x040fe800008f2eff */
[----:B------:R4:W-:Y:S05]  /*8490*/  REDG.E.ADD.F32.FTZ.RN.STRONG.GPU desc[UR32][R162.64], R9 ;  /* 0x00000009a20079a6 */ /* 0x0009ea000c12f320 */
[----:B------:R-:W-:Y:S05]  /*84a0*/  REDG.E.ADD.F32.FTZ.RN.STRONG.GPU desc[UR32][R160.64], R10 ;  /* 0x0000000aa00079a6 */ /* 0x000fea000c12f320 */
[----:B------:R-:W-:Y:S05]  /*84b0*/  REDG.E.ADD.F32.FTZ.RN.STRONG.GPU desc[UR32][R158.64], R11 ;  /* 0x0000000b9e0079a6 */ /* 0x000fea000c12f320 */
[----:B------:R-:W-:Y:S01]  /*84c0*/  REDG.E.ADD.F32.FTZ.RN.STRONG.GPU desc[UR32][R154.64], R16 ;  /* 0x000000109a0079a6 */ /* 0x000fe2000c12f320 */
[C---:B--2---:R-:W-:Y:S04]  /*84d0*/  LEA R6, P1, R141.reuse, R36, 0x5 ;  /* 0x000000248d067211 */ /* 0x044fe800078228ff */
[----:B------:R-:W-:Y:S01]  /*84e0*/  REDG.E.ADD.F32.FTZ.RN.STRONG.GPU desc[UR32][R152.64], R17 ;  /* 0x00000011980079a6 */ /* 0x000fe2000c12f320 */
[C---:B---3--:R-:W-:Y:S04]  /*84f0*/  LEA.HI.X.SX32 R7, R141.reuse, R37, 0x5, P1 ;  /* 0x000000258d077211 */ /* 0x048fe800008f2eff */
[----:B------:R-:W-:Y:S01]  /*8500*/  REDG.E.ADD.F32.FTZ.RN.STRONG.GPU desc[UR32][R146.64], R18 ;  /* 0x00000012920079a6 */ /* 0x000fe2000c12f320 */
[C---:B------:R-:W-:Y:S04]  /*8510*/  LEA R4, P1, R141.reuse, R6, 0x5 ;  /* 0x000000068d047211 */ /* 0x040fe800078228ff */
[----:B------:R-:W-:Y:S01]  /*8520*/  REDG.E.ADD.F32.FTZ.RN.STRONG.GPU desc[UR32][R144.64], R19 ;  /* 0x00000013900079a6 */ /* 0x000fe2000c12f320 */
[C---:B------:R-:W-:Y:S02]  /*8530*/  LEA.HI.X.SX32 R5, R141.reuse, R7, 0x5, P1 ;  /* 0x000000078d057211 */ /* 0x040fe400008f2eff */
[C---:B-1----:R-:W-:Y:S02]  /*8540*/  LEA R2, P1, R141.reuse, R4, 0x5 ;  /* 0x000000048d027211 */ /* 0x042fe400078228ff */
[----:B------:R-:W-:Y:S02]  /*8550*/  REDG.E.ADD.F32.FTZ.RN.STRONG.GPU desc[UR32][R142.64], R12 ;  /* 0x0000000c8e0079a6 */ /* 0x000fe4000c12f320 */
[C---:B------:R-:W-:Y:S03]  /*8560*/  LEA.HI.X.SX32 R3, R141.reuse, R5, 0x5, P1 ;  /* 0x000000058d037211 */ /* 0x040fe600008f2eff */
[----:B------:R-:W-:Y:S01]  /*8570*/  REDG.E.ADD.F32.FTZ.RN.STRONG.GPU desc[UR32][R134.64], R13 ;  /* 0x0000000d860079a6 */ /* 0x000fe2000c12f320 */
[C---:B----4-:R-:W-:Y:S04]  /*8580*/  LEA R8, P1, R141.reuse, R2, 0x5 ;  /* 0x000000028d087211 */ /* 0x050fe800078228ff */
[----:B------:R-:W-:Y:S01]  /*8590*/  REDG.E.ADD.F32.FTZ.RN.STRONG.GPU desc[UR32][R132.64], R14 ;  /* 0x0000000e840079a6 */ /* 0x000fe2000c12f320 */
[----:B------:R-:W-:Y:S04]  /*85a0*/  LEA.HI.X.SX32 R9, R141, R3, 0x5, P1 ;  /* 0x000000038d097211 */ /* 0x000fe800008f2eff */
[----:B------:R-:W-:Y:S05]  /*85b0*/  REDG.E.ADD.F32.FTZ.RN.STRONG.GPU desc[UR32][R148.64], R15 ;  /* 0x0000000f940079a6 */ /* 0x000fea000c12f320 */
        /* <DEDUP_REMOVED lines=14> */
[----:B------:R1:W-:Y:S05]  /*86a0*/  REDG.E.ADD.F32.FTZ.RN.STRONG.GPU desc[UR32][R2.64+0x80], R30 ;  /* 0x0000801e020079a6 */ /* 0x0003ea000c12f320 */
[----:B------:R-:W-:Y:S05]  /*86b0*/  REDG.E.ADD.F32.FTZ.RN.STRONG.GPU desc[UR32][R8.64+0x80], R31 ;  /* 0x0000801f080079a6 */ /* 0x000fea000c12f320 */
[----:B------:R-:W-:Y:S05]  /*86c0*/  LDSM.16.MT88.4 R4, [R0+0x14000] ;  /* 0x014000000004783b */ /* 0x000fea0000004200 */
[----:B------:R-:W2:Y:S05]  /*86d0*/  LDSM.16.MT88.4 R8, [R172] ;  /* 0x00000000ac08783b */ /* 0x000eaa0000004200 */
[----:B------:R-:W3:Y:S05]  /*86e0*/  LDSM.16.MT88.4 R12, [R0+0x18000] ;  /* 0x01800000000c783b */ /* 0x000eea0000004200 */
[----:B------:R-:W-:Y:S01]  /*86f0*/  LDSM.16.MT88.4 R20, [R0+0x14800] ;  /* 0x014800000014783b */ /* 0x000fe20000004200 */
[----:B-1----:R-:W-:Y:S04]  /*8700*/  IMAD.IADD R2, R157, 0x1, R172 ;  /* 0x000000019d027824 */ /* 0x002fe800078e02ac */
[----:B------:R-:W-:Y:S05]  /*8710*/  LDSM.16.MT88.4 R24, [R172+0x800] ;  /* 0x00080000ac18783b */ /* 0x000fea0000004200 */
[----:B------:R-:W1:Y:S05]  /*8720*/  LDSM.16.MT88.4 R16, [R2] ;  /* 0x000000000210783b */ /* 0x000e6a0000004200 */
[----:B------:R-:W4:Y:S05]  /*8730*/  LDSM.16.MT88.4 R32, [R0+0x18800] ;  /* 0x018800000020783b */ /* 0x000f2a0000004200 */
[----:B------:R-:W4:Y:S05]  /*8740*/  LDSM.16.MT88.4 R28, [R2+0x800] ;  /* 0x00080000021c783b */ /* 0x000f2a0000004200 */
[----:B------:R-:W-:Y:S01]  /*8750*/  LDSM.16.MT88.4 R36, [R172+0x1000] ;  /* 0x00100000ac24783b */ /* 0x000fe20000004200 */
[-C--:B--2---:R-:W-:Y:S04]  /*8760*/  HMMA.16816.F32 R100, R4, R8.reuse, R100 ;  /* 0x000000080464723c */ /* 0x084fe80000001864 */
[----:B------:R-:W-:Y:S05]  /*8770*/  LDSM.16.MT88.4 R40, [R0+0x19000] ;  /* 0x019000000028783b */ /* 0x000fea0000004200 */
[----:B------:R-:W-:Y:S01]  /*8780*/  LDSM.16.MT88.4 R44, [R2+0x1000] ;  /* 0x00100000022c783b */ /* 0x000fe20000004200 */
[C---:B---3--:R-:W-:Y:S08]  /*8790*/  HMMA.16816.F32 R104, R12.reuse, R8, R104 ;  /* 0x000000080c68723c */ /* 0x048ff00000001868 */
[-C--:B------:R-:W-:Y:S08]  /*87a0*/  HMMA.16816.F32 R108, R12, R10.reuse, R108 ;  /* 0x0000000a0c6c723c */ /* 0x080ff0000000186c */
[C---:B------:R-:W-:Y:S01]  /*87b0*/  HMMA.16816.F32 R112, R4.reuse, R10, R112 ;  /* 0x0000000a0470723c */ /* 0x040fe20000001870 */
[----:B------:R-:W2:Y:S07]  /*87c0*/  LDSM.16.MT88.4 R8, [R0+0x15000] ;  /* 0x015000000008783b */ /* 0x000eae0000004200 */
[-C--:B-1----:R-:W-:Y:S08]  /*87d0*/  HMMA.16816.F32 R116, R4, R16.reuse, R116 ;  /* 0x000000100474723c */ /* 0x082ff00000001874 */
[C---:B------:R-:W-:Y:S08]  /*87e0*/  HMMA.16816.F32 R120, R12.reuse, R16, R120 ;  /* 0x000000100c78723c */ /* 0x040ff00000001878 */
[-C--:B------:R-:W-:Y:S01]  /*87f0*/  HMMA.16816.F32 R124, R12, R18.reuse, R124 ;  /* 0x000000120c7c723c */ /* 0x080fe2000000187c */
[----:B------:R-:W-:Y:S07]  /*8800*/  LDSM.16.MT88.4 R12, [R172+0x1800] ;  /* 0x00180000ac0c783b */ /* 0x000fee0000004200 */
[----:B------:R-:W-:Y:S01]  /*8810*/  HMMA.16816.F32 R128, R4, R18, R128 ;  /* 0x000000120480723c */ /* 0x000fe20000001880 */
[----:B------:R-:W1:Y:S05]  /*8820*/  LDSM.16.MT88.4 R4, [R0+0x15800] ;  /* 0x015800000004783b */ /* 0x000e6a0000004200 */
[----:B------:R-:W3:Y:S02]  /*8830*/  LDSM.16.MT88.4 R16, [R0+0x19800] ;  /* 0x019800000010783b */ /* 0x000ee40000004200 */
[-C--:B------:R-:W-:Y:S08]  /*8840*/  HMMA.16816.F32 R100, R20, R24.reuse, R100 ;  /* 0x000000181464723c */ /* 0x080ff00000001864 */
[C---:B----4-:R-:W-:Y:S08]  /*8850*/  HMMA.16816.F32 R104, R32.reuse, R24, R104 ;  /* 0x000000182068723c */ /* 0x050ff00000001868 */
        /* <DEDUP_REMOVED lines=8> */
[----:B------:R-:W-:Y:S05]  /*88e0*/  LDSM.16.MT88.4 R20, [R0+0x16000] ;  /* 0x016000000014783b */ /* 0x000fea0000004200 */
[----:B------:R-:W4:Y:S02]  /*88f0*/  LDSM.16.MT88.4 R28, [R172+0x2000] ;  /* 0x00200000ac1c783b */ /* 0x000f240000004200 */
[-C--:B--2---:R-:W-:Y:S08]  /*8900*/  HMMA.16816.F32 R100, R8, R36.reuse, R100 ;  /* 0x000000240864723c */ /* 0x084ff00000001864 */
[C---:B------:R-:W-:Y:S08]  /*8910*/  HMMA.16816.F32 R104, R40.reuse, R36, R104 ;  /* 0x000000242868723c */ /* 0x040ff00000001868 */
[-C--:B------:R-:W-:Y:S08]  /*8920*/  HMMA.16816.F32 R108, R40, R38.reuse, R108 ;  /* 0x00000026286c723c */ /* 0x080ff0000000186c */
[C---:B------:R-:W-:Y:S01]  /*8930*/  HMMA.16816.F32 R112, R8.reuse, R38, R112 ;  /* 0x000000260870723c */ /* 0x040fe20000001870 */
[----:B------:R-:W2:Y:S07]  /*8940*/  LDSM.16.MT88.4 R36, [R2+0x2000] ;  /* 0x002000000224783b */ /* 0x000eae0000004200 */
[-C--:B------:R-:W-:Y:S08]  /*8950*/  HMMA.16816.F32 R116, R8, R44.reuse, R116 ;  /* 0x0000002c0874723c */ /* 0x080ff00000001874 */
[C---:B------:R-:W-:Y:S08]  /*8960*/  HMMA.16816.F32 R120, R40.reuse, R44, R120 ;  /* 0x0000002c2878723c */ /* 0x040ff00000001878 */
[-C--:B------:R-:W-:Y:S01]  /*8970*/  HMMA.16816.F32 R124, R40, R46.reuse, R124 ;  /* 0x0000002e287c723c */ /* 0x080fe2000000187c */
[----:B------:R-:W-:Y:S07]  /*8980*/  LDSM.16.MT88.4 R40, [R0+0x1a800] ;  /* 0x01a800000028783b */ /* 0x000fee0000004200 */
[----:B------:R-:W-:Y:S01]  /*8990*/  HMMA.16816.F32 R128, R8, R46, R128 ;  /* 0x0000002e0880723c */ /* 0x000fe20000001880 */
[----:B------:R-:W-:Y:S07]  /*89a0*/  LDSM.16.MT88.4 R8, [R0+0x16800] ;  /* 0x016800000008783b */ /* 0x000fee0000004200 */
[-C--:B-1----:R-:W-:Y:S08]  /*89b0*/  HMMA.16816.F32 R100, R4, R12.reuse, R100 ;  /* 0x0000000c0464723c */ /* 0x082ff00000001864 */
[C---:B---3--:R-:W-:Y:S08]  /*89c0*/  HMMA.16816.F32 R104, R16.reuse, R12, R104 ;  /* 0x0000000c1068723c */ /* 0x048ff00000001868 */
[-C--:B------:R-:W-:Y:S08]  /*89d0*/  HMMA.16816.F32 R108, R16, R14.reuse, R108 ;  /* 0x0000000e106c723c */ /* 0x080ff0000000186c */
[C---:B------:R-:W-:Y:S01]  /*89e0*/  HMMA.16816.F32 R112, R4.reuse, R14, R112 ;  /* 0x0000000e0470723c */ /* 0x040fe20000001870 */
[----:B------:R-:W1:Y:S07]  /*89f0*/  LDSM.16.MT88.4 R12, [R172+0x2800] ;  /* 0x00280000ac0c783b */ /* 0x000e6e0000004200 */
[-C--:B----4-:R-:W-:Y:S08]  /*8a00*/  HMMA.16816.F32 R116, R4, R24.reuse, R116 ;  /* 0x000000180474723c */ /* 0x090ff00000001874 */
[C---:B------:R-:W-:Y:S08]  /*8a10*/  HMMA.16816.F32 R120, R16.reuse, R24, R120 ;  /* 0x000000181078723c */ /* 0x040ff00000001878 */
[-C--:B------:R-:W-:Y:S01]  /*8a20*/  HMMA.16816.F32 R124, R16, R26.reuse, R124 ;  /* 0x0000001a107c723c */ /* 0x080fe2000000187c */
[----:B------:R-:W3:Y:S07]  /*8a30*/  LDSM.16.MT88.4 R16, [R2+0x2800] ;  /* 0x002800000210783b */ /* 0x000eee0000004200 */
[----:B------:R-:W-:Y:S01]  /*8a40*/  HMMA.16816.F32 R128, R4, R26, R128 ;  /* 0x0000001a0480723c */ /* 0x000fe20000001880 */
[----:B------:R-:W-:Y:S05]  /*8a50*/  LDSM.16.MT88.4 R4, [R0+0x17000] ;  /* 0x017000000004783b */ /* 0x000fea0000004200 */
[----:B------:R-:W4:Y:S02]  /*8a60*/  LDSM.16.MT88.4 R24, [R172+0x3000] ;  /* 0x00300000ac18783b */ /* 0x000f240000004200 */
[-C--:B------:R-:W-:Y:S08]  /*8a70*/  HMMA.16816.F32 R100, R20, R28.reuse, R100 ;  /* 0x0000001c1464723c */ /* 0x080ff00000001864 */
[C---:B------:R-:W-:Y:S08]  /*8a80*/  HMMA.16816.F32 R104, R32.reuse, R28, R104 ;  /* 0x0000001c2068723c */ /* 0x040ff00000001868 */
[-C--:B------:R-:W-:Y:S08]  /*8a90*/  HMMA.16816.F32 R108, R32, R30.reuse, R108 ;  /* 0x0000001e206c723c */ /* 0x080ff0000000186c */
[C---:B------:R-:W-:Y:S01]  /*8aa0*/  HMMA.16816.F32 R112, R20.reuse, R30, R112 ;  /* 0x0000001e1470723c */ /* 0x040fe20000001870 */
[----:B------:R-:W4:Y:S07]  /*8ab0*/  LDSM.16.MT88.4 R28, [R0+0x1b000] ;  /* 0x01b00000001c783b */ /* 0x000f2e0000004200 */
[-C--:B--2---:R-:W-:Y:S08]  /*8ac0*/  HMMA.16816.F32 R116, R20, R36.reuse, R116 ;  /* 0x000000241474723c */ /* 0x084ff00000001874 */
[C---:B------:R-:W-:Y:S08]  /*8ad0*/  HMMA.16816.F32 R120, R32.reuse, R36, R120 ;  /* 0x000000242078723c */ /* 0x040ff00000001878 */
[-C--:B------:R-:W-:Y:S01]  /*8ae0*/  HMMA.16816.F32 R124, R32, R38.reuse, R124 ;  /* 0x00000026207c723c */ /* 0x080fe2000000187c */
[----:B------:R-:W-:Y:S07]  /*8af0*/  LDSM.16.MT88.4 R32, [R172+0x3800] ;  /* 0x00380000ac20783b */ /* 0x000fee0000004200 */
[----:B------:R-:W-:Y:S01]  /*8b00*/  HMMA.16816.F32 R128, R20, R38, R128 ;  /* 0x000000261480723c */ /* 0x000fe20000001880 */
[----:B------:R-:W2:Y:S05]  /*8b10*/  LDSM.16.MT88.4 R20, [R2+0x3000] ;  /* 0x003000000214783b */ /* 0x000eaa0000004200 */
[----:B------:R-:W-:Y:S02]  /*8b20*/  LDSM.16.MT88.4 R36, [R0+0x1b800] ;  /* 0x01b800000024783b */ /* 0x000fe40000004200 */
[-C--:B-1----:R-:W-:Y:S08]  /*8b30*/  HMMA.16816.F32 R100, R8, R12.reuse, R100 ;  /* 0x0000000c0864723c */ /* 0x082ff00000001864 */
[C---:B------:R-:W-:Y:S08]  /*8b40*/  HMMA.16816.F32 R104, R40.reuse, R12, R104 ;  /* 0x0000000c2868723c */ /* 0x040ff00000001868 */
[-C--:B------:R-:W-:Y:S08]  /*8b50*/  HMMA.16816.F32 R108, R40, R14.reuse, R108 ;  /* 0x0000000e286c723c */ /* 0x080ff0000000186c */
[C---:B------:R-:W-:Y:S01]  /*8b60*/  HMMA.16816.F32 R112, R8.reuse, R14, R112 ;  /* 0x0000000e0870723c */ /* 0x040fe20000001870 */
[----:B------:R1:W2:Y:S07]  /*8b70*/  LDSM.16.MT88.4 R12, [R0+0x17800] ;  /* 0x01780000000c783b */ /* 0x0002ae0000004200 */
[-C--:B---3--:R-:W-:Y:S08]  /*8b80*/  HMMA.16816.F32 R116, R8, R16.reuse, R116 ;  /* 0x000000100874723c */ /* 0x088ff00000001874 */
[C---:B------:R-:W-:Y:S08]  /*8b90*/  HMMA.16816.F32 R120, R40.reuse, R16, R120 ;  /* 0x000000102878723c */ /* 0x040ff00000001878 */
[-C--:B------:R-:W-:Y:S01]  /*8ba0*/  HMMA.16816.F32 R124, R40, R18.reuse, R124 ;  /* 0x00000012287c723c */ /* 0x080fe2000000187c */
[----:B------:R-:W3:Y:S02]  /*8bb0*/  LDSM.16.MT88.4 R40, [R2+0x3800] ;  /* 0x003800000228783b */ /* 0x000ee40000004200 */
[C---:B-1----:R-:W-:Y:S02]  /*8bc0*/  VIADD R0, R172.reuse, 0xffffc000 ;  /* 0xffffc000ac007836 */ /* 0x042fe40000000000 */
[----:B------:R-:W-:Y:S03]  /*8bd0*/  @P2 VIADD R0, R172, 0x4000 ;  /* 0x00004000ac002836 */ /* 0x000fe60000000000 */
[----:B------:R-:W-:Y:S04]  /*8be0*/  HMMA.16816.F32 R128, R8, R18, R128 ;  /* 0x000000120880723c */ /* 0x000fe80000001880 */
[----:B------:R-:W-:Y:S04]  /*8bf0*/  IMAD.MOV.U32 R172, RZ, RZ, R0 ;  /* 0x000000ffffac7224 */ /* 0x000fe800078e0000 */
[-C--:B----4-:R-:W-:Y:S08]  /*8c00*/  HMMA.16816.F32 R100, R4, R24.reuse, R100 ;  /* 0x000000180464723c */ /* 0x090ff00000001864 */
[C---:B------:R-:W-:Y:S08]  /*8c10*/  HMMA.16816.F32 R104, R28.reuse, R24, R104 ;  /* 0x000000181c68723c */ /* 0x040ff00000001868 */
[-C--:B------:R-:W-:Y:S08]  /*8c20*/  HMMA.16816.F32 R108, R28, R26.reuse, R108 ;  /* 0x0000001a1c6c723c */ /* 0x080ff0000000186c */
[C---:B------:R-:W-:Y:S08]  /*8c30*/  HMMA.16816.F32 R112, R4.reuse, R26, R112 ;  /* 0x0000001a0470723c */ /* 0x040ff00000001870 */
[-C--:B--2---:R-:W-:Y:S08]  /*8c40*/  HMMA.16816.F32 R116, R4, R20.reuse, R116 ;  /* 0x000000140474723c */ /* 0x084ff00000001874 */
[C---:B------:R-:W-:Y:S08]  /*8c50*/  HMMA.16816.F32 R120, R28.reuse, R20, R120 ;  /* 0x000000141c78723c */ /* 0x040ff00000001878 */
[-C--:B------:R-:W-:Y:S08]  /*8c60*/  HMMA.16816.F32 R124, R28, R22.reuse, R124 ;  /* 0x000000161c7c723c */ /* 0x080ff0000000187c */
[----:B------:R-:W-:Y:S08]  /*8c70*/  HMMA.16816.F32 R128, R4, R22, R128 ;  /* 0x000000160480723c */ /* 0x000ff00000001880 */
[-C--:B------:R-:W-:Y:S08]  /*8c80*/  HMMA.16816.F32 R100, R12, R32.reuse, R100 ;  /* 0x000000200c64723c */ /* 0x080ff00000001864 */
[C---:B------:R-:W-:Y:S08]  /*8c90*/  HMMA.16816.F32 R104, R36.reuse, R32, R104 ;  /* 0x000000202468723c */ /* 0x040ff00000001868 */
[-C--:B------:R-:W-:Y:S08]  /*8ca0*/  HMMA.16816.F32 R108, R36, R34.reuse, R108 ;  /* 0x00000022246c723c */ /* 0x080ff0000000186c */
[C---:B------:R-:W-:Y:S08]  /*8cb0*/  HMMA.16816.F32 R112, R12.reuse, R34, R112 ;  /* 0x000000220c70723c */ /* 0x040ff00000001870 */
[-C--:B---3--:R-:W-:Y:S08]  /*8cc0*/  HMMA.16816.F32 R116, R12, R40.reuse, R116 ;  /* 0x000000280c74723c */ /* 0x088ff00000001874 */
[C---:B------:R-:W-:Y:S08]  /*8cd0*/  HMMA.16816.F32 R120, R36.reuse, R40, R120 ;  /* 0x000000282478723c */ /* 0x040ff00000001878 */
[-C--:B------:R-:W-:Y:S08]  /*8ce0*/  HMMA.16816.F32 R124, R36, R42.reuse, R124 ;  /* 0x0000002a247c723c */ /* 0x080ff0000000187c */
[----:B------:R-:W-:Y:S01]  /*8cf0*/  HMMA.16816.F32 R128, R12, R42, R128 ;  /* 0x0000002a0c80723c */ /* 0x000fe20000001880 */
[----:B------:R-:W-:Y:S08]  /*8d00*/  @!UPT UIADD3 URZ, UPT, UPT, URZ, URZ, URZ ;  /* 0x000000fffffff290 */ /* 0x000ff0000fffe0ff */
[----:B------:R-:W-:Y:S11]  /*8d10*/  BRA.U UP0, `(.L_x_290) ;  /* 0xffffffad00a47547 */ /* 0x000ff6000b83ffff */
[C---:B------:R-:W-:Y:S01]  /*8d20*/  IMAD.SHL.U32 R3, R179.reuse, 0x10, RZ ;  /* 0x00000010b3037824 */ /* 0x040fe200078e00ff */
[----:B------:R-:W1:Y:S01]  /*8d30*/  LDCU UR8, c[0x0][0x500] ;  /* 0x0000a000ff0877ac */ /* 0x000e620008000800 */
[----:B------:R-:W-:Y:S01]  /*8d40*/  IMAD.SHL.U32 R0, R179, 0x2, RZ ;  /* 0x00000002b3007824 */ /* 0x000fe200078e00ff */
[----:B------:R-:W-:Y:S01]  /*8d50*/  LOP3.LUT R2, R138, 0xc00, RZ, 0xc0, !PT ;  /* 0x00000c008a027812 */ /* 0x000fe200078ec0ff */
[----:B------:R-:W-:Y:S01]  /*8d60*/  IMAD.MOV.U32 R4, RZ, RZ, 0x20 ;  /* 0x00000020ff047424 */ /* 0x000fe200078e00ff */
[----:B------:R-:W-:Y:S01]  /*8d70*/  LOP3.LUT R3, R3, 0x1c0, RZ, 0xc0, !PT ;  /* 0x000001c003037812 */ /* 0x000fe200078ec0ff */
[----:B------:R-:W-:Y:S01]  /*8d80*/  UISETP.NE.AND UP0, UPT, UR38, -0x1, UPT ;  /* 0xffffffff2600788c */ /* 0x000fe2000bf05270 */
[--C-:B------:R-:W-:Y:S01]  /*8d90*/  LOP3.LUT R2, R2, 0x6, R0.reuse, 0xf8, !PT ;  /* 0x0000000602027812 */ /* 0x100fe200078ef800 */
[----:B------:R-:W-:Y:S01]  /*8da0*/  UMOV UR46, UR18 ;  /* 0x00000012002e7c82 */ /* 0x000fe20008000000 */
[----:B------:R-:W-:Y:S02]  /*8db0*/  LOP3.LUT R0, R3, 0x38, R0, 0xf8, !PT ;  /* 0x0000003803007812 */ /* 0x000fe400078ef800 */
[----:B------:R-:W-:-:S02]  /*8dc0*/  LOP3.LUT P1, RZ, R179, 0x10, RZ, 0xc0, !PT ;  /* 0x00000010b3ff7812 */ /* 0x000fc4000782c0ff */
[----:B------:R-:W-:Y:S02]  /*8dd0*/  LOP3.LUT R0, R2, R0, R140, 0xf6, !PT ;  /* 0x0000000002007212 */ /* 0x000fe400078ef68c */
[----:B------:R-:W-:Y:S02]  /*8de0*/  LOP3.LUT P0, RZ, R179, 0x8, RZ, 0xc0, !PT ;  /* 0x00000008b3ff7812 */ /* 0x000fe4000780c0ff */
[----:B------:R-:W-:Y:S01]  /*8df0*/  LEA R0, R0, UR4, 0x1 ;  /* 0x0000000400007c11 */ /* 0x000fe2000f8e08ff */
        /* <DEDUP_REMOVED lines=13> */
[----:B------:R-:W-:-:S02]  /*8ed0*/  VIADD R21, R0, 0xc000 ;  /* 0x0000c00000157836 */ /* 0x000fc40000000000 */
        /* <DEDUP_REMOVED lines=15> */
[----:B------:R-:W-:-:S02]  /*8fd0*/  VIADD R2, R0, 0xc040 ;  /* 0x0000c04000027836 */ /* 0x000fc40000000000 */
[----:B------:R-:W-:Y:S01]  /*8fe0*/  FMUL.FTZ R120, R120, UR8 ;  /* 0x0000000878787c20 */ /* 0x000fe20008410000 */
[----:B------:R-:W-:Y:S01]  /*8ff0*/  FMUL.FTZ R10, R121, UR8 ;  /* 0x00000008790a7c20 */ /* 0x000fe20008410000 */
[----:B------:R-:W-:Y:S01]  /*9000*/  FMUL.FTZ R122, R122, UR8 ;  /* 0x000000087a7a7c20 */ /* 0x000fe20008410000 */
[----:B------:R-:W-:Y:S01]  /*9010*/  FMUL.FTZ R9, R123, UR8 ;  /* 0x000000087b097c20 */ /* 0x000fe20008410000 */
[----:B------:R-:W-:Y:S01]  /*9020*/  F2FP.F16.F32.PACK_AB R12, R12, R112 ;  /* 0x000000700c0c723e */ /* 0x000fe200000000ff */
[----:B------:R-:W-:Y:S01]  /*9030*/  IMAD.IADD R3, R4, 0x1, R0 ;  /* 0x0000000104037824 */ /* 0x000fe200078e0200 */
[----:B------:R-:W-:Y:S01]  /*9040*/  F2FP.F16.F32.PACK_AB R11, R11, R114 ;  /* 0x000000720b0b723e */ /* 0x000fe200000000ff */
[----:B------:R-:W-:Y:S02]  /*9050*/  @P1 VIADD R2, R21, 0xffffffc0 ;  /* 0xffffffc015021836 */ /* 0x000fe40000000000 */
        /* <DEDUP_REMOVED lines=34> */
[----:B------:R1:W-:Y:S01]  /*9280*/  STS [R2], R18 ;  /* 0x0000001202007388 */ /* 0x0003e20000000800 */
[----:B------:R-:W-:Y:S02]  /*9290*/  F2FP.F16.F32.PACK_AB R86, R87, R86 ;  /* 0x000000565756723e */ /* 0x000fe400000000ff */
[----:B------:R-:W-:Y:S01]  /*92a0*/  F2FP.F16.F32.PACK_AB R96, R97, R96 ;  /* 0x000000606160723e */ /* 0x000fe200000000ff */
[----:B------:R1:W-:Y:S01]  /*92b0*/  STS [R2+0x400], R17 ;  /* 0x0004001102007388 */ /* 0x0003e20000000800 */
[----:B------:R-:W-:Y:S02]  /*92c0*/  F2FP.F16.F32.PACK_AB R98, R99, R98 ;  /* 0x000000626362723e */ /* 0x000fe400000000ff */
[----:B------:R-:W-:Y:S01]  /*92d0*/  F2FP.F16.F32.PACK_AB R88, R89, R88 ;  /* 0x000000585958723e */ /* 0x000fe200000000ff */
[----:B------:R1:W-:Y:S01]  /*92e0*/  STS [R4], R8 ;  /* 0x0000000804007388 */ /* 0x0003e20000000800 */
[----:B------:R-:W-:-:S02]  /*92f0*/  F2FP.F16.F32.PACK_AB R90, R91, R90 ;  /* 0x0000005a5b5a723e */ /* 0x000fc400000000ff */
[----:B------:R-:W-:Y:S01]  /*9300*/  F2FP.F16.F32.PACK_AB R92, R93, R92 ;  /* 0x0000005c5d5c723e */ /* 0x000fe200000000ff */
[----:B------:R1:W-:Y:S01]  /*9310*/  STS [R4+0x400], R7 ;  /* 0x0004000704007388 */ /* 0x0003e20000000800 */
[----:B------:R-:W-:-:S03]  /*9320*/  F2FP.F16.F32.PACK_AB R94, R95, R94 ;  /* 0x0000005e5f5e723e */ /* 0x000fc600000000ff */
        /* <DEDUP_REMOVED lines=20> */
[----:B------:R-:W-:Y:S05]  /*9470*/  BRA.U UP0, `(.L_x_291) ;  /* 0x0000000100347547 */ /* 0x000fea000b800000 */
[----:B------:R-:W2:Y:S01]  /*9480*/  LDCU.64 UR10, c[0x0][0x5c0] ;  /* 0x0000b800ff0a77ac */ /* 0x000ea20008000a00 */
[----:B------:R-:W3:Y:S01]  /*9490*/  LDCU.64 UR8, c[0x0][0x5a8] ;  /* 0x0000b500ff0877ac */ /* 0x000ee20008000a00 */
[----:B------:R-:W-:-:S04]  /*94a0*/  USHF.R.S32.HI UR12, URZ, 0x1f, UR36 ;  /* 0x0000001fff0c7899 */ /* 0x000fc80008011424 */
[----:B--2---:R-:W-:Y:S02]  /*94b0*/  UIMAD UR12, UR12, UR10, URZ ;  /* 0x0000000a0c0c72a4 */ /* 0x004fe4000f8e02ff */
[----:B------:R-:W-:Y:S02]  /*94c0*/  UIMAD.WIDE.U32 UR14, UR36, UR10, URZ ;  /* 0x0000000a240e72a5 */ /* 0x000fe4000f8e00ff */
[----:B------:R-:W-:-:S04]  /*94d0*/  UIMAD UR12, UR36, UR11, UR12 ;  /* 0x0000000b240c72a4 */ /* 0x000fc8000f8e020c */
[----:B------:R-:W-:-:S03]  /*94e0*/  UIADD3 UR13, UPT, UPT, UR15, UR12, URZ ;  /* 0x0000000c0f0d7290 */ /* 0x000fc6000fffe0ff */
[----:B------:R-:W-:Y:S02]  /*94f0*/  UMOV UR12, UR14 ;  /* 0x0000000e000c7c82 */ /* 0x000fe40008000000 */
[----:B---3--:R-:W-:-:S04]  /*9500*/  UIMAD.WIDE.U32 UR12, UR46, UR8, UR12 ;  /* 0x000000082e0c72a5 */ /* 0x008fc8000f8e000c */
[----:B------:R-:W-:-:S03]  /*9510*/  UIMAD UR9, UR46, UR9, UR13 ;  /* 0x000000092e0972a4 */ /* 0x000fc6000f8e020d */
[----:B------:R-:W-:-:S03]  /*9520*/  UMOV UR34, UR12 ;  /* 0x0000000c00227c82 */ /* 0x000fc60008000000 */
[----:B-1----:R-:W-:Y:S01]  /*9530*/  MOV R0, UR9 ;  /* 0x0000000900007c02 */ /* 0x002fe20008000f00 */
[----:B------:R-:W-:Y:S05]  /*9540*/  BRA `(.L_x_292) ;  /* 0x00000000001c7947 */ /* 0x000fea0003800000 */
.L_x_291:
[----:B------:R-:W2:Y:S01]  /*9550*/  LDCU.64 UR10, c[0x0][0x5c0] ;  /* 0x0000b800ff0a77ac */ /* 0x000ea20008000a00 */
[----:B------:R-:W-:-:S04]  /*9560*/  UIADD3 UR8, UPT, UPT, UR36, UR38, URZ ;  /* 0x0000002624087290 */ /* 0x000fc8000fffe0ff */
[----:B--2---:R-:W-:Y:S02]  /*9570*/  UIMAD.WIDE.U32 UR12, UR8, UR10, URZ ;  /* 0x0000000a080c72a5 */ /* 0x004fe4000f8e00ff */
[----:B------:R-:W-:-:S04]  /*9580*/  UIMAD UR8, UR8, UR11, URZ ;  /* 0x0000000b080872a4 */ /* 0x000fc8000f8e02ff */
[----:B------:R-:W-:Y:S01]  /*9590*/  UIADD3 UR8, UPT, UPT, UR13, UR8, URZ ;  /* 0x000000080d087290 */ /* 0x000fe2000fffe0ff */
[----:B------:R-:W-:-:S05]  /*95a0*/  UMOV UR34, UR12 ;  /* 0x0000000c00227c82 */ /* 0x000fca0008000000 */
[----:B-1----:R-:W-:Y:S02]  /*95b0*/  MOV R0, UR8 ;  /* 0x0000000800007c02 */ /* 0x002fe40008000f00 */
.L_x_292:
[----:B------:R-:W-:Y:S05]  /*95c0*/  BRA.U UP0, `(.L_x_293) ;  /* 0x00000001002c7547 */ /* 0x000fea000b800000 */
[----:B------:R-:W1:Y:S01]  /*95d0*/  LDCU.64 UR8, c[0x0][0x5c8] ;  /* 0x0000b900ff0877ac */ /* 0x000e620008000a00 */
[----:B------:R-:W2:Y:S01]  /*95e0*/  LDCU.64 UR12, c[0x0][0x5b0] ;  /* 0x0000b600ff0c77ac */ /* 0x000ea20008000a00 */
[----:B------:R-:W-:-:S04]  /*95f0*/  USHF.R.S32.HI UR14, URZ, 0x1f, UR36 ;  /* 0x0000001fff0e7899 */ /* 0x000fc80008011424 */
[----:B-1----:R-:W-:Y:S02]  /*9600*/  UIMAD UR14, UR14, UR8, URZ ;  /* 0x000000080e0e72a4 */ /* 0x002fe4000f8e02ff */
[----:B------:R-:W-:Y:S02]  /*9610*/  UIMAD.WIDE.U32 UR16, UR36, UR8, URZ ;  /* 0x00000008241072a5 */ /* 0x000fe4000f8e00ff */
[----:B------:R-:W-:-:S04]  /*9620*/  UIMAD UR14, UR36, UR9, UR14 ;  /* 0x00000009240e72a4 */ /* 0x000fc8000f8e020e */
[----:B------:R-:W-:-:S04]  /*9630*/  UIADD3 UR17, UPT, UPT, UR17, UR14, URZ ;  /* 0x0000000e11117290 */ /* 0x000fc8000fffe0ff */
[----:B--2---:R-:W-:-:S04]  /*9640*/  UIMAD.WIDE.U32 UR16, UR46, UR12, UR16 ;  /* 0x0000000c2e1072a5 */ /* 0x004fc8000f8e0010 */
[----:B------:R-:W-:-:S06]  /*9650*/  UIMAD UR13, UR46, UR13, UR17 ;  /* 0x0000000d2e0d72a4 */ /* 0x000fcc000f8e0211 */
[----:B------:R-:W-:Y:S01]  /*9660*/  MOV R20, UR13 ;  /* 0x0000000d00147c02 */ /* 0x000fe20008000f00 */
[----:B------:R-:W-:Y:S06]  /*9670*/  BRA `(.L_x_294) ;  /* 0x0000000000187947 */ /* 0x000fec0003800000 */
.L_x_293:
[----:B------:R-:W1:Y:S01]  /*9680*/  LDCU.64 UR8, c[0x0][0x5c8] ;  /* 0x0000b900ff0877ac */ /* 0x000e620008000a00 */
[----:B------:R-:W-:-:S04]  /*9690*/  UIADD3 UR12, UPT, UPT, UR36, UR38, URZ ;  /* 0x00000026240c7290 */ /* 0x000fc8000fffe0ff */
[----:B-1----:R-:W-:Y:S02]  /*96a0*/  UIMAD.WIDE.U32 UR16, UR12, UR8, URZ ;  /* 0x000000080c1072a5 */ /* 0x002fe4000f8e00ff */
[----:B------:R-:W-:-:S04]  /*96b0*/  UIMAD UR12, UR12, UR9, URZ ;  /* 0x000000090c0c72a4 */ /* 0x000fc8000f8e02ff */
[----:B------:R-:W-:-:S06]  /*96c0*/  UIADD3 UR12, UPT, UPT, UR17, UR12, URZ ;  /* 0x0000000c110c7290 */ /* 0x000fcc000fffe0ff */
[----:B------:R-:W-:-:S07]  /*96d0*/  MOV R20, UR12 ;  /* 0x0000000c00147c02 */ /* 0x000fce0008000f00 */
.L_x_294:
[----:B------:R-:W-:Y:S01]  /*96e0*/  BAR.SYNC.DEFER_BLOCKING 0x0 ;  /* 0x0000000000007b1d */ /* 0x000fe20000010000 */
[----:B------:R-:W-:Y:S01]  /*96f0*/  USHF.L.U32 UR14, UR39, 0x7, URZ ;  /* 0x00000007270e7899 */ /* 0x000fe200080006ff */
[----:B------:R-:W-:Y:S01]  /*9700*/  SHF.R.U32.HI R179, RZ, 0x3, R179 ;  /* 0x00000003ffb37819 */ /* 0x000fe200000116b3 */
[----:B------:R-:W-:Y:S02]  /*9710*/  USHF.L.U32 UR17, UR39, 0x7, URZ ;  /* 0x0000000727117899 */ /* 0x000fe400080006ff */
[----:B------:R-:W-:-:S03]  /*9720*/  UIMAD.WIDE.U32 UR36, UR14, UR10, URZ ;  /* 0x0000000a0e2472a5 */ /* 0x000fc6000f8e00ff */
[----:B------:R-:W1:Y:S01]  /*9730*/  LDC.64 R4, c[0x0][0x5d8] ;  /* 0x00017600ff047b82 */ /* 0x000e620000000a00 */
[----:B------:R-:W2:Y:S01]  /*9740*/  LDCU UR12, c[0x0][0x440] ;  /* 0x00008800ff0c77ac */ /* 0x000ea20008000800 */
[C---:B------:R-:W-:Y:S01]  /*9750*/  VIADD R8, R179.reuse, 0x20 ;  /* 0x00000020b3087836 */ /* 0x040fe20000000000 */
[C---:B------:R-:W-:Y:S01]  /*9760*/  IADD3 R28, P2, PT, R179.reuse, 0x20, RZ ;  /* 0x00000020b31c7810 */ /* 0x040fe20007f5e0ff */
[C---:B------:R-:W-:Y:S01]  /*9770*/  VIADD R7, R179.reuse, 0x40 ;  /* 0x00000040b3077836 */ /* 0x040fe20000000000 */
[----:B------:R-:W-:Y:S01]  /*9780*/  USHF.R.S32.HI UR15, URZ, 0x1f, UR14 ;  /* 0x0000001fff0f7899 */ /* 0x000fe2000801140e */
[----:B------:R-:W-:Y:S01]  /*9790*/  IMAD.U32 R2, RZ, RZ, UR36 ;  /* 0x00000024ff027e24 */ /* 0x000fe2000f8e00ff */
[----:B------:R-:W-:Y:S01]  /*97a0*/  UIADD3 UR35, UPT, UPT, -UR17, UR35, URZ ;  /* 0x0000002311237290 */ /* 0x000fe2000fffe1ff */
[C---:B------:R-:W-:Y:S01]  /*97b0*/  VIADD R6, R179.reuse, 0x60 ;  /* 0x00000060b3067836 */ /* 0x040fe20000000000 */
[----:B------:R-:W-:Y:S01]  /*97c0*/  UIMAD UR13, UR15, UR10, URZ ;  /* 0x0000000a0f0d72a4 */ /* 0x000fe2000f8e02ff */
[----:B------:R-:W3:Y:S01]  /*97d0*/  LDC.64 R34, c[0x0][0x5e0] ;  /* 0x00017800ff227b82 */ /* 0x000ee20000000a00 */
[----:B------:R-:W-:Y:S01]  /*97e0*/  LOP3.LUT R2, R2, 0x38, R178, 0xf8, !PT ;  /* 0x0000003802027812 */ /* 0x000fe200078ef8b2 */
[----:B------:R-:W-:Y:S01]  /*97f0*/  IMAD.U32 R3, RZ, RZ, UR37 ;  /* 0x00000025ff037e24 */ /* 0x000fe2000f8e00ff */
[----:B------:R-:W-:Y:S01]  /*9800*/  UIMAD UR13, UR14, UR11, UR13 ;  /* 0x0000000b0e0d72a4 */ /* 0x000fe2000f8e020d */
[----:B------:R-:W-:Y:S01]  /*9810*/  BSSY.RECONVERGENT B0, `(.L_x_295) ;  /* 0x0000019000007945 */ /* 0x000fe20003800200 */
[----:B------:R-:W-:Y:S01]  /*9820*/  IADD3 R2, P0, PT, R2, UR34, RZ ;  /* 0x0000002202027c10 */ /* 0x000fe2000ff1e0ff */
[----:B------:R-:W-:Y:S01]  /*9830*/  IMAD.X R33, RZ, RZ, RZ, P2 ;  /* 0x000000ffff217224 */ /* 0x000fe200010e06ff */
[----:B------:R-:W-:Y:S01]  /*9840*/  IADD3 R29, P1, PT, R179, 0x40, RZ ;  /* 0x00000040b31d7810 */ /* 0x000fe20007f3e0ff */
[----:B------:R4:W3:Y:S01]  /*9850*/  LDS.128 R16, [R139+0xd000] ;  /* 0x00d000008b107984 */ /* 0x0008e20000000c00 */
[----:B--2---:R-:W-:Y:S01]  /*9860*/  ISETP.GE.AND P6, PT, R226, UR12, PT ;  /* 0x0000000ce2007c0c */ /* 0x004fe2000bfc6270 */
[----:B------:R-:W-:-:S03]  /*9870*/  IMAD.U32 R3, RZ, RZ, UR13 ;  /* 0x0000000dff037e24 */ /* 0x000fc6000f8e00ff */
[----:B------:R-:W-:Y:S02]  /*9880*/  ISETP.GE.OR P5, PT, R8, UR35, P6 ;  /* 0x0000002308007c0c */ /* 0x000fe4000b7a6670 */
[----:B------:R-:W-:Y:S02]  /*9890*/  ISETP.GE.OR P4, PT, R7, UR35, P6 ;  /* 0x0000002307007c0c */ /* 0x000fe4000b786670 */
[----:B------:R-:W-:Y:S02]  /*98a0*/  ISETP.GE.OR P3, PT, R6, UR35, P6 ;  /* 0x0000002306007c0c */ /* 0x000fe4000b766670 */
[C---:B------:R-:W-:Y:S02]  /*98b0*/  ISETP.GE.OR P6, PT, R179.reuse, UR35, P6 ;  /* 0x00000023b3007c0c */ /* 0x040fe4000b7c6670 */
[----:B------:R-:W-:Y:S02]  /*98c0*/  IADD3.X R3, PT, PT, R0, UR37, R3, P0, !PT ;  /* 0x0000002500037c10 */ /* 0x000fe400087fe403 */
[----:B------:R-:W-:Y:S01]  /*98d0*/  IADD3 R30, P0, PT, R179, 0x60, RZ ;  /* 0x00000060b31e7810 */ /* 0x000fe20007f1e0ff */
[----:B-1----:R-:W-:-:S04]  /*98e0*/  IMAD.WIDE.U32 R6, R4, UR20, R2 ;  /* 0x0000001404067c25 */ /* 0x002fc8000f8e0002 */
[----:B------:R-:W-:-:S04]  /*98f0*/  IMAD R12, R5, UR20, R7 ;  /* 0x00000014050c7c24 */ /* 0x000fc8000f8e0207 */
[----:B----4-:R-:W-:Y:S05]  /*9900*/  @P6 BRA `(.L_x_296) ;  /* 0x0000000000246947 */ /* 0x010fea0003800000 */
[----:B------:R-:W1:Y:S01]  /*9910*/  LDS.128 R8, [R139+0xc000] ;  /* 0x00c000008b087984 */ /* 0x000e620000000c00 */
[----:B------:R-:W2:Y:S01]  /*9920*/  LDCU.64 UR12, c[0x0][0x560] ;  /* 0x0000ac00ff0c77ac */ /* 0x000ea20008000a00 */
[----:B------:R-:W-:Y:S02]  /*9930*/  MOV R2, R6 ;  /* 0x0000000600027202 */ /* 0x000fe40000000f00 */
[----:B------:R-:W-:-:S03]  /*9940*/  MOV R3, R12 ;  /* 0x0000000c00037202 */ /* 0x000fc60000000f00 */
[----:B------:R-:W-:-:S04]  /*9950*/  IMAD.WIDE.U32 R2, R179, UR10, R2 ;  /* 0x0000000ab3027c25 */ /* 0x000fc8000f8e0002 */
[----:B------:R-:W-:Y:S01]  /*9960*/  IMAD R0, R179, UR11, R3 ;  /* 0x0000000bb3007c24 */ /* 0x000fe2000f8e0203 */
[----:B--2---:R-:W-:-:S04]  /*9970*/  LEA R4, P2, R2, UR12, 0x1 ;  /* 0x0000000c02047c11 */ /* 0x004fc8000f8408ff */
[----:B------:R-:W-:-:S05]  /*9980*/  LEA.HI.X R5, R2, UR13, R0, 0x1, P2 ;  /* 0x0000000d02057c11 */ /* 0x000fca00090f0c00 */
[----:B-1----:R1:W-:Y:S04]  /*9990*/  STG.E.128 desc[UR32][R4.64], R8 ;  /* 0x0000000804007986 */ /* 0x0023e8000c101d20 */
.L_x_296:
[----:B------:R-:W-:Y:S05]  /*99a0*/  BSYNC.RECONVERGENT B0 ;  /* 0x0000000000007941 */ /* 0x000fea0003800200 */
.L_x_295:
        /* <DEDUP_REMOVED lines=11> */
[----:B---3--:R2:W-:Y:S04]  /*9a60*/  STG.E.128 desc[UR32][R4.64], R16 ;  /* 0x0000001004007986 */ /* 0x0085e8000c101d20 */
.L_x_298:
[----:B------:R-:W-:Y:S05]  /*9a70*/  BSYNC.RECONVERGENT B0 ;  /* 0x0000000000007941 */ /* 0x000fea0003800200 */
.L_x_297:
[----:B-1----:R1:W4:Y:S01]  /*9a80*/  LDS.128 R8, [R139+0xe000] ;  /* 0x00e000008b087984 */ /* 0x0023220000000c00 */
[----:B------:R-:W-:Y:S01]  /*9a90*/  BSSY.RECONVERGENT B0, `(.L_x_299) ;  /* 0x000000d000007945 */ /* 0x000fe20003800200 */
[----:B------:R-:W-:-:S03]  /*9aa0*/  IADD3.X R32, PT, PT, RZ, RZ, RZ, P1, !PT ;  /* 0x000000ffff207210 */ /* 0x000fc60000ffe4ff */
        /* <DEDUP_REMOVED lines=10> */
[----:B----4-:R2:W-:Y:S04]  /*9b50*/  STG.E.128 desc[UR32][R4.64], R8 ;  /* 0x0000000804007986 */ /* 0x0105e8000c101d20 */
.L_x_300:
[----:B------:R-:W-:Y:S05]  /*9b60*/  BSYNC.RECONVERGENT B0 ;  /* 0x0000000000007941 */ /* 0x000fea0003800200 */
.L_x_299:
[----:B--2-4-:R2:W4:Y:S01]  /*9b70*/  LDS.128 R8, [R139+0xf000] ;  /* 0x00f000008b087984 */ /* 0x0145220000000c00 */
[----:B------:R-:W-:Y:S01]  /*9b80*/  BSSY.RECONVERGENT B0, `(.L_x_301) ;  /* 0x000000e000007945 */ /* 0x000fe20003800200 */
[----:B------:R-:W-:Y:S02]  /*9b90*/  MOV R13, UR8 ;  /* 0x00000008000d7c02 */ /* 0x000fe40008000f00 */
[----:B------:R-:W-:Y:S01]  /*9ba0*/  IADD3.X R31, PT, PT, RZ, RZ, RZ, P0, !PT ;  /* 0x000000ffff1f7210 */ /* 0x000fe200007fe4ff */
[----:B------:R-:W-:Y:S06]  /*9bb0*/  @P3 BRA `(.L_x_302) ;  /* 0x0000000000283947 */ /* 0x000fec0003800000 */
        /* <DEDUP_REMOVED lines=9> */
[----:B----4-:R1:W-:Y:S04]  /*9c50*/  STG.E.128 desc[UR32][R2.64], R8 ;  /* 0x0000000802007986 */ /* 0x0103e8000c101d20 */
.L_x_302:
[----:B------:R-:W-:Y:S05]  /*9c60*/  BSYNC.RECONVERGENT B0 ;  /* 0x0000000000007941 */ /* 0x000fea0003800200 */
.L_x_301:
[----:B-1----:R-:W-:Y:S01]  /*9c70*/  MOV R2, R226 ;  /* 0x000000e200027202 */ /* 0x002fe20000000f00 */
[----:B------:R-:W-:Y:S01]  /*9c80*/  UIMAD UR15, UR15, UR8, URZ ;  /* 0x000000080f0f72a4 */ /* 0x000fe2000f8e02ff */
[----:B------:R-:W-:Y:S01]  /*9c90*/  MOV R3, RZ ;  /* 0x000000ff00037202 */ /* 0x000fe20000000f00 */
[----:B------:R-:W1:Y:S01]  /*9ca0*/  @!P6 LDC.64 R4, c[0x0][0x568] ;  /* 0x00015a00ff04eb82 */ /* 0x000e620000000a00 */
[----:B------:R-:W-:Y:S01]  /*9cb0*/  LDS.128 R24, [R139+0x13000] ;  /* 0x013000008b187984 */ /* 0x000fe20000000c00 */
[----:B------:R-:W-:Y:S01]  /*9cc0*/  UIMAD UR15, UR14, UR9, UR15 ;  /* 0x000000090e0f72a4 */ /* 0x000fe2000f8e020f */
[----:B------:R-:W-:Y:S01]  /*9cd0*/  BSSY.RECONVERGENT B0, `(.L_x_303) ;  /* 0x000001a000007945 */ /* 0x000fe20003800200 */
[----:B------:R-:W-:Y:S01]  /*9ce0*/  IMAD.WIDE.U32 R2, R13, UR14, R2 ;  /* 0x0000000e0d027c25 */ /* 0x000fe2000f8e0002 */
[----:B---3--:R-:W-:Y:S04]  /*9cf0*/  LDS.128 R16, [R139+0x11000] ;  /* 0x011000008b107984 */ /* 0x008fe80000000c00 */
[----:B------:R-:W3:Y:S01]  /*9d00*/  LDS.128 R12, [R139+0x10000] ;  /* 0x010000008b0c7984 */ /* 0x000ee20000000c00 */
[----:B------:R-:W-:-:S04]  /*9d10*/  IADD3 R2, P0, PT, R2, UR16, RZ ;  /* 0x0000001002027c10 */ /* 0x000fc8000ff1e0ff */
[----:B------:R-:W-:Y:S02]  /*9d20*/  IADD3.X R3, PT, PT, R20, UR15, R3, P0, !PT ;  /* 0x0000000f14037c10 */ /* 0x000fe400087fe403 */
[----:B------:R1:W2:Y:S01]  /*9d30*/  LDS.128 R20, [R139+0x12000] ;  /* 0x012000008b147984 */ /* 0x0002a20000000c00 */
[----:B----4-:R-:W-:-:S04]  /*9d40*/  IMAD.WIDE.U32 R8, R34, UR20, R2 ;  /* 0x0000001422087c25 */ /* 0x010fc8000f8e0002 */
[----:B------:R-:W-:Y:S01]  /*9d50*/  IMAD R7, R35, UR20, R9 ;  /* 0x0000001423077c24 */ /* 0x000fe2000f8e0209 */
[----:B------:R-:W-:-:S05]  /*9d60*/  @!P6 MOV R6, R8 ;  /* 0x000000080006e202 */ /* 0x000fca0000000f00 */
[----:B------:R-:W-:-:S04]  /*9d70*/  @!P6 IMAD.WIDE.U32 R2, R179, UR8, R6 ;  /* 0x00000008b302ec25 */ /* 0x000fc8000f8e0006 */
[----:B------:R-:W-:Y:S01]  /*9d80*/  @!P6 IMAD R0, R179, UR9, R3 ;  /* 0x00000009b300ec24 */ /* 0x000fe2000f8e0203 */
[----:B-1----:R-:W-:-:S04]  /*9d90*/  @!P6 LEA R4, P0, R2, R4, 0x1 ;  /* 0x000000040204e211 */ /* 0x002fc800078008ff */
[----:B------:R-:W-:-:S05]  /*9da0*/  @!P6 LEA.HI.X R5, R2, R5, R0, 0x1, P0 ;  /* 0x000000050205e211 */ /* 0x000fca00000f0c00 */
[----:B---3--:R1:W-:Y:S01]  /*9db0*/  @!P6 STG.E.128 desc[UR32][R4.64], R12 ;  /* 0x0000000c0400e986 */ /* 0x0083e2000c101d20 */
[----:B--2---:R-:W-:Y:S05]  /*9dc0*/  @P5 BRA `(.L_x_304) ;  /* 0x0000000000285947 */ /* 0x004fea0003800000 */
        /* <DEDUP_REMOVED lines=9> */
[----:B------:R2:W-:Y:S04]  /*9e60*/  STG.E.128 desc[UR32][R4.64], R16 ;  /* 0x0000001004007986 */ /* 0x0005e8000c101d20 */
.L_x_304:
[----:B------:R-:W-:Y:S05]  /*9e70*/  BSYNC.RECONVERGENT B0 ;  /* 0x0000000000007941 */ /* 0x000fea0003800200 */
.L_x_303:
        /* <DEDUP_REMOVED lines=11> */
[----:B------:R3:W-:Y:S04]  /*9f30*/  STG.E.128 desc[UR32][R4.64], R20 ;  /* 0x0000001404007986 */ /* 0x0007e8000c101d20 */
.L_x_306:
[----:B------:R-:W-:Y:S05]  /*9f40*/  BSYNC.RECONVERGENT B0 ;  /* 0x0000000000007941 */ /* 0x000fea0003800200 */
.L_x_305:
        /* <DEDUP_REMOVED lines=10> */
[----:B------:R4:W-:Y:S04]  /*9ff0*/  STG.E.128 desc[UR32][R2.64], R24 ;  /* 0x0000001802007986 */ /* 0x0009e8000c101d20 */
.L_x_247:
[----:B------:R-:W-:Y:S05]  /*a000*/  BSYNC.RECONVERGENT B1 ;  /* 0x0000000000017941 */ /* 0x000fea0003800200 */
.L_x_221:
[----:B------:R-:W2:Y:S01]  /*a010*/  LDCU UR9, c[0x0][0x438] ;  /* 0x00008700ff0977ac */ /* 0x000ea20008000800 */
[----:B------:R-:W1:Y:S01]  /*a020*/  LDCU UR10, c[0x0][0x370] ;  /* 0x00006e00ff0a77ac */ /* 0x000e620008000800 */
[----:B--2---:R-:W-:-:S04]  /*a030*/  UIADD3 UR9, UPT, UPT, UR9, 0x7f, URZ ;  /* 0x0000007f09097890 */ /* 0x004fc8000fffe0ff */
[----:B------:R-:W-:Y:S02]  /*a040*/  USHF.R.S32.HI UR8, URZ, 0x1f, UR9 ;  /* 0x0000001fff087899 */ /* 0x000fe40008011409 */
[----:B-1----:R-:W-:Y:S02]  /*a050*/  UIADD3 UR39, UPT, UPT, UR10, UR39, URZ ;  /* 0x000000270a277290 */ /* 0x002fe4000fffe0ff */
[----:B------:R-:W-:Y:S01]  /*a060*/  ULEA.HI UR8, UR8, UR9, URZ, 0x7 ;  /* 0x0000000908087291 */ /* 0x000fe2000f8f38ff */
[----:B------:R-:W-:-:S03]  /*a070*/  UMOV UR10, UR19 ;  /* 0x00000013000a7c82 */ /* 0x000fc60008000000 */
[----:B------:R-:W-:-:S04]  /*a080*/  USHF.R.S32.HI UR8, URZ, 0x7, UR8 ;  /* 0x00000007ff087899 */ /* 0x000fc80008011408 */
[----:B------:R-:W-:-:S09]  /*a090*/  UISETP.GE.AND UP0, UPT, UR39, UR8, UPT ;  /* 0x000000082700728c */ /* 0x000fd2000bf06270 */
[----:B------:R-:W-:Y:S05]  /*a0a0*/  BRA.U !UP0, `(.L_x_307) ;  /* 0xffffff6108987547 */ /* 0x000fea000b83ffff */
[----:B------:R-:W-:Y:S05]  /*a0b0*/  EXIT ;  /* 0x000000000000794d */ /* 0x000fea0003800000 */
.L_x_308:
        /* <DEDUP_REMOVED lines=12> */
.L_x_1407:


//--------------------- .text._ZN5flash44flash_bwd_dq_dk_dv_loop_seqk_parallel_kernelI23Flash_bwd_kernel_traitsILi64ELi128ELi128ELi8ELi4ELi4ELi4ELb0ELb0EN7cutlass6half_tE19Flash_kernel_traitsILi64ELi128ELi128ELi8ES3_EELb0ELb1ELb0ELb0ELb1ELb1ELb0EEEvNS_16Flash_bwd_paramsE --------------------------
	.section	.text._ZN5flash44flash_bwd_dq_dk_dv_loop_seqk_parallel_kernelI23Flash_bwd_kernel_traitsILi64ELi128ELi128ELi8ELi4ELi4ELi4ELb0ELb0EN7cutlass6half_tE19Flash_kernel_traitsILi64ELi128ELi128ELi8ES3_EELb0ELb1ELb0ELb0ELb1ELb1ELb0EEEvNS_16Flash_bwd_paramsE,"ax",@progbits
	.align	128
        .global         _ZN5flash44flash_bwd_dq_dk_dv_loop_seqk_parallel_kernelI23Flash_bwd_kernel_traitsILi64ELi128ELi128ELi8ELi4ELi4ELi4ELb0ELb0EN7cutlass6half_tE19Flash_kernel_traitsILi64ELi128ELi128ELi8ES3_EELb0ELb1ELb0ELb0ELb1ELb1ELb0EEEvNS_16Flash_bwd_paramsE
        .type           _ZN5flash44flash_bwd_dq_dk_dv_loop_seqk_parallel_kernelI23Flash_bwd_kernel_traitsILi64ELi128ELi128ELi8ELi4ELi4ELi4ELb0ELb0EN7cutlass6half_tE19Flash_kernel_traitsILi64ELi128ELi128ELi8ES3_EELb0ELb1ELb0ELb0ELb1ELb1ELb0EEEvNS_16Flash_bwd_paramsE,@function
        .size           _ZN5flash44flash_bwd_dq_dk_dv_loop_seqk_parallel_kernelI23Flash_bwd_kernel_traitsILi64ELi128ELi128ELi8ELi4ELi4ELi4ELb0ELb0EN7cutlass6half_tE19Flash_kernel_traitsILi64ELi128ELi128ELi8ES3_EELb0ELb1ELb0ELb0ELb1ELb1ELb0EEEvNS_16Flash_bwd_paramsE,(.L_x_1408 - _ZN5flash44flash_bwd_dq_dk_dv_loop_seqk_parallel_kernelI23Flash_bwd_kernel_traitsILi64ELi128ELi128ELi8ELi4ELi4ELi4ELb0ELb0EN7cutlass6half_tE19Flash_kernel_traitsILi64ELi128ELi128ELi8ES3_EELb0ELb1ELb0ELb0ELb1ELb1ELb0EEEvNS_16Flash_bwd_paramsE)
        .other          _ZN5flash44flash_bwd_dq_dk_dv_loop_seqk_parallel_kernelI23Flash_bwd_kernel_traitsILi64ELi128ELi128ELi8ELi4ELi4ELi4ELb0ELb0EN7cutlass6half_tE19Flash_kernel_traitsILi64ELi128ELi128ELi8ES3_EELb0ELb1ELb0ELb0ELb1ELb1ELb0EEEvNS_16Flash_bwd_paramsE,@"STO_CUDA_ENTRY STV_DEFAULT"
_ZN5flash44flash_bwd_dq_dk_dv_loop_seqk_parallel_kernelI23Flash_bwd_kernel_traitsILi64ELi128ELi128ELi8ELi4ELi4ELi4ELb0ELb0EN7cutlass6half_tE19Flash_kernel_traitsILi64ELi128ELi128ELi8ES3_EELb0ELb1ELb0ELb0ELb1ELb1ELb0EEEvNS_16Flash_bwd_paramsE:
.text._ZN5flash44flash_bwd_dq_dk_dv_loop_seqk_parallel_kernelI23Flash_bwd_kernel_traitsILi64ELi128ELi128ELi8ELi4ELi4ELi4ELb0ELb0EN7cutlass6half_tE19Flash_kernel_traitsILi64ELi128ELi128ELi8ES3_EELb0ELb1ELb0ELb0ELb1ELb1ELb0EEEvNS_16Flash_bwd_paramsE:
        /* <DEDUP_REMOVED lines=10> */
[----:B------:R-:W1:Y:S01]  /*00a0*/  LDCU.64 UR8, c[0x0][0x478] ;  /* 0x00008f00ff0877ac */ /* 0x000e620008000a00 */
[----:B------:R-:W-:Y:S01]  /*00b0*/  S2UR UR22, SR_CgaCtaId ;  /* 0x00000000001679c3 */ /* 0x000fe20000008800 */
[----:B------:R-:W2:Y:S01]  /*00c0*/  LDCU.64 UR10, c[0x0][0x470] ;  /* 0x00008e00ff0a77ac */ /* 0x000ea20008000a00 */
[----:B------:R-:W3:Y:S06]  /*00d0*/  LDCU.64 UR28, c[0x0][0x358] ;  /* 0x00006b00ff1c77ac */ /* 0x000eec0008000a00 */
[----:B------:R-:W4:Y:S01]  /*00e0*/  S2UR UR21, SR_CgaCtaId ;  /* 0x00000000001579c3 */ /* 0x000f220000008800 */
[----:B------:R-:W-:Y:S01]  /*00f0*/  UMOV UR25, URZ ;  /* 0x000000ff00197c82 */ /* 0x000fe20008000000 */
[----:B------:R-:W-:-:S06]  /*0100*/  UMOV UR26, URZ ;  /* 0x000000ff001a7c82 */ /* 0x000fcc0008000000 */
[----:B------:R-:W3:Y:S01]  /*0110*/  S2UR UR38, SR_CTAID.Y ;  /* 0x00000000002679c3 */ /* 0x000ee20000002600 */
[----:B-1----:R-:W-:-:S04]  /*0120*/  UISETP.NE.U32.AND UP3, UPT, UR8, URZ, UPT ;  /* 0x000000ff0800728c */ /* 0x002fc8000bf65070 */
[----:B------:R-:W-:Y:S02]  /*0130*/  UISETP.NE.AND.EX UP3, UPT, UR9, URZ, UPT, UP3 ;  /* 0x000000ff0900728c */ /* 0x000fe4000bf65330 */
[----:B--2---:R-:W-:Y:S01]  /*0140*/  UISETP.NE.U32.AND UP4, UPT, UR10, URZ, UPT ;  /* 0x000000ff0a00728c */ /* 0x004fe2000bf85070 */
[----:B------:R-:W1:Y:S03]  /*0150*/  S2UR UR24, SR_CTAID.Z ;  /* 0x00000000001879c3 */ /* 0x000e660000002700 */
[----:B------:R-:W-:-:S05]  /*0160*/  UISETP.NE.AND.EX UP4, UPT, UR11, URZ, UPT, UP4 ;  /* 0x000000ff0b00728c */ /* 0x000fca000bf85340 */
[----:B------:R-:W2:Y:S01]  /*0170*/  @!UP3 LDCU.64 UR4, c[0x0][0x488] ;  /* 0x00009100ff04b7ac */ /* 0x000ea20008000a00 */
[----:B------:R-:W1:Y:S01]  /*0180*/  S2UR UR20, SR_CTAID.Y ;  /* 0x00000000001479c3 */ /* 0x000e620000002600 */
[----:B------:R-:W5:Y:S07]  /*0190*/  @!UP3 LDCU.64 UR18, c[0x0][0x438] ;  /* 0x00008700ff12b7ac */ /* 0x000f6e0008000a00 */
[----:B------:R-:W1:Y:S01]  /*01a0*/  S2UR UR23, SR_CTAID.Z ;  /* 0x00000000001779c3 */ /* 0x000e620000002700 */
[----:B--2---:R-:W-:-:S03]  /*01b0*/  @!UP3 UISETP.NE.U32.AND UP0, UPT, UR4, URZ, UPT ;  /* 0x000000ff0400b28c */ /* 0x004fc6000bf05070 */
[----:B------:R-:W-:Y:S01]  /*01c0*/  UMOV UR4, 0x400 ;  /* 0x0000040000047882 */ /* 0x000fe20000000000 */
[----:B------:R-:W-:Y:S02]  /*01d0*/  @!UP3 UISETP.NE.AND.EX UP0, UPT, UR5, URZ, UPT, UP0 ;  /* 0x000000ff0500b28c */ /* 0x000fe4000bf05300 */
[----:B----4-:R-:W-:Y:S01]  /*01e0*/  ULEA UR21, UR21, UR4, 0x18 ;  /* 0x0000000415157291 */ /* 0x010fe2000f8ec0ff */
[----:B------:R-:W-:Y:S01]  /*01f0*/  UMOV UR5, 0x400 ;  /* 0x0000040000057882 */ /* 0x000fe20000000000 */
[----:B-----5:R-:W-:Y:S02]  /*0200*/  @!UP3 USEL UR27, UR19, URZ, UP0 ;  /* 0x000000ff131bb287 */ /* 0x020fe40008000000 */
[----:B------:R-:W-:Y:S01]  /*0210*/  ULEA UR22, UR22, UR5, 0x18 ;  /* 0x0000000516167291 */ /* 0x000fe2000f8ec0ff */
[----:B---3--:R-:W-:-:S11]  /*0220*/  UMOV UR19, 0xffffc000 ;  /* 0xffffc00000137882 */ /* 0x008fd60000000000 */
.L_x_316:
[----:B------:R-:W-:Y:S01]  /*0230*/  @UP4 ULEA UR6, UP1, UR38, UR10, 0x2 ;  /* 0x0000000a26064291 */ /* 0x000fe2000f8210ff */
[----:B------:R-:W-:Y:S01]  /*0240*/  PLOP3.LUT P1, PT, PT, PT, UP4, 0x80, 0x8 ;  /* 0x000000000008781c */ /* 0x000fe20003f2f048 */
[----:B------:R-:W-:Y:S01]  /*0250*/  @UP3 ULEA UR4, UP0, UR38, UR8, 0x2 ;  /* 0x0000000826043291 */ /* 0x000fe2000f8010ff */
[----:B------:R-:W-:Y:S01]  /*0260*/  PLOP3.LUT P0, PT, PT, PT, UP3, 0x80, 0x8 ;  /* 0x000000000008781c */ /* 0x000fe20003f0f038 */
[----:B------:R-:W-:Y:S02]  /*0270*/  @UP4 ULEA.HI.X UR7, UR38, UR11, URZ, 0x2, UP1 ;  /* 0x0000000b26074291 */ /* 0x000fe400088f14ff */
[----:B------:R-:W-:Y:S01]  /*0280*/  @UP3 ULEA.HI.X UR5, UR38, UR9, URZ, 0x2, UP0 ;  /* 0x0000000926053291 */ /* 0x000fe200080f14ff */
[----:B----4-:R-:W-:Y:S02]  /*0290*/  IMAD.U32 R4, RZ, RZ, UR6 ;  /* 0x00000006ff047e24 */ /* 0x010fe4000f8e00ff */
[----:B------:R-:W-:Y:S02]  /*02a0*/  IMAD.U32 R2, RZ, RZ, UR4 ;  /* 0x00000004ff027e24 */ /* 0x000fe4000f8e00ff */
[----:B------:R-:W-:-:S02]  /*02b0*/  IMAD.U32 R5, RZ, RZ, UR7 ;  /* 0x00000007ff057e24 */ /* 0x000fc4000f8e00ff */
[----:B------:R-:W-:-:S03]  /*02c0*/  IMAD.U32 R3, RZ, RZ, UR5 ;  /* 0x00000005ff037e24 */ /* 0x000fc6000f8e00ff */
[----:B------:R-:W2:Y:S04]  /*02d0*/  @P1 LDG.E R4, desc[UR28][R4.64] ;  /* 0x0000001c04041981 */ /* 0x000ea8000c1e1900 */
[----:B------:R-:W3:Y:S01]  /*02e0*/  @P0 LDG.E R0, desc[UR28][R2.64] ;  /* 0x0000001c02000981 */ /* 0x000ee2000c1e1900 */
[----:B------:R-:W-:Y:S01]  /*02f0*/  UMOV UR37, URZ ;  /* 0x000000ff00257c82 */ /* 0x000fe20008000000 */
[----:B------:R-:W-:Y:S01]  /*0300*/  USHF.L.U32 UR31, UR30, 0x7, URZ ;  /* 0x000000071e1f7899 */ /* 0x000fe200080006ff */
[----:B--2---:R-:W-:Y:S02]  /*0310*/  @P1 R2UR UR37, R4 ;  /* 0x00000000042512ca */ /* 0x004fe400000e0000 */
[----:B---3--:R-:W-:-:S13]  /*0320*/  @P0 R2UR UR36, R0 ;  /* 0x00000000002402ca */ /* 0x008fda00000e0000 */
[----:B------:R-:W-:Y:S02]  /*0330*/  @UP3 UIADD3 UR36, UPT, UPT, UR36, -UR37, URZ ;  /* 0x8000002524243290 */ /* 0x000fe4000fffe0ff */
[----:B------:R-:W-:-:S04]  /*0340*/  @!UP3 UIADD3 UR36, UPT, UPT, UR27, UR18, -UR37 ;  /* 0x000000121b24b290 */ /* 0x000fc8000fffe825 */
[----:B------:R-:W-:-:S09]  /*0350*/  UISETP.GE.AND UP0, UPT, UR31, UR36, UPT ;  /* 0x000000241f00728c */ /* 0x000fd2000bf06270 */
[----:B-----5:R-:W-:Y:S05]  /*0360*/  BRA.U UP0, `(.L_x_309) ;  /* 0x0000007500747547 */ /* 0x020fea000b800000 */
[----:B------:R-:W2:Y:S01]  /*0370*/  LDC R5, c[0x0][0x3e8] ;  /* 0x0000fa00ff057b82 */ /* 0x000ea20000000800 */
[----:B------:R-:W3:Y:S01]  /*0380*/  S2R R6, SR_CTAID.Z ;  /* 0x0000000000067919 */ /* 0x000ee20000002700 */
[----:B------:R-:W4:Y:S01]  /*0390*/  LDCU.U8 UR4, c[0x0][0x548] ;  /* 0x0000a900ff0477ac */ /* 0x000f220008000000 */
[----:B------:R-:W5:Y:S01]  /*03a0*/  LDCU UR32, c[0x0][0x434] ;  /* 0x00008680ff2077ac */ /* 0x000f620008000800 */
[----:B------:R-:W1:Y:S01]  /*03b0*/  LDCU.U8 UR40, c[0x0][0x5f0] ;  /* 0x0000be00ff2877ac */ /* 0x000e620008000000 */
[----:B------:R-:W-:Y:S02]  /*03c0*/  USHF.L.U32 UR41, UR38, 0x7, URZ ;  /* 0x0000000726297899 */ /* 0x000fe400080006ff */
[----:B----4-:R-:W-:Y:S01]  /*03d0*/  UISETP.NE.AND UP0, UPT, UR4, URZ, UPT ;  /* 0x000000ff0400728c */ /* 0x010fe2000bf05270 */
[----:B--2---:R-:W-:Y:S01]  /*03e0*/  IABS R0, R5 ;  /* 0x0000000500007213 */ /* 0x004fe20000000000 */
[----:B-----5:R-:W-:-:S04]  /*03f0*/  UIADD3 UR5, UPT, UPT, UR32, 0x7f, URZ ;  /* 0x0000007f20057890 */ /* 0x020fc8000fffe0ff */
[----:B------:R-:W-:Y:S01]  /*0400*/  IMAD.MOV.U32 R4, RZ, RZ, R0 ;  /* 0x000000ffff047224 */ /* 0x000fe200078e0000 */
[----:B------:R-:W-:-:S04]  /*0410*/  USHF.R.S32.HI UR35, URZ, 0x1f, UR5 ;  /* 0x0000001fff237899 */ /* 0x000fc80008011405 */
[----:B------:R-:W1:Y:S01]  /*0420*/  @UP0 LDCU UR34, c[0x0][0x454] ;  /* 0x00008a80ff2207ac */ /* 0x000e620008000800 */
[----:B------:R-:W2:Y:S01]  /*0430*/  I2F.RP R2, R4 ;  /* 0x0000000400027306 */ /* 0x000ea20000209400 */
[----:B---3--:R-:W-:Y:S01]  /*0440*/  IABS R6, R6 ;  /* 0x0000000600067213 */ /* 0x008fe20000000000 */
[----:B------:R-:W3:Y:S01]  /*0450*/  @!UP0 LDCU UR4, c[0x0][0x3e0] ;  /* 0x00007c00ff0487ac */ /* 0x000ee20008000800 */
[----:B------:R-:W-:-:S04]  /*0460*/  ULEA.HI UR35, UR35, UR5, URZ, 0x7 ;  /* 0x0000000523237291 */ /* 0x000fc8000f8f38ff */
[----:B------:R-:W-:Y:S01]  /*0470*/  USHF.R.S32.HI UR35, URZ, 0x7, UR35 ;  /* 0x00000007ff237899 */ /* 0x000fe20008011423 */
[----:B--2---:R-:W2:Y:S01]  /*0480*/  MUFU.RCP R2, R2 ;  /* 0x0000000200027308 */ /* 0x004ea20000001000 */
[----:B-1----:R-:W-:Y:S02]  /*0490*/  @UP0 UIMAD UR34, UR24, UR34, URZ ;  /* 0x00000022182202a4 */ /* 0x002fe4000f8e02ff */
[----:B---3--:R-:W-:Y:S02]  /*04a0*/  @!UP0 UIMAD UR4, UR38, UR4, UR24 ;  /* 0x00000004260482a4 */ /* 0x008fe4000f8e0218 */
[----:B------:R-:W-:Y:S02]  /*04b0*/  @UP0 UIMAD UR34, UR38, UR32, UR34 ;  /* 0x00000020262202a4 */ /* 0x000fe4000f8e0222 */
[----:B------:R-:W-:Y:S01]  /*04c0*/  @!UP0 UIMAD UR34, UR4, UR32, URZ ;  /* 0x00000020042282a4 */ /* 0x000fe2000f8e02ff */
[----:B--2---:R-:W-:-:S04]  /*04d0*/  VIADD R2, R2, 0xffffffe ;  /* 0x0ffffffe02027836 */ /* 0x004fc80000000000 */
        /* <DEDUP_REMOVED lines=10> */
[----:B------:R-:W-:Y:S01]  /*0580*/  @!P1 IMAD.IADD R2, R2, 0x1, -R4 ;  /* 0x0000000102029824 */ /* 0x000fe200078e0a04 */
[----:B------:R-:W-:Y:S02]  /*0590*/  @!P1 IADD3 R0, PT, PT, R0, 0x1, RZ ;  /* 0x0000000100009810 */ /* 0x000fe40007ffe0ff */
[C---:B------:R-:W-:Y:S02]  /*05a0*/  ISETP.NE.AND P1, PT, R5.reuse, RZ, PT ;  /* 0x000000ff0500720c */ /* 0x040fe40003f25270 */
[----:B------:R-:W-:Y:S02]  /*05b0*/  ISETP.GE.U32.AND P2, PT, R2, R4, PT ;  /* 0x000000040200720c */ /* 0x000fe40003f46070 */
[----:B------:R-:W-:-:S04]  /*05c0*/  LOP3.LUT R2, R5, UR24, RZ, 0x3c, !PT ;  /* 0x0000001805027c12 */ /* 0x000fc8000f8e3cff */
[----:B------:R-:W-:-:S07]  /*05d0*/  ISETP.GE.AND P0, PT, R2, RZ, PT ;  /* 0x000000ff0200720c */ /* 0x000fce0003f06270 */
[----:B------:R-:W-:-:S06]  /*05e0*/  @P2 VIADD R0, R0, 0x1 ;  /* 0x0000000100002836 */ /* 0x000fcc0000000000 */
[----:B------:R-:W-:Y:S02]  /*05f0*/  @!P0 IADD3 R0, PT, PT, -R0, RZ, RZ ;  /* 0x000000ff00008210 */ /* 0x000fe40007ffe1ff */
[----:B------:R-:W-:-:S04]  /*0600*/  @!P1 LOP3.LUT R0, RZ, R5, RZ, 0x33, !PT ;  /* 0x00000005ff009212 */ /* 0x000fc800078e33ff */
[----:B------:R-:W-:Y:S01]  /*0610*/  SHF.R.S32.HI R12, RZ, 0x1f, R0 ;  /* 0x0000001fff0c7819 */ /* 0x000fe20000011400 */
[----:B------:R-:W-:Y:S06]  /*0620*/  BRA.U !UP0, `(.L_x_310) ;  /* 0x00000001081c7547 */ /* 0x000fec000b800000 */
[----:B------:R-:W1:Y:S01]  /*0630*/  LDCU UR5, c[0x0][0x430] ;  /* 0x00008600ff0577ac */ /* 0x000e620008000800 */
[----:B------:R-:W1:Y:S01]  /*0640*/  LDCU UR4, c[0x0][0x454] ;  /* 0x00008a80ff0477ac */ /* 0x000e620008000800 */
[----:B------:R-:W2:Y:S01]  /*0650*/  LDCU UR42, c[0x0][0x444] ;  /* 0x00008880ff2a77ac */ /* 0x000ea20008000800 */
[----:B-1----:R-:W-:Y:S02]  /*0660*/  ULEA UR4, UR5, UR4, 0x7 ;  /* 0x0000000405047291 */ /* 0x002fe4000f8e38ff */
[----:B--2---:R-:W-:-:S04]  /*0670*/  UIMAD UR33, UR38, UR42, UR41 ;  /* 0x0000002a262172a4 */ /* 0x004fc8000f8e0229 */
[----:B------:R-:W-:Y:S01]  /*0680*/  UIMAD UR33, UR4, UR24, UR33 ;  /* 0x00000018042172a4 */ /* 0x000fe2000f8e0221 */
[----:B------:R-:W-:Y:S11]  /*0690*/  BRA `(.L_x_311) ;  /* 0x0000000000107947 */ /* 0x000ff60003800000 */
.L_x_310:
[----:B------:R-:W1:Y:S01]  /*06a0*/  LDCU UR33, c[0x0][0x3e0] ;  /* 0x00007c00ff2177ac */ /* 0x000e620008000800 */
[----:B------:R-:W2:Y:S01]  /*06b0*/  LDCU UR42, c[0x0][0x444] ;  /* 0x00008880ff2a77ac */ /* 0x000ea20008000800 */
[----:B-1----:R-:W-:-:S04]  /*06c0*/  UIMAD UR33, UR38, UR33, UR24 ;  /* 0x00000021262172a4 */ /* 0x002fc8000f8e0218 */
[----:B--2---:R-:W-:-:S12]  /*06d0*/  UIMAD UR33, UR33, UR42, URZ ;  /* 0x0000002a212172a4 */ /* 0x004fd8000f8e02ff */
.L_x_311:
[----:B------:R-:W1:Y:S01]  /*06e0*/  S2R R175, SR_TID.X ;  /* 0x0000000000af7919 */ /* 0x000e620000002100 */
[----:B------:R-:W2:Y:S01]  /*06f0*/  LDCU.64 UR16, c[0x0][0x588] ;  /* 0x0000b100ff1077ac */ /* 0x000ea20008000a00 */
[----:B------:R-:W-:Y:S01]  /*0700*/  IMAD.MOV.U32 R7, RZ, RZ, RZ ;  /* 0x000000ffff077224 */ /* 0x000fe200078e00ff */
[----:B------:R-:W3:Y:S01]  /*0710*/  LDC R29, c[0x0][0x44c] ;  /* 0x00011300ff1d7b82 */ /* 0x000ee20000000800 */
[----:B------:R-:W4:Y:S01]  /*0720*/  S2R R30, SR_CTAID.X ;  /* 0x00000000001e7919 */ /* 0x000f220000002500 */
[----:B------:R-:W5:Y:S01]  /*0730*/  LDCU.64 UR12, c[0x0][0x3a0] ;  /* 0x00007400ff0c77ac */ /* 0x000f620008000a00 */
[----:B------:R-:W-:Y:S02]  /*0740*/  ISETP.NE.AND P3, PT, RZ, UR40, PT ;  /* 0x00000028ff007c0c */ /* 0x000fe4000bf65270 */
[----:B------:R-:W-:Y:S02]  /*0750*/  CS2R R126, SRZ ;  /* 0x00000000007e7805 */ /* 0x000fe4000001ff00 */
[----:B------:R-:W-:Y:S01]  /*0760*/  CS2R R124, SRZ ;  /* 0x00000000007c7805 */ /* 0x000fe2000001ff00 */
[----:B------:R-:W1:Y:S01]  /*0770*/  LDCU.64 UR4, c[0x0][0x3a8] ;  /* 0x00007500ff0477ac */ /* 0x000e620008000a00 */
[----:B------:R-:W-:Y:S01]  /*0780*/  CS2R R130, SRZ ;  /* 0x0000000000827805 */ /* 0x000fe2000001ff00 */
[----:B------:R-:W4:Y:S01]  /*0790*/  LDC.64 R22, c[0x0][0x3b0] ;  /* 0x0000ec00ff167b82 */ /* 0x000f220000000a00 */
[----:B------:R-:W-:Y:S01]  /*07a0*/  CS2R R128, SRZ ;  /* 0x0000000000807805 */ /* 0x000fe2000001ff00 */
[----:B------:R-:W3:Y:S01]  /*07b0*/  LDCU UR39, c[0x0][0x3e0] ;  /* 0x00007c00ff2777ac */ /* 0x000ee20008000800 */
[----:B------:R-:W-:-:S02]  /*07c0*/  CS2R R122, SRZ ;  /* 0x00000000007a7805 */ /* 0x000fc4000001ff00 */
[----:B------:R-:W-:Y:S02]  /*07d0*/  CS2R R120, SRZ ;  /* 0x0000000000787805 */ /* 0x000fe4000001ff00 */
[----:B------:R-:W-:Y:S01]  /*07e0*/  CS2R R118, SRZ ;  /* 0x0000000000767805 */ /* 0x000fe2000001ff00 */
[----:B------:R-:W-:Y:S01]  /*07f0*/  USHF.R.S32.HI UR44, URZ, 0x1f, UR42 ;  /* 0x0000001fff2c7899 */ /* 0x000fe2000801142a */
[----:B------:R-:W-:Y:S01]  /*0800*/  CS2R R116, SRZ ;  /* 0x0000000000747805 */ /* 0x000fe2000001ff00 */
[----:B--2---:R-:W-:Y:S01]  /*0810*/  IMAD.U32 R4, RZ, RZ, UR16 ;  /* 0x00000010ff047e24 */ /* 0x004fe2000f8e00ff */
[----:B------:R-:W2:Y:S01]  /*0820*/  LDCU.64 UR6, c[0x0][0x3d0] ;  /* 0x00007a00ff0677ac */ /* 0x000ea20008000a00 */
[----:B------:R-:W-:Y:S01]  /*0830*/  IMAD.U32 R10, RZ, RZ, UR17 ;  /* 0x00000011ff0a7e24 */ /* 0x000fe2000f8e00ff */
[----:B------:R-:W4:Y:S01]  /*0840*/  LDC.64 R16, c[0x0][0x590] ;  /* 0x00016400ff107b82 */ /* 0x000f220000000a00 */
[----:B-----5:R-:W-:Y:S01]  /*0850*/  IMAD.U32 R8, RZ, RZ, UR13 ;  /* 0x0000000dff087e24 */ /* 0x020fe2000f8e00ff */
[----:B------:R-:W-:Y:S01]  /*0860*/  UIMAD.WIDE.U32 UR42, UR38, UR42, URZ ;  /* 0x0000002a262a72a5 */ /* 0x000fe2000f8e00ff */
[----:B------:R-:W-:Y:S01]  /*0870*/  CS2R R110, SRZ ;  /* 0x00000000006e7805 */ /* 0x000fe2000001ff00 */
[----:B------:R-:W-:Y:S01]  /*0880*/  UIMAD UR44, UR44, UR38, URZ ;  /* 0x000000262c2c72a4 */ /* 0x000fe2000f8e02ff */
[----:B-1----:R-:W-:Y:S01]  /*0890*/  IMAD.U32 R9, RZ, RZ, UR4 ;  /* 0x00000004ff097e24 */ /* 0x002fe2000f8e00ff */
[----:B------:R-:W1:Y:S01]  /*08a0*/  LDCU.64 UR14, c[0x0][0x460] ;  /* 0x00008c00ff0e77ac */ /* 0x000e620008000a00 */
[----:B------:R-:W-:Y:S01]  /*08b0*/  CS2R R108, SRZ ;  /* 0x00000000006c7805 */ /* 0x000fe2000001ff00 */
[----:B------:R-:W5:Y:S01]  /*08c0*/  LDC.64 R14, c[0x0][0x5f8] ;  /* 0x00017e00ff0e7b82 */ /* 0x000f620000000a00 */
[----:B---3--:R-:W-:Y:S01]  /*08d0*/  IMAD R28, R29, UR39, RZ ;  /* 0x000000271d1c7c24 */ /* 0x008fe2000f8e02ff */
[--C-:B------:R-:W-:Y:S01]  /*08e0*/  SHF.R.U32.HI R31, RZ, 0x1, R175.reuse ;  /* 0x00000001ff1f7819 */ /* 0x100fe200000116af */
[----:B------:R-:W-:Y:S01]  /*08f0*/  IMAD.SHL.U32 R231, R175, 0x8, RZ ;  /* 0x00000008afe77824 */ /* 0x000fe200078e00ff */
[----:B------:R-:W-:Y:S01]  /*0900*/  SHF.R.U32.HI R3, RZ, 0x2, R175 ;  /* 0x00000002ff037819 */ /* 0x000fe200000116af */
[----:B------:R-:W-:Y:S01]  /*0910*/  UIADD3 UR44, UPT, UPT, UR43, UR44, URZ ;  /* 0x0000002c2b2c7290 */ /* 0x000fe2000fffe0ff */
[----:B------:R-:W-:Y:S01]  /*0920*/  LOP3.LUT R2, R31, 0x30, RZ, 0xc0, !PT ;  /* 0x000000301f027812 */ /* 0x000fe200078ec0ff */
[----:B------:R-:W-:Y:S01]  /*0930*/  USHF.R.S32.HI UR16, URZ, 0x1f, UR39 ;  /* 0x0000001fff107899 */ /* 0x000fe20008011427 */
[----:B------:R-:W-:Y:S01]  /*0940*/  LOP3.LUT R157, R231, 0x38, RZ, 0xc0, !PT ;  /* 0x00000038e79d7812 */ /* 0x000fe200078ec0ff */
[----:B------:R-:W-:Y:S01]  /*0950*/  UIMAD UR17, UR44, UR39, URZ ;  /* 0x000000272c1172a4 */ /* 0x000fe2000f8e02ff */
[----:B------:R-:W-:Y:S01]  /*0960*/  LOP3.LUT R236, R2, 0x7, R3, 0xf8, !PT ;  /* 0x0000000702ec7812 */ /* 0x000fe200078ef803 */
[----:B------:R-:W-:Y:S01]  /*0970*/  IMAD.U32 R2, RZ, RZ, UR12 ;  /* 0x0000000cff027e24 */ /* 0x000fe2000f8e00ff */
[----:B------:R-:W-:Y:S01]  /*0980*/  UIMAD.WIDE.U32 UR12, UR42, UR39, URZ ;  /* 0x000000272a0c72a5 */ /* 0x000fe2000f8e00ff */
[----:B------:R-:W-:Y:S01]  /*0990*/  IMAD.MOV.U32 R6, RZ, RZ, R157 ;  /* 0x000000ffff067224 */ /* 0x000fe200078e009d */
[----:B------:R-:W-:Y:S01]  /*09a0*/  UIMAD UR16, UR16, UR42, UR17 ;  /* 0x0000002a101072a4 */ /* 0x000fe2000f8e0211 */
[----:B------:R-:W3:Y:S01]  /*09b0*/  LDC.64 R24, c[0x0][0x598] ;  /* 0x00016600ff187b82 */ /* 0x000ee20000000a00 */
[----:B------:R-:W-:Y:S01]  /*09c0*/  UIADD3 UR17, UPT, UPT, UR35, -0x1, URZ ;  /* 0xffffffff23117890 */ /* 0x000fe2000fffe0ff */
[----:B------:R-:W-:Y:S01]  /*09d0*/  IMAD.WIDE.U32 R4, R4, UR38, R6 ;  /* 0x0000002604047c25 */ /* 0x000fe2000f8e0006 */
[----:B------:R-:W-:Y:S01]  /*09e0*/  UIADD3 UR13, UPT, UPT, UR13, UR16, URZ ;  /* 0x000000100d0d7290 */ /* 0x000fe2000fffe0ff */
[----:B------:R-:W-:Y:S01]  /*09f0*/  LOP3.LUT R13, R175, 0x1f, RZ, 0xc0, !PT ;  /* 0x0000001faf0d7812 */ /* 0x000fe200078ec0ff */
[----:B------:R-:W-:Y:S01]  /*0a00*/  USHF.L.U32 UR16, UR17, 0x7, URZ ;  /* 0x0000000711107899 */ /* 0x000fe200080006ff */
[----:B------:R-:W-:Y:S01]  /*0a10*/  IMAD R11, R10, UR38, R5 ;  /* 0x000000260a0b7c24 */ /* 0x000fe2000f8e0205 */
[----:B-1----:R-:W-:Y:S01]  /*0a20*/  UISETP.NE.U32.AND UP0, UPT, UR14, URZ, UPT ;  /* 0x000000ff0e00728c */ /* 0x002fe2000bf05070 */
[----:B------:R-:W-:Y:S01]  /*0a30*/  IMAD.U32 R5, RZ, RZ, UR5 ;  /* 0x00000005ff057e24 */ /* 0x000fe2000f8e00ff */
[----:B------:R-:W1:Y:S01]  /*0a40*/  LDCU.64 UR4, c[0x0][0x3d8] ;  /* 0x00007b00ff0477ac */ /* 0x000e620008000a00 */
[----:B------:R-:W-:Y:S01]  /*0a50*/  IMAD.WIDE.U32 R2, R2, UR38, R6 ;  /* 0x0000002602027c25 */ /* 0x000fe2000f8e0006 */
[----:B------:R-:W-:-:S02]  /*0a60*/  CS2R R114, SRZ ;  /* 0x0000000000727805 */ /* 0x000fc4000001ff00 */
[----:B------:R-:W-:Y:S01]  /*0a70*/  CS2R R112, SRZ ;  /* 0x0000000000707805 */ /* 0x000fe2000001ff00 */
[----:B------:R-:W-:Y:S01]  /*0a80*/  UISETP.NE.AND.EX UP0, UPT, UR15, URZ, UPT, UP0 ;  /* 0x000000ff0f00728c */ /* 0x000fe2000bf05300 */
[----:B------:R-:W-:Y:S01]  /*0a90*/  IMAD.WIDE.U32 R6, R9, UR38, R6 ;  /* 0x0000002609067c25 */ /* 0x000fe2000f8e0006 */
[----:B------:R-:W-:Y:S01]  /*0aa0*/  SHF.R.S32.HI R9, RZ, 0x1f, R29 ;  /* 0x0000001fff097819 */ /* 0x000fe2000001141d */
[----:B------:R-:W-:Y:S01]  /*0ab0*/  ULOP3.LUT UR17, UR17, 0x80000001, URZ, 0xc0, !UPT ;  /* 0x8000000111117892 */ /* 0x000fe2000f8ec0ff */
[----:B------:R-:W-:Y:S01]  /*0ac0*/  CS2R R106, SRZ ;  /* 0x00000000006a7805 */ /* 0x000fe2000001ff00 */
[----:B------:R-:W-:Y:S01]  /*0ad0*/  IMAD R5, R5, UR38, R7 ;  /* 0x0000002605057c24 */ /* 0x000fe2000f8e0207 */
[----:B------:R-:W-:Y:S01]  /*0ae0*/  USEL UR41, UR41, URZ, UP0 ;  /* 0x000000ff29297287 */ /* 0x000fe20008000000 */
[----:B------:R-:W-:Y:S01]  /*0af0*/  IMAD R3, R8, UR38, R3 ;  /* 0x0000002608037c24 */ /* 0x000fe2000f8e0203 */
[----:B------:R-:W-:Y:S01]  /*0b00*/  UISETP.NE.AND UP1, UPT, UR17, 0x1, UPT ;  /* 0x000000011100788c */ /* 0x000fe2000bf25270 */
[----:B--2---:R-:W-:Y:S01]  /*0b10*/  IMAD R7, R12, UR6, RZ ;  /* 0x000000060c077c24 */ /* 0x004fe2000f8e02ff */
[----:B------:R-:W-:Y:S01]  /*0b20*/  UIADD3 UR41, UP0, UPT, UR16, UR41, URZ ;  /* 0x0000002910297290 */ /* 0x000fe2000ff1e0ff */
[C---:B------:R-:W-:Y:S01]  /*0b30*/  IMAD.WIDE.U32 R18, R0.reuse, UR6, R2 ;  /* 0x0000000600127c25 */ /* 0x040fe2000f8e0002 */
[----:B------:R-:W-:Y:S01]  /*0b40*/  UIADD3 UR34, UPT, UPT, UR16, UR34, URZ ;  /* 0x0000002210227290 */ /* 0x000fe2000fffe0ff */
[----:B------:R-:W-:Y:S01]  /*0b50*/  CS2R R104, SRZ ;  /* 0x0000000000687805 */ /* 0x000fe2000001ff00 */
[----:B------:R-:W-:Y:S01]  /*0b60*/  UIADD3 UR33, UPT, UPT, UR16, UR33, URZ ;  /* 0x0000002110217290 */ /* 0x000fe2000fffe0ff */
[----:B------:R-:W-:Y:S01]  /*0b70*/  IMAD R26, R0, UR7, R7 ;  /* 0x00000007001a7c24 */ /* 0x000fe2000f8e0207 */
[----:B------:R-:W2:Y:S01]  /*0b80*/  LDCU.64 UR6, c[0x0][0x398] ;  /* 0x00007300ff0677ac */ /* 0x000ea20008000a00 */
[C---:B------:R-:W-:Y:S01]  /*0b90*/  IMAD R2, R29.reuse, UR24, RZ ;  /* 0x000000181d027c24 */ /* 0x040fe2000f8e02ff */
[----:B------:R-:W-:Y:S01]  /*0ba0*/  CS2R R102, SRZ ;  /* 0x0000000000667805 */ /* 0x000fe2000001ff00 */
[----:B------:R-:W-:Y:S01]  /*0bb0*/  IMAD.MOV.U32 R10, RZ, RZ, R4 ;  /* 0x000000ffff0a7224 */ /* 0x000fe200078e0004 */
[----:B------:R-:W-:Y:S01]  /*0bc0*/  CS2R R100, SRZ ;  /* 0x0000000000647805 */ /* 0x000fe2000001ff00 */
[----:B------:R-:W-:Y:S01]  /*0bd0*/  IMAD R8, R29, UR13, RZ ;  /* 0x0000000d1d087c24 */ /* 0x000fe2000f8e02ff */
[----:B------:R-:W-:Y:S01]  /*0be0*/  USHF.R.S32.HI UR13, URZ, 0x1f, UR16 ;  /* 0x0000001fff0d7899 */ /* 0x000fe20008011410 */
[----:B------:R-:W-:Y:S01]  /*0bf0*/  IMAD.MOV.U32 R4, RZ, RZ, R6 ;  /* 0x000000ffff047224 */ /* 0x000fe200078e0006 */
[----:B------:R-:W-:Y:S01]  /*0c00*/  SHF.R.S32.HI R3, RZ, 0x1f, R2 ;  /* 0x0000001fff037819 */ /* 0x000fe20000011402 */
[----:B-1----:R-:W-:Y:S01]  /*0c10*/  IMAD R6, R12, UR4, RZ ;  /* 0x000000040c067c24 */ /* 0x002fe2000f8e02ff */
[----:B------:R-:W-:Y:S01]  /*0c20*/  CS2R R94, SRZ ;  /* 0x00000000005e7805 */ /* 0x000fe2000001ff00 */
[----:B------:R-:W-:Y:S01]  /*0c30*/  IMAD.WIDE.U32 R20, R0, UR4, R4 ;  /* 0x0000000400147c25 */ /* 0x000fe2000f8e0004 */
[----:B------:R-:W-:-:S02]  /*0c40*/  CS2R R92, SRZ ;  /* 0x00000000005c7805 */ /* 0x000fc4000001ff00 */
[----:B------:R-:W-:Y:S02]  /*0c50*/  CS2R R98, SRZ ;  /* 0x0000000000627805 */ /* 0x000fe4000001ff00 */
[----:B------:R-:W-:Y:S01]  /*0c60*/  CS2R R96, SRZ ;  /* 0x0000000000607805 */ /* 0x000fe2000001ff00 */
[----:B------:R-:W-:Y:S01]  /*0c70*/  IMAD R27, R0, UR5, R6 ;  /* 0x00000005001b7c24 */ /* 0x000fe2000f8e0206 */
[----:B------:R-:W1:Y:S01]  /*0c80*/  LDCU.64 UR4, c[0x0][0x3c8] ;  /* 0x00007900ff0477ac */ /* 0x000e620008000a00 */
[----:B----4-:R-:W-:Y:S01]  /*0c90*/  IMAD R0, R22, UR13, RZ ;  /* 0x0000000d16007c24 */ /* 0x010fe2000f8e02ff */
[----:B------:R-:W-:Y:S01]  /*0ca0*/  CS2R R90, SRZ ;  /* 0x00000000005a7805 */ /* 0x000fe2000001ff00 */
[----:B------:R-:W-:Y:S01]  /*0cb0*/  IMAD R8, R9, UR12, R8 ;  /* 0x0000000c09087c24 */ /* 0x000fe2000f8e0208 */
[----:B------:R-:W-:Y:S01]  /*0cc0*/  SHF.R.U32.HI R9, RZ, 0x5, R175 ;  /* 0x00000005ff097819 */ /* 0x000fe200000116af */
[----:B------:R-:W-:Y:S01]  /*0cd0*/  IMAD.WIDE.U32 R6, R29, UR12, R2 ;  /* 0x0000000c1d067c25 */ /* 0x000fe2000f8e0002 */
[----:B------:R-:W-:-:S02]  /*0ce0*/  CS2R R88, SRZ ;  /* 0x0000000000587805 */ /* 0x000fc4000001ff00 */
[----:B------:R-:W-:Y:S02]  /*0cf0*/  CS2R R86, SRZ ;  /* 0x0000000000567805 */ /* 0x000fe4000001ff00 */
[----:B------:R-:W-:Y:S01]  /*0d00*/  CS2R R84, SRZ ;  /* 0x0000000000547805 */ /* 0x000fe2000001ff00 */
[----:B------:R-:W-:Y:S01]  /*0d10*/  IMAD.WIDE.U32 R2, R22, UR16, RZ ;  /* 0x0000001016027c25 */ /* 0x000fe2000f8e00ff */
[----:B------:R-:W-:Y:S02]  /*0d20*/  CS2R R78, SRZ ;  /* 0x00000000004e7805 */ /* 0x000fe4000001ff00 */
[----:B------:R-:W-:Y:S02]  /*0d30*/  CS2R R76, SRZ ;  /* 0x00000000004c7805 */ /* 0x000fe4000001ff00 */
[----:B------:R-:W-:Y:S01]  /*0d40*/  CS2R R82, SRZ ;  /* 0x0000000000527805 */ /* 0x000fe2000001ff00 */
[----:B------:R-:W-:Y:S01]  /*0d50*/  IMAD R0, R23, UR16, R0 ;  /* 0x0000001017007c24 */ /* 0x000fe2000f8e0200 */
[----:B------:R-:W-:Y:S01]  /*0d60*/  LOP3.LUT R2, R2, R157, RZ, 0xfc, !PT ;  /* 0x0000009d02027212 */ /* 0x000fe200078efcff */
[----:B------:R-:W-:Y:S01]  /*0d70*/  IMAD R13, R28, R9, R13 ;  /* 0x000000091c0d7224 */ /* 0x000fe200078e020d */
[----:B------:R-:W-:Y:S01]  /*0d80*/  CS2R R80, SRZ ;  /* 0x0000000000507805 */ /* 0x000fe2000001ff00 */
[----:B------:R-:W-:Y:S01]  /*0d90*/  IMAD.IADD R7, R7, 0x1, R8 ;  /* 0x0000000107077824 */ /* 0x000fe200078e0208 */
[----:B------:R-:W-:Y:S01]  /*0da0*/  CS2R R74, SRZ ;  /* 0x00000000004a7805 */ /* 0x000fe2000001ff00 */
[----:B------:R-:W-:Y:S01]  /*0db0*/  IMAD.IADD R3, R3, 0x1, R0 ;  /* 0x0000000103037824 */ /* 0x000fe200078e0200 */
[----:B------:R-:W-:Y:S01]  /*0dc0*/  CS2R R72, SRZ ;  /* 0x0000000000487805 */ /* 0x000fe2000001ff00 */
[----:B------:R-:W-:Y:S01]  /*0dd0*/  IMAD R4, R16, UR13, RZ ;  /* 0x0000000d10047c24 */ /* 0x000fe2000f8e02ff */
[----:B------:R-:W-:Y:S01]  /*0de0*/  UIADD3.X UR13, UPT, UPT, URZ, UR13, URZ, UP0, !UPT ;  /* 0x0000000dff0d7290 */ /* 0x000fe200087fe4ff */
[----:B--2---:R-:W-:Y:S01]  /*0df0*/  IMAD.U32 R0, RZ, RZ, UR6 ;  /* 0x00000006ff007e24 */ /* 0x004fe2000f8e00ff */
[----:B------:R-:W-:Y:S01]  /*0e00*/  CS2R R70, SRZ ;  /* 0x0000000000467805 */ /* 0x000fe2000001ff00 */
[----:B------:R-:W-:Y:S01]  /*0e10*/  IMAD.WIDE R8, R29, UR39, RZ ;  /* 0x000000271d087c25 */ /* 0x000fe2000f8e02ff */
[----:B------:R-:W-:-:S03]  /*0e20*/  CS2R R68, SRZ ;  /* 0x0000000000447805 */ /* 0x000fc6000001ff00 */
[----:B------:R-:W-:Y:S01]  /*0e30*/  IMAD.U32 R5, RZ, RZ, UR7 ;  /* 0x00000007ff057e24 */ /* 0x000fe2000f8e00ff */
[----:B------:R-:W2:Y:S01]  /*0e40*/  LDCU.64 UR6, c[0x0][0x550] ;  /* 0x0000aa00ff0677ac */ /* 0x000ea20008000a00 */
[----:B------:R-:W-:-:S04]  /*0e50*/  IMAD.WIDE.U32 R2, R0, UR38, R2 ;  /* 0x0000002600027c25 */ /* 0x000fc8000f8e0002 */
[----:B------:R-:W-:Y:S02]  /*0e60*/  IMAD R12, R9, UR41, RZ ;  /* 0x00000029090c7c24 */ /* 0x000fe4000f8e02ff */
[----:B------:R-:W-:Y:S02]  /*0e70*/  IMAD R4, R17, UR16, R4 ;  /* 0x0000001011047c24 */ /* 0x000fe4000f8e0204 */
[----:B------:R-:W-:-:S04]  /*0e80*/  IMAD.WIDE.U32 R10, R16, UR16, R10 ;  /* 0x00000010100a7c25 */ /* 0x000fc8000f8e000a */
[----:B------:R-:W-:Y:S02]  /*0e90*/  IMAD R5, R5, UR38, R3 ;  /* 0x0000002605057c24 */ /* 0x000fe4000f8e0203 */
[C---:B------:R-:W-:Y:S01]  /*0ea0*/  IMAD R12, R8.reuse, UR13, R12 ;  /* 0x0000000d080c7c24 */ /* 0x040fe2000f8e020c */
[----:B------:R-:W4:Y:S01]  /*0eb0*/  LDCU.64 UR12, c[0x0][0x380] ;  /* 0x00007000ff0c77ac */ /* 0x000f220008000a00 */
[----:B------:R-:W-:Y:S01]  /*0ec0*/  IMAD.WIDE.U32 R8, R8, UR41, R6 ;  /* 0x0000002908087c25 */ /* 0x000fe2000f8e0006 */
[----:B------:R-:W2:Y:S03]  /*0ed0*/  LDCU.64 UR40, c[0x0][0x5e8] ;  /* 0x0000bd00ff2877ac */ /* 0x000ea60008000a00 */
[----:B------:R-:W-:Y:S02]  /*0ee0*/  IMAD.IADD R3, R11, 0x1, R4 ;  /* 0x000000010b037824 */ /* 0x000fe400078e0204 */
[----:B-1----:R-:W-:-:S02]  /*0ef0*/  IMAD.U32 R0, RZ, RZ, UR4 ;  /* 0x00000004ff007e24 */ /* 0x002fc4000f8e00ff */
[----:B------:R-:W-:Y:S02]  /*0f00*/  IMAD.MOV.U32 R4, RZ, RZ, R2 ;  /* 0x000000ffff047224 */ /* 0x000fe400078e0002 */
[----:B-----5:R-:W-:-:S04]  /*0f10*/  IMAD.WIDE.U32 R6, R30, R14, RZ ;  /* 0x0000000e1e067225 */ /* 0x020fc800078e00ff */
[----:B------:R-:W-:Y:S01]  /*0f20*/  IMAD.MOV.U32 R2, RZ, RZ, R10 ;  /* 0x000000ffff027224 */ /* 0x000fe200078e000a */
[----:B------:R-:W-:Y:S01]  /*0f30*/  SEL R6, R6, RZ, P3 ;  /* 0x000000ff06067207 */ /* 0x000fe20001800000 */
[----:B------:R-:W-:Y:S01]  /*0f40*/  IMAD.WIDE.U32 R4, R0, UR24, R4 ;  /* 0x0000001800047c25 */ /* 0x000fe2000f8e0004 */
[----:B------:R-:W-:Y:S02]  /*0f50*/  @P3 BAR.SYNC.DEFER_BLOCKING 0x0 ;  /* 0x0000000000003b1d */ /* 0x000fe40000010000 */
[----:B------:R-:W-:Y:S01]  /*0f60*/  IADD3 R8, P1, P0, R13, R8, R6 ;  /* 0x000000080d087210 */ /* 0x000fe2000783e006 */
[----:B------:R-:W-:Y:S01]  /*0f70*/  IMAD R10, R30, R15, R7 ;  /* 0x0000000f1e0a7224 */ /* 0x000fe200078e0207 */
[----:B------:R-:W-:Y:S01]  /*0f80*/  SHF.R.S32.HI R6, RZ, 0x1f, R13 ;  /* 0x0000001fff067819 */ /* 0x000fe2000001140d */
[----:B------:R-:W-:Y:S01]  /*0f90*/  IMAD.U32 R0, RZ, RZ, UR5 ;  /* 0x00000005ff007e24 */ /* 0x000fe2000f8e00ff */
[----:B------:R-:W1:Y:S01]  /*0fa0*/  LDCU.64 UR4, c[0x0][0x570] ;  /* 0x0000ae00ff0477ac */ /* 0x000e620008000a00 */
[----:B---3--:R-:W-:Y:S01]  /*0fb0*/  IMAD.WIDE.U32 R2, R24, UR24, R2 ;  /* 0x0000001818027c25 */ /* 0x008fe2000f8e0002 */
[----:B------:R-:W-:Y:S01]  /*0fc0*/  SHF.R.U32.HI R24, RZ, 0x3, R175 ;  /* 0x00000003ff187819 */ /* 0x000fe200000116af */
[----:B------:R-:W3:Y:S01]  /*0fd0*/  LDC.64 R14, c[0x0][0x3b8] ;  /* 0x0000ee00ff0e7b82 */ /* 0x000ee20000000a00 */
[----:B--2---:R-:W-:Y:S01]  /*0fe0*/  UIMAD.WIDE UR40, UR33, 0x4, UR40 ;  /* 0x00000004212878a5 */ /* 0x004fe2000f8e0228 */
[----:B------:R-:W-:Y:S01]  /*0ff0*/  IMAD.IADD R7, R9, 0x1, R12 ;  /* 0x0000000109077824 */ /* 0x000fe200078e020c */
[----:B------:R-:W-:Y:S01]  /*1000*/  LOP3.LUT R12, R231, 0x1f8, RZ, 0xc0, !PT ;  /* 0x000001f8e70c7812 */ /* 0x000fe200078ec0ff */
[----:B------:R-:W-:Y:S01]  /*1010*/  IMAD R5, R0, UR24, R5 ;  /* 0x0000001800057c24 */ /* 0x000fe2000f8e0205 */
[----:B------:R-:W-:Y:S01]  /*1020*/  SEL R0, R10, RZ, P3 ;  /* 0x000000ff0a007207 */ /* 0x000fe20001800000 */
[----:B------:R-:W-:Y:S01]  /*1030*/  IMAD R3, R25, UR24, R3 ;  /* 0x0000001819037c24 */ /* 0x000fe2000f8e0203 */
[----:B------:R-:W-:Y:S01]  /*1040*/  LOP3.LUT R12, R12, 0x38, R175, 0x78, !PT ;  /* 0x000000380c0c7812 */ /* 0x000fe200078e78af */
[----:B------:R-:W-:Y:S01]  /*1050*/  IMAD.WIDE.U32 R4, R24, R22, R4 ;  /* 0x0000001618047225 */ /* 0x000fe200078e0004 */
[----:B------:R-:W-:-:S02]  /*1060*/  IADD3.X R7, PT, PT, R6, R7, R0, P1, P0 ;  /* 0x0000000706077210 */ /* 0x000fc40000fe0400 */
[----:B------:R-:W-:Y:S01]  /*1070*/  SHF.L.U64.HI R9, R16, 0x5, R17 ;  /* 0x0000000510097819 */ /* 0x000fe20000010211 */
[----:B------:R-:W-:Y:S01]  /*1080*/  IMAD.WIDE.U32 R2, R24, R16, R2 ;  /* 0x0000001018027225 */ /* 0x000fe200078e0002 */
[----:B----4-:R-:W-:Y:S01]  /*1090*/  LEA R246, P2, R4, UR12, 0x1 ;  /* 0x0000000c04f67c11 */ /* 0x010fe2000f8408ff */
[----:B------:R-:W-:Y:S01]  /*10a0*/  USHF.R.S32.HI UR12, URZ, 0x1f, UR37 ;  /* 0x0000001fff0c7899 */ /* 0x000fe20008011425 */
[----:B------:R-:W-:Y:S01]  /*10b0*/  LOP3.LUT R12, R12, 0x1e00, R231, 0xf8, !PT ;  /* 0x00001e000c0c7812 */ /* 0x000fe200078ef8e7 */
[----:B------:R-:W-:Y:S01]  /*10c0*/  IMAD.SHL.U32 R6, R28, 0x80, RZ ;  /* 0x000000801c067824 */ /* 0x000fe200078e00ff */
[----:B------:R-:W-:Y:S01]  /*10d0*/  LEA R247, P1, R2, UR6, 0x1 ;  /* 0x0000000602f77c11 */ /* 0x000fe2000f8208ff */
[----:B------:R-:W-:Y:S01]  /*10e0*/  IMAD R0, R24, R23, R5 ;  /* 0x0000001718007224 */ /* 0x000fe200078e0205 */
[----:B------:R-:W-:Y:S01]  /*10f0*/  SHF.L.U64.HI R10, R16, 0x6, R17 ;  /* 0x00000006100a7819 */ /* 0x000fe20000010211 */
[----:B------:R-:W-:Y:S01]  /*1100*/  IMAD R3, R24, R17, R3 ;  /* 0x0000001118037224 */ /* 0x000fe200078e0203 */
[----:B------:R-:W-:Y:S01]  /*1110*/  IADD3 R8, P0, PT, R6, R8, RZ ;  /* 0x0000000806087210 */ /* 0x000fe20007f1e0ff */
[----:B------:R-:W-:Y:S01]  /*1120*/  IMAD.SHL.U32 R5, R16, 0x20, RZ ;  /* 0x0000002010057824 */ /* 0x000fe200078e00ff */
[----:B------:R-:W-:Y:S01]  /*1130*/  LEA.HI.X R245, R4, UR13, R0, 0x1, P2 ;  /* 0x0000000d04f57c11 */ /* 0x000fe200090f0c00 */
[----:B------:R-:W-:Y:S01]  /*1140*/  UIADD3 UR13, UP0, UPT, UR31, UR37, URZ ;  /* 0x000000251f0d7290 */ /* 0x000fe2000ff1e0ff */
[----:B------:R-:W-:Y:S01]  /*1150*/  LEA.HI.X R244, R2, UR7, R3, 0x1, P1 ;  /* 0x0000000702f47c11 */ /* 0x000fe200088f0c03 */
[----:B------:R-:W-:Y:S01]  /*1160*/  IMAD.SHL.U32 R2, R22, 0x20, RZ ;  /* 0x0000002016027824 */ /* 0x000fe200078e00ff */
[----:B------:R-:W-:Y:S01]  /*1170*/  LEA.HI.X.SX32 R0, R6, R7, 0x1, P0 ;  /* 0x0000000706007211 */ /* 0x000fe200000f0eff */
[----:B------:R-:W-:Y:S01]  /*1180*/  ULEA.HI.X.SX32 UR12, UR31, UR12, 0x1, UP0 ;  /* 0x0000000c1f0c7291 */ /* 0x000fe200080f0eff */
[C---:B-1----:R-:W-:Y:S01]  /*1190*/  LEA R226, P2, R8.reuse, UR4, 0x2 ;  /* 0x0000000408e27c11 */ /* 0x042fe2000f8410ff */
[----:B------:R-:W-:Y:S01]  /*11a0*/  UMOV UR4, UR22 ;  /* 0x0000001600047c82 */ /* 0x000fe20008000000 */
[----:B------:R-:W-:Y:S01]  /*11b0*/  LEA R4, P1, R5, R247, 0x1 ;  /* 0x000000f705047211 */ /* 0x000fe200078208ff */
[----:B------:R-:W-:Y:S01]  /*11c0*/  IMAD.IADD R19, R19, 0x1, R26 ;  /* 0x0000000113137824 */ /* 0x000fe200078e021a */
[----:B------:R-:W-:Y:S01]  /*11d0*/  LEA.HI.X R227, R8, UR5, R0, 0x2, P2 ;  /* 0x0000000508e37c11 */ /* 0x000fe200090f1400 */
[----:B------:R-:W-:Y:S01]  /*11e0*/  IMAD.SHL.U32 R0, R16, 0x40, RZ ;  /* 0x0000004010007824 */ /* 0x000fe200078e00ff */
[----:B------:R-:W-:Y:S01]  /*11f0*/  SHF.L.U64.HI R3, R22, 0x5, R23 ;  /* 0x0000000516037819 */ /* 0x000fe20000010217 */
[----:B------:R-:W-:Y:S01]  /*1200*/  IMAD.MOV.U32 R8, RZ, RZ, R247 ;  /* 0x000000ffff087224 */ /* 0x000fe200078e00f7 */
[----:B------:R-:W-:Y:S01]  /*1210*/  LEA R6, P0, R2, R246, 0x1 ;  /* 0x000000f602067211 */ /* 0x000fe200078008ff */
[----:B------:R-:W-:Y:S01]  /*1220*/  USEL UR5, URZ, 0x4000, UP1 ;  /* 0x00004000ff057887 */ /* 0x000fe20008800000 */
[----:B------:R-:W-:Y:S01]  /*1230*/  LEA.HI.X R5, R5, R244, R9, 0x1, P1 ;  /* 0x000000f405057211 */ /* 0x000fe200008f0c09 */
[----:B------:R-:W-:Y:S01]  /*1240*/  IMAD.MOV.U32 R9, RZ, RZ, R244 ;  /* 0x000000ffff097224 */ /* 0x000fe200078e00f4 */
[----:B------:R-:W-:Y:S01]  /*1250*/  LEA R12, R12, UR4, 0x1 ;  /* 0x000000040c0c7c11 */ /* 0x000fe2000f8e08ff */
[----:B------:R-:W1:Y:S01]  /*1260*/  LDC.64 R16, c[0x0][0x3c0] ;  /* 0x0000f000ff107b82 */ /* 0x000e620000000a00 */
[----:B------:R-:W-:Y:S01]  /*1270*/  LEA.HI.X R7, R2, R245, R3, 0x1, P0 ;  /* 0x000000f502077211 */ /* 0x000fe200000f0c03 */
[----:B------:R-:W2:Y:S01]  /*1280*/  LDCU.64 UR6, c[0x0][0x388] ;  /* 0x00007100ff0677ac */ /* 0x000ea20008000a00 */
[----:B------:R-:W-:Y:S01]  /*1290*/  IADD3 R2, P1, PT, R0, R4, RZ ;  /* 0x0000000400027210 */ /* 0x000fe20007f3e0ff */
[----:B------:R-:W-:Y:S01]  /*12a0*/  @!PT LDS RZ, [RZ] ;  /* 0x00000000fffff984 */ /* 0x000fe20000000800 */
[----:B------:R-:W-:Y:S01]  /*12b0*/  @!PT LDS RZ, [RZ] ;  /* 0x00000000fffff984 */ /* 0x000fe20000000800 */
[----:B------:R-:W-:Y:S01]  /*12c0*/  @!PT LDS RZ, [RZ] ;  /* 0x00000000fffff984 */ /* 0x000fe20000000800 */
[----:B------:R4:W-:Y:S01]  /*12d0*/  LDGSTS.E.BYPASS.LTC128B.128 [R12+0x8000], desc[UR28][R8.64] ;  /* 0x08000000080c7fae */ /* 0x0009e2000b981a1c */
[----:B---3--:R-:W-:-:S02]  /*12e0*/  IMAD.SHL.U32 R13, R14, 0x20, RZ ;  /* 0x000000200e0d7824 */ /* 0x008fc400078e00ff */
[----:B------:R-:W-:Y:S01]  /*12f0*/  IMAD.IADD R21, R21, 0x1, R27 ;  /* 0x0000000115157824 */ /* 0x000fe200078e021b */
[----:B------:R3:W-:Y:S01]  /*1300*/  LDGSTS.E.BYPASS.LTC128B.128 [R12+0x9000], desc[UR28][R4.64] ;  /* 0x09000000040c7fae */ /* 0x0007e2000b981a1c */
[----:B------:R-:W-:-:S05]  /*1310*/  IMAD.X R3, R10, 0x1, R5, P1 ;  /* 0x000000010a037824 */ /* 0x000fca00008e0605 */
[----:B------:R5:W-:Y:S01]  /*1320*/  LDGSTS.E.BYPASS.LTC128B.128 [R12+0xa000], desc[UR28][R2.64] ;  /* 0x0a000000020c7fae */ /* 0x000be2000b981a1c */
[----:B----4-:R-:W-:Y:S01]  /*1330*/  IADD3 R8, P0, PT, R2, R0, RZ ;  /* 0x0000000002087210 */ /* 0x010fe20007f1e0ff */
[C---:B------:R-:W-:Y:S02]  /*1340*/  IMAD R0, R14.reuse, UR12, RZ ;  /* 0x0000000c0e007c24 */ /* 0x040fe4000f8e02ff */
[----:B---3--:R-:W-:-:S04]  /*1350*/  IMAD.WIDE.U32 R4, R14, UR13, R18 ;  /* 0x0000000d0e047c25 */ /* 0x008fc8000f8e0012 */
[----:B------:R-:W-:Y:S01]  /*1360*/  IMAD.X R9, R3, 0x1, R10, P0 ;  /* 0x0000000103097824 */ /* 0x000fe200000e060a */
[C---:B------:R-:W-:Y:S01]  /*1370*/  SHF.L.U64.HI R10, R22.reuse, 0x6, R23 ;  /* 0x00000006160a7819 */ /* 0x040fe20000010217 */
[----:B-----5:R-:W-:Y:S02]  /*1380*/  IMAD.SHL.U32 R3, R22, 0x40, RZ ;  /* 0x0000004016037824 */ /* 0x020fe400078e00ff */
[----:B------:R-:W-:Y:S01]  /*1390*/  VIADD R22, R12, UR5 ;  /* 0x000000050c167c36 */ /* 0x000fe20008000000 */
[----:B------:R3:W-:Y:S01]  /*13a0*/  LDGSTS.E.BYPASS.LTC128B.128 [R12+0xb000], desc[UR28][R8.64] ;  /* 0x0b000000080c7fae */ /* 0x0007e2000b981a1c */
[----:B------:R-:W-:Y:S01]  /*13b0*/  IMAD R0, R15, UR13, R0 ;  /* 0x0000000d0f007c24 */ /* 0x000fe2000f8e0200 */
[----:B------:R-:W-:-:S03]  /*13c0*/  IADD3 R2, P1, PT, R3, R6, RZ ;  /* 0x0000000603027210 */ /* 0x000fc60007f3e0ff */
[----:B------:R-:W-:Y:S01]  /*13d0*/  IMAD.IADD R5, R5, 0x1, R0 ;  /* 0x0000000105057824 */ /* 0x000fe200078e0200 */
[----:B------:R-:W-:Y:S01]  /*13e0*/  SHF.L.U64.HI R0, R14, 0x5, R15 ;  /* 0x000000050e007819 */ /* 0x000fe2000001020f */
[----:B---3--:R-:W-:Y:S02]  /*13f0*/  IMAD.MOV.U32 R8, RZ, RZ, R246 ;  /* 0x000000ffff087224 */ /* 0x008fe400078e00f6 */
[----:B------:R-:W-:-:S05]  /*1400*/  IMAD.MOV.U32 R9, RZ, RZ, R245 ;  /* 0x000000ffff097224 */ /* 0x000fca00078e00f5 */
[----:B------:R3:W-:Y:S04]  /*1410*/  LDGSTS.E.BYPASS.LTC128B.128 [R22], desc[UR28][R8.64] ;  /* 0x0000000008167fae */ /* 0x0007e8000b981a1c */
[----:B------:R-:W-:Y:S01]  /*1420*/  LDGSTS.E.BYPASS.LTC128B.128 [R22+0x1000], desc[UR28][R6.64] ;  /* 0x0100000006167fae */ /* 0x000fe2000b981a1c */
[----:B---3--:R-:W-:Y:S01]  /*1430*/  IADD3 R8, P0, PT, R2, R3, RZ ;  /* 0x0000000302087210 */ /* 0x008fe20007f1e0ff */
[----:B------:R-:W-:-:S04]  /*1440*/  IMAD.X R3, R10, 0x1, R7, P1 ;  /* 0x000000010a037824 */ /* 0x000fc800008e0607 */
[----:B------:R-:W-:Y:S01]  /*1450*/  IMAD.X R9, R3, 0x1, R10, P0 ;  /* 0x0000000103097824 */ /* 0x000fe200000e060a */
[----:B------:R3:W-:Y:S04]  /*1460*/  LDGSTS.E.BYPASS.LTC128B.128 [R22+0x2000], desc[UR28][R2.64] ;  /* 0x0200000002167fae */ /* 0x0007e8000b981a1c */
[----:B------:R4:W-:Y:S01]  /*1470*/  LDGSTS.E.BYPASS.LTC128B.128 [R22+0x3000], desc[UR28][R8.64] ;  /* 0x0300000008167fae */ /* 0x0009e2000b981a1c */
[----:B---3--:R-:W-:-:S04]  /*1480*/  IMAD.WIDE.U32 R2, R24, R14, R4 ;  /* 0x0000000e18027225 */ /* 0x008fc800078e0004 */
[----:B------:R-:W-:Y:S01]  /*1490*/  IMAD R3, R24, R15, R3 ;  /* 0x0000000f18037224 */ /* 0x000fe200078e0203 */
[-C--:B------:R-:W-:Y:S01]  /*14a0*/  LEA R5, P0, R14, R2.reuse, 0x6 ;  /* 0x000000020e057211 */ /* 0x080fe200078030ff */
[----:B-1----:R-:W-:Y:S01]  /*14b0*/  IMAD R4, R16, UR12, RZ ;  /* 0x0000000c10047c24 */ /* 0x002fe2000f8e02ff */
[----:B------:R-:W-:Y:S02]  /*14c0*/  IADD3 R7, P1, PT, R13, R2, RZ ;  /* 0x000000020d077210 */ /* 0x000fe40007f3e0ff */
[----:B--2---:R-:W-:Y:S02]  /*14d0*/  LEA R10, P2, R2, UR6, 0x1 ;  /* 0x00000006020a7c11 */ /* 0x004fe4000f8408ff */
[----:B------:R-:W-:Y:S01]  /*14e0*/  LEA.HI.X R14, R14, R3, R15, 0x6, P0 ;  /* 0x000000030e0e7211 */ /* 0x000fe200000f340f */
[--C-:B----4-:R-:W-:Y:S01]  /*14f0*/  IMAD.X R9, R0, 0x1, R3.reuse, P1 ;  /* 0x0000000100097824 */ /* 0x110fe200008e0603 */
[----:B------:R-:W-:Y:S01]  /*1500*/  IADD3 R13, P0, PT, R5, R13, RZ ;  /* 0x0000000d050d7210 */ /* 0x000fe20007f1e0ff */
[----:B------:R-:W-:Y:S01]  /*1510*/  IMAD R15, R17, UR13, R4 ;  /* 0x0000000d110f7c24 */ /* 0x000fe2000f8e0204 */
[----:B------:R-:W-:Y:S01]  /*1520*/  LEA.HI.X R11, R2, UR7, R3, 0x1, P2 ;  /* 0x00000007020b7c11 */ /* 0x000fe200090f0c03 */
[----:B------:R-:W-:Y:S01]  /*1530*/  IMAD.WIDE.U32 R2, R16, UR13, R20 ;  /* 0x0000000d10027c25 */ /* 0x000fe2000f8e0014 */
[----:B------:R-:W-:Y:S01]  /*1540*/  LEA R6, P2, R7, UR6, 0x1 ;  /* 0x0000000607067c11 */ /* 0x000fe2000f8408ff */
[----:B------:R-:W1:Y:S01]  /*1550*/  LDCU.64 UR12, c[0x0][0x420] ;  /* 0x00008400ff0c77ac */ /* 0x000e620008000a00 */
[----:B------:R-:W-:Y:S01]  /*1560*/  LEA R8, P1, R5, UR6, 0x1 ;  /* 0x0000000605087c11 */ /* 0x000fe2000f8208ff */
[----:B------:R-:W-:Y:S01]  /*1570*/  IMAD.X R0, R14, 0x1, R0, P0 ;  /* 0x000000010e007824 */ /* 0x000fe200000e0600 */
[----:B------:R-:W-:Y:S01]  /*1580*/  LEA R4, P0, R13, UR6, 0x1 ;  /* 0x000000060d047c11 */ /* 0x000fe2000f8008ff */
[----:B------:R-:W-:Y:S01]  /*1590*/  IMAD.IADD R3, R3, 0x1, R15 ;  /* 0x0000000103037824 */ /* 0x000fe200078e020f */
[----:B------:R-:W-:Y:S01]  /*15a0*/  LEA.HI.X R7, R7, UR7, R9, 0x1, P2 ;  /* 0x0000000707077c11 */ /* 0x000fe200090f0c09 */
[----:B------:R2:W-:Y:S01]  /*15b0*/  LDGSTS.E.BYPASS.LTC128B.128 [R12+0xc000], desc[UR28][R10.64] ;  /* 0x0c0000000a0c7fae */ /* 0x0005e2000b981a1c */
[----:B------:R-:W-:-:S02]  /*15c0*/  LEA.HI.X R9, R5, UR7, R14, 0x1, P1 ;  /* 0x0000000705097c11 */ /* 0x000fc400088f0c0e */
[----:B------:R-:W-:Y:S01]  /*15d0*/  LEA.HI.X R5, R13, UR7, R0, 0x1, P0 ;  /* 0x000000070d057c11 */ /* 0x000fe200080f0c00 */
[----:B------:R-:W3:Y:S01]  /*15e0*/  LDCU.64 UR6, c[0x0][0x390] ;  /* 0x00007200ff0677ac */ /* 0x000ee20008000a00 */
[----:B------:R4:W-:Y:S04]  /*15f0*/  LDGSTS.E.BYPASS.LTC128B.128 [R12+0xd000], desc[UR28][R6.64] ;  /* 0x0d000000060c7fae */ /* 0x0009e8000b981a1c */
[----:B------:R3:W-:Y:S01]  /*1600*/  LDGSTS.E.BYPASS.LTC128B.128 [R12+0xe000], desc[UR28][R8.64] ;  /* 0x0e000000080c7fae */ /* 0x0007e2000b981a1c */
[----:B-1----:R-:W-:-:S03]  /*1610*/  UIMAD.WIDE UR38, UR34, 0x4, UR12 ;  /* 0x00000004222678a5 */ /* 0x002fc6000f8e020c */
[----:B------:R1:W-:Y:S01]  /*1620*/  LDGSTS.E.BYPASS.LTC128B.128 [R12+0xf000], desc[UR28][R4.64] ;  /* 0x0f000000040c7fae */ /* 0x0003e2000b981a1c */
[----:B--2---:R-:W-:Y:S01]  /*1630*/  IMAD.WIDE.U32 R10, R24, R16, R2 ;  /* 0x00000010180a7225 */ /* 0x004fe200078e0002 */
[----:B------:R-:W-:-:S03]  /*1640*/  SHF.L.U64.HI R2, R16, 0x5, R17 ;  /* 0x0000000510027819 */ /* 0x000fc60000010211 */
[----:B----4-:R-:W-:Y:S01]  /*1650*/  IMAD R7, R24, R17, R11 ;  /* 0x0000001118077224 */ /* 0x010fe200078e020b */
[C---:B------:R-:W-:Y:S01]  /*1660*/  LEA R0, P0, R16.reuse, R10, 0x6 ;  /* 0x0000000a10007211 */ /* 0x040fe200078030ff */
[----:B------:R-:W-:Y:S01]  /*1670*/  IMAD.SHL.U32 R6, R16, 0x20, RZ ;  /* 0x0000002010067824 */ /* 0x000fe200078e00ff */
[----:B---3--:R-:W-:-:S04]  /*1680*/  LEA R8, P3, R10, UR6, 0x1 ;  /* 0x000000060a087c11 */ /* 0x008fc8000f8608ff */
[----:B------:R-:W-:Y:S02]  /*1690*/  IADD3 R3, P1, PT, R6, R10, RZ ;  /* 0x0000000a06037210 */ /* 0x000fe40007f3e0ff */
[----:B-1----:R-:W-:Y:S02]  /*16a0*/  LEA.HI.X R5, R16, R7, R17, 0x6, P0 ;  /* 0x0000000710057211 */ /* 0x002fe400000f3411 */
[----:B------:R-:W-:Y:S01]  /*16b0*/  IADD3 R11, P0, PT, R0, R6, RZ ;  /* 0x00000006000b7210 */ /* 0x000fe20007f1e0ff */
[--C-:B------:R-:W-:Y:S01]  /*16c0*/  IMAD.X R14, R2, 0x1, R7.reuse, P1 ;  /* 0x00000001020e7824 */ /* 0x100fe200008e0607 */
[----:B------:R-:W-:Y:S02]  /*16d0*/  LEA R6, P2, R3, UR6, 0x1 ;  /* 0x0000000603067c11 */ /* 0x000fe4000f8408ff */
[----:B------:R-:W-:Y:S01]  /*16e0*/  LEA R4, P1, R0, UR6, 0x1 ;  /* 0x0000000600047c11 */ /* 0x000fe2000f8208ff */
[----:B------:R-:W-:Y:S01]  /*16f0*/  IMAD.X R13, R5, 0x1, R2, P0 ;  /* 0x00000001050d7824 */ /* 0x000fe200000e0602 */
[----:B------:R-:W-:Y:S01]  /*1700*/  LEA R2, P0, R11, UR6, 0x1 ;  /* 0x000000060b027c11 */ /* 0x000fe2000f8008ff */
[----:B------:R-:W1:Y:S01]  /*1710*/  LDCU UR6, c[0x0][0x508] ;  /* 0x0000a100ff0677ac */ /* 0x000e620008000800 */
[----:B------:R-:W-:-:S02]  /*1720*/  LEA.HI.X R9, R10, UR7, R7, 0x1, P3 ;  /* 0x000000070a097c11 */ /* 0x000fc400098f0c07 */
[----:B------:R-:W-:Y:S02]  /*1730*/  LEA.HI.X R7, R3, UR7, R14, 0x1, P2 ;  /* 0x0000000703077c11 */ /* 0x000fe400090f0c0e */
[----:B------:R-:W-:Y:S01]  /*1740*/  LEA.HI.X R5, R0, UR7, R5, 0x1, P1 ;  /* 0x0000000700057c11 */ /* 0x000fe200088f0c05 */
[----:B------:R2:W-:Y:S01]  /*1750*/  LDGSTS.E.BYPASS.LTC128B.128 [R12+0x10000], desc[UR28][R8.64] ;  /* 0x10000000080c7fae */ /* 0x0005e2000b981a1c */
[----:B------:R-:W-:-:S03]  /*1760*/  LEA.HI.X R3, R11, UR7, R13, 0x1, P0 ;  /* 0x000000070b037c11 */ /* 0x000fc600080f0c0d */
[----:B------:R2:W-:Y:S04]  /*1770*/  LDGSTS.E.BYPASS.LTC128B.128 [R12+0x11000], desc[UR28][R6.64] ;  /* 0x11000000060c7fae */ /* 0x0005e8000b981a1c */
[----:B------:R2:W-:Y:S01]  /*1780*/  LDGSTS.E.BYPASS.LTC128B.128 [R12+0x12000], desc[UR28][R4.64] ;  /* 0x12000000040c7fae */ /* 0x0005e2000b981a1c */
[----:B-1----:R-:W-:-:S03]  /*1790*/  UIADD3 UR6, UPT, UPT, UR36, UR6, URZ ;  /* 0x0000000624067290 */ /* 0x002fc6000fffe0ff */
[----:B------:R2:W-:Y:S01]  /*17a0*/  LDGSTS.E.BYPASS.LTC128B.128 [R12+0x13000], desc[UR28][R2.64] ;  /* 0x13000000020c7fae */ /* 0x0005e2000b981a1c */
[----:B------:R-:W-:-:S03]  /*17b0*/  UIADD3 UR31, UPT, UPT, -UR6, UR32, UR31 ;  /* 0x00000020061f7290 */ /* 0x000fc6000fffe11f */
[----:B------:R-:W0:Y:S01]  /*17c0*/  LDGDEPBAR ;  /* 0x00000000000079af */ /* 0x000e220000000000 */
[----:B------:R-:W-:-:S04]  /*17d0*/  USHF.R.S32.HI UR6, URZ, 0x1f, UR31 ;  /* 0x0000001fff067899 */ /* 0x000fc8000801141f */
[----:B------:R-:W-:-:S04]  /*17e0*/  ULEA.HI UR6, UR6, UR31, URZ, 0x7 ;  /* 0x0000001f06067291 */ /* 0x000fc8000f8f38ff */
[----:B------:R-:W-:-:S04]  /*17f0*/  USHF.R.S32.HI UR6, URZ, 0x7, UR6 ;  /* 0x00000007ff067899 */ /* 0x000fc80008011406 */
[----:B------:R-:W-:-:S04]  /*1800*/  UISETP.LT.AND UP0, UPT, URZ, UR6, UPT ;  /* 0x00000006ff00728c */ /* 0x000fc8000bf01270 */
[----:B------:R-:W-:-:S04]  /*1810*/  USEL UR13, URZ, UR6, !UP0 ;  /* 0x00000006ff0d7287 */ /* 0x000fc8000c000000 */
[----:B------:R-:W-:-:S09]  /*1820*/  UISETP.GT.AND UP0, UPT, UR35, UR13, UPT ;  /* 0x0000000d2300728c */ /* 0x000fd2000bf04270 */
[----:B--2---:R-:W-:Y:S05]  /*1830*/  BRA.U !UP0, `(.L_x_312) ;  /* 0x0000005508187547 */ /* 0x004fea000b800000 */
[----:B------:R-:W-:Y:S02]  /*1840*/  IMAD.MOV.U32 R2, RZ, RZ, 0x4 ;  /* 0x00000004ff027424 */ /* 0x000fe400078e00ff */
[C---:B------:R-:W-:Y:S01]  /*1850*/  IMAD.SHL.U32 R6, R175.reuse, 0x40, RZ ;  /* 0x00000040af067824 */ /* 0x040fe200078e00ff */
[----:B------:R-:W-:Y:S01]  /*1860*/  R2P PR, R175, 0x6 ;  /* 0x00000006af007804 */ /* 0x000fe20000000000 */
[----:B------:R-:W-:-:S04]  /*1870*/  IMAD.WIDE.U32 R2, R236, R2, UR38 ;  /* 0x00000026ec027e25 */ /* 0x000fc8000f8e0002 */
[----:B------:R-:W-:Y:S01]  /*1880*/  IMAD.SHL.U32 R153, R175, 0x20, RZ ;  /* 0x00000020af997824 */ /* 0x000fe200078e00ff */
[----:B------:R-:W2:Y:S01]  /*1890*/  LDG.E R10, desc[UR28][R2.64] ;  /* 0x0000001c020a7981 */ /* 0x000ea2000c1e1900 */
[----:B------:R-:W-:Y:S01]  /*18a0*/  USHF.L.U32 UR15, UR35, 0x7, URZ ;  /* 0x00000007230f7899 */ /* 0x000fe200080006ff */
[----:B------:R-:W1:Y:S01]  /*18b0*/  LDC R228, c[0x0][0x44c] ;  /* 0x00011300ffe47b82 */ /* 0x000e620000000800 */
[----:B------:R-:W3:Y:S01]  /*18c0*/  LDCU UR16, c[0x0][0x3b0] ;  /* 0x00007600ff1077ac */ /* 0x000ee20008000800 */
[----:B------:R-:W4:Y:S01]  /*18d0*/  LDG.E R9, desc[UR28][R2.64+0x20] ;  /* 0x0000201c02097981 */ /* 0x000f22000c1e1900 */
[----:B------:R-:W3:Y:S03]  /*18e0*/  LDCU UR17, c[0x0][0x3b4] ;  /* 0x00007680ff1177ac */ /* 0x000ee60008000800 */
[----:B------:R-:W4:Y:S01]  /*18f0*/  LDG.E R8, desc[UR28][R2.64+0x100] ;  /* 0x0001001c02087981 */ /* 0x000f22000c1e1900 */
[----:B------:R-:W3:Y:S03]  /*1900*/  LDCU UR7, c[0x0][0x590] ;  /* 0x0000b200ff0777ac */ /* 0x000ee60008000800 */
[----:B------:R3:W5:Y:S01]  /*1910*/  LDG.E R252, desc[UR28][R2.64+0x120] ;  /* 0x0001201c02fc7981 */ /* 0x000762000c1e1900 */
[----:B------:R-:W-:Y:S01]  /*1920*/  LOP3.LUT R157, R157, 0x1c0, R6, 0xf8, !PT ;  /* 0x000001c09d9d7812 */ /* 0x000fe200078ef806 */
[----:B------:R-:W-:Y:S01]  /*1930*/  IMAD.U32 R5, RZ, RZ, UR32 ;  /* 0x00000020ff057e24 */ /* 0x000fe2000f8e00ff */
[----:B------:R-:W3:Y:S01]  /*1940*/  LDCU UR6, c[0x0][0x594] ;  /* 0x0000b280ff0677ac */ /* 0x000ee20008000800 */
[----:B------:R-:W-:Y:S01]  /*1950*/  IMAD.MOV.U32 R171, RZ, RZ, 0x20 ;  /* 0x00000020ffab7424 */ /* 0x000fe200078e00ff */
[C---:B------:R-:W-:Y:S01]  /*1960*/  LOP3.LUT R0, R157.reuse, 0x8, R175, 0x78, !PT ;  /* 0x000000089d007812 */ /* 0x040fe200078e78af */
[----:B------:R-:W-:Y:S01]  /*1970*/  IMAD.MOV.U32 R156, RZ, RZ, 0x40 ;  /* 0x00000040ff9c7424 */ /* 0x000fe200078e00ff */
[----:B------:R-:W-:Y:S01]  /*1980*/  LOP3.LUT R4, R157, 0x8, R31, 0x78, !PT ;  /* 0x000000089d047812 */ /* 0x000fe200078e781f */
[----:B------:R-:W-:Y:S01]  /*1990*/  ULEA UR33, UR30, UR32, 0x7 ;  /* 0x000000201e217291 */ /* 0x000fe2000f8e38ff */
[----:B------:R-:W-:Y:S01]  /*19a0*/  IMAD.MOV.U32 R225, RZ, RZ, R22 ;  /* 0x000000ffffe17224 */ /* 0x000fe200078e0016 */
[----:B------:R-:W-:Y:S01]  /*19b0*/  SEL R171, R171, 0xffffffe0, !P1 ;  /* 0xffffffe0abab7807 */ /* 0x000fe20004800000 */
[----:B------:R-:W-:Y:S01]  /*19c0*/  IMAD.MOV.U32 R127, RZ, RZ, RZ ;  /* 0x000000ffff7f7224 */ /* 0x000fe200078e00ff */
[----:B------:R-:W-:Y:S01]  /*19d0*/  SEL R156, R156, 0xffffffc0, !P2 ;  /* 0xffffffc09c9c7807 */ /* 0x000fe20005000000 */
[----:B---3--:R-:W-:-:S02]  /*19e0*/  USHF.L.U32 UR31, UR16, 0x7, URZ ;  /* 0x00000007101f7899 */ /* 0x008fc400080006ff */
[----:B------:R-:W-:Y:S02]  /*19f0*/  USHF.L.U64.HI UR17, UR16, 0x6, UR17 ;  /* 0x0000000610117899 */ /* 0x000fe40008010211 */
[----:B------:R-:W-:Y:S01]  /*1a00*/  USHF.L.U32 UR32, UR7, 0x7, URZ ;  /* 0x0000000707207899 */ /* 0x000fe200080006ff */
[----:B------:R-:W3:Y:S01]  /*1a10*/  LDCU UR12, c[0x0][0x3e0] ;  /* 0x00007c00ff0c77ac */ /* 0x000ee20008000800 */
[----:B------:R-:W-:Y:S01]  /*1a20*/  USHF.L.U64.HI UR6, UR7, 0x6, UR6 ;  /* 0x0000000607067899 */ /* 0x000fe20008010206 */
[----:B------:R-:W-:Y:S01]  /*1a30*/  SHF.R.U32.HI R2, RZ, 0x4, R175 ;  /* 0x00000004ff027819 */ /* 0x000fe200000116af */
[----:B------:R-:W1:Y:S01]  /*1a40*/  LDCU UR14, c[0x0][0x45c] ;  /* 0x00008b80ff0e77ac */ /* 0x000e620008000800 */
[----:B------:R-:W-:Y:S02]  /*1a50*/  LOP3.LUT R3, R6, 0x200, RZ, 0xc0, !PT ;  /* 0x0000020006037812 */ /* 0x000fe400078ec0ff */
[----:B------:R-:W-:Y:S01]  /*1a60*/  LOP3.LUT R2, R2, 0x8, RZ, 0xc0, !PT ;  /* 0x0000000802027812 */ /* 0x000fe200078ec0ff */
[----:B------:R-:W-:Y:S01]  /*1a70*/  USHF.L.U32 UR16, UR16, 0x6, URZ ;  /* 0x0000000610107899 */ /* 0x000fe200080006ff */
[----:B------:R-:W-:Y:S01]  /*1a80*/  LOP3.LUT R3, R3, 0xc00, R153, 0xf8, !PT ;  /* 0x00000c0003037812 */ /* 0x000fe200078ef899 */
[----:B------:R-:W-:Y:S01]  /*1a90*/  USHF.L.U32 UR7, UR7, 0x6, URZ ;  /* 0x0000000607077899 */ /* 0x000fe200080006ff */
[----:B------:R-:W-:Y:S01]  /*1aa0*/  LOP3.LUT R2, R2, 0x10, R175, 0xf8, !PT ;  /* 0x0000001002027812 */ /* 0x000fe200078ef8af */
[----:B------:R-:W-:Y:S01]  /*1ab0*/  UIADD3 UR33, UPT, UPT, UR33, 0x80, -UR36 ;  /* 0x0000008021217890 */ /* 0x000fe2000fffe824 */
[----:B------:R-:W3:Y:S01]  /*1ac0*/  S2R R175, SR_TID.X ;  /* 0x0000000000af7919 */ /* 0x000ee20000002100 */
[----:B------:R-:W-:-:S02]  /*1ad0*/  LOP3.LUT R4, R3, R4, RZ, 0xfc, !PT ;  /* 0x0000000403047212 */ /* 0x000fc400078efcff */
[----:B------:R-:W-:Y:S01]  /*1ae0*/  LOP3.LUT R153, R0, 0x7200, R153, 0xf8, !PT ;  /* 0x0000720000997812 */ /* 0x000fe200078ef899 */
[----:B------:R-:W-:Y:S01]  /*1af0*/  IMAD.U32 R0, RZ, RZ, UR15 ;  /* 0x0000000fff007e24 */ /* 0x000fe2000f8e00ff */
[----:B------:R-:W-:-:S04]  /*1b00*/  LOP3.LUT R157, R2, R157, RZ, 0x3c, !PT ;  /* 0x0000009d029d7212 */ /* 0x000fc800078e3cff */
[----:B------:R-:W-:Y:S02]  /*1b10*/  IADD3 R218, PT, PT, R0, UR36, R236 ;  /* 0x0000002400da7c10 */ /* 0x000fe4000fffe0ec */
[----:B------:R-:W-:Y:S02]  /*1b20*/  LOP3.LUT R157, R157, 0x200, R6, 0xf8, !PT ;  /* 0x000002009d9d7812 */ /* 0x000fe400078ef806 */
[----:B------:R-:W-:Y:S01]  /*1b30*/  IADD3 R218, PT, PT, R218, -0x3f, -R5 ;  /* 0xffffffc1dada7810 */ /* 0x000fe20007ffe805 */
[C---:B---3--:R-:W-:Y:S02]  /*1b40*/  IMAD.SHL.U32 R7, R175.reuse, 0x10, RZ ;  /* 0x00000010af077824 */ /* 0x048fe400078e00ff */
[C---:B------:R-:W-:Y:S02]  /*1b50*/  IMAD.SHL.U32 R3, R175.reuse, 0x2, RZ ;  /* 0x00000002af037824 */ /* 0x040fe400078e00ff */
[----:B------:R-:W-:Y:S01]  /*1b60*/  IMAD.SHL.U32 R177, R175, 0x40, RZ ;  /* 0x00000040afb17824 */ /* 0x000fe200078e00ff */
[----:B------:R-:W-:Y:S01]  /*1b70*/  LOP3.LUT R7, R7, 0x1c0, RZ, 0xc0, !PT ;  /* 0x000001c007077812 */ /* 0x000fe200078ec0ff */
[----:B------:R-:W-:-:S03]  /*1b80*/  IMAD.SHL.U32 R178, R175, 0x20, RZ ;  /* 0x00000020afb27824 */ /* 0x000fc600078e00ff */
[----:B------:R-:W-:Y:S02]  /*1b90*/  LOP3.LUT R2, R3, 0xe006, R177, 0xc8, !PT ;  /* 0x0000e00603027812 */ /* 0x000fe400078ec8b1 */
[----:B------:R-:W-:Y:S02]  /*1ba0*/  LOP3.LUT R3, R7, 0x38, R3, 0xf8, !PT ;  /* 0x0000003807037812 */ /* 0x000fe400078ef803 */
[----:B------:R-:W-:-:S04]  /*1bb0*/  LOP3.LUT R0, R2, 0xc00, R178, 0xf8, !PT ;  /* 0x00000c0002007812 */ /* 0x000fc800078ef8b2 */
[----:B------:R-:W-:Y:S01]  /*1bc0*/  LOP3.LUT R0, R0, R3, RZ, 0xfc, !PT ;  /* 0x0000000300007212 */ /* 0x000fe200078efcff */
[----:B--2---:R-:W-:Y:S04]  /*1bd0*/  STL [R1+0x8], R10 ;  /* 0x0000080a01007387 */ /* 0x004fe80000100800 */
[----:B----4-:R-:W-:Y:S04]  /*1be0*/  STL [R1+0x4], R9 ;  /* 0x0000040901007387 */ /* 0x010fe80000100800 */
[----:B------:R-:W-:Y:S04]  /*1bf0*/  STL [R1], R8 ;  /* 0x0000000801007387 */ /* 0x000fe80000100800 */
[----:B------:R2:W-:Y:S02]  /*1c00*/  STL [R1+0xc], R0 ;  /* 0x00000c0001007387 */ /* 0x0005e40000100800 */
[----:B--2---:R-:W-:Y:S01]  /*1c10*/  IMAD.MOV.U32 R0, RZ, RZ, 0x10 ;  /* 0x00000010ff007424 */ /* 0x004fe200078e00ff */
[----:B------:R-:W-:-:S02]  /*1c20*/  LEA R153, R153, UR4, 0x1 ;  /* 0x0000000499997c11 */ /* 0x000fc4000f8e08ff */
[----:B------:R-:W-:Y:S02]  /*1c30*/  LEA R172, R4, UR4, 0x1 ;  /* 0x0000000404ac7c11 */ /* 0x000fe4000f8e08ff */
[----:B------:R-:W-:Y:S01]  /*1c40*/  LEA R168, R157, UR4, 0x1 ;  /* 0x000000049da87c11 */ /* 0x000fe2000f8e08ff */
[--C-:B------:R-:W-:Y:S01]  /*1c50*/  IMAD.IADD R169, R156, 0x1, R153.reuse ;  /* 0x000000019ca97824 */ /* 0x100fe200078e0299 */
[----:B------:R-:W-:Y:S01]  /*1c60*/  LOP3.LUT P1, RZ, R175, 0x4, RZ, 0xc0, !PT ;  /* 0x00000004afff7812 */ /* 0x000fe2000782c0ff */
[----:B------:R-:W-:Y:S01]  /*1c70*/  VIADD R172, R172, UR5 ;  /* 0x00000005acac7c36 */ /* 0x000fe20008000000 */
[----:B------:R-:W-:Y:S01]  /*1c80*/  LOP3.LUT R173, R177, 0x200, RZ, 0xc0, !PT ;  /* 0x00000200b1ad7812 */ /* 0x000fe200078ec0ff */
[----:B------:R-:W-:Y:S01]  /*1c90*/  IMAD.IADD R155, R171, 0x1, R153 ;  /* 0x00000001ab9b7824 */ /* 0x000fe200078e0299 */
[C---:B------:R-:W-:Y:S01]  /*1ca0*/  LOP3.LUT P2, RZ, R175.reuse, 0x2, RZ, 0xc0, !PT ;  /* 0x00000002afff7812 */ /* 0x040fe2000784c0ff */
[----:B------:R-:W-:Y:S01]  /*1cb0*/  VIADD R168, R168, UR5 ;  /* 0x00000005a8a87c36 */ /* 0x000fe20008000000 */
[----:B------:R-:W-:Y:S01]  /*1cc0*/  LOP3.LUT R176, R175, 0x8, RZ, 0xc0, !PT ;  /* 0x00000008afb07812 */ /* 0x000fe200078ec0ff */
[----:B------:R-:W-:Y:S01]  /*1cd0*/  IMAD.IADD R170, R171, 0x1, R169 ;  /* 0x00000001abaa7824 */ /* 0x000fe200078e02a9 */
[----:B------:R-:W-:-:S02]  /*1ce0*/  SHF.R.U32.HI R174, RZ, 0x1, R175 ;  /* 0x00000001ffae7819 */ /* 0x000fc400000116af */
[----:B------:R-:W-:Y:S02]  /*1cf0*/  SEL R0, R0, 0xfffffff0, !P1 ;  /* 0xfffffff000007807 */ /* 0x000fe40004800000 */
[----:B-1----:R-:W-:-:S07]  /*1d00*/  LOP3.LUT R173, R173, 0xc00, R178, 0xf8, !PT ;  /* 0x00000c00adad7812 */ /* 0x002fce00078ef8b2 */
.L_x_315:
[----:B------:R-:W0:Y:S01]  /*1d10*/  LDGDEPBAR ;  /* 0x00000000000079af */ /* 0x000e220000000000 */
[C---:B------:R-:W-:Y:S01]  /*1d20*/  IMAD.IADD R144, R172.reuse, 0x1, R171 ;  /* 0x00000001ac907824 */ /* 0x040fe200078e02ab */
[----:B------:R-:W-:Y:S01]  /*1d30*/  UIADD3 UR15, UPT, UPT, UR15, -0x80, URZ ;  /* 0xffffff800f0f7890 */ /* 0x000fe2000fffe0ff */
[----:B------:R-:W-:Y:S05]  /*1d40*/  IMAD.IADD R0, R172, 0x1, R156 ;  /* 0x00000001ac007824 */ /* 0x000fea00078e029c */
[----:B------:R-:W2:Y:S01]  /*1d50*/  LDL R180, [R1+0x8] ;  /* 0x0000080001b47983 */ /* 0x000ea20000100800 */
[----:B------:R-:W-:Y:S01]  /*1d60*/  IMAD.MOV.U32 R181, RZ, RZ, 0x40 ;  /* 0x00000040ffb57424 */ /* 0x000fe200078e00ff */
[----:B------:R-:W-:Y:S01]  /*1d70*/  UISETP.GE.AND UP0, UPT, UR15, UR33, UPT ;  /* 0x000000210f00728c */ /* 0x000fe2000bf06270 */
[----:B------:R-:W-:Y:S01]  /*1d80*/  IMAD.SHL.U32 R231, R175, 0x8, RZ ;  /* 0x00000008afe77824 */ /* 0x000fe200078e00ff */
[----:B------:R-:W3:Y:S01]  /*1d90*/  LDL R179, [R1+0x4] ;  /* 0x0000040001b37983 */ /* 0x000ee20000100800 */
[----:B------:R-:W-:Y:S01]  /*1da0*/  UMOV UR4, UR21 ;  /* 0x0000001500047c82 */ /* 0x000fe20008000000 */
[----:B------:R-:W-:Y:S02]  /*1db0*/  UIADD3 UR35, UPT, UPT, UR35, -0x1, URZ ;  /* 0xffffffff23237890 */ /* 0x000fe4000fffe0ff */
[----:B------:R-:W4:Y:S01]  /*1dc0*/  LDL R3, [R1] ;  /* 0x0000000001037983 */ /* 0x000f220000100800 */
[----:B------:R-:W-:Y:S01]  /*1dd0*/  PLOP3.LUT P0, PT, PT, PT, UP0, 0x80, 0x8 ;  /* 0x000000000008781c */ /* 0x000fe20003f0f008 */
[----:B------:R-:W-:Y:S11]  /*1de0*/  UISETP.GT.AND UP0, UPT, UR35, UR13, UPT ;  /* 0x0000000d2300728c */ /* 0x000ff6000bf04270 */
[----:B------:R-:W-:Y:S01]  /*1df0*/  @!UPT UIADD3 URZ, UPT, UPT, URZ, URZ, URZ ;  /* 0x000000fffffff290 */ /* 0x000fe2000fffe0ff */
[----:B------:R-:W-:Y:S01]  /*1e00*/  @!P0 SHF.R.U32.HI R2, RZ, 0x1, R175 ;  /* 0x00000001ff028819 */ /* 0x000fe200000116af */
[----:B------:R-:W-:Y:S04]  /*1e10*/  DEPBAR.LE SB0, 0x0 ;  /* 0x000080000000791a */ /* 0x000fe80000000000 */
[----:B------:R-:W-:Y:S06]  /*1e20*/  BAR.SYNC.DEFER_BLOCKING 0x0 ;  /* 0x0000000000007b1d */ /* 0x000fec0000010000 */
[----:B------:R-:W-:Y:S08]  /*1e30*/  LDSM.16.M88.4 R64, [R172] ;  /* 0x00000000ac40783b */ /* 0x000ff00000000200 */
[----:B------:R-:W1:Y:S08]  /*1e40*/  LDSM.16.M88.4 R16, [R153+0xc000] ;  /* 0x00c000009910783b */ /* 0x000e700000000200 */
[----:B------:R-:W1:Y:S08]  /*1e50*/  LDSM.16.M88.4 R60, [R172+0x2000] ;  /* 0x00200000ac3c783b */ /* 0x000e700000000200 */
[----:B------:R-:W1:Y:S08]  /*1e60*/  LDSM.16.M88.4 R32, [R153+0xc800] ;  /* 0x00c800009920783b */ /* 0x000e700000000200 */
[----:B------:R-:W1:Y:S08]  /*1e70*/  LDSM.16.M88.4 R48, [R153+0xd000] ;  /* 0x00d000009930783b */ /* 0x000e700000000200 */
[----:B------:R-:W1:Y:S02]  /*1e80*/  LDSM.16.M88.4 R132, [R153+0xd800] ;  /* 0x00d800009984783b */ /* 0x000e640000000200 */
[-C--:B-1----:R-:W-:Y:S06]  /*1e90*/  HMMA.16816.F32 R4, R64, R16.reuse, RZ ;  /* 0x000000104004723c */ /* 0x082fec00000018ff */
[----:B------:R-:W-:Y:S02]  /*1ea0*/  LDSM.16.M88.4 R136, [R144] ;  /* 0x000000009088783b */ /* 0x000fe40000000200 */
[C---:B------:R-:W-:Y:S06]  /*1eb0*/  HMMA.16816.F32 R8, R60.reuse, R16, RZ ;  /* 0x000000103c08723c */ /* 0x040fec00000018ff */
[----:B------:R-:W1:Y:S02]  /*1ec0*/  LDSM.16.M88.4 R140, [R155+0xc000] ;  /* 0x00c000009b8c783b */ /* 0x000e640000000200 */
[-C--:B------:R-:W-:Y:S06]  /*1ed0*/  HMMA.16816.F32 R12, R60, R18.reuse, RZ ;  /* 0x000000123c0c723c */ /* 0x080fec00000018ff */
[----:B------:R-:W1:Y:S02]  /*1ee0*/  LDSM.16.M88.4 R144, [R144+0x2000] ;  /* 0x002000009090783b */ /* 0x000e640000000200 */
[C---:B------:R-:W-:Y:S06]  /*1ef0*/  HMMA.16816.F32 R16, R64.reuse, R18, RZ ;  /* 0x000000124010723c */ /* 0x040fec00000018ff */
[----:B------:R-:W1:Y:S02]  /*1f00*/  LDSM.16.M88.4 R148, [R155+0xc800] ;  /* 0x00c800009b94783b */ /* 0x000e640000000200 */
[-C--:B------:R-:W-:Y:S06]  /*1f10*/  HMMA.16816.F32 R20, R64, R32.reuse, RZ ;  /* 0x000000204014723c */ /* 0x080fec00000018ff */
[----:B------:R-:W-:Y:S02]  /*1f20*/  LDSM.16.M88.4 R156, [R0] ;  /* 0x00000000009c783b */ /* 0x000fe40000000200 */
[C---:B------:R-:W-:Y:S06]  /*1f30*/  HMMA.16816.F32 R24, R60.reuse, R32, RZ ;  /* 0x000000203c18723c */ /* 0x040fec00000018ff */
[----:B------:R-:W-:Y:S02]  /*1f40*/  LDSM.16.M88.4 R160, [R169+0xc000] ;  /* 0x00c00000a9a0783b */ /* 0x000fe40000000200 */
[-C--:B------:R-:W-:Y:S06]  /*1f50*/  HMMA.16816.F32 R28, R60, R34.reuse, RZ ;  /* 0x000000223c1c723c */ /* 0x080fec00000018ff */
[----:B------:R1:W-:Y:S02]  /*1f60*/  LDSM.16.M88.4 R164, [R0+0x2000] ;  /* 0x0020000000a4783b */ /* 0x0003e40000000200 */
[C---:B------:R-:W-:Y:S08]  /*1f70*/  HMMA.16816.F32 R32, R64.reuse, R34, RZ ;  /* 0x000000224020723c */ /* 0x040ff000000018ff */
[-C--:B------:R-:W-:Y:S08]  /*1f80*/  HMMA.16816.F32 R36, R64, R48.reuse, RZ ;  /* 0x000000304024723c */ /* 0x080ff000000018ff */
[C---:B------:R-:W-:Y:S02]  /*1f90*/  HMMA.16816.F32 R40, R60.reuse, R48, RZ ;  /* 0x000000303c28723c */ /* 0x040fe400000018ff */
[----:B-1----:R-:W-:Y:S06]  /*1fa0*/  IMAD.IADD R0, R171, 0x1, R0 ;  /* 0x00000001ab007824 */ /* 0x002fec00078e0200 */
[-C--:B------:R-:W-:Y:S08]  /*1fb0*/  HMMA.16816.F32 R44, R60, R50.reuse, RZ ;  /* 0x000000323c2c723c */ /* 0x080ff000000018ff */
[C---:B------:R-:W-:Y:S08]  /*1fc0*/  HMMA.16816.F32 R48, R64.reuse, R50, RZ ;  /* 0x000000324030723c */ /* 0x040ff000000018ff */
[-C--:B------:R-:W-:Y:S08]  /*1fd0*/  HMMA.16816.F32 R52, R64, R132.reuse, RZ ;  /* 0x000000844034723c */ /* 0x080ff000000018ff */
[C---:B------:R-:W-:Y:S08]  /*1fe0*/  HMMA.16816.F32 R56, R60.reuse, R132, RZ ;  /* 0x000000843c38723c */ /* 0x040ff000000018ff */
[-C--:B------:R-:W-:Y:S08]  /*1ff0*/  HMMA.16816.F32 R60, R60, R134.reuse, RZ ;  /* 0x000000863c3c723c */ /* 0x080ff000000018ff */
[----:B------:R-:W-:Y:S01]  /*2000*/  HMMA.16816.F32 R64, R64, R134, RZ ;  /* 0x000000864040723c */ /* 0x000fe200000018ff */
[----:B------:R-:W1:Y:S07]  /*2010*/  LDSM.16.M88.4 R132, [R155+0xd000] ;  /* 0x00d000009b84783b */ /* 0x000e6e0000000200 */
[-C--:B------:R-:W-:Y:S01]  /*2020*/  HMMA.16816.F32 R4, R136, R140.reuse, R4 ;  /* 0x0000008c8804723c */ /* 0x080fe20000001804 */
[----:B------:R-:W2:Y:S07]  /*2030*/  LDSM.16.M88.4 R152, [R155+0xd800] ;  /* 0x00d800009b98783b */ /* 0x000eae0000000200 */
[C---:B------:R-:W-:Y:S08]  /*2040*/  HMMA.16816.F32 R8, R144.reuse, R140, R8 ;  /* 0x0000008c9008723c */ /* 0x040ff00000001808 */
[-C--:B------:R-:W-:Y:S08]  /*2050*/  HMMA.16816.F32 R12, R144, R142.reuse, R12 ;  /* 0x0000008e900c723c */ /* 0x080ff0000000180c */
[C---:B------:R-:W-:Y:S01]  /*2060*/  HMMA.16816.F32 R16, R136.reuse, R142, R16 ;  /* 0x0000008e8810723c */ /* 0x040fe20000001810 */
[----:B------:R-:W3:Y:S07]  /*2070*/  LDSM.16.M88.4 R140, [R169+0xc800] ;  /* 0x00c80000a98c783b */ /* 0x000eee0000000200 */
[-C--:B------:R-:W-:Y:S08]  /*2080*/  HMMA.16816.F32 R20, R136, R148.reuse, R20 ;  /* 0x000000948814723c */ /* 0x080ff00000001814 */
[C---:B------:R-:W-:Y:S08]  /*2090*/  HMMA.16816.F32 R24, R144.reuse, R148, R24 ;  /* 0x000000949018723c */ /* 0x040ff00000001818 */
[-C--:B------:R-:W-:Y:S08]  /*20a0*/  HMMA.16816.F32 R28, R144, R150.reuse, R28 ;  /* 0x00000096901c723c */ /* 0x080ff0000000181c */
[C---:B------:R-:W-:Y:S01]  /*20b0*/  HMMA.16816.F32 R32, R136.reuse, R150, R32 ;  /* 0x000000968820723c */ /* 0x040fe20000001820 */
[----:B------:R-:W4:Y:S07]  /*20c0*/  LDSM.16.M88.4 R148, [R169+0xd000] ;  /* 0x00d00000a994783b */ /* 0x000f2e0000000200 */
[-C--:B-1----:R-:W-:Y:S08]  /*20d0*/  HMMA.16816.F32 R36, R136, R132.reuse, R36 ;  /* 0x000000848824723c */ /* 0x082ff00000001824 */
[C---:B------:R-:W-:Y:S04]  /*20e0*/  HMMA.16816.F32 R40, R144.reuse, R132, R40 ;  /* 0x000000849028723c */ /* 0x040fe80000001828 */
[----:B--2---:R-:W-:Y:S04]  /*20f0*/  FSETP.NEU.FTZ.AND P3, PT, R180, -INF , PT ;  /* 0xff800000b400780b */ /* 0x004fe80003f7d000 */
[-C--:B------:R-:W-:Y:S08]  /*2100*/  HMMA.16816.F32 R44, R144, R134.reuse, R44 ;  /* 0x00000086902c723c */ /* 0x080ff0000000182c */
[C---:B------:R-:W-:Y:S01]  /*2110*/  HMMA.16816.F32 R48, R136.reuse, R134, R48 ;  /* 0x000000868830723c */ /* 0x040fe20000001830 */
[----:B------:R-:W1:Y:S07]  /*2120*/  LDSM.16.M88.4 R132, [R169+0xd800] ;  /* 0x00d80000a984783b */ /* 0x000e6e0000000200 */
[-C--:B------:R-:W-:Y:S08]  /*2130*/  HMMA.16816.F32 R52, R136, R152.reuse, R52 ;  /* 0x000000988834723c */ /* 0x080ff00000001834 */
[C---:B------:R-:W-:Y:S08]  /*2140*/  HMMA.16816.F32 R56, R144.reuse, R152, R56 ;  /* 0x000000989038723c */ /* 0x040ff00000001838 */
[-C--:B------:R-:W-:Y:S01]  /*2150*/  HMMA.16816.F32 R60, R144, R154.reuse, R60 ;  /* 0x0000009a903c723c */ /* 0x080fe2000000183c */
[----:B------:R-:W-:Y:S07]  /*2160*/  LDSM.16.M88.4 R144, [R170+0xc000] ;  /* 0x00c00000aa90783b */ /* 0x000fee0000000200 */
[----:B------:R-:W-:Y:S01]  /*2170*/  HMMA.16816.F32 R64, R136, R154, R64 ;  /* 0x0000009a8840723c */ /* 0x000fe20000001840 */
[----:B------:R-:W2:Y:S07]  /*2180*/  LDSM.16.M88.4 R136, [R0] ;  /* 0x000000000088783b */ /* 0x000eae0000000200 */
[-C--:B------:R-:W-:Y:S08]  /*2190*/  HMMA.16816.F32 R4, R156, R160.reuse, R4 ;  /* 0x000000a09c04723c */ /* 0x080ff00000001804 */
[C---:B------:R-:W-:Y:S08]  /*21a0*/  HMMA.16816.F32 R8, R164.reuse, R160, R8 ;  /* 0x000000a0a408723c */ /* 0x040ff00000001808 */
[-C--:B------:R-:W-:Y:S08]  /*21b0*/  HMMA.16816.F32 R12, R164, R162.reuse, R12 ;  /* 0x000000a2a40c723c */ /* 0x080ff0000000180c */
[C---:B------:R-:W-:Y:S08]  /*21c0*/  HMMA.16816.F32 R16, R156.reuse, R162, R16 ;  /* 0x000000a29c10723c */ /* 0x040ff00000001810 */
[-C--:B---3--:R-:W-:Y:S08]  /*21d0*/  HMMA.16816.F32 R20, R156, R140.reuse, R20 ;  /* 0x0000008c9c14723c */ /* 0x088ff00000001814 */
[C---:B------:R-:W-:Y:S08]  /*21e0*/  HMMA.16816.F32 R24, R164.reuse, R140, R24 ;  /* 0x0000008ca418723c */ /* 0x040ff00000001818 */
[-C--:B------:R-:W-:Y:S08]  /*21f0*/  HMMA.16816.F32 R28, R164, R142.reuse, R28 ;  /* 0x0000008ea41c723c */ /* 0x080ff0000000181c */
[C---:B------:R-:W-:Y:S01]  /*2200*/  HMMA.16816.F32 R32, R156.reuse, R142, R32 ;  /* 0x0000008e9c20723c */ /* 0x040fe20000001820 */
[----:B------:R3:W2:Y:S07]  /*2210*/  LDSM.16.M88.4 R140, [R0+0x2000] ;  /* 0x00200000008c783b */ /* 0x0006ae0000000200 */
[-C--:B----4-:R-:W-:Y:S08]  /*2220*/  HMMA.16816.F32 R36, R156, R148.reuse, R36 ;  /* 0x000000949c24723c */ /* 0x090ff00000001824 */
[C---:B------:R-:W-:Y:S04]  /*2230*/  HMMA.16816.F32 R40, R164.reuse, R148, R40 ;  /* 0x00000094a428723c */ /* 0x040fe80000001828 */
[----:B------:R-:W-:Y:S01]  /*2240*/  @!P0 VIADDMNMX R149, R218, -R181, UR36, PT ;  /* 0x00000024da958e46 */ /* 0x000fe2000b8009b5 */
[----:B------:R-:W-:Y:S01]  /*2250*/  FMUL.FTZ R148, R180, 1.4426950216293334961 ;  /* 0x3fb8aa3bb4947820 */ /* 0x000fe20000410000 */
[----:B------:R-:W-:Y:S02]  /*2260*/  IMAD.MOV.U32 R180, RZ, RZ, 0x38 ;  /* 0x00000038ffb47424 */ /* 0x000fe400078e00ff */
[-C--:B------:R-:W-:Y:S03]  /*2270*/  HMMA.16816.F32 R44, R164, R150.reuse, R44 ;  /* 0x00000096a42c723c */ /* 0x080fe6000000182c */
[----:B---3--:R-:W-:Y:S01]  /*2280*/  @!P0 IMAD.SHL.U32 R0, R175, 0x2, RZ ;  /* 0x00000002af008824 */ /* 0x008fe200078e00ff */
[----:B------:R-:W-:Y:S04]  /*2290*/  FSEL R148, R148, RZ, P3 ;  /* 0x000000ff94947208 */ /* 0x000fe80001800000 */
[C---:B------:R-:W-:Y:S04]  /*22a0*/  HMMA.16816.F32 R48, R156.reuse, R150, R48 ;  /* 0x000000969c30723c */ /* 0x040fe80000001830 */
[----:B------:R-:W-:Y:S04]  /*22b0*/  @!P0 LOP3.LUT R0, R0, 0x6, RZ, 0xc0, !PT ;  /* 0x0000000600008812 */ /* 0x000fe800078ec0ff */
[-C--:B-1----:R-:W-:Y:S03]  /*22c0*/  HMMA.16816.F32 R52, R156, R132.reuse, R52 ;  /* 0x000000849c34723c */ /* 0x082fe60000001834 */
[----:B------:R-:W-:Y:S01]  /*22d0*/  @!P0 LOP3.LUT R2, R0, 0x1c0, R2, 0xf8, !PT ;  /* 0x000001c000028812 */ /* 0x000fe200078ef802 */
[----:B------:R-:W-:Y:S04]  /*22e0*/  IMAD.U32 R0, RZ, RZ, UR30 ;  /* 0x0000001eff007e24 */ /* 0x000fe8000f8e00ff */
[C---:B------:R-:W-:Y:S04]  /*22f0*/  HMMA.16816.F32 R56, R164.reuse, R132, R56 ;  /* 0x00000084a438723c */ /* 0x040fe80000001838 */
[----:B------:R-:W-:Y:S01]  /*2300*/  @!P0 VIMNMX R133, PT, PT, R218, UR36, PT ;  /* 0x00000024da858c48 */ /* 0x000fe2000bfe0100 */
[----:B------:R-:W-:Y:S02]  /*2310*/  @!P0 IMAD R0, R0, 0x80, R2 ;  /* 0x0000008000008824 */ /* 0x000fe400078e0202 */
[----:B------:R-:W-:Y:S01]  /*2320*/  FMUL.FTZ R132, R3, 1.4426950216293334961 ;  /* 0x3fb8aa3b03847820 */ /* 0x000fe20000410000 */
[----:B------:R-:W-:Y:S01]  /*2330*/  IMAD.MOV.U32 R2, RZ, RZ, 0x8 ;  /* 0x00000008ff027424 */ /* 0x000fe200078e00ff */
[-C--:B------:R-:W-:Y:S03]  /*2340*/  HMMA.16816.F32 R60, R164, R134.reuse, R60 ;  /* 0x00000086a43c723c */ /* 0x080fe6000000183c */
[C---:B------:R-:W-:Y:S01]  /*2350*/  @!P0 VIADD R150, R0.reuse, 0x1 ;  /* 0x0000000100968836 */ /* 0x040fe20000000000 */
[-C--:B------:R-:W-:Y:S04]  /*2360*/  @!P0 ISETP.GE.AND P4, PT, R0, R149.reuse, PT ;  /* 0x000000950000820c */ /* 0x080fe80003f86270 */
[----:B------:R-:W-:Y:S04]  /*2370*/  HMMA.16816.F32 R64, R156, R134, R64 ;  /* 0x000000869c40723c */ /* 0x000fe80000001840 */
[----:B------:R-:W-:Y:S01]  /*2380*/  @!P0 VIADDMNMX R135, R218, -R180, UR36, PT ;  /* 0x00000024da878e46 */ /* 0x000fe2000b8009b4 */
[----:B------:R-:W-:Y:S01]  /*2390*/  FMUL.FTZ R134, R179, 1.4426950216293334961 ;  /* 0x3fb8aa3bb3867820 */ /* 0x000fe20000410000 */
[----:B------:R-:W-:Y:S02]  /*23a0*/  @!P0 ISETP.GE.AND P3, PT, R150, R149, PT ;  /* 0x000000959600820c */ /* 0x000fe40003f66270 */
[-C--:B--2---:R-:W-:Y:S05]  /*23b0*/  HMMA.16816.F32 R4, R136, R144.reuse, R4 ;  /* 0x000000908804723c */ /* 0x084fea0000001804 */
[----:B------:R-:W-:Y:S03]  /*23c0*/  LOP3.LUT R157, R231, 0x38, RZ, 0xc0, !PT ;  /* 0x00000038e79d7812 */ /* 0x000fe600078ec0ff */
[C---:B------:R-:W-:Y:S01]  /*23d0*/  HMMA.16816.F32 R8, R140.reuse, R144, R8 ;  /* 0x000000908c08723c */ /* 0x040fe20000001808 */
[----:B------:R-:W2:Y:S07]  /*23e0*/  LDL R144, [R1+0xc] ;  /* 0x00000c0001907983 */ /* 0x000eae0000100800 */
[-C--:B------:R-:W-:Y:S03]  /*23f0*/  HMMA.16816.F32 R12, R140, R146.reuse, R12 ;  /* 0x000000928c0c723c */ /* 0x080fe6000000180c */
[----:B------:R-:W-:Y:S02]  /*2400*/  @!P0 FSEL R4, R4, -INF , !P4 ;  /* 0xff80000004048808 */ /* 0x000fe40006000000 */
        /* <DEDUP_REMOVED lines=20> */
[----:B------:R-:W-:Y:S03]  /*2550*/  @!P0 VIADDMNMX R3, R218, R2, UR36, PT ;  /* 0x00000024da038e46 */ /* 0x000fe6000b800102 */
[----:B------:R-:W-:Y:S01]  /*2560*/  MUFU.EX2 R239, R6 ;  /* 0x0000000600ef7308 */ /* 0x000fe20000000800 */
[--C-:B------:R-:W-:Y:S01]  /*2570*/  FFMA.FTZ R8, R8, UR14, -R132.reuse ;  /* 0x0000000e08087c23 */ /* 0x100fe20008010884 */
[----:B------:R-:W-:Y:S01]  /*2580*/  FFMA.FTZ R9, R9, UR14, -R132 ;  /* 0x0000000e09097c23 */ /* 0x000fe20008010884 */
[C---:B-----5:R-:W-:Y:S01]  /*2590*/  FMUL.FTZ R2, R252.reuse, 1.4426950216293334961 ;  /* 0x3fb8aa3bfc027820 */ /* 0x060fe20000410000 */
[----:B------:R-:W-:Y:S02]  /*25a0*/  FSETP.NEU.FTZ.AND P3, PT, R252, -INF , PT ;  /* 0xff800000fc00780b */ /* 0x000fe40003f7d000 */
[-C--:B------:R-:W-:Y:S04]  /*25b0*/  @!P0 ISETP.GE.AND P4, PT, R0, R3.reuse, PT ;  /* 0x000000030000820c */ /* 0x080fe80003f86270 */
[----:B------:R1:W3:Y:S01]  /*25c0*/  MUFU.EX2 R211, R7 ;  /* 0x0000000700d37308 */ /* 0x0002e20000000800 */
[----:B------:R-:W-:Y:S02]  /*25d0*/  FSEL R2, R2, RZ, P3 ;  /* 0x000000ff02027208 */ /* 0x000fe40001800000 */
[----:B------:R-:W-:Y:S02]  /*25e0*/  @!P0 ISETP.GE.AND P3, PT, R150, R3, PT ;  /* 0x000000039600820c */ /* 0x000fe40003f66270 */
[----:B------:R-:W-:Y:S02]  /*25f0*/  @!P0 FSEL R10, R10, -INF , !P4 ;  /* 0xff8000000a0a8808 */ /* 0x000fe40006000000 */
[----:B------:R-:W-:Y:S03]  /*2600*/  @!P0 FSEL R11, R11, -INF , !P3 ;  /* 0xff8000000b0b8808 */ /* 0x000fe60005800000 */
[----:B------:R4:W-:Y:S01]  /*2610*/  MUFU.EX2 R219, R9 ;  /* 0x0000000900db7308 */ /* 0x0009e20000000800 */
[--C-:B------:R-:W-:Y:S01]  /*2620*/  FFMA.FTZ R10, R10, UR14, -R2.reuse ;  /* 0x0000000e0a0a7c23 */ /* 0x100fe20008010802 */
[----:B------:R-:W-:Y:S08]  /*2630*/  FFMA.FTZ R11, R11, UR14, -R2 ;  /* 0x0000000e0b0b7c23 */ /* 0x000ff00008010802 */
        /* <DEDUP_REMOVED lines=39> */
[----:B------:R-:W1:Y:S01]  /*28b0*/  MUFU.EX2 R250, R17 ;  /* 0x0000001100fa7308 */ /* 0x000e620000000800 */
        /* <DEDUP_REMOVED lines=11> */
[----:B------:R-:W3:Y:S01]  /*2970*/  MUFU.EX2 R203, R19 ;  /* 0x0000001300cb7308 */ /* 0x000ee20000000800 */
        /* <DEDUP_REMOVED lines=17> */
[----:B------:R-:W-:Y:S02]  /*2a90*/  @!P0 ISETP.GE.AND P3, PT, R8, R3, PT ;  /* 0x000000030800820c */ /* 0x000fe40003f66270 */
[----:B----4-:R-:W4:Y:S04]  /*2aa0*/  LDSM.16.M88.4 R8, [R170+0xd000] ;  /* 0x00d00000aa08783b */ /* 0x010f280000000200 */
[----:B------:R-:W3:Y:S01]  /*2ab0*/  MUFU.EX2 R199, R23 ;  /* 0x0000001700c77308 */ /* 0x000ee20000000800 */
        /* <DEDUP_REMOVED lines=23> */
[----:B------:R-:W-:Y:S01]  /*2c30*/  @!P0 FSEL R33, R33, -INF , !P3 ;  /* 0xff80000021218808 */ /* 0x000fe20005800000 */
[-C--:B----4-:R-:W-:Y:S04]  /*2c40*/  HMMA.16816.F32 R36, R136, R8.reuse, R36 ;  /* 0x000000088824723c */ /* 0x090fe80000001824 */
[----:B------:R-:W-:Y:S01]  /*2c50*/  MUFU.EX2 R243, R32 ;  /* 0x0000002000f37308 */ /* 0x000fe20000000800 */
[-C--:B------:R-:W-:Y:S01]  /*2c60*/  @!P0 ISETP.GE.AND P3, PT, R5, R135.reuse, PT ;  /* 0x000000870500820c */ /* 0x080fe20003f66270 */
[----:B------:R-:W-:Y:S02]  /*2c70*/  @!P0 VIADD R5, R0, 0x20 ;  /* 0x0000002000058836 */ /* 0x000fe40000000000 */
[----:B------:R-:W-:Y:S01]  /*2c80*/  FFMA.FTZ R33, R33, UR14, -R148 ;  /* 0x0000000e21217c23 */ /* 0x000fe20008010894 */
[----:B------:R-:W-:Y:S01]  /*2c90*/  @!P0 FSEL R34, R34, -INF , !P3 ;  /* 0xff80000022228808 */ /* 0x000fe20005800000 */
[C---:B------:R-:W-:Y:S04]  /*2ca0*/  HMMA.16816.F32 R40, R140.reuse, R8, R40 ;  /* 0x000000088c28723c */ /* 0x040fe80000001828 */
[----:B------:R-:W4:Y:S01]  /*2cb0*/  MUFU.EX2 R240, R33 ;  /* 0x0000002100f07308 */ /* 0x000f220000000800 */
[----:B------:R-:W-:Y:S01]  /*2cc0*/  @!P0 ISETP.GE.AND P3, PT, R4, R135, PT ;  /* 0x000000870400820c */ /* 0x000fe20003f66270 */
[----:B------:R-:W-:Y:S02]  /*2cd0*/  @!P0 VIADD R4, R0, 0x21 ;  /* 0x0000002100048836 */ /* 0x000fe40000000000 */
[--C-:B------:R-:W-:Y:S01]  /*2ce0*/  FFMA.FTZ R34, R34, UR14, -R134.reuse ;  /* 0x0000000e22227c23 */ /* 0x100fe20008010886 */
[C---:B------:R-:W-:Y:S01]  /*2cf0*/  @!P0 VIADD R8, R0.reuse, 0x28 ;  /* 0x0000002800088836 */ /* 0x040fe20000000000 */
[-C--:B------:R-:W-:Y:S04]  /*2d00*/  HMMA.16816.F32 R44, R140, R10.reuse, R44 ;  /* 0x0000000a8c2c723c */ /* 0x080fe8000000182c */
[----:B------:R-:W-:Y:S01]  /*2d10*/  MUFU.EX2 R206, R28 ;  /* 0x0000001c00ce7308 */ /* 0x000fe20000000800 */
[----:B------:R-:W-:Y:S01]  /*2d20*/  @!P0 FSEL R35, R35, -INF , !P3 ;  /* 0xff80000023238808 */ /* 0x000fe20005800000 */
[----:B------:R-:W-:Y:S01]  /*2d30*/  @!P0 VIADD R9, R0, 0x29 ;  /* 0x0000002900098836 */ /* 0x000fe20000000000 */
[----:B------:R-:W-:Y:S02]  /*2d40*/  @!P0 ISETP.GE.AND P3, PT, R5, R149, PT ;  /* 0x000000950500820c */ /* 0x000fe40003f66270 */
[----:B------:R-:W-:Y:S01]  /*2d50*/  @!P0 ISETP.GE.AND P4, PT, R8, R135, PT ;  /* 0x000000870800820c */ /* 0x000fe20003f86270 */
[C---:B------:R-:W-:Y:S01]  /*2d60*/  HMMA.16816.F32 R48, R136.reuse, R10, R48 ;  /* 0x0000000a8830723c */ /* 0x040fe20000001830 */
[----:B------:R-:W-:Y:S03]  /*2d70*/  IMAD.MOV.U32 R11, RZ, RZ, 0x10 ;  /* 0x00000010ff0b7424 */ /* 0x000fe600078e00ff */
[----:B------:R-:W-:Y:S01]  /*2d80*/  MUFU.EX2 R194, R34 ;  /* 0x0000002200c27308 */ /* 0x000fe20000000800 */
[----:B------:R-:W-:Y:S01]  /*2d90*/  @!P0 FSEL R36, R36, -INF , !P3 ;  /* 0xff80000024248808 */ /* 0x000fe20005800000 */
[----:B------:R-:W-:Y:S01]  /*2da0*/  FFMA.FTZ R35, R35, UR14, -R134 ;  /* 0x0000000e23237c23 */ /* 0x000fe20008010886 */
[----:B------:R-:W-:Y:S02]  /*2db0*/  @!P0 ISETP.GE.AND P3, PT, R4, R149, PT ;  /* 0x000000950400820c */ /* 0x000fe40003f66270 */
[----:B------:R-:W-:Y:S01]  /*2dc0*/  SEL R11, R11, 0xfffffff0, !P1 ;  /* 0xfffffff00b0b7807 */ /* 0x000fe20004800000 */
        /* <DEDUP_REMOVED lines=8> */
[----:B------:R-:W-:Y:S01]  /*2e50*/  @!P0 FSEL R50, R50, -INF , !P4 ;  /* 0xff80000032328808 */ /* 0x000fe20006000000 */
[--C-:B------:R-:W-:Y:S01]  /*2e60*/  FFMA.FTZ R38, R38, UR14, -R134.reuse ;  /* 0x0000000e26267c23 */ /* 0x100fe20008010886 */
[----:B------:R-:W-:Y:S02]  /*2e70*/  @!P0 FSEL R39, R39, -INF , !P3 ;  /* 0xff80000027278808 */ /* 0x000fe40005800000 */
[-C--:B------:R-:W-:Y:S01]  /*2e80*/  @!P0 ISETP.GE.AND P3, PT, R5, R133.reuse, PT ;  /* 0x000000850500820c */ /* 0x080fe20003f66270 */
[--C-:B------:R-:W-:Y:S04]  /*2e90*/  FFMA.FTZ R50, R50, UR14, -R134.reuse ;  /* 0x0000000e32327c23 */ /* 0x100fe80008010886 */
        /* <DEDUP_REMOVED lines=12> */
[----:B------:R-:W1:Y:S01]  /*2f60*/  LDSM.16.M88.4 R4, [R170+0xd800] ;  /* 0x00d80000aa04783b */ /* 0x000e620000000200 */
[--C-:B------:R-:W-:Y:S01]  /*2f70*/  FFMA.FTZ R42, R42, UR14, -R2.reuse ;  /* 0x0000000e2a2a7c23 */ /* 0x100fe20008010802 */
[----:B------:R-:W-:Y:S02]  /*2f80*/  @!P0 FSEL R43, R43, -INF , !P3 ;  /* 0xff8000002b2b8808 */ /* 0x000fe40005800000 */
[-C--:B------:R-:W-:Y:S05]  /*2f90*/  @!P0 ISETP.GE.AND P3, PT, R8, R133.reuse, PT ;  /* 0x000000850800820c */ /* 0x080fea0003f66270 */
[----:B------:R-:W-:Y:S01]  /*2fa0*/  MUFU.EX2 R186, R50 ;  /* 0x0000003200ba7308 */ /* 0x000fe20000000800 */
[----:B------:R-:W-:Y:S01]  /*2fb0*/  @!P0 FSEL R44, R44, -INF , !P3 ;  /* 0xff8000002c2c8808 */ /* 0x000fe20005800000 */
[----:B------:R-:W-:Y:S01]  /*2fc0*/  FFMA.FTZ R43, R43, UR14, -R2 ;  /* 0x0000000e2b2b7c23 */ /* 0x000fe20008010802 */
[----:B------:R-:W-:Y:S02]  /*2fd0*/  @!P0 ISETP.GE.AND P3, PT, R9, R133, PT ;  /* 0x000000850900820c */ /* 0x000fe40003f66270 */
[----:B--2---:R-:W-:Y:S01]  /*2fe0*/  LEA R158, R144, UR4, 0x1 ;  /* 0x00000004909e7c11 */ /* 0x004fe2000f8e08ff */
[----:B------:R-:W-:Y:S01]  /*2ff0*/  IMAD.MOV.U32 R144, RZ, RZ, 0x20 ;  /* 0x00000020ff907424 */ /* 0x000fe200078e00ff */
[----:B------:R-:W-:Y:S03]  /*3000*/  @!P0 FSEL R45, R45, -INF , !P3 ;  /* 0xff8000002d2d8808 */ /* 0x000fe60005800000 */
[----:B------:R-:W-:Y:S01]  /*3010*/  MUFU.EX2 R237, R37 ;  /* 0x0000002500ed7308 */ /* 0x000fe20000000800 */
[-C--:B------:R-:W-:Y:S01]  /*3020*/  @!P0 ISETP.GE.AND P3, PT, R8, R3.reuse, PT ;  /* 0x000000030800820c */ /* 0x080fe20003f66270 */
[----:B------:R-:W-:Y:S01]  /*3030*/  IMAD.IADD R165, R158, 0x1, R11 ;  /* 0x000000019ea57824 */ /* 0x000fe200078e020b */
[----:B------:R-:W-:Y:S01]  /*3040*/  SEL R171, R144, 0xffffffe0, !P2 ;  /* 0xffffffe090ab7807 */ /* 0x000fe20005000000 */
[----:B------:R-:W-:Y:S01]  /*3050*/  VIADD R10, R158, 0x1c000 ;  /* 0x0001c0009e0a7836 */ /* 0x000fe20000000000 */
[----:B------:R-:W-:Y:S01]  /*3060*/  @!P0 FSEL R46, R46, -INF , !P3 ;  /* 0xff8000002e2e8808 */ /* 0x000fe20005800000 */
[----:B------:R-:W-:Y:S01]  /*3070*/  VIADD R159, R158, 0x1c040 ;  /* 0x0001c0409e9f7836 */ /* 0x000fe20000000000 */
[----:B------:R-:W-:Y:S03]  /*3080*/  @!P0 ISETP.GE.AND P3, PT, R9, R3, PT ;  /* 0x000000030900820c */ /* 0x000fe60003f66270 */
[----:B------:R-:W-:Y:S01]  /*3090*/  MUFU.EX2 R192, R38 ;  /* 0x0000002600c07308 */ /* 0x000fe20000000800 */
[--C-:B------:R-:W-:Y:S01]  /*30a0*/  FFMA.FTZ R44, R44, UR14, -R132.reuse ;  /* 0x0000000e2c2c7c23 */ /* 0x100fe20008010884 */
[----:B------:R-:W-:Y:S01]  /*30b0*/  FFMA.FTZ R45, R45, UR14, -R132 ;  /* 0x0000000e2d2d7c23 */ /* 0x000fe20008010884 */
[----:B------:R-:W-:Y:S01]  /*30c0*/  @!P0 FSEL R47, R47, -INF , !P3 ;  /* 0xff8000002f2f8808 */ /* 0x000fe20005800000 */
[--C-:B------:R-:W-:Y:S01]  /*30d0*/  FFMA.FTZ R46, R46, UR14, -R2.reuse ;  /* 0x0000000e2e2e7c23 */ /* 0x100fe20008010802 */
[-C--:B------:R-:W-:Y:S01]  /*30e0*/  @!P0 ISETP.GE.AND P3, PT, R8, R149.reuse, PT ;  /* 0x000000950800820c */ /* 0x080fe20003f66270 */
[----:B------:R-:W-:Y:S04]  /*30f0*/  @!P0 VIADD R8, R0, 0x30 ;  /* 0x0000003000088836 */ /* 0x000fe80000000000 */
[----:B------:R-:W-:Y:S01]  /*3100*/  MUFU.EX2 R191, R39 ;  /* 0x0000002700bf7308 */ /* 0x000fe20000000800 */
[----:B------:R-:W-:Y:S01]  /*3110*/  @!P0 FSEL R48, R48, -INF , !P3 ;  /* 0xff80000030308808 */ /* 0x000fe20005800000 */
[----:B------:R-:W-:Y:S01]  /*3120*/  FFMA.FTZ R47, R47, UR14, -R2 ;  /* 0x0000000e2f2f7c23 */ /* 0x000fe20008010802 */
[-C--:B------:R-:W-:Y:S02]  /*3130*/  @!P0 ISETP.GE.AND P3, PT, R9, R149.reuse, PT ;  /* 0x000000950900820c */ /* 0x080fe40003f66270 */
[----:B------:R-:W-:Y:S01]  /*3140*/  @!P0 ISETP.GE.AND P5, PT, R8, R149, PT ;  /* 0x000000950800820c */ /* 0x000fe20003fa6270 */
[--C-:B------:R-:W-:Y:S01]  /*3150*/  FFMA.FTZ R48, R48, UR14, -R148.reuse ;  /* 0x0000000e30307c23 */ /* 0x100fe20008010894 */
[----:B------:R-:W-:Y:S03]  /*3160*/  @!P0 FSEL R49, R49, -INF , !P3 ;  /* 0xff80000031318808 */ /* 0x000fe60005800000 */
[----:B------:R-:W-:Y:S01]  /*3170*/  MUFU.EX2 R198, R40 ;  /* 0x0000002800c67308 */ /* 0x000fe20000000800 */
[-C--:B-1----:R-:W-:Y:S03]  /*3180*/  HMMA.16816.F32 R52, R136, R4.reuse, R52 ;  /* 0x000000048834723c */ /* 0x082fe60000001834 */
[----:B------:R-:W-:Y:S01]  /*3190*/  @!P0 ISETP.GE.AND P3, PT, R9, R135, PT ;  /* 0x000000870900820c */ /* 0x000fe20003f66270 */
[----:B------:R-:W-:Y:S01]  /*31a0*/  FFMA.FTZ R49, R49, UR14, -R148 ;  /* 0x0000000e31317c23 */ /* 0x000fe20008010894 */
[C---:B------:R-:W-:Y:S04]  /*31b0*/  @!P0 VIADD R9, R0.reuse, 0x31 ;  /* 0x0000003100098836 */ /* 0x040fe80000000000 */
[----:B------:R-:W-:Y:S01]  /*31c0*/  MUFU.EX2 R235, R48 ;  /* 0x0000003000eb7308 */ /* 0x000fe20000000800 */
[C---:B------:R-:W-:Y:S04]  /*31d0*/  HMMA.16816.F32 R56, R140.reuse, R4, R56 ;  /* 0x000000048c38723c */ /* 0x040fe80000001838 */
[----:B------:R-:W-:Y:S01]  /*31e0*/  F2FP.F16.F32.PACK_AB R5, R211, R239 ;  /* 0x000000efd305723e */ /* 0x000fe200000000ff */
[----:B------:R-:W-:Y:S01]  /*31f0*/  @!P0 VIADD R4, R0, 0x38 ;  /* 0x0000003800048836 */ /* 0x000fe20000000000 */
[----:B------:R-:W-:Y:S03]  /*3200*/  @!P0 FSEL R51, R51, -INF , !P3 ;  /* 0xff80000033338808 */ /* 0x000fe60005800000 */
[----:B------:R-:W-:Y:S01]  /*3210*/  MUFU.EX2 R234, R49 ;  /* 0x0000003100ea7308 */ /* 0x000fe20000000800 */
[-C--:B------:R-:W-:Y:S01]  /*3220*/  HMMA.16816.F32 R60, R140, R6.reuse, R60 ;  /* 0x000000068c3c723c */ /* 0x080fe2000000183c */
[----:B------:R3:W-:Y:S02]  /*3230*/  STS [R158+0x1c400], R5 ;  /* 0x01c400059e007388 */ /* 0x0007e40000000800 */
[----:B------:R-:W-:Y:S01]  /*3240*/  R2P PR, R175, 0x18 ;  /* 0x00000018af007804 */ /* 0x000fe20000000000 */
[----:B------:R-:W-:Y:S01]  /*3250*/  FFMA.FTZ R51, R51, UR14, -R134 ;  /* 0x0000000e33337c23 */ /* 0x000fe20008010886 */
[----:B------:R-:W-:Y:S01]  /*3260*/  @!P0 ISETP.GE.AND P6, PT, R8, R135, PT ;  /* 0x000000870800820c */ /* 0x000fe20003fc6270 */
[----:B------:R-:W-:Y:S01]  /*3270*/  @!P0 VIADD R0, R0, 0x39 ;  /* 0x0000003900008836 */ /* 0x000fe20000000000 */
[----:B------:R-:W-:Y:S01]  /*3280*/  @!P0 FSEL R52, R52, -INF , !P5 ;  /* 0xff80000034348808 */ /* 0x000fe20006800000 */
[----:B------:R-:W-:Y:S01]  /*3290*/  HMMA.16816.F32 R64, R136, R6, R64 ;  /* 0x000000068840723c */ /* 0x000fe20000001840 */
[----:B------:R-:W-:Y:S03]  /*32a0*/  MUFU.EX2 R185, R51 ;  /* 0x0000003300b97308 */ /* 0x000fe60000000800 */
[----:B------:R-:W-:Y:S01]  /*32b0*/  @!P0 ISETP.GE.AND P5, PT, R9, R149, PT ;  /* 0x000000950900820c */ /* 0x000fe20003fa6270 */
[--C-:B------:R-:W-:Y:S01]  /*32c0*/  FFMA.FTZ R52, R52, UR14, -R148.reuse ;  /* 0x0000000e34347c23 */ /* 0x100fe20008010894 */
[----:B------:R-:W-:Y:S02]  /*32d0*/  F2FP.F16.F32.PACK_AB R6, R241, R242 ;  /* 0x000000f2f106723e */ /* 0x000fe400000000ff */
[----:B------:R-:W-:Y:S01]  /*32e0*/  @P4 VIADD R159, R10, 0xffffffc0 ;  /* 0xffffffc00a9f4836 */ /* 0x000fe20000000000 */
[----:B------:R-:W-:Y:S02]  /*32f0*/  @!P0 FSEL R53, R53, -INF , !P5 ;  /* 0xff80000035358808 */ /* 0x000fe40006800000 */
[----:B------:R-:W-:Y:S01]  /*3300*/  MUFU.EX2 R197, R41 ;  /* 0x0000002900c57308 */ /* 0x000fe20000000800 */
[C---:B------:R-:W-:Y:S01]  /*3310*/  @!P0 ISETP.GE.AND P5, PT, R8.reuse, R133, PT ;  /* 0x000000850800820c */ /* 0x040fe20003fa6270 */
[----:B------:R-:W-:Y:S01]  /*3320*/  STS [R158+0x1c000], R6 ;  /* 0x01c000069e007388 */ /* 0x000fe20000000800 */
[----:B------:R-:W-:Y:S01]  /*3330*/  @!P0 ISETP.GE.AND P4, PT, R8, R3, PT ;  /* 0x000000030800820c */ /* 0x000fe20003f86270 */
[----:B------:R-:W-:Y:S01]  /*3340*/  IMAD.IADD R163, R11, 0x1, R159 ;  /* 0x000000010ba37824 */ /* 0x000fe200078e029f */
[----:B------:R-:W-:Y:S01]  /*3350*/  @!P0 FSEL R56, R56, -INF , !P5 ;  /* 0xff80000038388808 */ /* 0x000fe20006800000 */
[----:B------:R-:W-:Y:S01]  /*3360*/  FFMA.FTZ R53, R53, UR14, -R148 ;  /* 0x0000000e35357c23 */ /* 0x000fe20008010894 */
[----:B------:R-:W-:Y:S03]  /*3370*/  @!P0 FSEL R58, R58, -INF , !P4 ;  /* 0xff8000003a3a8808 */ /* 0x000fe60006000000 */
[----:B------:R-:W-:Y:S01]  /*3380*/  MUFU.EX2 R208, R42 ;  /* 0x0000002a00d07308 */ /* 0x000fe20000000800 */
[----:B------:R-:W-:Y:S01]  /*3390*/  @!P0 ISETP.GE.AND P5, PT, R4, R133, PT ;  /* 0x000000850400820c */ /* 0x000fe20003fa6270 */
[----:B------:R-:W-:Y:S01]  /*33a0*/  FFMA.FTZ R56, R56, UR14, -R132 ;  /* 0x0000000e38387c23 */ /* 0x000fe20008010884 */
[----:B------:R-:W-:Y:S01]  /*33b0*/  @!P0 ISETP.GE.AND P4, PT, R4, R149, PT ;  /* 0x000000950400820c */ /* 0x000fe20003f86270 */
[----:B------:R-:W-:Y:S01]  /*33c0*/  FFMA.FTZ R58, R58, UR14, -R2 ;  /* 0x0000000e3a3a7c23 */ /* 0x000fe20008010802 */
[----:B------:R-:W-:Y:S02]  /*33d0*/  @!P0 FSEL R60, R60, -INF , !P5 ;  /* 0xff8000003c3c8808 */ /* 0x000fe40006800000 */
[----:B------:R-:W-:Y:S03]  /*33e0*/  @!P0 FSEL R64, R64, -INF , !P4 ;  /* 0xff80000040408808 */ /* 0x000fe60006000000 */
[----:B------:R-:W-:Y:S01]  /*33f0*/  MUFU.EX2 R207, R43 ;  /* 0x0000002b00cf7308 */ /* 0x000fe20000000800 */
[----:B------:R-:W-:Y:S01]  /*3400*/  @!P0 ISETP.GE.AND P5, PT, R4, R135, PT ;  /* 0x000000870400820c */ /* 0x000fe20003fa6270 */
[----:B------:R-:W-:Y:S01]  /*3410*/  FFMA.FTZ R60, R60, UR14, -R132 ;  /* 0x0000000e3c3c7c23 */ /* 0x000fe20008010884 */
[----:B------:R-:W-:Y:S01]  /*3420*/  @!P0 ISETP.GE.AND P4, PT, R4, R3, PT ;  /* 0x000000030400820c */ /* 0x000fe20003f86270 */
[----:B------:R-:W-:Y:S01]  /*3430*/  FFMA.FTZ R64, R64, UR14, -R148 ;  /* 0x0000000e40407c23 */ /* 0x000fe20008010894 */
[----:B------:R-:W-:Y:S02]  /*3440*/  F2FP.F16.F32.PACK_AB R4, R250, R251 ;  /* 0x000000fbfa04723e */ /* 0x000fe400000000ff */
[----:B------:R-:W-:Y:S03]  /*3450*/  @!P0 FSEL R54, R54, -INF , !P6 ;  /* 0xff80000036368808 */ /* 0x000fe60007000000 */
[----:B------:R-:W-:Y:S01]  /*3460*/  MUFU.EX2 R196, R44 ;  /* 0x0000002c00c47308 */ /* 0x000fe20000000800 */
[----:B------:R-:W-:Y:S01]  /*3470*/  @!P0 ISETP.GE.AND P6, PT, R9, R135, PT ;  /* 0x000000870900820c */ /* 0x000fe20003fc6270 */
[----:B------:R1:W-:Y:S01]  /*3480*/  STS [R165+0x1c000], R4 ;  /* 0x01c00004a5007388 */ /* 0x0003e20000000800 */
[----:B------:R-:W-:Y:S01]  /*3490*/  SEL R8, R144, 0xffffffe0, !P3 ;  /* 0xffffffe090087807 */ /* 0x000fe20005800000 */
[----:B------:R-:W-:Y:S01]  /*34a0*/  FFMA.FTZ R54, R54, UR14, -R134 ;  /* 0x0000000e36367c23 */ /* 0x000fe20008010886 */
[----:B------:R-:W-:Y:S02]  /*34b0*/  @!P0 FSEL R55, R55, -INF , !P6 ;  /* 0xff80000037378808 */ /* 0x000fe40007000000 */
[----:B------:R-:W-:Y:S01]  /*34c0*/  @!P0 ISETP.GE.AND P6, PT, R9, R3, PT ;  /* 0x000000030900820c */ /* 0x000fe20003fc6270 */
[----:B------:R-:W-:Y:S01]  /*34d0*/  IMAD.IADD R161, R158, 0x1, R8 ;  /* 0x000000019ea17824 */ /* 0x000fe200078e0208 */
[----:B---3--:R-:W-:Y:S01]  /*34e0*/  F2FP.F16.F32.PACK_AB R5, R203, R204 ;  /* 0x000000cccb05723e */ /* 0x008fe200000000ff */
[----:B------:R-:W-:Y:S01]  /*34f0*/  MUFU.EX2 R195, R45 ;  /* 0x0000002d00c37308 */ /* 0x000fe20000000800 */
[----:B------:R-:W-:Y:S01]  /*3500*/  @!P0 ISETP.GE.AND P3, PT, R9, R133, PT ;  /* 0x000000850900820c */ /* 0x000fe20003f66270 */
[----:B------:R-:W-:Y:S01]  /*3510*/  IMAD.IADD R164, R11, 0x1, R161 ;  /* 0x000000010ba47824 */ /* 0x000fe200078e02a1 */
[----:B------:R-:W-:Y:S01]  /*3520*/  @!P0 FSEL R59, R59, -INF , !P6 ;  /* 0xff8000003b3b8808 */ /* 0x000fe20007000000 */
[----:B------:R2:W-:Y:S01]  /*3530*/  STS [R165+0x1c400], R5 ;  /* 0x01c40005a5007388 */ /* 0x0005e20000000800 */
[----:B------:R-:W-:Y:S01]  /*3540*/  @!P0 ISETP.GE.AND P6, PT, R0, R149, PT ;  /* 0x000000950000820c */ /* 0x000fe20003fc6270 */
[----:B------:R-:W-:Y:S01]  /*3550*/  IMAD.IADD R160, R8, 0x1, R159 ;  /* 0x0000000108a07824 */ /* 0x000fe200078e029f */
[----:B------:R-:W-:Y:S03]  /*3560*/  @!P0 FSEL R57, R57, -INF , !P3 ;  /* 0xff80000039398808 */ /* 0x000fe60005800000 */
[----:B------:R-:W-:Y:S01]  /*3570*/  MUFU.EX2 R202, R46 ;  /* 0x0000002e00ca7308 */ /* 0x000fe20000000800 */
[C---:B------:R-:W-:Y:S01]  /*3580*/  @!P0 ISETP.GE.AND P3, PT, R0.reuse, R133, PT ;  /* 0x000000850000820c */ /* 0x040fe20003f66270 */
[----:B------:R-:W-:Y:S01]  /*3590*/  FFMA.FTZ R59, R59, UR14, -R2 ;  /* 0x0000000e3b3b7c23 */ /* 0x000fe20008010802 */
[----:B------:R-:W-:Y:S01]  /*35a0*/  @!P0 FSEL R65, R65, -INF , !P6 ;  /* 0xff80000041418808 */ /* 0x000fe20007000000 */
[----:B------:R-:W-:Y:S01]  /*35b0*/  FFMA.FTZ R55, R55, UR14, -R134 ;  /* 0x0000000e37377c23 */ /* 0x000fe20008010886 */
[C---:B------:R-:W-:Y:S01]  /*35c0*/  @!P0 ISETP.GE.AND P6, PT, R0.reuse, R3, PT ;  /* 0x000000030000820c */ /* 0x040fe20003fc6270 */
[----:B------:R-:W-:Y:S01]  /*35d0*/  FFMA.FTZ R57, R57, UR14, -R132 ;  /* 0x0000000e39397c23 */ /* 0x000fe20008010884 */
[----:B------:R-:W-:Y:S03]  /*35e0*/  F2FP.F16.F32.PACK_AB R3, R223, R224 ;  /* 0x000000e0df03723e */ /* 0x000fe600000000ff */
[----:B------:R-:W-:Y:S01]  /*35f0*/  MUFU.EX2 R201, R47 ;  /* 0x0000002f00c97308 */ /* 0x000fe20000000800 */
[----:B-1----:R-:W-:Y:S01]  /*3600*/  F2FP.F16.F32.PACK_AB R4, R219, R220 ;  /* 0x000000dcdb04723e */ /* 0x002fe200000000ff */
[----:B------:R-:W-:Y:S01]  /*3610*/  FFMA.FTZ R148, R65, UR14, -R148 ;  /* 0x0000000e41947c23 */ /* 0x000fe20008010894 */
[----:B------:R-:W-:Y:S01]  /*3620*/  @!P0 FSEL R61, R61, -INF , !P3 ;  /* 0xff8000003d3d8808 */ /* 0x000fe20005800000 */
[----:B------:R1:W-:Y:S01]  /*3630*/  STS [R158+0x1e400], R3 ;  /* 0x01e400039e007388 */ /* 0x0003e20000000800 */
[----:B------:R-:W-:Y:S01]  /*3640*/  @!P0 ISETP.GE.AND P3, PT, R0, R135, PT ;  /* 0x000000870000820c */ /* 0x000fe20003f66270 */
[----:B------:R-:W-:Y:S01]  /*3650*/  IMAD.IADD R162, R11, 0x1, R160 ;  /* 0x000000010ba27824 */ /* 0x000fe200078e02a0 */
[----:B------:R-:W-:Y:S01]  /*3660*/  F2FP.F16.F32.PACK_AB R0, R216, R217 ;  /* 0x000000d9d800723e */ /* 0x000fe200000000ff */
[----:B------:R3:W-:Y:S02]  /*3670*/  STS [R158+0x1e000], R4 ;  /* 0x01e000049e007388 */ /* 0x0007e40000000800 */
[----:B------:R-:W-:Y:S01]  /*3680*/  MUFU.EX2 R233, R52 ;  /* 0x0000003400e97308 */ /* 0x000fe20000000800 */
[----:B------:R-:W-:Y:S01]  /*3690*/  @!P0 FSEL R62, R62, -INF , !P4 ;  /* 0xff8000003e3e8808 */ /* 0x000fe20006000000 */
[----:B------:R-:W-:Y:S01]  /*36a0*/  FFMA.FTZ R132, R61, UR14, -R132 ;  /* 0x0000000e3d847c23 */ /* 0x000fe20008010884 */
[----:B------:R4:W-:Y:S01]  /*36b0*/  STS [R165+0x1e000], R0 ;  /* 0x01e00000a5007388 */ /* 0x0009e20000000800 */
[----:B--2---:R-:W-:Y:S02]  /*36c0*/  F2FP.F16.F32.PACK_AB R5, R221, R222 ;  /* 0x000000dedd05723e */ /* 0x004fe400000000ff */
[----:B------:R-:W-:Y:S01]  /*36d0*/  @!P0 FSEL R63, R63, -INF , !P6 ;  /* 0xff8000003f3f8808 */ /* 0x000fe20007000000 */
[--C-:B------:R-:W-:Y:S03]  /*36e0*/  FFMA.FTZ R62, R62, UR14, -R2.reuse ;  /* 0x0000000e3e3e7c23 */ /* 0x100fe60008010802 */
[----:B------:R-:W-:Y:S01]  /*36f0*/  MUFU.EX2 R232, R53 ;  /* 0x0000003500e87308 */ /* 0x000fe20000000800 */
[----:B------:R2:W-:Y:S01]  /*3700*/  STS [R165+0x1e400], R5 ;  /* 0x01e40005a5007388 */ /* 0x0005e20000000800 */
[----:B------:R-:W-:Y:S01]  /*3710*/  @!P0 FSEL R66, R66, -INF , !P5 ;  /* 0xff80000042428808 */ /* 0x000fe20006800000 */
[----:B------:R-:W-:Y:S01]  /*3720*/  FFMA.FTZ R2, R63, UR14, -R2 ;  /* 0x0000000e3f027c23 */ /* 0x000fe20008010802 */
[----:B------:R-:W-:Y:S02]  /*3730*/  @!P0 FSEL R67, R67, -INF , !P3 ;  /* 0xff80000043438808 */ /* 0x000fe40005800000 */
[----:B------:R-:W-:Y:S01]  /*3740*/  LOP3.LUT R11, R178, 0x7200, RZ, 0xc0, !PT ;  /* 0x00007200b20b7812 */ /* 0x000fe200078ec0ff */
[--C-:B------:R-:W-:Y:S03]  /*3750*/  FFMA.FTZ R66, R66, UR14, -R134.reuse ;  /* 0x0000000e42427c23 */ /* 0x100fe60008010886 */
[----:B------:R-:W-:Y:S01]  /*3760*/  MUFU.EX2 R180, R54 ;  /* 0x0000003600b47308 */ /* 0x000fe20000000800 */
[----:B------:R-:W-:Y:S01]  /*3770*/  FFMA.FTZ R134, R67, UR14, -R134 ;  /* 0x0000000e43867c23 */ /* 0x000fe20008010886 */
[----:B-1----:R-:W-:Y:S02]  /*3780*/  F2FP.F16.F32.PACK_AB R3, R199, R200 ;  /* 0x000000c8c703723e */ /* 0x002fe400000000ff */
[----:B---3--:R-:W-:Y:S03]  /*3790*/  F2FP.F16.F32.PACK_AB R4, R248, R249 ;  /* 0x000000f9f804723e */ /* 0x008fe600000000ff */
[----:B------:R1:W-:Y:S03]  /*37a0*/  STS [R161+0x1c400], R3 ;  /* 0x01c40003a1007388 */ /* 0x0003e60000000800 */
[----:B------:R-:W3:Y:S01]  /*37b0*/  MUFU.EX2 R179, R55 ;  /* 0x0000003700b37308 */ /* 0x000ee20000000800 */
[----:B----4-:R-:W-:Y:S01]  /*37c0*/  F2FP.F16.F32.PACK_AB R0, R240, R243 ;  /* 0x000000f3f000723e */ /* 0x010fe200000000ff */
[----:B------:R4:W-:Y:S04]  /*37d0*/  STS [R161+0x1c000], R4 ;  /* 0x01c00004a1007388 */ /* 0x0009e80000000800 */
[----:B------:R4:W-:Y:S01]  /*37e0*/  STS [R164+0x1c000], R0 ;  /* 0x01c00000a4007388 */ /* 0x0009e20000000800 */
[----:B--2---:R-:W-:Y:S03]  /*37f0*/  F2FP.F16.F32.PACK_AB R5, R209, R210 ;  /* 0x000000d2d105723e */ /* 0x004fe600000000ff */
[----:B------:R3:W-:Y:S10]  /*3800*/  MUFU.EX2 R183, R2 ;  /* 0x0000000200b77308 */ /* 0x0007f40000000800 */
[----:B------:R-:W-:Y:S01]  /*3810*/  MUFU.EX2 R230, R64 ;  /* 0x0000004000e67308 */ /* 0x000fe20000000800 */
[----:B-1----:R-:W-:Y:S09]  /*3820*/  F2FP.F16.F32.PACK_AB R3, R214, R215 ;  /* 0x000000d7d603723e */ /* 0x002ff200000000ff */
[----:B------:R-:W-:Y:S01]  /*3830*/  MUFU.EX2 R229, R148 ;  /* 0x0000009400e57308 */ /* 0x000fe20000000800 */
[----:B---3--:R-:W-:Y:S02]  /*3840*/  F2FP.F16.F32.PACK_AB R2, R179, R180 ;  /* 0x000000b4b302723e */ /* 0x008fe400000000ff */
[----:B----4-:R-:W-:Y:S02]  /*3850*/  F2FP.F16.F32.PACK_AB R4, R193, R194 ;  /* 0x000000c2c104723e */ /* 0x010fe400000000ff */
[----:B------:R-:W-:Y:S03]  /*3860*/  F2FP.F16.F32.PACK_AB R0, R205, R206 ;  /* 0x000000cecd00723e */ /* 0x000fe600000000ff */
[----:B------:R1:W-:Y:S02]  /*3870*/  STS [R164+0x1c400], R4 ;  /* 0x01c40004a4007388 */ /* 0x0003e40000000800 */
[----:B------:R-:W-:Y:S02]  /*3880*/  MUFU.EX2 R167, R66 ;  /* 0x0000004200a77308 */ /* 0x000fe40000000800 */
[----:B------:R2:W-:Y:S04]  /*3890*/  STS [R161+0x1e000], R5 ;  /* 0x01e00005a1007388 */ /* 0x0005e80000000800 */
[----:B------:R3:W-:Y:S04]  /*38a0*/  STS [R161+0x1e400], R3 ;  /* 0x01e40003a1007388 */ /* 0x0007e80000000800 */
[----:B------:R-:W-:Y:S01]  /*38b0*/  MUFU.EX2 R166, R134 ;  /* 0x0000008600a67308 */ /* 0x000fe20000000800 */
[----:B------:R4:W-:Y:S09]  /*38c0*/  STS [R164+0x1e000], R0 ;  /* 0x01e00000a4007388 */ /* 0x0009f20000000800 */
[----:B------:R-:W-:Y:S01]  /*38d0*/  MUFU.EX2 R188, R56 ;  /* 0x0000003800bc7308 */ /* 0x000fe20000000800 */
[----:B-1----:R-:W-:Y:S09]  /*38e0*/  F2FP.F16.F32.PACK_AB R4, R212, R213 ;  /* 0x000000d5d404723e */ /* 0x002ff200000000ff */
[----:B------:R-:W1:Y:S01]  /*38f0*/  MUFU.EX2 R187, R57 ;  /* 0x0000003900bb7308 */ /* 0x000e620000000800 */
[----:B--2---:R-:W-:Y:S01]  /*3900*/  F2FP.F16.F32.PACK_AB R5, R207, R208 ;  /* 0x000000d0cf05723e */ /* 0x004fe200000000ff */
[----:B------:R2:W-:Y:S01]  /*3910*/  STS [R164+0x1e400], R4 ;  /* 0x01e40004a4007388 */ /* 0x0005e20000000800 */
[----:B---3--:R-:W-:Y:S07]  /*3920*/  F2FP.F16.F32.PACK_AB R3, R237, R238 ;  /* 0x000000eeed03723e */ /* 0x008fee00000000ff */
[----:B------:R-:W-:Y:S01]  /*3930*/  MUFU.EX2 R190, R58 ;  /* 0x0000003a00be7308 */ /* 0x000fe20000000800 */
[----:B----4-:R-:W-:Y:S01]  /*3940*/  F2FP.F16.F32.PACK_AB R0, R191, R192 ;  /* 0x000000c0bf00723e */ /* 0x010fe200000000ff */
[----:B------:R3:W-:Y:S04]  /*3950*/  STS [R159], R3 ;  /* 0x000000039f007388 */ /* 0x0007e80000000800 */
[----:B------:R4:W-:Y:S04]  /*3960*/  STS [R159+0x400], R0 ;  /* 0x000400009f007388 */ /* 0x0009e80000000800 */
[----:B------:R-:W-:Y:S10]  /*3970*/  MUFU.EX2 R189, R59 ;  /* 0x0000003b00bd7308 */ /* 0x000ff40000000800 */
[----:B------:R-:W-:Y:S01]  /*3980*/  MUFU.EX2 R182, R60 ;  /* 0x0000003c00b67308 */ /* 0x000fe20000000800 */
[----:B--2---:R-:W-:Y:S09]  /*3990*/  F2FP.F16.F32.PACK_AB R4, R197, R198 ;  /* 0x000000c6c504723e */ /* 0x004ff200000000ff */
[----:B------:R-:W-:Y:S01]  /*39a0*/  MUFU.EX2 R181, R132 ;  /* 0x0000008400b57308 */ /* 0x000fe20000000800 */
[----:B---3--:R-:W-:Y:S02]  /*39b0*/  F2FP.F16.F32.PACK_AB R3, R234, R235 ;  /* 0x000000ebea03723e */ /* 0x008fe400000000ff */
[----:B----4-:R-:W-:Y:S03]  /*39c0*/  F2FP.F16.F32.PACK_AB R0, R185, R186 ;  /* 0x000000bab900723e */ /* 0x010fe600000000ff */
[----:B------:R2:W-:Y:S04]  /*39d0*/  STS [R163], R3 ;  /* 0x00000003a3007388 */ /* 0x0005e80000000800 */
[----:B------:R-:W3:Y:S01]  /*39e0*/  MUFU.EX2 R184, R62 ;  /* 0x0000003e00b87308 */ /* 0x000ee20000000800 */
[----:B------:R4:W-:Y:S04]  /*39f0*/  STS [R163+0x400], R0 ;  /* 0x00040000a3007388 */ /* 0x0009e80000000800 */
[----:B------:R1:W-:Y:S04]  /*3a00*/  STS [R159+0x2000], R4 ;  /* 0x002000049f007388 */ /* 0x0003e80000000800 */
[----:B------:R3:W-:Y:S01]  /*3a10*/  STS [R159+0x2400], R5 ;  /* 0x002400059f007388 */ /* 0x0007e20000000800 */
[----:B--2---:R-:W-:Y:S02]  /*3a20*/  F2FP.F16.F32.PACK_AB R3, R201, R202 ;  /* 0x000000cac903723e */ /* 0x004fe400000000ff */
[----:B----4-:R-:W-:Y:S03]  /*3a30*/  F2FP.F16.F32.PACK_AB R0, R232, R233 ;  /* 0x000000e9e800723e */ /* 0x010fe600000000ff */
[----:B------:R2:W-:Y:S01]  /*3a40*/  STS [R163+0x2400], R3 ;  /* 0x00240003a3007388 */ /* 0x0005e20000000800 */
[----:B-1----:R-:W-:Y:S02]  /*3a50*/  F2FP.F16.F32.PACK_AB R4, R195, R196 ;  /* 0x000000c4c304723e */ /* 0x002fe400000000ff */
[----:B---3--:R-:W-:Y:S03]  /*3a60*/  F2FP.F16.F32.PACK_AB R5, R187, R188 ;  /* 0x000000bcbb05723e */ /* 0x008fe600000000ff */
[----:B------:R1:W-:Y:S04]  /*3a70*/  STS [R163+0x2000], R4 ;  /* 0x00200004a3007388 */ /* 0x0003e80000000800 */
[----:B------:R3:W-:Y:S04]  /*3a80*/  STS [R160], R0 ;  /* 0x00000000a0007388 */ /* 0x0007e80000000800 */
[----:B------:R4:W-:Y:S01]  /*3a90*/  STS [R160+0x400], R2 ;  /* 0x00040002a0007388 */ /* 0x0009e20000000800 */
[----:B--2---:R-:W-:Y:S04]  /*3aa0*/  LOP3.LUT R3, R157, 0x1c0, R177, 0xf8, !PT ;  /* 0x000001c09d037812 */ /* 0x004fe800078ef8b1 */
[----:B------:R-:W-:Y:S02]  /*3ab0*/  LOP3.LUT R153, R11, R3, R176, 0xf6, !PT ;  /* 0x000000030b997212 */ /* 0x000fe400078ef6b0 */
[----:B-1----:R-:W-:Y:S02]  /*3ac0*/  F2FP.F16.F32.PACK_AB R4, R166, R167 ;  /* 0x000000a7a604723e */ /* 0x002fe400000000ff */
[----:B------:R-:W-:Y:S02]  /*3ad0*/  LEA R153, R153, UR4, 0x1 ;  /* 0x0000000499997c11 */ /* 0x000fe4000f8e08ff */
[----:B---3--:R-:W-:Y:S01]  /*3ae0*/  F2FP.F16.F32.PACK_AB R0, R229, R230 ;  /* 0x000000e6e500723e */ /* 0x008fe200000000ff */
[----:B------:R1:W-:Y:S02]  /*3af0*/  STS [R162+0x400], R4 ;  /* 0x00040004a2007388 */ /* 0x0003e40000000800 */
[----:B------:R-:W-:Y:S01]  /*3b00*/  IMAD.IADD R155, R171, 0x1, R153 ;  /* 0x00000001ab9b7824 */ /* 0x000fe200078e0299 */
[----:B----4-:R-:W-:Y:S01]  /*3b10*/  F2FP.F16.F32.PACK_AB R2, R183, R184 ;  /* 0x000000b8b702723e */ /* 0x010fe200000000ff */
[----:B------:R2:W-:Y:S04]  /*3b20*/  STS [R162], R0 ;  /* 0x00000000a2007388 */ /* 0x0005e80000000800 */
[----:B------:R3:W-:Y:S01]  /*3b30*/  STS [R160+0x2000], R5 ;  /* 0x00200005a0007388 */ /* 0x0007e20000000800 */
[----:B-1----:R-:W-:Y:S02]  /*3b40*/  F2FP.F16.F32.PACK_AB R4, R181, R182 ;  /* 0x000000b6b504723e */ /* 0x002fe400000000ff */
[----:B--2---:R-:W-:Y:S02]  /*3b50*/  LOP3.LUT R0, R3, 0x8, R174, 0x78, !PT ;  /* 0x0000000803007812 */ /* 0x004fe400078e78ae */
[----:B---3--:R-:W-:Y:S02]  /*3b60*/  F2FP.F16.F32.PACK_AB R5, R189, R190 ;  /* 0x000000bebd05723e */ /* 0x008fe400000000ff */
[----:B------:R-:W-:Y:S03]  /*3b70*/  LOP3.LUT R0, R173, R0, RZ, 0xfc, !PT ;  /* 0x00000000ad007212 */ /* 0x000fe600078efcff */
[----:B------:R-:W-:Y:S01]  /*3b80*/  STS [R160+0x2400], R5 ;  /* 0x00240005a0007388 */ /* 0x000fe20000000800 */
[----:B------:R-:W-:Y:S01]  /*3b90*/  LEA R152, R0, UR4, 0x1 ;  /* 0x0000000400987c11 */ /* 0x000fe2000f8e08ff */
[----:B------:R-:W-:Y:S02]  /*3ba0*/  IMAD.MOV.U32 R0, RZ, RZ, 0x40 ;  /* 0x00000040ff007424 */ /* 0x000fe400078e00ff */
[----:B------:R-:W-:Y:S02]  /*3bb0*/  STS [R162+0x2400], R2 ;  /* 0x00240002a2007388 */ /* 0x000fe40000000800 */
[----:B------:R-:W-:Y:S01]  /*3bc0*/  IMAD.IADD R154, R152, 0x1, R171 ;  /* 0x00000001989a7824 */ /* 0x000fe200078e02ab */
[----:B------:R-:W-:Y:S01]  /*3bd0*/  SEL R156, R0, 0xffffffc0, !P1 ;  /* 0xffffffc0009c7807 */ /* 0x000fe20004800000 */
[----:B------:R-:W-:Y:S01]  /*3be0*/  STS [R162+0x2000], R4 ;  /* 0x00200004a2007388 */ /* 0x000fe20000000800 */
[----:B------:R-:W-:Y:S03]  /*3bf0*/  SHF.R.U32.HI R0, RZ, 0x4, R175 ;  /* 0x00000004ff007819 */ /* 0x000fe600000116af */
[----:B------:R-:W-:Y:S01]  /*3c00*/  LDSM.16.M88.4 R64, [R152+0x8000] ;  /* 0x008000009840783b */ /* 0x000fe20000000200 */
[----:B------:R-:W-:Y:S01]  /*3c10*/  IMAD.IADD R169, R156, 0x1, R153 ;  /* 0x000000019ca97824 */ /* 0x000fe200078e0299 */
[----:B------:R-:W-:Y:S03]  /*3c20*/  LOP3.LUT R0, R0, 0x8, RZ, 0xc0, !PT ;  /* 0x0000000800007812 */ /* 0x000fe600078ec0ff */
[C---:B------:R-:W-:Y:S01]  /*3c30*/  IMAD.IADD R170, R171.reuse, 0x1, R169 ;  /* 0x00000001abaa7824 */ /* 0x040fe200078e02a9 */
[----:B------:R-:W-:Y:S02]  /*3c40*/  LOP3.LUT R0, R0, 0x10, R175, 0xf8, !PT ;  /* 0x0000001000007812 */ /* 0x000fe400078ef8af */
[----:B------:R-:W1:Y:S02]  /*3c50*/  LDSM.16.M88.4 R16, [R153+0x10000] ;  /* 0x010000009910783b */ /* 0x000e640000000200 */
[----:B------:R-:W-:Y:S06]  /*3c60*/  LOP3.LUT R3, R0, R3, RZ, 0x3c, !PT ;  /* 0x0000000300037212 */ /* 0x000fec00078e3cff */
[----:B------:R-:W2:Y:S08]  /*3c70*/  LDSM.16.M88.4 R60, [R152+0xa000] ;  /* 0x00a00000983c783b */ /* 0x000eb00000000200 */
[----:B------:R-:W3:Y:S08]  /*3c80*/  LDSM.16.M88.4 R32, [R153+0x10800] ;  /* 0x010800009920783b */ /* 0x000ef00000000200 */
[----:B------:R-:W4:Y:S08]  /*3c90*/  LDSM.16.M88.4 R48, [R153+0x11000] ;  /* 0x011000009930783b */ /* 0x000f300000000200 */
[----:B------:R-:W4:Y:S01]  /*3ca0*/  LDSM.16.M88.4 R132, [R153+0x11800] ;  /* 0x011800009984783b */ /* 0x000f220000000200 */
[-C--:B-1----:R-:W-:Y:S07]  /*3cb0*/  HMMA.16816.F32 R4, R64, R16.reuse, RZ ;  /* 0x000000104004723c */ /* 0x082fee00000018ff */
[----:B------:R-:W-:Y:S01]  /*3cc0*/  LDSM.16.M88.4 R136, [R154+0x8000] ;  /* 0x008000009a88783b */ /* 0x000fe20000000200 */
[C---:B--2---:R-:W-:Y:S07]  /*3cd0*/  HMMA.16816.F32 R8, R60.reuse, R16, RZ ;  /* 0x000000103c08723c */ /* 0x044fee00000018ff */
[----:B------:R-:W1:Y:S01]  /*3ce0*/  LDSM.16.M88.4 R140, [R155+0x10000] ;  /* 0x010000009b8c783b */ /* 0x000e620000000200 */
[-C--:B------:R-:W-:Y:S07]  /*3cf0*/  HMMA.16816.F32 R12, R60, R18.reuse, RZ ;  /* 0x000000123c0c723c */ /* 0x080fee00000018ff */
[----:B------:R-:W2:Y:S01]  /*3d00*/  LDSM.16.M88.4 R144, [R154+0xa000] ;  /* 0x00a000009a90783b */ /* 0x000ea20000000200 */
[C---:B------:R-:W-:Y:S07]  /*3d10*/  HMMA.16816.F32 R16, R64.reuse, R18, RZ ;  /* 0x000000124010723c */ /* 0x040fee00000018ff */
[----:B------:R-:W2:Y:S01]  /*3d20*/  LDSM.16.M88.4 R148, [R155+0x10800] ;  /* 0x010800009b94783b */ /* 0x000ea20000000200 */
[-C--:B---3--:R-:W-:Y:S08]  /*3d30*/  HMMA.16816.F32 R20, R64, R32.reuse, RZ ;  /* 0x000000204014723c */ /* 0x088ff000000018ff */
[C---:B------:R-:W-:Y:S08]  /*3d40*/  HMMA.16816.F32 R24, R60.reuse, R32, RZ ;  /* 0x000000203c18723c */ /* 0x040ff000000018ff */
[-C--:B------:R-:W-:Y:S08]  /*3d50*/  HMMA.16816.F32 R28, R60, R34.reuse, RZ ;  /* 0x000000223c1c723c */ /* 0x080ff000000018ff */
[C---:B------:R-:W-:Y:S08]  /*3d60*/  HMMA.16816.F32 R32, R64.reuse, R34, RZ ;  /* 0x000000224020723c */ /* 0x040ff000000018ff */
[-C--:B----4-:R-:W-:Y:S08]  /*3d70*/  HMMA.16816.F32 R36, R64, R48.reuse, RZ ;  /* 0x000000304024723c */ /* 0x090ff000000018ff */
[C---:B------:R-:W-:Y:S08]  /*3d80*/  HMMA.16816.F32 R40, R60.reuse, R48, RZ ;  /* 0x000000303c28723c */ /* 0x040ff000000018ff */
[-C--:B------:R-:W-:Y:S08]  /*3d90*/  HMMA.16816.F32 R44, R60, R50.reuse, RZ ;  /* 0x000000323c2c723c */ /* 0x080ff000000018ff */
[C---:B------:R-:W-:Y:S08]  /*3da0*/  HMMA.16816.F32 R48, R64.reuse, R50, RZ ;  /* 0x000000324030723c */ /* 0x040ff000000018ff */
[-C--:B------:R-:W-:Y:S08]  /*3db0*/  HMMA.16816.F32 R52, R64, R132.reuse, RZ ;  /* 0x000000844034723c */ /* 0x080ff000000018ff */
[C---:B------:R-:W-:Y:S08]  /*3dc0*/  HMMA.16816.F32 R56, R60.reuse, R132, RZ ;  /* 0x000000843c38723c */ /* 0x040ff000000018ff */
[-C--:B------:R-:W-:Y:S08]  /*3dd0*/  HMMA.16816.F32 R60, R60, R134.reuse, RZ ;  /* 0x000000863c3c723c */ /* 0x080ff000000018ff */
[----:B------:R-:W-:Y:S01]  /*3de0*/  HMMA.16816.F32 R64, R64, R134, RZ ;  /* 0x000000864040723c */ /* 0x000fe200000018ff */
[----:B------:R-:W3:Y:S07]  /*3df0*/  LDSM.16.M88.4 R132, [R155+0x11000] ;  /* 0x011000009b84783b */ /* 0x000eee0000000200 */
[-C--:B-1----:R-:W-:Y:S08]  /*3e00*/  HMMA.16816.F32 R4, R136, R140.reuse, R4 ;  /* 0x0000008c8804723c */ /* 0x082ff00000001804 */
[C---:B--2---:R-:W-:Y:S08]  /*3e10*/  HMMA.16816.F32 R8, R144.reuse, R140, R8 ;  /* 0x0000008c9008723c */ /* 0x044ff00000001808 */
[-C--:B------:R-:W-:Y:S08]  /*3e20*/  HMMA.16816.F32 R12, R144, R142.reuse, R12 ;  /* 0x0000008e900c723c */ /* 0x080ff0000000180c */
[C---:B------:R-:W-:Y:S01]  /*3e30*/  HMMA.16816.F32 R16, R136.reuse, R142, R16 ;  /* 0x0000008e8810723c */ /* 0x040fe20000001810 */
[----:B------:R-:W1:Y:S07]  /*3e40*/  LDSM.16.M88.4 R140, [R155+0x11800] ;  /* 0x011800009b8c783b */ /* 0x000e6e0000000200 */
[-C--:B------:R-:W-:Y:S08]  /*3e50*/  HMMA.16816.F32 R20, R136, R148.reuse, R20 ;  /* 0x000000948814723c */ /* 0x080ff00000001814 */
[C---:B------:R-:W-:Y:S04]  /*3e60*/  HMMA.16816.F32 R24, R144.reuse, R148, R24 ;  /* 0x000000949018723c */ /* 0x040fe80000001818 */
[----:B------:R-:W-:Y:S04]  /*3e70*/  IMAD.IADD R148, R152, 0x1, R156 ;  /* 0x0000000198947824 */ /* 0x000fe800078e029c */
[-C--:B------:R-:W-:Y:S08]  /*3e80*/  HMMA.16816.F32 R28, R144, R150.reuse, R28 ;  /* 0x00000096901c723c */ /* 0x080ff0000000181c */
[C---:B------:R-:W-:Y:S08]  /*3e90*/  HMMA.16816.F32 R32, R136.reuse, R150, R32 ;  /* 0x000000968820723c */ /* 0x040ff00000001820 */
[-C--:B---3--:R-:W-:Y:S08]  /*3ea0*/  HMMA.16816.F32 R36, R136, R132.reuse, R36 ;  /* 0x000000848824723c */ /* 0x088ff00000001824 */
[C---:B------:R-:W-:Y:S08]  /*3eb0*/  HMMA.16816.F32 R40, R144.reuse, R132, R40 ;  /* 0x000000849028723c */ /* 0x040ff00000001828 */
[-C--:B------:R-:W-:Y:S08]  /*3ec0*/  HMMA.16816.F32 R44, R144, R134.reuse, R44 ;  /* 0x00000086902c723c */ /* 0x080ff0000000182c */
[C---:B------:R-:W-:Y:S01]  /*3ed0*/  HMMA.16816.F32 R48, R136.reuse, R134, R48 ;  /* 0x000000868830723c */ /* 0x040fe20000001830 */
[----:B------:R-:W-:Y:S07]  /*3ee0*/  LDSM.16.M88.4 R132, [R148+0x8000] ;  /* 0x008000009484783b */ /* 0x000fee0000000200 */
[-C--:B-1----:R-:W-:Y:S08]  /*3ef0*/  HMMA.16816.F32 R52, R136, R140.reuse, R52 ;  /* 0x0000008c8834723c */ /* 0x082ff00000001834 */
        /* <DEDUP_REMOVED lines=18> */
[----:B------:R-:W-:Y:S02]  /*4020*/  IMAD.U32 R144, RZ, RZ, UR40 ;  /* 0x00000028ff907e24 */ /* 0x000fe4000f8e00ff */
[----:B------:R-:W-:Y:S03]  /*4030*/  IMAD.U32 R145, RZ, RZ, UR41 ;  /* 0x00000029ff917e24 */ /* 0x000fe6000f8e00ff */
[C---:B------:R-:W-:Y:S01]  /*4040*/  LEA R150, P0, R236.reuse, R144, 0x2 ;  /* 0x00000090ec967211 */ /* 0x040fe200078010ff */
[----:B------:R-:W-:Y:S01]  /*4050*/  IMAD.IADD R144, R171, 0x1, R148 ;  /* 0x00000001ab907824 */ /* 0x000fe200078e0294 */
[-C--:B------:R-:W-:Y:S03]  /*4060*/  HMMA.16816.F32 R44, R136, R146.reuse, R44 ;  /* 0x00000092882c723c */ /* 0x080fe6000000182c */
[----:B------:R-:W-:Y:S05]  /*4070*/  LEA.HI.X R151, R236, R145, RZ, 0x2, P0 ;  /* 0x00000091ec977211 */ /* 0x000fea00000f14ff */
[C---:B------:R-:W-:Y:S01]  /*4080*/  HMMA.16816.F32 R48, R132.reuse, R146, R48 ;  /* 0x000000928430723c */ /* 0x040fe20000001830 */
[----:B------:R-:W3:Y:S04]  /*4090*/  LDG.E R147, desc[UR28][R150.64] ;  /* 0x0000001c96937981 */ /* 0x000ee8000c1e1900 */
[----:B------:R-:W4:Y:S03]  /*40a0*/  LDG.E R146, desc[UR28][R150.64+0x20] ;  /* 0x0000201c96927981 */ /* 0x000f26000c1e1900 */
[-C--:B--2---:R-:W-:Y:S01]  /*40b0*/  HMMA.16816.F32 R52, R132, R140.reuse, R52 ;  /* 0x0000008c8434723c */ /* 0x084fe20000001834 */
[----:B------:R-:W5:Y:S04]  /*40c0*/  LDG.E R145, desc[UR28][R150.64+0x100] ;  /* 0x0001001c96917981 */ /* 0x000f68000c1e1900 */
[----:B------:R1:W5:Y:S03]  /*40d0*/  LDG.E R2, desc[UR28][R150.64+0x120] ;  /* 0x0001201c96027981 */ /* 0x000366000c1e1900 */
[C---:B------:R-:W-:Y:S08]  /*40e0*/  HMMA.16816.F32 R56, R136.reuse, R140, R56 ;  /* 0x0000008c8838723c */ /* 0x040ff00000001838 */
[-C--:B------:R-:W-:Y:S01]  /*40f0*/  HMMA.16816.F32 R60, R136, R142.reuse, R60 ;  /* 0x0000008e883c723c */ /* 0x080fe2000000183c */
[----:B------:R-:W-:Y:S07]  /*4100*/  LDSM.16.M88.4 R136, [R170+0x10000] ;  /* 0x01000000aa88783b */ /* 0x000fee0000000200 */
[----:B------:R-:W-:Y:S01]  /*4110*/  HMMA.16816.F32 R64, R132, R142, R64 ;  /* 0x0000008e8440723c */ /* 0x000fe20000001840 */
[----:B------:R-:W2:Y:S08]  /*4120*/  LDSM.16.M88.4 R132, [R144+0x8000] ;  /* 0x008000009084783b */ /* 0x000eb00000000200 */
[----:B------:R-:W1:Y:S01]  /*4130*/  LDSM.16.M88.4 R140, [R144+0xa000] ;  /* 0x00a00000908c783b */ /* 0x000e620000000200 */
[-C--:B--2---:R-:W-:Y:S08]  /*4140*/  HMMA.16816.F32 R4, R132, R136.reuse, R4 ;  /* 0x000000888404723c */ /* 0x084ff00000001804 */
[C---:B-1----:R-:W-:Y:S08]  /*4150*/  HMMA.16816.F32 R8, R140.reuse, R136, R8 ;  /* 0x000000888c08723c */ /* 0x042ff00000001808 */
        /* <DEDUP_REMOVED lines=16> */
[----:B------:R-:W-:Y:S04]  /*4260*/  HMMA.16816.F32 R64, R132, R138, R64 ;  /* 0x0000008a8440723c */ /* 0x000fe80000001840 */
[C---:B---3--:R-:W-:Y:S01]  /*4270*/  FADD.FTZ R4, -R147.reuse, R4 ;  /* 0x0000000493047221 */ /* 0x048fe20000010100 */
[C---:B------:R-:W-:Y:S01]  /*4280*/  FADD.FTZ R0, -R147.reuse, R16 ;  /* 0x0000001093007221 */ /* 0x040fe20000010100 */
[C---:B------:R-:W-:Y:S01]  /*4290*/  FADD.FTZ R17, -R147.reuse, R17 ;  /* 0x0000001193117221 */ /* 0x040fe20000010100 */
[C---:B------:R-:W-:Y:S01]  /*42a0*/  FADD.FTZ R5, -R147.reuse, R5 ;  /* 0x0000000593057221 */ /* 0x040fe20000010100 */
[----:B------:R-:W-:Y:S01]  /*42b0*/  FMUL.FTZ R151, R242, R4 ;  /* 0x00000004f2977220 */ /* 0x000fe20000410000 */
[----:B------:R-:W-:Y:S01]  /*42c0*/  FADD.FTZ R4, -R147, R21 ;  /* 0x0000001593047221 */ /* 0x000fe20000010100 */
[----:B------:R-:W-:Y:S01]  /*42d0*/  FMUL.FTZ R0, R251, R0 ;  /* 0x00000000fb007220 */ /* 0x000fe20000410000 */
[----:B------:R-:W-:Y:S01]  /*42e0*/  FMUL.FTZ R21, R250, R17 ;  /* 0x00000011fa157220 */ /* 0x000fe20000410000 */
[----:B------:R-:W-:Y:S01]  /*42f0*/  FMUL.FTZ R150, R241, R5 ;  /* 0x00000005f1967220 */ /* 0x000fe20000410000 */
[C---:B------:R-:W-:Y:S01]  /*4300*/  FADD.FTZ R5, -R147.reuse, R20 ;  /* 0x0000001493057221 */ /* 0x040fe20000010100 */
[----:B------:R-:W-:Y:S01]  /*4310*/  FADD.FTZ R33, -R147, R33 ;  /* 0x0000002193217221 */ /* 0x000fe20000010100 */
[----:B------:R-:W-:Y:S01]  /*4320*/  FMUL.FTZ R4, R248, R4 ;  /* 0x00000004f8047220 */ /* 0x000fe20000410000 */
[----:B------:R-:W-:Y:S01]  /*4330*/  F2FP.F16.F32.PACK_AB R21, R21, R0 ;  /* 0x000000001515723e */ /* 0x000fe200000000ff */
[----:B------:R-:W-:Y:S01]  /*4340*/  FADD.FTZ R0, -R147, R32 ;  /* 0x0000002093007221 */ /* 0x000fe20000010100 */
[----:B------:R-:W-:Y:S01]  /*4350*/  FMUL.FTZ R5, R249, R5 ;  /* 0x00000005f9057220 */ /* 0x000fe20000410000 */
[----:B------:R-:W-:Y:S01]  /*4360*/  FADD.FTZ R37, -R147, R37 ;  /* 0x0000002593257221 */ /* 0x000fe20000010100 */
[----:B------:R-:W-:Y:S01]  /*4370*/  FMUL.FTZ R132, R240, R33 ;  /* 0x00000021f0847220 */ /* 0x000fe20000410000 */
[----:B------:R-:W-:Y:S01]  /*4380*/  FMUL.FTZ R0, R243, R0 ;  /* 0x00000000f3007220 */ /* 0x000fe20000410000 */
[----:B----4-:R-:W-:Y:S01]  /*4390*/  FADD.FTZ R6, -R146, R6 ;  /* 0x0000000692067221 */ /* 0x010fe20000010100 */
[----:B------:R-:W-:Y:S01]  /*43a0*/  F2FP.F16.F32.PACK_AB R133, R4, R5 ;  /* 0x000000050485723e */ /* 0x000fe200000000ff */
[----:B------:R-:W-:Y:S01]  /*43b0*/  FADD.FTZ R5, -R147, R48 ;  /* 0x0000003093057221 */ /* 0x000fe20000010100 */
[----:B------:R-:W-:Y:S01]  /*43c0*/  FMUL.FTZ R48, R237, R37 ;  /* 0x00000025ed307220 */ /* 0x000fe20000410000 */
[----:B------:R-:W-:Y:S01]  /*43d0*/  FMUL.FTZ R149, R239, R6 ;  /* 0x00000006ef957220 */ /* 0x000fe20000410000 */
[C---:B------:R-:W-:Y:S01]  /*43e0*/  FADD.FTZ R37, -R147.reuse, R49 ;  /* 0x0000003193257221 */ /* 0x040fe20000010100 */
[----:B------:R-:W-:Y:S01]  /*43f0*/  F2FP.F16.F32.PACK_AB R132, R132, R0 ;  /* 0x000000008484723e */ /* 0x000fe200000000ff */
[C---:B------:R-:W-:Y:S01]  /*4400*/  FADD.FTZ R4, -R147.reuse, R52 ;  /* 0x0000003493047221 */ /* 0x040fe20000010100 */
[C---:B------:R-:W-:Y:S01]  /*4410*/  FADD.FTZ R6, -R147.reuse, R36 ;  /* 0x0000002493067221 */ /* 0x040fe20000010100 */
[C---:B------:R-:W-:Y:S01]  /*4420*/  FADD.FTZ R49, -R147.reuse, R53 ;  /* 0x0000003593317221 */ /* 0x040fe20000010100 */
        /* <DEDUP_REMOVED lines=8> */
[----:B------:R-:W-:Y:S01]  /*44b0*/  F2FP.F16.F32.PACK_AB R48, R48, R6 ;  /* 0x000000063030723e */ /* 0x000fe200000000ff */
[----:B------:R-:W-:Y:S01]  /*44c0*/  FMUL.FTZ R0, R230, R0 ;  /* 0x00000000e6007220 */ /* 0x000fe20000410000 */
[----:B------:R-:W-:Y:S01]  /*44d0*/  F2FP.F16.F32.PACK_AB R37, R37, R5 ;  /* 0x000000052525723e */ /* 0x000fe200000000ff */
[----:B------:R-:W-:Y:S01]  /*44e0*/  FMUL.FTZ R52, R229, R52 ;  /* 0x00000034e5347220 */ /* 0x000fe20000410000 */
[----:B------:R-:W-:Y:S01]  /*44f0*/  F2FP.F16.F32.PACK_AB R49, R49, R4 ;  /* 0x000000043131723e */ /* 0x000fe200000000ff */
[----:B------:R-:W-:Y:S03]  /*4500*/  FADD.FTZ R36, -R146, R7 ;  /* 0x0000000792247221 */ /* 0x000fe60000010100 */
[----:B------:R-:W-:Y:S01]  /*4510*/  F2FP.F16.F32.PACK_AB R52, R52, R0 ;  /* 0x000000003434723e */ /* 0x000fe200000000ff */
[----:B------:R-:W-:Y:S06]  /*4520*/  BRA.U !UP0, `(.L_x_313) ;  /* 0x0000000108687547 */ /* 0x000fec000b800000 */
[----:B------:R-:W-:Y:S01]  /*4530*/  IADD3 R4, P0, PT, RZ, -UR25, RZ ;  /* 0x80000019ff047c10 */ /* 0x000fe2000ff1e0ff */
[----:B------:R-:W-:Y:S04]  /*4540*/  ULOP3.LUT UR5, UR35, 0x1, URZ, 0xc0, !UPT ;  /* 0x0000000123057892 */ /* 0x000fe8000f8ec0ff */
[----:B------:R-:W-:Y:S01]  /*4550*/  IMAD.X R0, RZ, RZ, ~UR31, P0 ;  /* 0x8000001fff007e24 */ /* 0x000fe200080e06ff */
[----:B------:R-:W-:Y:S04]  /*4560*/  UISETP.NE.U32.AND UP1, UPT, UR5, 0x1, UPT ;  /* 0x000000010500788c */ /* 0x000fe8000bf25070 */
[----:B------:R-:W-:Y:S01]  /*4570*/  SHF.R.S64 R4, R4, 0x1f, R0 ;  /* 0x0000001f04047819 */ /* 0x000fe20000001000 */
[----:B------:R-:W-:Y:S03]  /*4580*/  USEL UR5, UR19, 0x4000, !UP1 ;  /* 0x0000400013057887 */ /* 0x000fe6000c800000 */
[----:B------:R-:W-:Y:S03]  /*4590*/  IADD3 R246, P0, PT, R4, R246, RZ ;  /* 0x000000f604f67210 */ /* 0x000fe60007f1e0ff */
[----:B------:R-:W-:Y:S01]  /*45a0*/  VIADD R225, R225, UR5 ;  /* 0x00000005e1e17c36 */ /* 0x000fe20008000000 */
[----:B------:R-:W-:Y:S01]  /*45b0*/  LEA.HI.X.SX32 R245, R0, R245, 0x1, P0 ;  /* 0x000000f500f57211 */ /* 0x000fe200000f0eff */
[----:B------:R-:W-:Y:S01]  /*45c0*/  IMAD.MOV.U32 R32, RZ, RZ, R246 ;  /* 0x000000ffff207224 */ /* 0x000fe200078e00f6 */
[----:B------:R-:W-:Y:S01]  /*45d0*/  IADD3 R6, P0, PT, R246, UR16, RZ ;  /* 0x00000010f6067c10 */ /* 0x000fe2000ff1e0ff */
[----:B------:R-:W-:Y:S02]  /*45e0*/  VIADD R172, R172, UR5 ;  /* 0x00000005acac7c36 */ /* 0x000fe40008000000 */
[----:B------:R-:W-:Y:S01]  /*45f0*/  IMAD.MOV.U32 R33, RZ, RZ, R245 ;  /* 0x000000ffff217224 */ /* 0x000fe200078e00f5 */
[----:B------:R-:W-:Y:S02]  /*4600*/  IADD3.X R7, PT, PT, R245, UR17, RZ, P0, !PT ;  /* 0x00000011f5077c10 */ /* 0x000fe400087fe4ff */
[----:B------:R-:W-:Y:S02]  /*4610*/  IADD3 R4, P0, PT, R6, UR16, RZ ;  /* 0x0000001006047c10 */ /* 0x000fe4000ff1e0ff */
[----:B------:R-:W-:Y:S01]  /*4620*/  @!PT LDS RZ, [RZ] ;  /* 0x00000000fffff984 */ /* 0x000fe20000000800 */
[----:B------:R-:W-:Y:S01]  /*4630*/  @!PT LDS RZ, [RZ] ;  /* 0x00000000fffff984 */ /* 0x000fe20000000800 */
[----:B------:R-:W-:Y:S01]  /*4640*/  @!PT LDS RZ, [RZ] ;  /* 0x00000000fffff984 */ /* 0x000fe20000000800 */
[----:B------:R1:W-:Y:S02]  /*4650*/  LDGSTS.E.BYPASS.LTC128B.128 [R225], desc[UR28][R32.64] ;  /* 0x0000000020e17fae */ /* 0x0003e4000b981a1c */
[----:B------:R-:W-:Y:S02]  /*4660*/  IADD3.X R5, PT, PT, R7, UR17, RZ, P0, !PT ;  /* 0x0000001107057c10 */ /* 0x000fe400087fe4ff */
[----:B------:R1:W-:Y:S01]  /*4670*/  LDGSTS.E.BYPASS.LTC128B.128 [R225+0x1000], desc[UR28][R6.64] ;  /* 0x0100000006e17fae */ /* 0x0003e2000b981a1c */
[----:B------:R-:W-:Y:S03]  /*4680*/  IADD3 R16, P0, PT, R4, UR16, RZ ;  /* 0x0000001004107c10 */ /* 0x000fe6000ff1e0ff */
[----:B------:R1:W-:Y:S01]  /*4690*/  LDGSTS.E.BYPASS.LTC128B.128 [R225+0x2000], desc[UR28][R4.64] ;  /* 0x0200000004e17fae */ /* 0x0003e2000b981a1c */
[----:B------:R-:W-:Y:S05]  /*46a0*/  IADD3.X R17, PT, PT, R5, UR17, RZ, P0, !PT ;  /* 0x0000001105117c10 */ /* 0x000fea00087fe4ff */
[----:B------:R1:W-:Y:S04]  /*46b0*/  LDGSTS.E.BYPASS.LTC128B.128 [R225+0x3000], desc[UR28][R16.64] ;  /* 0x0300000010e17fae */ /* 0x0003e8000b981a1c */
[----:B------:R-:W0:Y:S02]  /*46c0*/  LDGDEPBAR ;  /* 0x00000000000079af */ /* 0x000e240000000000 */
.L_x_313:
[----:B-1----:R-:W-:Y:S01]  /*46d0*/  FMUL.FTZ R4, R211, R36 ;  /* 0x00000024d3047220 */ /* 0x002fe20000410000 */
[C---:B------:R-:W-:Y:S01]  /*46e0*/  FADD.FTZ R19, -R146.reuse, R19 ;  /* 0x0000001392137221 */ /* 0x040fe20000010100 */
[C---:B------:R-:W-:Y:S01]  /*46f0*/  FADD.FTZ R18, -R146.reuse, R18 ;  /* 0x0000001292127221 */ /* 0x040fe20000010100 */
[----:B------:R-:W-:Y:S01]  /*4700*/  STS [R158+0x14000], R20 ;  /* 0x014000149e007388 */ /* 0x000fe20000000800 */
[----:B------:R-:W-:Y:S01]  /*4710*/  FADD.FTZ R22, -R146, R22 ;  /* 0x0000001692167221 */ /* 0x000fe20000010100 */
[----:B------:R-:W-:Y:S01]  /*4720*/  FMUL.FTZ R0, R203, R19 ;  /* 0x00000013cb007220 */ /* 0x000fe20000410000 */
[----:B------:R-:W-:Y:S01]  /*4730*/  FMUL.FTZ R18, R204, R18 ;  /* 0x00000012cc127220 */ /* 0x000fe20000410000 */
[----:B------:R-:W-:Y:S01]  /*4740*/  F2FP.F16.F32.PACK_AB R4, R4, R149 ;  /* 0x000000950404723e */ /* 0x000fe200000000ff */
[C---:B------:R-:W-:Y:S01]  /*4750*/  FADD.FTZ R23, -R146.reuse, R23 ;  /* 0x0000001792177221 */ /* 0x040fe20000010100 */
[C---:B------:R-:W-:Y:S01]  /*4760*/  FADD.FTZ R16, -R146.reuse, R54 ;  /* 0x0000003692107221 */ /* 0x040fe20000010100 */
[----:B------:R-:W-:Y:S01]  /*4770*/  FADD.FTZ R7, -R146, R55 ;  /* 0x0000003792077221 */ /* 0x000fe20000010100 */
[----:B------:R-:W-:Y:S01]  /*4780*/  F2FP.F16.F32.PACK_AB R0, R0, R18 ;  /* 0x000000120000723e */ /* 0x000fe200000000ff */
[----:B------:R1:W-:Y:S01]  /*4790*/  STS [R158+0x14400], R4 ;  /* 0x014400049e007388 */ /* 0x0003e20000000800 */
[----:B------:R-:W-:Y:S01]  /*47a0*/  FMUL.FTZ R22, R200, R22 ;  /* 0x00000016c8167220 */ /* 0x000fe20000410000 */
[----:B------:R-:W-:Y:S01]  /*47b0*/  FMUL.FTZ R23, R199, R23 ;  /* 0x00000017c7177220 */ /* 0x000fe20000410000 */
[----:B------:R-:W-:Y:S01]  /*47c0*/  FMUL.FTZ R16, R180, R16 ;  /* 0x00000010b4107220 */ /* 0x000fe20000410000 */
[----:B------:R2:W-:Y:S01]  /*47d0*/  STS [R165+0x14400], R0 ;  /* 0x01440000a5007388 */ /* 0x0005e20000000800 */
[----:B------:R-:W-:Y:S01]  /*47e0*/  FMUL.FTZ R7, R179, R7 ;  /* 0x00000007b3077220 */ /* 0x000fe20000410000 */
[C---:B-----5:R-:W-:Y:S01]  /*47f0*/  FADD.FTZ R8, -R145.reuse, R8 ;  /* 0x0000000891087221 */ /* 0x060fe20000010100 */
[----:B------:R-:W-:Y:S01]  /*4800*/  FADD.FTZ R9, -R145, R9 ;  /* 0x0000000991097221 */ /* 0x000fe20000010100 */
[----:B------:R-:W-:Y:S01]  /*4810*/  F2FP.F16.F32.PACK_AB R33, R23, R22 ;  /* 0x000000161721723e */ /* 0x000fe200000000ff */
[----:B------:R-:W-:Y:S01]  /*4820*/  STS [R165+0x14000], R21 ;  /* 0x01400015a5007388 */ /* 0x000fe20000000800 */
[----:B------:R-:W-:Y:S01]  /*4830*/  F2FP.F16.F32.PACK_AB R22, R7, R16 ;  /* 0x000000100716723e */ /* 0x000fe200000000ff */
[----:B------:R-:W-:Y:S01]  /*4840*/  FMUL.FTZ R8, R220, R8 ;  /* 0x00000008dc087220 */ /* 0x000fe20000410000 */
[----:B------:R-:W-:Y:S01]  /*4850*/  FMUL.FTZ R9, R219, R9 ;  /* 0x00000009db097220 */ /* 0x000fe20000410000 */
[----:B------:R-:W-:Y:S01]  /*4860*/  FADD.FTZ R16, -R145, R57 ;  /* 0x0000003991107221 */ /* 0x000fe20000010100 */
[C---:B------:R-:W-:Y:S01]  /*4870*/  FADD.FTZ R11, -R2.reuse, R11 ;  /* 0x0000000b020b7221 */ /* 0x040fe20000010100 */
[C---:B------:R-:W-:Y:S01]  /*4880*/  FADD.FTZ R15, -R2.reuse, R15 ;  /* 0x0000000f020f7221 */ /* 0x040fe20000010100 */
[----:B------:R-:W-:Y:S01]  /*4890*/  FADD.FTZ R14, -R2, R14 ;  /* 0x0000000e020e7221 */ /* 0x000fe20000010100 */
        /* <DEDUP_REMOVED lines=8> */
[----:B-1----:R-:W-:Y:S01]  /*4920*/  FADD.FTZ R4, -R145, R56 ;  /* 0x0000003891047221 */ /* 0x002fe20000010100 */
[----:B------:R-:W-:Y:S01]  /*4930*/  FMUL.FTZ R32, R193, R35 ;  /* 0x00000023c1207220 */ /* 0x000fe20000410000 */
[----:B------:R-:W-:Y:S01]  /*4940*/  FADD.FTZ R25, -R145, R25 ;  /* 0x0000001991197221 */ /* 0x000fe20000010100 */
[----:B------:R-:W-:Y:S01]  /*4950*/  F2FP.F16.F32.PACK_AB R19, R13, R12 ;  /* 0x0000000c0d13723e */ /* 0x000fe200000000ff */
[----:B------:R-:W-:Y:S01]  /*4960*/  FMUL.FTZ R4, R188, R4 ;  /* 0x00000004bc047220 */ /* 0x000fe20000410000 */
[----:B--2---:R-:W-:Y:S01]  /*4970*/  F2FP.F16.F32.PACK_AB R0, R9, R8 ;  /* 0x000000080900723e */ /* 0x004fe200000000ff */
[----:B------:R-:W-:Y:S01]  /*4980*/  FMUL.FTZ R9, R223, R11 ;  /* 0x0000000bdf097220 */ /* 0x000fe20000410000 */
[----:B------:R-:W-:Y:S01]  /*4990*/  FMUL.FTZ R8, R221, R15 ;  /* 0x0000000fdd087220 */ /* 0x000fe20000410000 */
[----:B------:R-:W-:Y:S01]  /*49a0*/  FMUL.FTZ R34, R194, R34 ;  /* 0x00000022c2227220 */ /* 0x000fe20000410000 */
[----:B------:R-:W-:Y:S01]  /*49b0*/  F2FP.F16.F32.PACK_AB R16, R16, R4 ;  /* 0x000000041010723e */ /* 0x000fe200000000ff */
[----:B------:R1:W-:Y:S01]  /*49c0*/  STS [R158+0x16000], R0 ;  /* 0x016000009e007388 */ /* 0x0003e20000000800 */
[----:B------:R-:W-:Y:S01]  /*49d0*/  FADD.FTZ R4, -R2, R10 ;  /* 0x0000000a02047221 */ /* 0x000fe20000010100 */
[----:B------:R-:W-:Y:S01]  /*49e0*/  F2FP.F16.F32.PACK_AB R8, R8, R14 ;  /* 0x0000000e0808723e */ /* 0x000fe200000000ff */
[----:B------:R-:W-:Y:S01]  /*49f0*/  FADD.FTZ R27, -R2, R27 ;  /* 0x0000001b021b7221 */ /* 0x000fe20000010100 */
[C---:B------:R-:W-:Y:S01]  /*4a00*/  FADD.FTZ R24, -R145.reuse, R24 ;  /* 0x0000001891187221 */ /* 0x040fe20000010100 */
[----:B------:R-:W-:Y:S01]  /*4a10*/  FMUL.FTZ R4, R224, R4 ;  /* 0x00000004e0047220 */ /* 0x000fe20000410000 */
[----:B------:R-:W-:Y:S01]  /*4a20*/  FADD.FTZ R26, -R2, R26 ;  /* 0x0000001a021a7221 */ /* 0x000fe20000010100 */
[----:B------:R-:W-:Y:S01]  /*4a30*/  FADD.FTZ R29, -R145, R29 ;  /* 0x0000001d911d7221 */ /* 0x000fe20000010100 */
[----:B------:R-:W-:Y:S01]  /*4a40*/  FMUL.FTZ R24, R210, R24 ;  /* 0x00000018d2187220 */ /* 0x000fe20000410000 */
[----:B------:R-:W-:Y:S01]  /*4a50*/  FMUL.FTZ R18, R209, R25 ;  /* 0x00000019d1127220 */ /* 0x000fe20000410000 */
[----:B------:R-:W-:Y:S01]  /*4a60*/  F2FP.F16.F32.PACK_AB R9, R9, R4 ;  /* 0x000000040909723e */ /* 0x000fe200000000ff */
[----:B------:R-:W-:Y:S01]  /*4a70*/  FMUL.FTZ R26, R215, R26 ;  /* 0x0000001ad71a7220 */ /* 0x000fe20000410000 */
        /* <DEDUP_REMOVED lines=8> */
[----:B------:R-:W-:Y:S01]  /*4b00*/  FMUL.FTZ R28, R206, R28 ;  /* 0x0000001cce1c7220 */ /* 0x000fe20000410000 */
[----:B------:R-:W-:Y:S01]  /*4b10*/  FMUL.FTZ R17, R205, R29 ;  /* 0x0000001dcd117220 */ /* 0x000fe20000410000 */
[----:B------:R-:W-:Y:S01]  /*4b20*/  FMUL.FTZ R30, R213, R30 ;  /* 0x0000001ed51e7220 */ /* 0x000fe20000410000 */
[----:B------:R-:W-:Y:S01]  /*4b30*/  STS [R165+0x16400], R8 ;  /* 0x01640008a5007388 */ /* 0x000fe20000000800 */
[----:B------:R-:W-:Y:S01]  /*4b40*/  FADD.FTZ R38, -R146, R38 ;  /* 0x0000002692267221 */ /* 0x000fe20000010100 */
[----:B-1----:R-:W-:Y:S01]  /*4b50*/  FMUL.FTZ R0, R212, R31 ;  /* 0x0000001fd4007220 */ /* 0x002fe20000410000 */
        /* <DEDUP_REMOVED lines=12> */
[----:B------:R-:W-:Y:S01]  /*4c20*/  FADD.FTZ R40, -R145, R40 ;  /* 0x0000002891287221 */ /* 0x000fe20000010100 */
[----:B------:R-:W-:Y:S01]  /*4c30*/  STS [R164+0x14400], R32 ;  /* 0x01440020a4007388 */ /* 0x000fe20000000800 */
[C---:B------:R-:W-:Y:S01]  /*4c40*/  FADD.FTZ R42, -R2.reuse, R42 ;  /* 0x0000002a022a7221 */ /* 0x040fe20000010100 */
[----:B------:R-:W-:Y:S01]  /*4c50*/  FADD.FTZ R43, -R2, R43 ;  /* 0x0000002b022b7221 */ /* 0x000fe20000010100 */
[----:B------:R-:W-:Y:S01]  /*4c60*/  FMUL.FTZ R50, R186, R50 ;  /* 0x00000032ba327220 */ /* 0x000fe20000410000 */
[----:B------:R-:W-:Y:S01]  /*4c70*/  STS [R161+0x16000], R18 ;  /* 0x01600012a1007388 */ /* 0x000fe20000000800 */
[----:B------:R-:W-:Y:S01]  /*4c80*/  FMUL.FTZ R51, R185, R51 ;  /* 0x00000033b9337220 */ /* 0x000fe20000410000 */
[----:B------:R-:W-:Y:S01]  /*4c90*/  F2FP.F16.F32.PACK_AB R23, R23, R38 ;  /* 0x000000261717723e */ /* 0x000fe200000000ff */
[----:B------:R-:W-:Y:S01]  /*4ca0*/  FADD.FTZ R45, -R145, R45 ;  /* 0x0000002d912d7221 */ /* 0x000fe20000010100 */
[----:B------:R-:W-:Y:S01]  /*4cb0*/  STS [R161+0x16400], R7 ;  /* 0x01640007a1007388 */ /* 0x000fe20000000800 */
[----:B------:R-:W-:Y:S01]  /*4cc0*/  FMUL.FTZ R40, R198, R40 ;  /* 0x00000028c6287220 */ /* 0x000fe20000410000 */
[----:B------:R-:W-:Y:S01]  /*4cd0*/  FMUL.FTZ R12, R197, R41 ;  /* 0x00000029c50c7220 */ /* 0x000fe20000410000 */
[----:B------:R-:W-:Y:S01]  /*4ce0*/  FADD.FTZ R47, -R2, R47 ;  /* 0x0000002f022f7221 */ /* 0x000fe20000010100 */
[----:B------:R-:W-:Y:S01]  /*4cf0*/  STS [R164+0x16000], R17 ;  /* 0x01600011a4007388 */ /* 0x000fe20000000800 */
[----:B------:R-:W-:Y:S01]  /*4d00*/  FMUL.FTZ R42, R208, R42 ;  /* 0x0000002ad02a7220 */ /* 0x000fe20000410000 */
[----:B------:R-:W-:Y:S01]  /*4d10*/  FMUL.FTZ R43, R207, R43 ;  /* 0x0000002bcf2b7220 */ /* 0x000fe20000410000 */
[----:B------:R-:W-:Y:S01]  /*4d20*/  FADD.FTZ R44, -R145, R44 ;  /* 0x0000002c912c7221 */ /* 0x000fe20000010100 */
[----:B------:R1:W-:Y:S01]  /*4d30*/  STS [R164+0x16400], R0 ;  /* 0x01640000a4007388 */ /* 0x0003e20000000800 */
        /* <DEDUP_REMOVED lines=8> */
[C---:B------:R-:W-:Y:S01]  /*4dc0*/  FADD.FTZ R58, -R2.reuse, R58 ;  /* 0x0000003a023a7221 */ /* 0x040fe20000010100 */
[C---:B------:R-:W-:Y:S01]  /*4dd0*/  FADD.FTZ R59, -R2.reuse, R59 ;  /* 0x0000003b023b7221 */ /* 0x040fe20000010100 */
[C---:B------:R-:W-:Y:S01]  /*4de0*/  FADD.FTZ R62, -R2.reuse, R62 ;  /* 0x0000003e023e7221 */ /* 0x040fe20000010100 */
[----:B------:R-:W-:Y:S01]  /*4df0*/  FADD.FTZ R63, -R2, R63 ;  /* 0x0000003f023f7221 */ /* 0x000fe20000010100 */
[----:B------:R-:W-:Y:S01]  /*4e00*/  F2FP.F16.F32.PACK_AB R12, R12, R40 ;  /* 0x000000280c0c723e */ /* 0x000fe200000000ff */
[----:B------:R-:W-:Y:S01]  /*4e10*/  STS [R163+-0x8000], R37 ;  /* 0xff800025a3007388 */ /* 0x000fe20000000800 */
[----:B------:R-:W-:Y:S01]  /*4e20*/  F2FP.F16.F32.PACK_AB R2, R43, R42 ;  /* 0x0000002a2b02723e */ /* 0x000fe200000000ff */
[C---:B------:R-:W-:Y:S01]  /*4e30*/  FADD.FTZ R6, -R146.reuse, R66 ;  /* 0x0000004292067221 */ /* 0x040fe20000010100 */
[----:B------:R-:W-:Y:S01]  /*4e40*/  FADD.FTZ R5, -R146, R67 ;  /* 0x0000004392057221 */ /* 0x000fe20000010100 */
[----:B------:R-:W-:Y:S01]  /*4e50*/  STS [R163+-0x7c00], R51 ;  /* 0xff840033a3007388 */ /* 0x000fe20000000800 */
[----:B------:R-:W-:Y:S01]  /*4e60*/  F2FP.F16.F32.PACK_AB R13, R13, R44 ;  /* 0x0000002c0d0d723e */ /* 0x000fe200000000ff */
[----:B------:R-:W-:Y:S01]  /*4e70*/  FMUL.FTZ R6, R167, R6 ;  /* 0x00000006a7067220 */ /* 0x000fe20000410000 */
[----:B------:R-:W-:Y:S01]  /*4e80*/  F2FP.F16.F32.PACK_AB R4, R4, R46 ;  /* 0x0000002e0404723e */ /* 0x000fe200000000ff */
[----:B------:R-:W-:Y:S01]  /*4e90*/  STS [R159+-0x6000], R12 ;  /* 0xffa0000c9f007388 */ /* 0x000fe20000000800 */
[----:B------:R-:W-:Y:S01]  /*4ea0*/  FMUL.FTZ R5, R166, R5 ;  /* 0x00000005a6057220 */ /* 0x000fe20000410000 */
[----:B------:R-:W-:Y:S01]  /*4eb0*/  FMUL.FTZ R58, R190, R58 ;  /* 0x0000003abe3a7220 */ /* 0x000fe20000410000 */
[C---:B------:R-:W-:Y:S01]  /*4ec0*/  FADD.FTZ R60, -R145.reuse, R60 ;  /* 0x0000003c913c7221 */ /* 0x040fe20000010100 */
[----:B------:R2:W-:Y:S01]  /*4ed0*/  STS [R159+-0x5c00], R2 ;  /* 0xffa400029f007388 */ /* 0x0005e20000000800 */
        /* <DEDUP_REMOVED lines=15> */
[----:B-1----:R-:W-:Y:S02]  /*4fd0*/  LOP3.LUT R0, R176, 0x30, R174, 0xf8, !PT ;  /* 0x00000030b0007812 */ /* 0x002fe400078ef8ae */
[----:B------:R-:W-:Y:S01]  /*4fe0*/  LOP3.LUT R179, R174, 0x30, RZ, 0xc0, !PT ;  /* 0x00000030aeb37812 */ /* 0x000fe200078ec0ff */
[----:B------:R-:W-:Y:S01]  /*4ff0*/  STS [R162+-0x8000], R52 ;  /* 0xff800034a2007388 */ /* 0x000fe20000000800 */
[--C-:B------:R-:W-:Y:S03]  /*5000*/  LOP3.LUT R0, R0, 0x1c0, R177.reuse, 0xf8, !PT ;  /* 0x000001c000007812 */ /* 0x100fe600078ef8b1 */
[----:B------:R-:W-:Y:S01]  /*5010*/  STS [R162+-0x7c00], R20 ;  /* 0xff840014a2007388 */ /* 0x000fe20000000800 */
[----:B------:R-:W-:Y:S03]  /*5020*/  LOP3.LUT R0, R0, R157, RZ, 0x3c, !PT ;  /* 0x0000009d00007212 */ /* 0x000fe600078e3cff */
[----:B------:R-:W-:Y:S01]  /*5030*/  STS [R160+-0x6000], R16 ;  /* 0xffa00010a0007388 */ /* 0x000fe20000000800 */
[----:B--2---:R-:W-:Y:S02]  /*5040*/  LOP3.LUT R2, R0, 0x200, R178, 0xf8, !PT ;  /* 0x0000020000027812 */ /* 0x004fe400078ef8b2 */
[----:B------:R-:W-:Y:S01]  /*5050*/  LOP3.LUT R0, R3, 0x200, R177, 0xf8, !PT ;  /* 0x0000020003007812 */ /* 0x000fe200078ef8b1 */
[----:B------:R-:W-:Y:S01]  /*5060*/  STS [R160+-0x5c00], R5 ;  /* 0xffa40005a0007388 */ /* 0x000fe20000000800 */
[----:B------:R-:W-:Y:S02]  /*5070*/  LEA R2, R2, UR4, 0x1 ;  /* 0x0000000402027c11 */ /* 0x000fe4000f8e08ff */
[----:B------:R-:W-:Y:S01]  /*5080*/  LEA R0, R0, UR4, 0x1 ;  /* 0x0000000400007c11 */ /* 0x000fe2000f8e08ff */
[----:B------:R-:W-:Y:S03]  /*5090*/  STS [R162+-0x6000], R10 ;  /* 0xffa0000aa2007388 */ /* 0x000fe60000000800 */
[----:B------:R-:W-:Y:S01]  /*50a0*/  IADD3 R3, PT, PT, R0, R156, RZ ;  /* 0x0000009c00037210 */ /* 0x000fe20007ffe0ff */
        /* <DEDUP_REMOVED lines=92> */
[-C--:B-1----:R-:W-:Y:S05]  /*5670*/  HMMA.16816.F32 R68, R12, R20.reuse, R68 ;  /* 0x000000140c44723c */ /* 0x082fea0000001844 */
[C---:B------:R-:W-:Y:S03]  /*5680*/  LEA R5, P0, R4.reuse, R226, 0x2 ;  /* 0x000000e204057211 */ /* 0x040fe600078010ff */
[C---:B------:R-:W-:Y:S04]  /*5690*/  HMMA.16816.F32 R72, R32.reuse, R20, R72 ;  /* 0x000000142048723c */ /* 0x040fe80000001848 */
[----:B------:R-:W-:Y:S02]  /*56a0*/  LEA.HI.X.SX32 R4, R4, R227, 0x2, P0 ;  /* 0x000000e304047211 */ /* 0x000fe400000f16ff */
[----:B------:R-:W-:Y:S02]  /*56b0*/  MOV R226, R5 ;  /* 0x0000000500e27202 */ /* 0x000fe40000000f00 */
[-C--:B------:R-:W-:Y:S03]  /*56c0*/  HMMA.16816.F32 R76, R32, R22.reuse, R76 ;  /* 0x00000016204c723c */ /* 0x080fe6000000184c */
[----:B------:R-:W-:Y:S05]  /*56d0*/  MOV R227, R4 ;  /* 0x0000000400e37202 */ /* 0x000fea0000000f00 */
[C---:B------:R-:W-:Y:S08]  /*56e0*/  HMMA.16816.F32 R80, R12.reuse, R22, R80 ;  /* 0x000000160c50723c */ /* 0x040ff00000001850 */
[-C--:B------:R-:W-:Y:S08]  /*56f0*/  HMMA.16816.F32 R84, R12, R36.reuse, R84 ;  /* 0x000000240c54723c */ /* 0x080ff00000001854 */
[C---:B------:R-:W-:Y:S08]  /*5700*/  HMMA.16816.F32 R88, R32.reuse, R36, R88 ;  /* 0x000000242058723c */ /* 0x040ff00000001858 */
[-C--:B------:R-:W-:Y:S08]  /*5710*/  HMMA.16816.F32 R92, R32, R38.reuse, R92 ;  /* 0x00000026205c723c */ /* 0x080ff0000000185c */
[----:B------:R-:W-:Y:S01]  /*5720*/  HMMA.16816.F32 R96, R12, R38, R96 ;  /* 0x000000260c60723c */ /* 0x000fe20000001860 */
[----:B------:R-:W-:Y:S08]  /*5730*/  @!UPT UIADD3 URZ, UPT, UPT, URZ, URZ, URZ ;  /* 0x000000fffffff290 */ /* 0x000ff0000fffe0ff */
[----:B------:R-:W-:Y:S11]  /*5740*/  BRA.U !UP0, `(.L_x_314) ;  /* 0x0000000108647547 */ /* 0x000ff6000b800000 */
[----:B------:R-:W-:Y:S05]  /*5750*/  IADD3 R5, P0, PT, RZ, -UR26, RZ ;  /* 0x8000001aff057c10 */ /* 0x000fea000ff1e0ff */
[----:B------:R-:W-:Y:S05]  /*5760*/  IMAD.X R4, RZ, RZ, ~UR32, P0 ;  /* 0x80000020ff047e24 */ /* 0x000fea00080e06ff */
[----:B------:R-:W-:Y:S02]  /*5770*/  SHF.R.S64 R6, R5, 0x1f, R4 ;  /* 0x0000001f05067819 */ /* 0x000fe40000001004 */
[----:B------:R-:W-:Y:S02]  /*5780*/  LOP3.LUT R5, R231, 0x1f8, RZ, 0xc0, !PT ;  /* 0x000001f8e7057812 */ /* 0x000fe400078ec0ff */
[----:B------:R-:W-:Y:S02]  /*5790*/  IADD3 R247, P0, PT, R6, R247, RZ ;  /* 0x000000f706f77210 */ /* 0x000fe40007f1e0ff */
[----:B------:R-:W-:Y:S02]  /*57a0*/  LOP3.LUT R5, R5, 0x38, R175, 0x78, !PT ;  /* 0x0000003805057812 */ /* 0x000fe400078e78af */
[----:B------:R-:W-:Y:S01]  /*57b0*/  LEA.HI.X.SX32 R244, R4, R244, 0x1, P0 ;  /* 0x000000f404f47211 */ /* 0x000fe200000f0eff */
[----:B------:R-:W-:Y:S01]  /*57c0*/  IMAD.MOV.U32 R12, RZ, RZ, R247 ;  /* 0x000000ffff0c7224 */ /* 0x000fe200078e00f7 */
[----:B------:R-:W-:Y:S02]  /*57d0*/  LOP3.LUT R5, R5, 0x1e00, R231, 0xf8, !PT ;  /* 0x00001e0005057812 */ /* 0x000fe400078ef8e7 */
[----:B------:R-:W-:Y:S01]  /*57e0*/  IADD3 R6, P0, PT, R247, UR7, RZ ;  /* 0x00000007f7067c10 */ /* 0x000fe2000ff1e0ff */
[----:B------:R-:W-:Y:S01]  /*57f0*/  IMAD.MOV.U32 R13, RZ, RZ, R244 ;  /* 0x000000ffff0d7224 */ /* 0x000fe200078e00f4 */
[----:B------:R-:W-:Y:S02]  /*5800*/  LEA R8, R5, UR4, 0x1 ;  /* 0x0000000405087c11 */ /* 0x000fe4000f8e08ff */
[----:B------:R-:W-:Y:S02]  /*5810*/  IADD3.X R7, PT, PT, R244, UR6, RZ, P0, !PT ;  /* 0x00000006f4077c10 */ /* 0x000fe400087fe4ff */
[----:B------:R-:W-:Y:S01]  /*5820*/  IADD3 R4, P0, PT, R6, UR7, RZ ;  /* 0x0000000706047c10 */ /* 0x000fe2000ff1e0ff */
[----:B------:R-:W-:Y:S01]  /*5830*/  @!PT LDS RZ, [RZ] ;  /* 0x00000000fffff984 */ /* 0x000fe20000000800 */
[----:B------:R-:W-:Y:S01]  /*5840*/  @!PT LDS RZ, [RZ] ;  /* 0x00000000fffff984 */ /* 0x000fe20000000800 */
[----:B------:R-:W-:Y:S01]  /*5850*/  @!PT LDS RZ, [RZ] ;  /* 0x00000000fffff984 */ /* 0x000fe20000000800 */
[----:B------:R1:W-:Y:S03]  /*5860*/  LDGSTS.E.BYPASS.LTC128B.128 [R8+0x8000], desc[UR28][R12.64] ;  /* 0x080000000c087fae */ /* 0x0003e6000b981a1c */
[----:B------:R-:W-:Y:S01]  /*5870*/  IADD3.X R5, PT, PT, R7, UR6, RZ, P0, !PT ;  /* 0x0000000607057c10 */ /* 0x000fe200087fe4ff */
[----:B------:R1:W-:Y:S01]  /*5880*/  LDGSTS.E.BYPASS.LTC128B.128 [R8+0x9000], desc[UR28][R6.64] ;  /* 0x0900000006087fae */ /* 0x0003e2000b981a1c */
[----:B------:R-:W-:Y:S03]  /*5890*/  IADD3 R10, P0, PT, R4, UR7, RZ ;  /* 0x00000007040a7c10 */ /* 0x000fe6000ff1e0ff */
[----:B------:R1:W-:Y:S01]  /*58a0*/  LDGSTS.E.BYPASS.LTC128B.128 [R8+0xa000], desc[UR28][R4.64] ;  /* 0x0a00000004087fae */ /* 0x0003e2000b981a1c */
[----:B------:R-:W-:Y:S05]  /*58b0*/  IADD3.X R11, PT, PT, R5, UR6, RZ, P0, !PT ;  /* 0x00000006050b7c10 */ /* 0x000fea00087fe4ff */
[----:B------:R1:W-:Y:S04]  /*58c0*/  LDGSTS.E.BYPASS.LTC128B.128 [R8+0xb000], desc[UR28][R10.64] ;  /* 0x0b0000000a087fae */ /* 0x0003e8000b981a1c */
[----:B------:R-:W0:Y:S02]  /*58d0*/  LDGDEPBAR ;  /* 0x00000000000079af */ /* 0x000e240000000000 */
.L_x_314:
[----:B------:R-:W-:Y:S01]  /*58e0*/  LDSM.16.M88.4 R32, [R152+0x14000] ;  /* 0x014000009820783b */ /* 0x000fe20000000200 */
[----:B------:R-:W-:Y:S01]  /*58f0*/  PLOP3.LUT P3, PT, PT, PT, UP0, 0x80, 0x8 ;  /* 0x000000000008781c */ /* 0x000fe20003f6f008 */
[----:B------:R-:W-:Y:S01]  /*5900*/  IMAD.MOV.U32 R189, RZ, RZ, 0x4 ;  /* 0x00000004ffbd7424 */ /* 0x000fe200078e00ff */
[----:B------:R-:W-:Y:S01]  /*5910*/  ULOP3.LUT UR5, UR35, 0x1, URZ, 0xc0, !UPT ;  /* 0x0000000123057892 */ /* 0x000fe2000f8ec0ff */
[----:B------:R-:W1:Y:S01]  /*5920*/  LDSM.16.MT88.4 R16, [R0+0xc000] ;  /* 0x00c000000010783b */ /* 0x000e620000004200 */
[----:B------:R-:W-:Y:S01]  /*5930*/  @UP0 UIADD3 UR34, UP2, UPT, UR38, -0x200, URZ ;  /* 0xfffffe0026220890 */ /* 0x000fe2000ff5e0ff */
[----:B------:R-:W-:Y:S01]  /*5940*/  VIADD R218, R218, 0xffffff80 ;  /* 0xffffff80dada7836 */ /* 0x000fe20000000000 */
[----:B------:R-:W-:Y:S01]  /*5950*/  UISETP.NE.U32.AND UP1, UPT, UR5, 0x1, UPT ;  /* 0x000000010500788c */ /* 0x000fe2000bf25070 */
[----:B------:R-:W2:Y:S01]  /*5960*/  LDSM.16.M88.4 R28, [R152+0x16000] ;  /* 0x01600000981c783b */ /* 0x000ea20000000200 */
[----:B------:R-:W-:Y:S03]  /*5970*/  @UP0 UIADD3.X UR5, UPT, UPT, UR39, -0x1, URZ, UP2, !UPT ;  /* 0xffffffff27050890 */ /* 0x000fe600097fe4ff */
[----:B------:R-:W3:Y:S04]  /*5980*/  LDSM.16.MT88.4 R36, [R3+0xc000] ;  /* 0x00c000000324783b */ /* 0x000ee80000004200 */
[----:B------:R-:W4:Y:S04]  /*5990*/  LDL R188, [R1+0x8] ;  /* 0x0000080001bc7983 */ /* 0x000f280000100800 */
[----:B------:R-:W-:Y:S04]  /*59a0*/  LDSM.16.M88.4 R40, [R154+0x14000] ;  /* 0x014000009a28783b */ /* 0x000fe80000000200 */
[----:B------:R-:W4:Y:S04]  /*59b0*/  LDL R187, [R1+0x4] ;  /* 0x0000040001bb7983 */ /* 0x000f280000100800 */
[----:B------:R-:W3:Y:S04]  /*59c0*/  LDSM.16.MT88.4 R44, [R0+0xc800] ;  /* 0x00c80000002c783b */ /* 0x000ee80000004200 */
[----:B------:R-:W4:Y:S04]  /*59d0*/  LDL R186, [R1] ;  /* 0x0000000001ba7983 */ /* 0x000f280000100800 */
[----:B------:R-:W3:Y:S04]  /*59e0*/  LDSM.16.M88.4 R48, [R154+0x16000] ;  /* 0x016000009a30783b */ /* 0x000ee80000000200 */
[----:B------:R-:W3:Y:S01]  /*59f0*/  LDSM.16.MT88.4 R52, [R3+0xc800] ;  /* 0x00c800000334783b */ /* 0x000ee20000004200 */
[-C--:B-1----:R-:W-:Y:S03]  /*5a00*/  HMMA.16816.F32 R4, R32, R16.reuse, RZ ;  /* 0x000000102004723c */ /* 0x082fe600000018ff */
[----:B------:R-:W-:Y:S04]  /*5a10*/  LDSM.16.M88.4 R56, [R148+0x14000] ;  /* 0x014000009438783b */ /* 0x000fe80000000200 */
[----:B------:R-:W1:Y:S01]  /*5a20*/  LDSM.16.MT88.4 R60, [R0+0xd000] ;  /* 0x00d00000003c783b */ /* 0x000e620000004200 */
[C---:B--2---:R-:W-:Y:S03]  /*5a30*/  HMMA.16816.F32 R8, R28.reuse, R16, RZ ;  /* 0x000000101c08723c */ /* 0x044fe600000018ff */
[----:B------:R-:W2:Y:S04]  /*5a40*/  LDSM.16.M88.4 R64, [R148+0x16000] ;  /* 0x016000009440783b */ /* 0x000ea80000000200 */
[----:B------:R-:W2:Y:S01]  /*5a50*/  LDSM.16.MT88.4 R132, [R3+0xd000] ;  /* 0x00d000000384783b */ /* 0x000ea20000004200 */
[-C--:B------:R-:W-:Y:S03]  /*5a60*/  HMMA.16816.F32 R12, R28, R18.reuse, RZ ;  /* 0x000000121c0c723c */ /* 0x080fe600000018ff */
[----:B------:R-:W-:Y:S05]  /*5a70*/  LDSM.16.M88.4 R136, [R144+0x16000] ;  /* 0x016000009088783b */ /* 0x000fea0000000200 */
[C---:B------:R-:W-:Y:S08]  /*5a80*/  HMMA.16816.F32 R16, R32.reuse, R18, RZ ;  /* 0x000000122010723c */ /* 0x040ff000000018ff */
[-C--:B---3--:R-:W-:Y:S08]  /*5a90*/  HMMA.16816.F32 R20, R32, R36.reuse, RZ ;  /* 0x000000242014723c */ /* 0x088ff000000018ff */
[C---:B------:R-:W-:Y:S08]  /*5aa0*/  HMMA.16816.F32 R24, R28.reuse, R36, RZ ;  /* 0x000000241c18723c */ /* 0x040ff000000018ff */
[-C--:B------:R-:W-:Y:S08]  /*5ab0*/  HMMA.16816.F32 R28, R28, R38.reuse, RZ ;  /* 0x000000261c1c723c */ /* 0x080ff000000018ff */
[----:B------:R-:W-:Y:S01]  /*5ac0*/  HMMA.16816.F32 R32, R32, R38, RZ ;  /* 0x000000262020723c */ /* 0x000fe200000018ff */
[----:B------:R-:W-:Y:S07]  /*5ad0*/  LDSM.16.M88.4 R36, [R144+0x14000] ;  /* 0x014000009024783b */ /* 0x000fee0000000200 */
[-C--:B------:R-:W-:Y:S08]  /*5ae0*/  HMMA.16816.F32 R4, R40, R44.reuse, R4 ;  /* 0x0000002c2804723c */ /* 0x080ff00000001804 */
[C---:B------:R-:W-:Y:S08]  /*5af0*/  HMMA.16816.F32 R8, R48.reuse, R44, R8 ;  /* 0x0000002c3008723c */ /* 0x040ff00000001808 */
[-C--:B------:R-:W-:Y:S08]  /*5b00*/  HMMA.16816.F32 R12, R48, R46.reuse, R12 ;  /* 0x0000002e300c723c */ /* 0x080ff0000000180c */
[C---:B------:R-:W-:Y:S01]  /*5b10*/  HMMA.16816.F32 R16, R40.reuse, R46, R16 ;  /* 0x0000002e2810723c */ /* 0x040fe20000001810 */
[----:B------:R-:W3:Y:S07]  /*5b20*/  LDSM.16.MT88.4 R44, [R0+0xd800] ;  /* 0x00d80000002c783b */ /* 0x000eee0000004200 */
[-C--:B------:R-:W-:Y:S08]  /*5b30*/  HMMA.16816.F32 R20, R40, R52.reuse, R20 ;  /* 0x000000342814723c */ /* 0x080ff00000001814 */
[C---:B------:R-:W-:Y:S08]  /*5b40*/  HMMA.16816.F32 R24, R48.reuse, R52, R24 ;  /* 0x000000343018723c */ /* 0x040ff00000001818 */
[-C--:B------:R-:W-:Y:S01]  /*5b50*/  HMMA.16816.F32 R28, R48, R54.reuse, R28 ;  /* 0x00000036301c723c */ /* 0x080fe2000000181c */
[----:B------:R-:W3:Y:S07]  /*5b60*/  LDSM.16.MT88.4 R48, [R3+0xd800] ;  /* 0x00d800000330783b */ /* 0x000eee0000004200 */
[----:B------:R-:W-:Y:S01]  /*5b70*/  HMMA.16816.F32 R32, R40, R54, R32 ;  /* 0x000000362820723c */ /* 0x000fe20000001820 */
[----:B------:R-:W-:Y:S04]  /*5b80*/  LDSM.16.M88.4 R40, [R152+0x18000] ;  /* 0x018000009828783b */ /* 0x000fe80000000200 */
[----:B------:R-:W3:Y:S03]  /*5b90*/  LDSM.16.MT88.4 R52, [R0+0xe000] ;  /* 0x00e000000034783b */ /* 0x000ee60000004200 */
[-C--:B-1----:R-:W-:Y:S08]  /*5ba0*/  HMMA.16816.F32 R4, R56, R60.reuse, R4 ;  /* 0x0000003c3804723c */ /* 0x082ff00000001804 */
[C---:B--2---:R-:W-:Y:S08]  /*5bb0*/  HMMA.16816.F32 R8, R64.reuse, R60, R8 ;  /* 0x0000003c4008723c */ /* 0x044ff00000001808 */
[-C--:B------:R-:W-:Y:S08]  /*5bc0*/  HMMA.16816.F32 R12, R64, R62.reuse, R12 ;  /* 0x0000003e400c723c */ /* 0x080ff0000000180c */
[C---:B------:R-:W-:Y:S01]  /*5bd0*/  HMMA.16816.F32 R16, R56.reuse, R62, R16 ;  /* 0x0000003e3810723c */ /* 0x040fe20000001810 */
[----:B------:R-:W-:Y:S07]  /*5be0*/  LDSM.16.MT88.4 R60, [R3+0xf000] ;  /* 0x00f00000033c783b */ /* 0x000fee0000004200 */
[-C--:B------:R-:W-:Y:S08]  /*5bf0*/  HMMA.16816.F32 R20, R56, R132.reuse, R20 ;  /* 0x000000843814723c */ /* 0x080ff00000001814 */
[C---:B------:R-:W-:Y:S08]  /*5c00*/  HMMA.16816.F32 R24, R64.reuse, R132, R24 ;  /* 0x000000844018723c */ /* 0x040ff00000001818 */
[-C--:B------:R-:W-:Y:S08]  /*5c10*/  HMMA.16816.F32 R28, R64, R134.reuse, R28 ;  /* 0x00000086401c723c */ /* 0x080ff0000000181c */
[----:B------:R-:W-:Y:S01]  /*5c20*/  HMMA.16816.F32 R32, R56, R134, R32 ;  /* 0x000000863820723c */ /* 0x000fe20000001820 */
[----:B------:R-:W1:Y:S07]  /*5c30*/  LDSM.16.M88.4 R56, [R152+0x1a000] ;  /* 0x01a000009838783b */ /* 0x000e6e0000000200 */
[-C--:B---3--:R-:W-:Y:S08]  /*5c40*/  HMMA.16816.F32 R4, R36, R44.reuse, R4 ;  /* 0x0000002c2404723c */ /* 0x088ff00000001804 */
[C---:B------:R-:W-:Y:S08]  /*5c50*/  HMMA.16816.F32 R8, R136.reuse, R44, R8 ;  /* 0x0000002c8808723c */ /* 0x040ff00000001808 */
[-C--:B------:R-:W-:Y:S08]  /*5c60*/  HMMA.16816.F32 R12, R136, R46.reuse, R12 ;  /* 0x0000002e880c723c */ /* 0x080ff0000000180c */
[C---:B------:R-:W-:Y:S01]  /*5c70*/  HMMA.16816.F32 R16, R36.reuse, R46, R16 ;  /* 0x0000002e2410723c */ /* 0x040fe20000001810 */
[----:B------:R-:W2:Y:S07]  /*5c80*/  LDSM.16.MT88.4 R44, [R3+0xe000] ;  /* 0x00e00000032c783b */ /* 0x000eae0000004200 */
[-C--:B------:R-:W-:Y:S08]  /*5c90*/  HMMA.16816.F32 R20, R36, R48.reuse, R20 ;  /* 0x000000302414723c */ /* 0x080ff00000001814 */
[C---:B------:R-:W-:Y:S04]  /*5ca0*/  HMMA.16816.F32 R24, R136.reuse, R48, R24 ;  /* 0x000000308818723c */ /* 0x040fe80000001818 */
[C---:B------:R-:W-:Y:S04]  /*5cb0*/  IMAD.SHL.U32 R48, R145.reuse, 0x8, RZ ;  /* 0x0000000891307824 */ /* 0x040fe800078e00ff */
[-C--:B------:R-:W-:Y:S03]  /*5cc0*/  HMMA.16816.F32 R28, R136, R50.reuse, R28 ;  /* 0x00000032881c723c */ /* 0x080fe6000000181c */
[C---:B------:R-:W-:Y:S04]  /*5cd0*/  LEA R182, P0, R48.reuse, R226, 0x2 ;  /* 0x000000e230b67211 */ /* 0x040fe800078010ff */
[----:B------:R-:W-:Y:S01]  /*5ce0*/  LEA.HI.X.SX32 R183, R48, R227, 0x2, P0 ;  /* 0x000000e330b77211 */ /* 0x000fe200000f16ff */
[----:B------:R-:W-:Y:S01]  /*5cf0*/  HMMA.16816.F32 R32, R36, R50, R32 ;  /* 0x000000322420723c */ /* 0x000fe20000001820 */
[----:B------:R-:W-:Y:S03]  /*5d00*/  LDSM.16.M88.4 R36, [R154+0x18000] ;  /* 0x018000009a24783b */ /* 0x000fe60000000200 */
[C---:B------:R-:W-:Y:S01]  /*5d10*/  LEA R180, P0, R145.reuse, R182, 0x5 ;  /* 0x000000b691b47211 */ /* 0x040fe200078028ff */
[----:B------:R-:W3:Y:S03]  /*5d20*/  LDSM.16.MT88.4 R48, [R0+0xe800] ;  /* 0x00e800000030783b */ /* 0x000ee60000004200 */
[-C--:B------:R-:W-:Y:S05]  /*5d30*/  HMMA.16816.F32 R4, R40, R52.reuse, R4 ;  /* 0x000000342804723c */ /* 0x080fea0000001804 */
[C---:B------:R-:W-:Y:S02]  /*5d40*/  LEA.HI.X.SX32 R181, R145.reuse, R183, 0x5, P0 ;  /* 0x000000b791b57211 */ /* 0x040fe400000f2eff */
[C---:B------:R-:W-:Y:S01]  /*5d50*/  LEA R166, P0, R145.reuse, R180, 0x5 ;  /* 0x000000b491a67211 */ /* 0x040fe200078028ff */
[C---:B-1----:R-:W-:Y:S04]  /*5d60*/  HMMA.16816.F32 R8, R56.reuse, R52, R8 ;  /* 0x000000343808723c */ /* 0x042fe80000001808 */
[C---:B------:R-:W-:Y:S02]  /*5d70*/  LEA.HI.X.SX32 R167, R145.reuse, R181, 0x5, P0 ;  /* 0x000000b591a77211 */ /* 0x040fe400000f2eff */
[C---:B------:R-:W-:Y:S02]  /*5d80*/  LEA R164, P0, R145.reuse, R166, 0x5 ;  /* 0x000000a691a47211 */ /* 0x040fe400078028ff */
[-C--:B------:R-:W-:Y:S03]  /*5d90*/  HMMA.16816.F32 R12, R56, R54.reuse, R12 ;  /* 0x00000036380c723c */ /* 0x080fe6000000180c */
[C---:B------:R-:W-:Y:S02]  /*5da0*/  LEA.HI.X.SX32 R165, R145.reuse, R167, 0x5, P0 ;  /* 0x000000a791a57211 */ /* 0x040fe400000f2eff */
[C---:B------:R-:W-:Y:S03]  /*5db0*/  LEA R162, P0, R145.reuse, R164, 0x5 ;  /* 0x000000a491a27211 */ /* 0x040fe600078028ff */
[C---:B------:R-:W-:Y:S01]  /*5dc0*/  HMMA.16816.F32 R16, R40.reuse, R54, R16 ;  /* 0x000000362810723c */ /* 0x040fe20000001810 */
[----:B------:R-:W1:Y:S03]  /*5dd0*/  LDSM.16.M88.4 R52, [R154+0x1a000] ;  /* 0x01a000009a34783b */ /* 0x000e660000000200 */
[C---:B------:R-:W-:Y:S02]  /*5de0*/  LEA.HI.X.SX32 R163, R145.reuse, R165, 0x5, P0 ;  /* 0x000000a591a37211 */ /* 0x040fe400000f2eff */
[C---:B------:R-:W-:Y:S02]  /*5df0*/  LEA R160, P0, R145.reuse, R162, 0x5 ;  /* 0x000000a291a07211 */ /* 0x040fe400078028ff */
[-C--:B--2---:R-:W-:Y:S03]  /*5e00*/  HMMA.16816.F32 R20, R40, R44.reuse, R20 ;  /* 0x0000002c2814723c */ /* 0x084fe60000001814 */
[C---:B------:R-:W-:Y:S02]  /*5e10*/  LEA.HI.X.SX32 R161, R145.reuse, R163, 0x5, P0 ;  /* 0x000000a391a17211 */ /* 0x040fe400000f2eff */
[C---:B------:R-:W-:Y:S03]  /*5e20*/  LEA R158, P0, R145.reuse, R160, 0x5 ;  /* 0x000000a0919e7211 */ /* 0x040fe600078028ff */
[C---:B------:R-:W-:Y:S04]  /*5e30*/  HMMA.16816.F32 R24, R56.reuse, R44, R24 ;  /* 0x0000002c3818723c */ /* 0x040fe80000001818 */
[C---:B------:R-:W-:Y:S02]  /*5e40*/  LEA.HI.X.SX32 R159, R145.reuse, R161, 0x5, P0 ;  /* 0x000000a1919f7211 */ /* 0x040fe400000f2eff */
[C---:B------:R-:W-:Y:S02]  /*5e50*/  LEA R150, P0, R145.reuse, R158, 0x5 ;  /* 0x0000009e91967211 */ /* 0x040fe400078028ff */
[-C--:B------:R-:W-:Y:S01]  /*5e60*/  HMMA.16816.F32 R28, R56, R46.reuse, R28 ;  /* 0x0000002e381c723c */ /* 0x080fe2000000181c */
[----:B------:R-:W2:Y:S02]  /*5e70*/  LDSM.16.MT88.4 R56, [R3+0xe800] ;  /* 0x00e800000338783b */ /* 0x000ea40000004200 */
[C---:B------:R-:W-:Y:S02]  /*5e80*/  LEA.HI.X.SX32 R151, R145.reuse, R159, 0x5, P0 ;  /* 0x0000009f91977211 */ /* 0x040fe400000f2eff */
[C---:B------:R-:W-:Y:S03]  /*5e90*/  LEA R146, P0, R145.reuse, R150, 0x5 ;  /* 0x0000009691927211 */ /* 0x040fe600078028ff */
[----:B------:R-:W-:Y:S01]  /*5ea0*/  HMMA.16816.F32 R32, R40, R46, R32 ;  /* 0x0000002e2820723c */ /* 0x000fe20000001820 */
[----:B------:R-:W-:Y:S03]  /*5eb0*/  LDSM.16.M88.4 R40, [R148+0x18000] ;  /* 0x018000009428783b */ /* 0x000fe60000000200 */
[C---:B------:R-:W-:Y:S01]  /*5ec0*/  LEA.HI.X.SX32 R147, R145.reuse, R151, 0x5, P0 ;  /* 0x0000009791937211 */ /* 0x040fe200000f2eff */
[----:B------:R-:W4:Y:S01]  /*5ed0*/  LDSM.16.MT88.4 R44, [R0+0xf000] ;  /* 0x00f00000002c783b */ /* 0x000f220000004200 */
[C---:B------:R-:W-:Y:S02]  /*5ee0*/  LEA R142, P0, R145.reuse, R146, 0x5 ;  /* 0x00000092918e7211 */ /* 0x040fe400078028ff */
[-C--:B---3--:R-:W-:Y:S05]  /*5ef0*/  HMMA.16816.F32 R4, R36, R48.reuse, R4 ;  /* 0x000000302404723c */ /* 0x088fea0000001804 */
        /* <DEDUP_REMOVED lines=12> */
[-C--:B--2---:R-:W-:Y:S03]  /*5fc0*/  HMMA.16816.F32 R20, R36, R56.reuse, R20 ;  /* 0x000000382414723c */ /* 0x084fe60000001814 */
[C---:B------:R-:W-:Y:S05]  /*5fd0*/  LEA.HI.X.SX32 R135, R145.reuse, R137, 0x5, P0 ;  /* 0x0000008991877211 */ /* 0x040fea00000f2eff */
[C---:B------:R-:W-:Y:S08]  /*5fe0*/  HMMA.16816.F32 R24, R52.reuse, R56, R24 ;  /* 0x000000383418723c */ /* 0x040ff00000001818 */
[-C--:B------:R-:W-:Y:S01]  /*5ff0*/  HMMA.16816.F32 R28, R52, R58.reuse, R28 ;  /* 0x0000003a341c723c */ /* 0x080fe2000000181c */
[----:B------:R-:W-:Y:S02]  /*6000*/  LDSM.16.M88.4 R52, [R144+0x1a000] ;  /* 0x01a000009034783b */ /* 0x000fe40000000200 */
[C---:B-1----:R-:W-:Y:S04]  /*6010*/  LEA R148, P0, R145.reuse, R134, 0x5 ;  /* 0x0000008691947211 */ /* 0x042fe800078028ff */
[C---:B------:R-:W-:Y:S01]  /*6020*/  LEA.HI.X.SX32 R149, R145.reuse, R135, 0x5, P0 ;  /* 0x0000008791957211 */ /* 0x040fe200000f2eff */
[----:B------:R-:W-:Y:S01]  /*6030*/  HMMA.16816.F32 R32, R36, R58, R32 ;  /* 0x0000003a2420723c */ /* 0x000fe20000001820 */
[----:B------:R-:W-:Y:S03]  /*6040*/  LDSM.16.M88.4 R36, [R144+0x18000] ;  /* 0x018000009024783b */ /* 0x000fe60000000200 */
[C---:B------:R-:W-:Y:S04]  /*6050*/  IMAD.WIDE R184, R145.reuse, -0x1c0, R148 ;  /* 0xfffffe4091b87825 */ /* 0x040fe800078e0294 */
[-C--:B----4-:R-:W-:Y:S05]  /*6060*/  HMMA.16816.F32 R4, R40, R44.reuse, R4 ;  /* 0x0000002c2804723c */ /* 0x090fea0000001804 */
[C---:B------:R-:W-:Y:S03]  /*6070*/  LEA R132, P0, R145.reuse, R184, 0x5 ;  /* 0x000000b891847211 */ /* 0x040fe600078028ff */
[C---:B---3--:R-:W-:Y:S04]  /*6080*/  HMMA.16816.F32 R8, R48.reuse, R44, R8 ;  /* 0x0000002c3008723c */ /* 0x048fe80000001808 */
[C---:B------:R-:W-:Y:S02]  /*6090*/  LEA.HI.X.SX32 R133, R145.reuse, R185, 0x5, P0 ;  /* 0x000000b991857211 */ /* 0x040fe400000f2eff */
[C---:B------:R-:W-:Y:S02]  /*60a0*/  LEA R66, P0, R145.reuse, R132, 0x5 ;  /* 0x0000008491427211 */ /* 0x040fe400078028ff */
[-C--:B------:R-:W-:Y:S03]  /*60b0*/  HMMA.16816.F32 R12, R48, R46.reuse, R12 ;  /* 0x0000002e300c723c */ /* 0x080fe6000000180c */
[C---:B------:R-:W-:Y:S02]  /*60c0*/  LEA.HI.X.SX32 R67, R145.reuse, R133, 0x5, P0 ;  /* 0x0000008591437211 */ /* 0x040fe400000f2eff */
[C---:B------:R-:W-:Y:S03]  /*60d0*/  LEA R64, P0, R145.reuse, R66, 0x5 ;  /* 0x0000004291407211 */ /* 0x040fe600078028ff */
[C---:B------:R-:W-:Y:S01]  /*60e0*/  HMMA.16816.F32 R16, R40.reuse, R46, R16 ;  /* 0x0000002e2810723c */ /* 0x040fe20000001810 */
[----:B------:R1:W2:Y:S03]  /*60f0*/  LDSM.16.MT88.4 R44, [R0+0xf800] ;  /* 0x00f80000002c783b */ /* 0x0002a60000004200 */
[----:B------:R-:W-:Y:S04]  /*6100*/  LEA.HI.X.SX32 R65, R145, R67, 0x5, P0 ;  /* 0x0000004391417211 */ /* 0x000fe800000f2eff */
[-C--:B------:R-:W-:Y:S08]  /*6110*/  HMMA.16816.F32 R20, R40, R60.reuse, R20 ;  /* 0x0000003c2814723c */ /* 0x080ff00000001814 */
[C---:B------:R-:W-:Y:S08]  /*6120*/  HMMA.16816.F32 R24, R48.reuse, R60, R24 ;  /* 0x0000003c3018723c */ /* 0x040ff00000001818 */
[-C--:B------:R-:W-:Y:S03]  /*6130*/  HMMA.16816.F32 R28, R48, R62.reuse, R28 ;  /* 0x0000003e301c723c */ /* 0x080fe6000000181c */
[----:B-1----:R-:W-:Y:S04]  /*6140*/  @P3 SHF.R.U32.HI R0, RZ, 0x2, R175 ;  /* 0x00000002ff003819 */ /* 0x002fe800000116af */
[----:B------:R-:W-:Y:S01]  /*6150*/  @P3 LOP3.LUT R236, R179, 0x7, R0, 0xf8, !PT ;  /* 0x00000007b3ec3812 */ /* 0x000fe200078ef800 */
[----:B------:R-:W-:Y:S01]  /*6160*/  HMMA.16816.F32 R32, R40, R62, R32 ;  /* 0x0000003e2820723c */ /* 0x000fe20000001820 */
[----:B------:R-:W1:Y:S03]  /*6170*/  LDSM.16.MT88.4 R40, [R3+0xf800] ;  /* 0x00f800000328783b */ /* 0x000e660000004200 */
[C---:B------:R-:W-:Y:S01]  /*6180*/  LEA R62, P0, R145.reuse, R64, 0x5 ;  /* 0x00000040913e7211 */ /* 0x040fe200078028ff */
[----:B------:R-:W-:Y:S03]  /*6190*/  IMAD.IADD R0, R156, 0x1, R168 ;  /* 0x000000019c007824 */ /* 0x000fe600078e02a8 */
[C---:B------:R-:W-:Y:S01]  /*61a0*/  LEA.HI.X.SX32 R63, R145.reuse, R65, 0x5, P0 ;  /* 0x00000041913f7211 */ /* 0x040fe200000f2eff */
[-C--:B--2---:R-:W-:Y:S05]  /*61b0*/  HMMA.16816.F32 R4, R36, R44.reuse, R4 ;  /* 0x0000002c2404723c */ /* 0x084fea0000001804 */
[C---:B------:R-:W-:Y:S03]  /*61c0*/  LEA R60, P0, R145.reuse, R62, 0x5 ;  /* 0x0000003e913c7211 */ /* 0x040fe600078028ff */
[C---:B------:R-:W-:Y:S04]  /*61d0*/  HMMA.16816.F32 R8, R52.reuse, R44, R8 ;  /* 0x0000002c3408723c */ /* 0x040fe80000001808 */
[----:B------:R-:W-:Y:S01]  /*61e0*/  @P3 IMAD.WIDE.U32 R44, R236, R189, UR38 ;  /* 0x00000026ec2c3e25 */ /* 0x000fe2000f8e00bd */
[C---:B------:R-:W-:Y:S01]  /*61f0*/  LEA.HI.X.SX32 R61, R145.reuse, R63, 0x5, P0 ;  /* 0x0000003f913d7211 */ /* 0x040fe200000f2eff */
[----:B------:R-:W-:Y:S01]  /*6200*/  @UP0 UMOV UR38, UR34 ;  /* 0x0000002200260c82 */ /* 0x000fe20008000000 */
[C---:B------:R-:W-:Y:S01]  /*6210*/  LEA R58, P0, R145.reuse, R60, 0x5 ;  /* 0x0000003c913a7211 */ /* 0x040fe200078028ff */
[-C--:B------:R-:W-:Y:S01]  /*6220*/  HMMA.16816.F32 R12, R52, R46.reuse, R12 ;  /* 0x0000002e340c723c */ /* 0x080fe2000000180c */
[----:B------:R-:W2:Y:S01]  /*6230*/  @P3 LDG.E R188, desc[UR28][R44.64+-0x200] ;  /* 0xfffe001c2cbc3981 */ /* 0x000ea2000c1e1900 */
[----:B------:R-:W-:Y:S01]  /*6240*/  @UP0 UMOV UR39, UR5 ;  /* 0x0000000500270c82 */ /* 0x000fe20008000000 */
[C---:B------:R-:W-:Y:S02]  /*6250*/  LEA.HI.X.SX32 R59, R145.reuse, R61, 0x5, P0 ;  /* 0x0000003d913b7211 */ /* 0x040fe400000f2eff */
[----:B------:R-:W3:Y:S01]  /*6260*/  @P3 LDG.E R187, desc[UR28][R44.64+-0x1e0] ;  /* 0xfffe201c2cbb3981 */ /* 0x000ee2000c1e1900 */
[C---:B------:R-:W-:Y:S02]  /*6270*/  LEA R56, P0, R145.reuse, R58, 0x5 ;  /* 0x0000003a91387211 */ /* 0x040fe400078028ff */
[C---:B------:R-:W-:Y:S01]  /*6280*/  HMMA.16816.F32 R16, R36.reuse, R46, R16 ;  /* 0x0000002e2410723c */ /* 0x040fe20000001810 */
[----:B------:R-:W4:Y:S03]  /*6290*/  @P3 LDG.E R186, desc[UR28][R44.64+-0x100] ;  /* 0xffff001c2cba3981 */ /* 0x000f26000c1e1900 */
[C---:B------:R-:W-:Y:S01]  /*62a0*/  LEA.HI.X.SX32 R57, R145.reuse, R59, 0x5, P0 ;  /* 0x0000003b91397211 */ /* 0x040fe200000f2eff */
[----:B------:R1:W5:Y:S01]  /*62b0*/  @P3 LDG.E R252, desc[UR28][R44.64+-0xe0] ;  /* 0xffff201c2cfc3981 */ /* 0x000362000c1e1900 */
[C---:B------:R-:W-:Y:S02]  /*62c0*/  LEA R50, P0, R145.reuse, R56, 0x5 ;  /* 0x0000003891327211 */ /* 0x040fe400078028ff */
[-C--:B-1----:R-:W-:Y:S01]  /*62d0*/  HMMA.16816.F32 R20, R36, R40.reuse, R20 ;  /* 0x000000282414723c */ /* 0x082fe20000001814 */
[----:B------:R-:W-:Y:S02]  /*62e0*/  REDG.E.ADD.F32.FTZ.RN.STRONG.GPU desc[UR28][R226.64], R4 ;  /* 0x00000004e20079a6 */ /* 0x000fe4000c12f31c */
[C---:B------:R-:W-:Y:S02]  /*62f0*/  LEA.HI.X.SX32 R51, R145.reuse, R57, 0x5, P0 ;  /* 0x0000003991337211 */ /* 0x040fe400000f2eff */
[----:B------:R-:W-:Y:S01]  /*6300*/  REDG.E.ADD.F32.FTZ.RN.STRONG.GPU desc[UR28][R182.64], R5 ;  /* 0x00000005b60079a6 */ /* 0x000fe2000c12f31c */
[C---:B------:R-:W-:Y:S02]  /*6310*/  LEA R48, P0, R145.reuse, R50, 0x5 ;  /* 0x0000003291307211 */ /* 0x040fe400078028ff */
[C---:B------:R-:W-:Y:S01]  /*6320*/  HMMA.16816.F32 R24, R52.reuse, R40, R24 ;  /* 0x000000283418723c */ /* 0x040fe20000001818 */
[----:B------:R1:W-:Y:S03]  /*6330*/  REDG.E.ADD.F32.FTZ.RN.STRONG.GPU desc[UR28][R180.64], R6 ;  /* 0x00000006b40079a6 */ /* 0x0003e6000c12f31c */
[C---:B------:R-:W-:Y:S01]  /*6340*/  LEA.HI.X.SX32 R49, R145.reuse, R51, 0x5, P0 ;  /* 0x0000003391317211 */ /* 0x040fe200000f2eff */
[----:B------:R1:W-:Y:S01]  /*6350*/  REDG.E.ADD.F32.FTZ.RN.STRONG.GPU desc[UR28][R166.64], R7 ;  /* 0x00000007a60079a6 */ /* 0x0003e2000c12f31c */
[C---:B------:R-:W-:Y:S02]  /*6360*/  LEA R46, P0, R145.reuse, R48, 0x5 ;  /* 0x00000030912e7211 */ /* 0x040fe400078028ff */
[-C--:B------:R-:W-:Y:S01]  /*6370*/  HMMA.16816.F32 R28, R52, R42.reuse, R28 ;  /* 0x0000002a341c723c */ /* 0x080fe2000000181c */
[----:B------:R1:W-:Y:S02]  /*6380*/  REDG.E.ADD.F32.FTZ.RN.STRONG.GPU desc[UR28][R164.64], R8 ;  /* 0x00000008a40079a6 */ /* 0x0003e4000c12f31c */
[C---:B------:R-:W-:Y:S02]  /*6390*/  LEA.HI.X.SX32 R47, R145.reuse, R49, 0x5, P0 ;  /* 0x00000031912f7211 */ /* 0x040fe400000f2eff */
[----:B------:R1:W-:Y:S01]  /*63a0*/  REDG.E.ADD.F32.FTZ.RN.STRONG.GPU desc[UR28][R162.64], R9 ;  /* 0x00000009a20079a6 */ /* 0x0003e2000c12f31c */
[C---:B------:R-:W-:Y:S02]  /*63b0*/  LEA R40, P0, R145.reuse, R46, 0x5 ;  /* 0x0000002e91287211 */ /* 0x040fe400078028ff */
[----:B------:R-:W-:Y:S01]  /*63c0*/  HMMA.16816.F32 R32, R36, R42, R32 ;  /* 0x0000002a2420723c */ /* 0x000fe20000001820 */
[----:B------:R-:W-:Y:S03]  /*63d0*/  REDG.E.ADD.F32.FTZ.RN.STRONG.GPU desc[UR28][R160.64], R10 ;  /* 0x0000000aa00079a6 */ /* 0x000fe6000c12f31c */
[C---:B------:R-:W-:Y:S01]  /*63e0*/  LEA.HI.X.SX32 R41, R145.reuse, R47, 0x5, P0 ;  /* 0x0000002f91297211 */ /* 0x040fe200000f2eff */
[----:B------:R-:W-:Y:S04]  /*63f0*/  REDG.E.ADD.F32.FTZ.RN.STRONG.GPU desc[UR28][R158.64], R11 ;  /* 0x0000000b9e0079a6 */ /* 0x000fe8000c12f31c */
[----:B------:R-:W-:Y:S01]  /*6400*/  REDG.E.ADD.F32.FTZ.RN.STRONG.GPU desc[UR28][R150.64], R16 ;  /* 0x00000010960079a6 */ /* 0x000fe2000c12f31c */
[C---:B-1----:R-:W-:Y:S03]  /*6410*/  LEA R6, P0, R145.reuse, R40, 0x5 ;  /* 0x0000002891067211 */ /* 0x042fe600078028ff */
[----:B------:R-:W-:Y:S01]  /*6420*/  REDG.E.ADD.F32.FTZ.RN.STRONG.GPU desc[UR28][R146.64], R17 ;  /* 0x00000011920079a6 */ /* 0x000fe2000c12f31c */
[C---:B------:R-:W-:Y:S03]  /*6430*/  LEA.HI.X.SX32 R7, R145.reuse, R41, 0x5, P0 ;  /* 0x0000002991077211 */ /* 0x040fe600000f2eff */
[----:B------:R-:W-:Y:S01]  /*6440*/  REDG.E.ADD.F32.FTZ.RN.STRONG.GPU desc[UR28][R142.64], R18 ;  /* 0x000000128e0079a6 */ /* 0x000fe2000c12f31c */
[C---:B------:R-:W-:Y:S03]  /*6450*/  LEA R4, P0, R145.reuse, R6, 0x5 ;  /* 0x0000000691047211 */ /* 0x040fe600078028ff */
[----:B------:R-:W-:Y:S01]  /*6460*/  REDG.E.ADD.F32.FTZ.RN.STRONG.GPU desc[UR28][R140.64], R19 ;  /* 0x000000138c0079a6 */ /* 0x000fe2000c12f31c */
[C---:B------:R-:W-:Y:S02]  /*6470*/  LEA.HI.X.SX32 R5, R145.reuse, R7, 0x5, P0 ;  /* 0x0000000791057211 */ /* 0x040fe400000f2eff */
[C---:B------:R-:W-:Y:S01]  /*6480*/  LEA R8, P0, R145.reuse, R4, 0x5 ;  /* 0x0000000491087211 */ /* 0x040fe200078028ff */
[----:B------:R-:W-:Y:S03]  /*6490*/  REDG.E.ADD.F32.FTZ.RN.STRONG.GPU desc[UR28][R138.64], R12 ;  /* 0x0000000c8a0079a6 */ /* 0x000fe6000c12f31c */
[----:B------:R-:W-:Y:S01]  /*64a0*/  LEA.HI.X.SX32 R9, R145, R5, 0x5, P0 ;  /* 0x0000000591097211 */ /* 0x000fe200000f2eff */
[----:B------:R-:W-:Y:S01]  /*64b0*/  REDG.E.ADD.F32.FTZ.RN.STRONG.GPU desc[UR28][R136.64], R13 ;  /* 0x0000000d880079a6 */ /* 0x000fe2000c12f31c */
[----:B------:R-:W-:Y:S01]  /*64c0*/  PLOP3.LUT P0, PT, PT, PT, UP1, 0x80, 0x8 ;  /* 0x000000000008781c */ /* 0x000fe20003f0f018 */
[----:B------:R-:W-:Y:S02]  /*64d0*/  @UP0 UIADD3 UR40, UP1, UPT, UR40, -0x200, URZ ;  /* 0xfffffe0028280890 */ /* 0x000fe4000ff3e0ff */
[----:B------:R-:W-:Y:S02]  /*64e0*/  REDG.E.ADD.F32.FTZ.RN.STRONG.GPU desc[UR28][R134.64], R14 ;  /* 0x0000000e860079a6 */ /* 0x000fe4000c12f31c */
[----:B------:R-:W-:Y:S02]  /*64f0*/  @UP0 UIADD3.X UR41, UPT, UPT, UR41, -0x1, URZ, UP1, !UPT ;  /* 0xffffffff29290890 */ /* 0x000fe40008ffe4ff */
[----:B------:R-:W-:Y:S01]  /*6500*/  REDG.E.ADD.F32.FTZ.RN.STRONG.GPU desc[UR28][R148.64], R15 ;  /* 0x0000000f940079a6 */ /* 0x000fe2000c12f31c */
[----:B------:R-:W-:Y:S03]  /*6510*/  UISETP.GT.AND UP1, UPT, UR35, UR13, UPT ;  /* 0x0000000d2300728c */ /* 0x000fe6000bf24270 */
[----:B------:R-:W-:Y:S04]  /*6520*/  REDG.E.ADD.F32.FTZ.RN.STRONG.GPU desc[UR28][R226.64+0x80], R20 ;  /* 0x00008014e20079a6 */ /* 0x000fe8000c12f31c */
        /* <DEDUP_REMOVED lines=15> */
[----:B------:R-:W-:Y:S04]  /*6620*/  LDSM.16.MT88.4 R4, [R2+0x14000] ;  /* 0x014000000204783b */ /* 0x000fe80000004200 */
[----:B------:R-:W1:Y:S04]  /*6630*/  LDSM.16.MT88.4 R8, [R168] ;  /* 0x00000000a808783b */ /* 0x000e680000004200 */
[----:B------:R-:W1:Y:S04]  /*6640*/  LDSM.16.MT88.4 R12, [R2+0x18000] ;  /* 0x01800000020c783b */ /* 0x000e680000004200 */
[----:B------:R-:W1:Y:S04]  /*6650*/  LDSM.16.MT88.4 R16, [R0] ;  /* 0x000000000010783b */ /* 0x000e680000004200 */
[----:B------:R-:W-:Y:S04]  /*6660*/  LDSM.16.MT88.4 R20, [R2+0x14800] ;  /* 0x014800000214783b */ /* 0x000fe80000004200 */
[----:B------:R-:W1:Y:S04]  /*6670*/  LDSM.16.MT88.4 R24, [R168+0x800] ;  /* 0x00080000a818783b */ /* 0x000e680000004200 */
[----:B------:R-:W1:Y:S04]  /*6680*/  LDSM.16.MT88.4 R32, [R2+0x18800] ;  /* 0x018800000220783b */ /* 0x000e680000004200 */
[----:B------:R-:W-:Y:S04]  /*6690*/  LDSM.16.MT88.4 R28, [R168+0x1000] ;  /* 0x00100000a81c783b */ /* 0x000fe80000004200 */
[----:B------:R-:W-:Y:S04]  /*66a0*/  LDSM.16.MT88.4 R36, [R2+0x19000] ;  /* 0x019000000224783b */ /* 0x000fe80000004200 */
[----:B------:R-:W-:Y:S04]  /*66b0*/  LDSM.16.MT88.4 R40, [R2+0x19800] ;  /* 0x019800000228783b */ /* 0x000fe80000004200 */
[----:B------:R-:W-:Y:S01]  /*66c0*/  LDSM.16.MT88.4 R44, [R0+0x1800] ;  /* 0x00180000002c783b */ /* 0x000fe20000004200 */
        /* <DEDUP_REMOVED lines=8> */
[----:B------:R-:W2:Y:S07]  /*6750*/  LDSM.16.MT88.4 R12, [R2+0x15000] ;  /* 0x01500000020c783b */ /* 0x000eae0000004200 */
[----:B------:R-:W-:Y:S01]  /*6760*/  HMMA.16816.F32 R128, R4, R18, R128 ;  /* 0x000000120480723c */ /* 0x000fe20000001880 */
[----:B------:R-:W4:Y:S04]  /*6770*/  LDSM.16.MT88.4 R4, [R0+0x1000] ;  /* 0x001000000004783b */ /* 0x000f280000004200 */
[----:B------:R-:W-:Y:S03]  /*6780*/  LDSM.16.MT88.4 R16, [R2+0x15800] ;  /* 0x015800000210783b */ /* 0x000fe60000004200 */
        /* <DEDUP_REMOVED lines=8> */
[----:B------:R-:W-:Y:S04]  /*6810*/  LDSM.16.MT88.4 R32, [R0+0x2000] ;  /* 0x002000000020783b */ /* 0x000fe80000004200 */
[----:B--2---:R-:W-:Y:S03]  /*6820*/  @P3 STL [R1+0x8], R188 ;  /* 0x000008bc01003387 */ /* 0x004fe60000100800 */
[----:B------:R-:W-:Y:S01]  /*6830*/  HMMA.16816.F32 R128, R20, R10, R128 ;  /* 0x0000000a1480723c */ /* 0x000fe20000001880 */
[----:B------:R-:W-:Y:S04]  /*6840*/  LDSM.16.MT88.4 R8, [R2+0x16000] ;  /* 0x016000000208783b */ /* 0x000fe80000004200 */
[----:B------:R-:W1:Y:S03]  /*6850*/  LDSM.16.MT88.4 R20, [R168+0x2000] ;  /* 0x00200000a814783b */ /* 0x000e660000004200 */
[-C--:B------:R-:W-:Y:S01]  /*6860*/  HMMA.16816.F32 R100, R12, R28.reuse, R100 ;  /* 0x0000001c0c64723c */ /* 0x080fe20000001864 */
[----:B---3--:R-:W-:Y:S04]  /*6870*/  @P3 STL [R1+0x4], R187 ;  /* 0x000004bb01003387 */ /* 0x008fe80000100800 */
[----:B----4-:R-:W-:Y:S03]  /*6880*/  @P3 STL [R1], R186 ;  /* 0x000000ba01003387 */ /* 0x010fe60000100800 */
        /* <DEDUP_REMOVED lines=9> */
[----:B------:R-:W-:Y:S04]  /*6920*/  LDSM.16.MT88.4 R4, [R2+0x16800] ;  /* 0x016800000204783b */ /* 0x000fe80000004200 */
[----:B------:R-:W3:Y:S03]  /*6930*/  LDSM.16.MT88.4 R12, [R168+0x2800] ;  /* 0x00280000a80c783b */ /* 0x000ee60000004200 */
[-C--:B------:R-:W-:Y:S08]  /*6940*/  HMMA.16816.F32 R100, R16, R24.reuse, R100 ;  /* 0x000000181064723c */ /* 0x080ff00000001864 */
        /* <DEDUP_REMOVED lines=9> */
[----:B------:R-:W-:Y:S04]  /*69e0*/  LDSM.16.MT88.4 R16, [R2+0x17000] ;  /* 0x017000000210783b */ /* 0x000fe80000004200 */
[----:B------:R-:W-:Y:S03]  /*69f0*/  LDSM.16.MT88.4 R44, [R0+0x3000] ;  /* 0x00300000002c783b */ /* 0x000fe60000004200 */
[-C--:B-1----:R-:W-:Y:S08]  /*6a00*/  HMMA.16816.F32 R100, R8, R20.reuse, R100 ;  /* 0x000000140864723c */ /* 0x082ff00000001864 */
[C---:B--2---:R-:W-:Y:S08]  /*6a10*/  HMMA.16816.F32 R104, R28.reuse, R20, R104 ;  /* 0x000000141c68723c */ /* 0x044ff00000001868 */
        /* <DEDUP_REMOVED lines=9> */
[----:B------:R2:W-:Y:S03]  /*6ab0*/  LDSM.16.MT88.4 R32, [R0+0x3800] ;  /* 0x003800000020783b */ /* 0x0005e60000004200 */
[-C--:B---3--:R-:W-:Y:S08]  /*6ac0*/  HMMA.16816.F32 R100, R4, R12.reuse, R100 ;  /* 0x0000000c0464723c */ /* 0x088ff00000001864 */
[C---:B----4-:R-:W-:Y:S08]  /*6ad0*/  HMMA.16816.F32 R104, R24.reuse, R12, R104 ;  /* 0x0000000c1868723c */ /* 0x050ff00000001868 */
[-C--:B------:R-:W-:Y:S03]  /*6ae0*/  HMMA.16816.F32 R108, R24, R14.reuse, R108 ;  /* 0x0000000e186c723c */ /* 0x080fe6000000186c */
[C---:B--2---:R-:W-:Y:S02]  /*6af0*/  VIADD R0, R168.reuse, 0xffffc000 ;  /* 0xffffc000a8007836 */ /* 0x044fe40000000000 */
[----:B------:R-:W-:Y:S03]  /*6b00*/  @P0 VIADD R0, R168, 0x4000 ;  /* 0x00004000a8000836 */ /* 0x000fe60000000000 */
[C---:B------:R-:W-:Y:S01]  /*6b10*/  HMMA.16816.F32 R112, R4.reuse, R14, R112 ;  /* 0x0000000e0470723c */ /* 0x040fe20000001870 */
[----:B------:R2:W3:Y:S07]  /*6b20*/  LDSM.16.MT88.4 R12, [R168+0x3800] ;  /* 0x00380000a80c783b */ /* 0x0004ee0000004200 */
[-C--:B------:R-:W-:Y:S08]  /*6b30*/  HMMA.16816.F32 R116, R4, R36.reuse, R116 ;  /* 0x000000240474723c */ /* 0x080ff00000001874 */
[C---:B------:R-:W-:Y:S08]  /*6b40*/  HMMA.16816.F32 R120, R24.reuse, R36, R120 ;  /* 0x000000241878723c */ /* 0x040ff00000001878 */
[-C--:B------:R-:W-:Y:S03]  /*6b50*/  HMMA.16816.F32 R124, R24, R38.reuse, R124 ;  /* 0x00000026187c723c */ /* 0x080fe6000000187c */
[----:B--2---:R-:W-:Y:S05]  /*6b60*/  IMAD.MOV.U32 R168, RZ, RZ, R0 ;  /* 0x000000ffffa87224 */ /* 0x004fea00078e0000 */
        /* <DEDUP_REMOVED lines=10> */
[C---:B------:R-:W-:Y:S08]  /*6c10*/  HMMA.16816.F32 R104, R28.reuse, R12, R104 ;  /* 0x0000000c1c68723c */ /* 0x040ff00000001868 */
[-C--:B------:R-:W-:Y:S08]  /*6c20*/  HMMA.16816.F32 R108, R28, R14.reuse, R108 ;  /* 0x0000000e1c6c723c */ /* 0x080ff0000000186c */
[C---:B------:R-:W-:Y:S08]  /*6c30*/  HMMA.16816.F32 R112, R8.reuse, R14, R112 ;  /* 0x0000000e0870723c */ /* 0x040ff00000001870 */
[-C--:B------:R-:W-:Y:S08]  /*6c40*/  HMMA.16816.F32 R116, R8, R32.reuse, R116 ;  /* 0x000000200874723c */ /* 0x080ff00000001874 */
[C---:B------:R-:W-:Y:S08]  /*6c50*/  HMMA.16816.F32 R120, R28.reuse, R32, R120 ;  /* 0x000000201c78723c */ /* 0x040ff00000001878 */
[-C--:B------:R-:W-:Y:S08]  /*6c60*/  HMMA.16816.F32 R124, R28, R34.reuse, R124 ;  /* 0x000000221c7c723c */ /* 0x080ff0000000187c */
[----:B------:R-:W-:Y:S01]  /*6c70*/  HMMA.16816.F32 R128, R8, R34, R128 ;  /* 0x000000220880723c */ /* 0x000fe20000001880 */
[----:B------:R-:W-:Y:S08]  /*6c80*/  @!UPT UIADD3 URZ, UPT, UPT, URZ, URZ, URZ ;  /* 0x000000fffffff290 */ /* 0x000ff0000fffe0ff */
[----:B------:R-:W-:Y:S11]  /*6c90*/  BRA.U UP1, `(.L_x_315) ;  /* 0xffffffb1011c7547 */ /* 0x000ff6000b83ffff */
.L_x_312:
[C---:B------:R-:W-:Y:S01]  /*6ca0*/  IMAD.SHL.U32 R0, R175.reuse, 0x10, RZ ;  /* 0x00000010af007824 */ /* 0x040fe200078e00ff */
[----:B------:R-:W1:Y:S01]  /*6cb0*/  LDCU.64 UR12, c[0x0][0x5a8] ;  /* 0x0000b500ff0c77ac */ /* 0x000e620008000a00 */
[C---:B------:R-:W-:Y:S01]  /*6cc0*/  IMAD.SHL.U32 R3, R175.reuse, 0x20, RZ ;  /* 0x00000020af037824 */ /* 0x040fe200078e00ff */
[----:B------:R-:W-:Y:S01]  /*6cd0*/  SHF.R.U32.HI R4, RZ, 0x4, R175 ;  /* 0x00000004ff047819 */ /* 0x000fe200000116af */
[----:B------:R-:W-:Y:S01]  /*6ce0*/  IMAD.SHL.U32 R2, R175, 0x2, RZ ;  /* 0x00000002af027824 */ /* 0x000fe200078e00ff */
[----:B------:R-:W-:Y:S01]  /*6cf0*/  LOP3.LUT R0, R0, 0x1c0, RZ, 0xc0, !PT ;  /* 0x000001c000007812 */ /* 0x000fe200078ec0ff */
[----:B------:R-:W2:Y:S01]  /*6d00*/  LDCU UR5, c[0x0][0x500] ;  /* 0x0000a000ff0577ac */ /* 0x000ea20008000800 */
[----:B------:R-:W-:Y:S02]  /*6d10*/  LOP3.LUT R3, R3, 0xc00, RZ, 0xc0, !PT ;  /* 0x00000c0003037812 */ /* 0x000fe400078ec0ff */
[--C-:B------:R-:W-:Y:S01]  /*6d20*/  LOP3.LUT R0, R0, 0x38, R2.reuse, 0xf8, !PT ;  /* 0x0000003800007812 */ /* 0x100fe200078ef802 */
[----:B------:R-:W3:Y:S01]  /*6d30*/  LDCU.64 UR6, c[0x0][0x5b0] ;  /* 0x0000b600ff0677ac */ /* 0x000ee20008000a00 */
[----:B------:R-:W-:Y:S01]  /*6d40*/  LOP3.LUT R2, R3, 0x6, R2, 0xf8, !PT ;  /* 0x0000000603027812 */ /* 0x000fe200078ef802 */
[----:B------:R-:W-:Y:S01]  /*6d50*/  IMAD.MOV.U32 R3, RZ, RZ, RZ ;  /* 0x000000ffff037224 */ /* 0x000fe200078e00ff */
[----:B------:R-:W-:Y:S01]  /*6d60*/  LOP3.LUT R0, R0, 0x8, R4, 0x78, !PT ;  /* 0x0000000800007812 */ /* 0x000fe200078e7804 */
[----:B------:R-:W-:Y:S01]  /*6d70*/  UMOV UR38, UR20 ;  /* 0x0000001400267c82 */ /* 0x000fe20008000000 */
[----:B------:R-:W-:-:S02]  /*6d80*/  R2P PR, R175, 0x18 ;  /* 0x00000018af007804 */ /* 0x000fc40000000000 */
[----:B------:R-:W-:Y:S01]  /*6d90*/  LOP3.LUT R6, R2, R0, RZ, 0xfc, !PT ;  /* 0x0000000002067212 */ /* 0x000fe200078efcff */
[----:B------:R-:W-:Y:S01]  /*6da0*/  IMAD.MOV.U32 R2, RZ, RZ, R157 ;  /* 0x000000ffff027224 */ /* 0x000fe200078e009d */
[----:B------:R-:W-:Y:S01]  /*6db0*/  LOP3.LUT R0, R231, 0x1f8, RZ, 0xc0, !PT ;  /* 0x000001f8e7007812 */ /* 0x000fe200078ec0ff */
[----:B-1----:R-:W-:Y:S01]  /*6dc0*/  UIMAD UR13, UR38, UR13, URZ ;  /* 0x0000000d260d72a4 */ /* 0x002fe2000f8e02ff */
[----:B------:R-:W-:Y:S01]  /*6dd0*/  MOV R4, UR12 ;  /* 0x0000000c00047c02 */ /* 0x000fe20008000f00 */
[----:B------:R-:W-:Y:S01]  /*6de0*/  USHF.L.U32 UR12, UR30, 0x7, URZ ;  /* 0x000000071e0c7899 */ /* 0x000fe200080006ff */
[----:B------:R-:W-:Y:S01]  /*6df0*/  LOP3.LUT R0, R0, 0x38, R175, 0x78, !PT ;  /* 0x0000003800007812 */ /* 0x000fe200078e78af */
[----:B--2---:R-:W-:Y:S01]  /*6e00*/  FMUL.FTZ R100, R100, UR5 ;  /* 0x0000000564647c20 */ /* 0x004fe20008410000 */
[----:B------:R-:W-:Y:S01]  /*6e10*/  MOV R9, 0x20 ;  /* 0x0000002000097802 */ /* 0x000fe20000000f00 */
[----:B------:R-:W-:Y:S01]  /*6e20*/  IMAD.WIDE.U32 R4, R4, UR38, R2 ;  /* 0x0000002604047c25 */ /* 0x000fe2000f8e0002 */
[----:B------:R-:W-:-:S03]  /*6e30*/  LOP3.LUT R20, R0, 0x1e00, R231, 0xf8, !PT ;  /* 0x00001e0000147812 */ /* 0x000fc600078ef8e7 */
[----:B------:R-:W-:Y:S01]  /*6e40*/  FMUL.FTZ R15, R101, UR5 ;  /* 0x00000005650f7c20 */ /* 0x000fe20008410000 */
[----:B------:R-:W-:Y:S01]  /*6e50*/  LEA R0, R6, UR4, 0x1 ;  /* 0x0000000406007c11 */ /* 0x000fe2000f8e08ff */
[----:B------:R-:W-:Y:S01]  /*6e60*/  FMUL.FTZ R102, R102, UR5 ;  /* 0x0000000566667c20 */ /* 0x000fe20008410000 */
[----:B------:R-:W-:Y:S01]  /*6e70*/  FMUL.FTZ R14, R103, UR5 ;  /* 0x00000005670e7c20 */ /* 0x000fe20008410000 */
[----:B---3--:R-:W-:Y:S02]  /*6e80*/  IMAD.U32 R8, RZ, RZ, UR6 ;  /* 0x00000006ff087e24 */ /* 0x008fe4000f8e00ff */
[----:B------:R-:W-:Y:S01]  /*6e90*/  FMUL.FTZ R112, R112, UR5 ;  /* 0x0000000570707c20 */ /* 0x000fe20008410000 */
[----:B------:R-:W-:Y:S02]  /*6ea0*/  VIADD R7, R5, UR13 ;  /* 0x0000000d05077c36 */ /* 0x000fe40008000000 */
[----:B------:R-:W-:Y:S01]  /*6eb0*/  FMUL.FTZ R11, R113, UR5 ;  /* 0x00000005710b7c20 */ /* 0x000fe20008410000 */
[----:B------:R-:W-:Y:S01]  /*6ec0*/  FMUL.FTZ R114, R114, UR5 ;  /* 0x0000000572727c20 */ /* 0x000fe20008410000 */
[----:B------:R-:W-:Y:S01]  /*6ed0*/  FMUL.FTZ R10, R115, UR5 ;  /* 0x00000005730a7c20 */ /* 0x000fe20008410000 */
[----:B------:R-:W-:Y:S01]  /*6ee0*/  SEL R5, R9, 0xffffffe0, !P3 ;  /* 0xffffffe009057807 */ /* 0x000fe20005800000 */
[----:B------:R-:W-:Y:S01]  /*6ef0*/  FMUL.FTZ R104, R104, UR5 ;  /* 0x0000000568687c20 */ /* 0x000fe20008410000 */
[----:B------:R-:W-:Y:S01]  /*6f00*/  MOV R6, R4 ;  /* 0x0000000400067202 */ /* 0x000fe20000000f00 */
        /* <DEDUP_REMOVED lines=12> */
[----:B------:R-:W-:-:S04]  /*6fd0*/  IMAD.WIDE.U32 R8, R8, UR38, R2 ;  /* 0x0000002608087c25 */ /* 0x000fc8000f8e0002 */
        /* <DEDUP_REMOVED lines=8> */
[----:B------:R-:W-:Y:S01]  /*7060*/  IADD3 R2, PT, PT, R0, 0xc040, RZ ;  /* 0x0000c04000027810 */ /* 0x000fe20007ffe0ff */
[----:B------:R-:W-:Y:S01]  /*7070*/  FMUL.FTZ R121, R121, UR5 ;  /* 0x0000000579797c20 */ /* 0x000fe20008410000 */
[----:B------:R-:W-:Y:S01]  /*7080*/  FMUL.FTZ R122, R122, UR5 ;  /* 0x000000057a7a7c20 */ /* 0x000fe20008410000 */
[----:B------:R-:W-:Y:S01]  /*7090*/  FMUL.FTZ R123, R123, UR5 ;  /* 0x000000057b7b7c20 */ /* 0x000fe20008410000 */
[----:B------:R-:W-:Y:S01]  /*70a0*/  F2FP.F16.F32.PACK_AB R11, R11, R112 ;  /* 0x000000700b0b723e */ /* 0x000fe200000000ff */
[----:B------:R-:W-:Y:S01]  /*70b0*/  IMAD.IADD R3, R5, 0x1, R0 ;  /* 0x0000000105037824 */ /* 0x000fe200078e0200 */
[----:B------:R-:W-:Y:S01]  /*70c0*/  F2FP.F16.F32.PACK_AB R10, R10, R114 ;  /* 0x000000720a0a723e */ /* 0x000fe200000000ff */
[----:B------:R-:W-:-:S02]  /*70d0*/  @P4 VIADD R2, R4, 0xffffffc0 ;  /* 0xffffffc004024836 */ /* 0x000fc40000000000 */
[----:B------:R-:W-:Y:S01]  /*70e0*/  FMUL.FTZ R124, R124, UR5 ;  /* 0x000000057c7c7c20 */ /* 0x000fe20008410000 */
[----:B------:R-:W-:Y:S01]  /*70f0*/  FMUL.FTZ R125, R125, UR5 ;  /* 0x000000057d7d7c20 */ /* 0x000fe20008410000 */
[----:B------:R-:W-:Y:S01]  /*7100*/  FMUL.FTZ R126, R126, UR5 ;  /* 0x000000057e7e7c20 */ /* 0x000fe20008410000 */
[----:B------:R-:W-:Y:S01]  /*7110*/  FMUL.FTZ R127, R127, UR5 ;  /* 0x000000057f7f7c20 */ /* 0x000fe20008410000 */
[----:B------:R-:W-:Y:S01]  /*7120*/  F2FP.F16.F32.PACK_AB R13, R13, R104 ;  /* 0x000000680d0d723e */ /* 0x000fe200000000ff */
[----:B------:R-:W-:Y:S01]  /*7130*/  IMAD.IADD R4, R5, 0x1, R2 ;  /* 0x0000000105047824 */ /* 0x000fe200078e0202 */
[----:B------:R-:W-:Y:S01]  /*7140*/  F2FP.F16.F32.PACK_AB R12, R12, R106 ;  /* 0x0000006a0c0c723e */ /* 0x000fe200000000ff */
[----:B------:R-:W-:Y:S01]  /*7150*/  USHF.R.S32.HI UR5, URZ, 0x1f, UR12 ;  /* 0x0000001fff057899 */ /* 0x000fe2000801140c */
[----:B------:R-:W-:Y:S01]  /*7160*/  F2FP.F16.F32.PACK_AB R19, R19, R108 ;  /* 0x0000006c1313723e */ /* 0x000fe200000000ff */
[----:B------:R-:W-:Y:S01]  /*7170*/  UIADD3 UR12, UP0, UPT, UR37, UR12, URZ ;  /* 0x0000000c250c7290 */ /* 0x000fe2000ff1e0ff */
[----:B------:R-:W-:Y:S01]  /*7180*/  F2FP.F16.F32.PACK_AB R18, R18, R110 ;  /* 0x0000006e1212723e */ /* 0x000fe200000000ff */
[----:B------:R-:W-:Y:S01]  /*7190*/  UIMAD UR7, UR38, UR7, URZ ;  /* 0x00000007260772a4 */ /* 0x000fe2000f8e02ff */
[----:B------:R-:W-:Y:S01]  /*71a0*/  F2FP.F16.F32.PACK_AB R17, R17, R116 ;  /* 0x000000741111723e */ /* 0x000fe200000000ff */
[----:B------:R-:W-:Y:S01]  /*71b0*/  STS [R0+0xc000], R15 ;  /* 0x00c0000f00007388 */ /* 0x000fe20000000800 */
[----:B------:R-:W-:Y:S01]  /*71c0*/  F2FP.F16.F32.PACK_AB R16, R16, R118 ;  /* 0x000000761010723e */ /* 0x000fe200000000ff */
[----:B------:R-:W-:Y:S01]  /*71d0*/  ULEA.HI.X.SX32 UR37, UR37, UR5, 0x1, UP0 ;  /* 0x0000000525257291 */ /* 0x000fe200080f0eff */
[----:B------:R-:W-:Y:S01]  /*71e0*/  F2FP.F16.F32.PACK_AB R128, R129, R128 ;  /* 0x000000808180723e */ /* 0x000fe200000000ff */
[----:B------:R1:W-:Y:S01]  /*71f0*/  STS [R0+0xc400], R14 ;  /* 0x00c4000e00007388 */ /* 0x0003e20000000800 */
[----:B------:R-:W-:-:S02]  /*7200*/  F2FP.F16.F32.PACK_AB R130, R131, R130 ;  /* 0x000000828382723e */ /* 0x000fc400000000ff */
[----:B------:R-:W-:Y:S01]  /*7210*/  F2FP.F16.F32.PACK_AB R121, R121, R120 ;  /* 0x000000787979723e */ /* 0x000fe200000000ff */
[----:B------:R-:W-:Y:S01]  /*7220*/  STS [R3+0xc000], R11 ;  /* 0x00c0000b03007388 */ /* 0x000fe20000000800 */
[----:B------:R-:W-:Y:S02]  /*7230*/  F2FP.F16.F32.PACK_AB R122, R123, R122 ;  /* 0x0000007a7b7a723e */ /* 0x000fe400000000ff */
[----:B------:R-:W-:Y:S01]  /*7240*/  F2FP.F16.F32.PACK_AB R124, R125, R124 ;  /* 0x0000007c7d7c723e */ /* 0x000fe200000000ff */
[----:B------:R2:W-:Y:S01]  /*7250*/  STS [R3+0xc400], R10 ;  /* 0x00c4000a03007388 */ /* 0x0005e20000000800 */
[----:B------:R-:W-:Y:S02]  /*7260*/  F2FP.F16.F32.PACK_AB R126, R127, R126 ;  /* 0x0000007e7f7e723e */ /* 0x000fe400000000ff */
[----:B------:R-:W-:Y:S01]  /*7270*/  F2FP.F16.F32.PACK_AB R68, R69, R68 ;  /* 0x000000444544723e */ /* 0x000fe200000000ff */
[----:B------:R-:W-:Y:S01]  /*7280*/  STS [R0+0xe000], R13 ;  /* 0x00e0000d00007388 */ /* 0x000fe20000000800 */
[----:B------:R-:W-:-:S02]  /*7290*/  F2FP.F16.F32.PACK_AB R70, R71, R70 ;  /* 0x000000464746723e */ /* 0x000fc400000000ff */
[----:B------:R-:W-:Y:S01]  /*72a0*/  F2FP.F16.F32.PACK_AB R80, R81, R80 ;  /* 0x000000505150723e */ /* 0x000fe200000000ff */
[----:B------:R3:W-:Y:S01]  /*72b0*/  STS [R0+0xe400], R12 ;  /* 0x00e4000c00007388 */ /* 0x0007e20000000800 */
[----:B------:R-:W-:Y:S02]  /*72c0*/  F2FP.F16.F32.PACK_AB R82, R83, R82 ;  /* 0x000000525352723e */ /* 0x000fe400000000ff */
[----:B------:R-:W-:Y:S01]  /*72d0*/  F2FP.F16.F32.PACK_AB R72, R73, R72 ;  /* 0x000000484948723e */ /* 0x000fe200000000ff */
[----:B------:R-:W-:Y:S01]  /*72e0*/  STS [R3+0xe000], R19 ;  /* 0x00e0001303007388 */ /* 0x000fe20000000800 */
[----:B------:R-:W-:Y:S02]  /*72f0*/  F2FP.F16.F32.PACK_AB R74, R75, R74 ;  /* 0x0000004a4b4a723e */ /* 0x000fe400000000ff */
[----:B------:R-:W-:Y:S01]  /*7300*/  F2FP.F16.F32.PACK_AB R76, R77, R76 ;  /* 0x0000004c4d4c723e */ /* 0x000fe200000000ff */
[----:B------:R-:W-:Y:S01]  /*7310*/  STS [R3+0xe400], R18 ;  /* 0x00e4001203007388 */ /* 0x000fe20000000800 */
[----:B------:R-:W-:Y:S01]  /*7320*/  F2FP.F16.F32.PACK_AB R78, R79, R78 ;  /* 0x0000004e4f4e723e */ /* 0x000fe200000000ff */
[----:B-1----:R-:W1:Y:S01]  /*7330*/  LDC.64 R14, c[0x0][0x5d8] ;  /* 0x00017600ff0e7b82 */ /* 0x002e620000000a00 */
[----:B------:R-:W-:Y:S01]  /*7340*/  F2FP.F16.F32.PACK_AB R84, R85, R84 ;  /* 0x000000545554723e */ /* 0x000fe200000000ff */
[----:B------:R-:W-:Y:S01]  /*7350*/  STS [R2], R17 ;  /* 0x0000001102007388 */ /* 0x000fe20000000800 */
[----:B------:R-:W-:-:S02]  /*7360*/  F2FP.F16.F32.PACK_AB R86, R87, R86 ;  /* 0x000000565756723e */ /* 0x000fc400000000ff */
[----:B------:R-:W-:Y:S01]  /*7370*/  F2FP.F16.F32.PACK_AB R96, R97, R96 ;  /* 0x000000606160723e */ /* 0x000fe200000000ff */
[----:B------:R4:W-:Y:S01]  /*7380*/  STS [R2+0x400], R16 ;  /* 0x0004001002007388 */ /* 0x0009e20000000800 */
[----:B------:R-:W-:Y:S01]  /*7390*/  F2FP.F16.F32.PACK_AB R98, R99, R98 ;  /* 0x000000626362723e */ /* 0x000fe200000000ff */
[----:B--2---:R-:W2:Y:S01]  /*73a0*/  LDC.64 R10, c[0x0][0x5c0] ;  /* 0x00017000ff0a7b82 */ /* 0x004ea20000000a00 */
[----:B------:R-:W-:Y:S01]  /*73b0*/  F2FP.F16.F32.PACK_AB R88, R89, R88 ;  /* 0x000000585958723e */ /* 0x000fe200000000ff */
[----:B------:R-:W-:Y:S01]  /*73c0*/  STS [R4], R128 ;  /* 0x0000008004007388 */ /* 0x000fe20000000800 */
[----:B------:R-:W-:Y:S02]  /*73d0*/  F2FP.F16.F32.PACK_AB R90, R91, R90 ;  /* 0x0000005a5b5a723e */ /* 0x000fe400000000ff */
[----:B------:R-:W-:Y:S01]  /*73e0*/  F2FP.F16.F32.PACK_AB R92, R93, R92 ;  /* 0x0000005c5d5c723e */ /* 0x000fe200000000ff */
[----:B------:R-:W-:Y:S01]  /*73f0*/  STS [R4+0x400], R130 ;  /* 0x0004008204007388 */ /* 0x000fe20000000800 */
[----:B------:R-:W-:Y:S01]  /*7400*/  F2FP.F16.F32.PACK_AB R94, R95, R94 ;  /* 0x0000005e5f5e723e */ /* 0x000fe200000000ff */
[----:B---3--:R-:W3:Y:S01]  /*7410*/  LDC.64 R12, c[0x0][0x5c8] ;  /* 0x00017200ff0c7b82 */ /* 0x008ee20000000a00 */
[----:B------:R-:W-:Y:S01]  /*7420*/  SHF.R.U32.HI R175, RZ, 0x3, R175 ;  /* 0x00000003ffaf7819 */ /* 0x000fe200000116af */
[----:B------:R-:W-:Y:S04]  /*7430*/  STS [R2+0x2000], R121 ;  /* 0x0020007902007388 */ /* 0x000fe80000000800 */
[----:B------:R-:W-:Y:S04]  /*7440*/  STS [R2+0x2400], R122 ;  /* 0x0024007a02007388 */ /* 0x000fe80000000800 */
[----:B------:R-:W-:Y:S04]  /*7450*/  STS [R4+0x2000], R124 ;  /* 0x0020007c04007388 */ /* 0x000fe80000000800 */
[----:B------:R-:W-:Y:S01]  /*7460*/  STS [R4+0x2400], R126 ;  /* 0x0024007e04007388 */ /* 0x000fe20000000800 */
[----:B----4-:R-:W4:Y:S03]  /*7470*/  LDC.64 R16, c[0x0][0x5e0] ;  /* 0x00017800ff107b82 */ /* 0x010f260000000a00 */
[----:B------:R-:W-:Y:S04]  /*7480*/  STS [R0+0x10000], R68 ;  /* 0x0100004400007388 */ /* 0x000fe80000000800 */
[----:B------:R-:W-:Y:S04]  /*7490*/  STS [R0+0x10400], R70 ;  /* 0x0104004600007388 */ /* 0x000fe80000000800 */
[----:B------:R-:W-:Y:S04]  /*74a0*/  STS [R3+0x10000], R80 ;  /* 0x0100005003007388 */ /* 0x000fe80000000800 */
[----:B------:R-:W-:Y:S04]  /*74b0*/  STS [R3+0x10400], R82 ;  /* 0x0104005203007388 */ /* 0x000fe80000000800 */
[----:B------:R-:W-:Y:S04]  /*74c0*/  STS [R0+0x12000], R72 ;  /* 0x0120004800007388 */ /* 0x000fe80000000800 */
[----:B------:R1:W-:Y:S04]  /*74d0*/  STS [R0+0x12400], R74 ;  /* 0x0124004a00007388 */ /* 0x0003e80000000800 */
[----:B------:R-:W-:Y:S04]  /*74e0*/  STS [R3+0x12000], R76 ;  /* 0x0120004c03007388 */ /* 0x000fe80000000800 */
[----:B------:R-:W-:Y:S04]  /*74f0*/  STS [R3+0x12400], R78 ;  /* 0x0124004e03007388 */ /* 0x000fe80000000800 */
[----:B------:R-:W-:Y:S04]  /*7500*/  STS [R2+0x4000], R84 ;  /* 0x0040005402007388 */ /* 0x000fe80000000800 */
[----:B------:R-:W-:Y:S04]  /*7510*/  STS [R2+0x4400], R86 ;  /* 0x0044005602007388 */ /* 0x000fe80000000800 */
[----:B------:R-:W-:Y:S04]  /*7520*/  STS [R4+0x4000], R96 ;  /* 0x0040006004007388 */ /* 0x000fe80000000800 */
[----:B------:R-:W-:Y:S01]  /*7530*/  STS [R4+0x4400], R98 ;  /* 0x0044006204007388 */ /* 0x000fe20000000800 */
[----:B-1----:R-:W-:-:S03]  /*7540*/  LEA R0, R20, UR4, 0x1 ;  /* 0x0000000414007c11 */ /* 0x002fc6000f8e08ff */
[----:B------:R-:W-:Y:S04]  /*7550*/  STS [R2+0x6000], R88 ;  /* 0x0060005802007388 */ /* 0x000fe80000000800 */
[----:B------:R1:W-:Y:S04]  /*7560*/  STS [R2+0x6400], R90 ;  /* 0x0064005a02007388 */ /* 0x0003e80000000800 */
[----:B------:R-:W-:Y:S04]  /*7570*/  STS [R4+0x6000], R92 ;  /* 0x0060005c04007388 */ /* 0x000fe80000000800 */
[----:B------:R3:W-:Y:S01]  /*7580*/  STS [R4+0x6400], R94 ;  /* 0x0064005e04007388 */ /* 0x0007e20000000800 */
[----:B------:R-:W-:Y:S01]  /*7590*/  BAR.SYNC.DEFER_BLOCKING 0x0 ;  /* 0x0000000000007b1d */ /* 0x000fe20000010000 */
[----:B-1----:R-:W-:Y:S01]  /*75a0*/  IMAD.WIDE.U32 R2, R14, UR23, R6 ;  /* 0x000000170e027c25 */ /* 0x002fe2000f8e0006 */
[----:B--2---:R-:W-:-:S03]  /*75b0*/  SHF.L.U64.HI R14, R10, 0x6, R11 ;  /* 0x000000060a0e7819 */ /* 0x004fc6000001020b */
[----:B------:R-:W-:Y:S01]  /*75c0*/  IMAD R5, R15, UR23, R3 ;  /* 0x000000170f057c24 */ /* 0x000fe2000f8e0203 */
[C---:B------:R-:W-:Y:S01]  /*75d0*/  SHF.L.U32 R15, R10.reuse, 0x6, RZ ;  /* 0x000000060a0f7819 */ /* 0x040fe200000006ff */
[C---:B------:R-:W-:Y:S01]  /*75e0*/  IMAD R6, R10.reuse, UR37, RZ ;  /* 0x000000250a067c24 */ /* 0x040fe2000f8e02ff */
[----:B---3--:R-:W-:Y:S01]  /*75f0*/  MOV R4, R2 ;  /* 0x0000000200047202 */ /* 0x008fe20000000f00 */
[----:B------:R-:W-:Y:S01]  /*7600*/  VIADD R3, R9, UR7 ;  /* 0x0000000709037c36 */ /* 0x000fe20008000000 */
[----:B------:R-:W1:Y:S01]  /*7610*/  LDCU.128 UR4, c[0x0][0x560] ;  /* 0x0000ac00ff0477ac */ /* 0x000e620008000c00 */
[----:B------:R-:W2:Y:S01]  /*7620*/  LDS.128 R44, [R0+0xc000] ;  /* 0x00c00000002c7984 */ /* 0x000ea20000000c00 */
[----:B------:R-:W-:Y:S02]  /*7630*/  IMAD.MOV.U32 R2, RZ, RZ, R8 ;  /* 0x000000ffff027224 */ /* 0x000fe400078e0008 */
[----:B------:R-:W-:Y:S01]  /*7640*/  IMAD R6, R11, UR12, R6 ;  /* 0x0000000c0b067c24 */ /* 0x000fe2000f8e0206 */
[----:B------:R-:W3:Y:S01]  /*7650*/  LDS.128 R40, [R0+0xd000] ;  /* 0x00d0000000287984 */ /* 0x000ee20000000c00 */
[----:B------:R-:W-:-:S03]  /*7660*/  IMAD.WIDE.U32 R4, R10, UR12, R4 ;  /* 0x0000000c0a047c25 */ /* 0x000fc6000f8e0004 */
[----:B------:R-:W3:Y:S01]  /*7670*/  LDS.128 R36, [R0+0xe000] ;  /* 0x00e0000000247984 */ /* 0x000ee20000000c00 */
[----:B----4-:R-:W-:Y:S01]  /*7680*/  IMAD.WIDE.U32 R8, R16, UR23, R2 ;  /* 0x0000001710087c25 */ /* 0x010fe2000f8e0002 */
[----:B------:R-:W-:Y:S02]  /*7690*/  IADD3 R3, PT, PT, R5, R6, RZ ;  /* 0x0000000605037210 */ /* 0x000fe40007ffe0ff */
[----:B------:R-:W4:Y:S01]  /*76a0*/  LDS.128 R32, [R0+0xf000] ;  /* 0x00f0000000207984 */ /* 0x000f220000000c00 */
[----:B------:R-:W-:Y:S02]  /*76b0*/  IMAD R5, R17, UR23, R9 ;  /* 0x0000001711057c24 */ /* 0x000fe4000f8e0209 */
[----:B------:R-:W-:Y:S01]  /*76c0*/  IMAD.MOV.U32 R2, RZ, RZ, R4 ;  /* 0x000000ffff027224 */ /* 0x000fe200078e0004 */
[----:B------:R-:W4:Y:S01]  /*76d0*/  LDS.128 R28, [R0+0x10000] ;  /* 0x01000000001c7984 */ /* 0x000f220000000c00 */
[----:B------:R-:W-:Y:S02]  /*76e0*/  IMAD R9, R12, UR37, RZ ;  /* 0x000000250c097c24 */ /* 0x000fe4000f8e02ff */
[----:B------:R-:W-:Y:S01]  /*76f0*/  IMAD.WIDE.U32 R6, R175, R10, R2 ;  /* 0x0000000aaf067225 */ /* 0x000fe200078e0002 */
[----:B------:R-:W4:Y:S03]  /*7700*/  LDS.128 R24, [R0+0x11000] ;  /* 0x0110000000187984 */ /* 0x000f260000000c00 */
[----:B------:R-:W-:Y:S01]  /*7710*/  IMAD.MOV.U32 R4, RZ, RZ, R8 ;  /* 0x000000ffff047224 */ /* 0x000fe200078e0008 */
[----:B------:R-:W4:Y:S01]  /*7720*/  LDS.128 R20, [R0+0x12000] ;  /* 0x0120000000147984 */ /* 0x000f220000000c00 */
[----:B------:R-:W-:Y:S01]  /*7730*/  IMAD R9, R13, UR12, R9 ;  /* 0x0000000c0d097c24 */ /* 0x000fe2000f8e0209 */
[----:B-1----:R-:W-:Y:S01]  /*7740*/  LEA R2, P0, R6, UR4, 0x1 ;  /* 0x0000000406027c11 */ /* 0x002fe2000f8008ff */
[----:B------:R-:W-:Y:S01]  /*7750*/  IMAD R3, R175, R11, R7 ;  /* 0x0000000baf037224 */ /* 0x000fe200078e0207 */
[----:B------:R1:W4:Y:S01]  /*7760*/  LDS.128 R16, [R0+0x13000] ;  /* 0x0130000000107984 */ /* 0x0003220000000c00 */
[----:B------:R-:W-:Y:S01]  /*7770*/  IMAD.WIDE.U32 R4, R12, UR12, R4 ;  /* 0x0000000c0c047c25 */ /* 0x000fe2000f8e0004 */
[----:B------:R-:W-:-:S02]  /*7780*/  IADD3 R8, P1, PT, R15, R2, RZ ;  /* 0x000000020f087210 */ /* 0x000fc40007f3e0ff */
[----:B------:R-:W-:Y:S01]  /*7790*/  LEA.HI.X R3, R6, UR5, R3, 0x1, P0 ;  /* 0x0000000506037c11 */ /* 0x000fe200080f0c03 */
[----:B------:R-:W-:Y:S01]  /*77a0*/  IMAD.IADD R5, R5, 0x1, R9 ;  /* 0x0000000105057824 */ /* 0x000fe200078e0209 */
[----:B------:R-:W-:Y:S01]  /*77b0*/  LEA R6, P0, R10, R2, 0x7 ;  /* 0x000000020a067211 */ /* 0x000fe200078038ff */
[----:B------:R-:W-:-:S03]  /*77c0*/  IMAD.WIDE.U32 R4, R175, R12, R4 ;  /* 0x0000000caf047225 */ /* 0x000fc600078e0004 */
[----:B------:R-:W-:Y:S01]  /*77d0*/  LEA.HI.X R7, R10, R3, R11, 0x7, P0 ;  /* 0x000000030a077211 */ /* 0x000fe200000f3c0b */
[----:B--2---:R2:W-:Y:S01]  /*77e0*/  STG.E.128 desc[UR28][R2.64], R44 ;  /* 0x0000002c02007986 */ /* 0x0045e2000c101d1c */
[----:B------:R-:W-:Y:S01]  /*77f0*/  IMAD.X R9, R14, 0x1, R3, P1 ;  /* 0x000000010e097824 */ /* 0x000fe200008e0603 */
[----:B------:R-:W-:-:S04]  /*7800*/  IADD3 R10, P2, PT, R6, R15, RZ ;  /* 0x0000000f060a7210 */ /* 0x000fc80007f5e0ff */
[----:B---3--:R3:W-:Y:S01]  /*7810*/  STG.E.128 desc[UR28][R8.64], R40 ;  /* 0x0000002808007986 */ /* 0x0087e2000c101d1c */
[----:B------:R-:W-:-:S03]  /*7820*/  IMAD.X R11, R7, 0x1, R14, P2 ;  /* 0x00000001070b7824 */ /* 0x000fc600010e060e */
[----:B------:R3:W-:Y:S01]  /*7830*/  STG.E.128 desc[UR28][R6.64], R36 ;  /* 0x0000002406007986 */ /* 0x0007e2000c101d1c */
[----:B-1----:R-:W-:-:S03]  /*7840*/  IMAD R0, R175, R13, R5 ;  /* 0x0000000daf007224 */ /* 0x002fc600078e0205 */
[----:B----4-:R4:W-:Y:S01]  /*7850*/  STG.E.128 desc[UR28][R10.64], R32 ;  /* 0x000000200a007986 */ /* 0x0109e2000c101d1c */
[----:B--2---:R-:W-:-:S04]  /*7860*/  LEA R2, P0, R4, UR6, 0x1 ;  /* 0x0000000604027c11 */ /* 0x004fc8000f8008ff */
[----:B------:R-:W-:Y:S02]  /*7870*/  LEA.HI.X R3, R4, UR7, R0, 0x1, P0 ;  /* 0x0000000704037c11 */ /* 0x000fe400080f0c00 */
[C---:B---3--:R-:W-:Y:S02]  /*7880*/  SHF.L.U32 R9, R12.reuse, 0x6, RZ ;  /* 0x000000060c097819 */ /* 0x048fe400000006ff */
[CC--:B------:R-:W-:Y:S01]  /*7890*/  LEA R4, P0, R12.reuse, R2.reuse, 0x7 ;  /* 0x000000020c047211 */ /* 0x0c0fe200078038ff */
[----:B------:R4:W-:Y:S01]  /*78a0*/  STG.E.128 desc[UR28][R2.64], R28 ;  /* 0x0000001c02007986 */ /* 0x0009e2000c101d1c */
[C-C-:B------:R-:W-:Y:S02]  /*78b0*/  SHF.L.U64.HI R0, R12.reuse, 0x6, R13.reuse ;  /* 0x000000060c007819 */ /* 0x140fe4000001020d */
[----:B------:R-:W-:Y:S02]  /*78c0*/  IADD3 R8, P1, PT, R9, R2, RZ ;  /* 0x0000000209087210 */ /* 0x000fe40007f3e0ff */
[----:B------:R-:W-:-:S02]  /*78d0*/  LEA.HI.X R5, R12, R3, R13, 0x7, P0 ;  /* 0x000000030c057211 */ /* 0x000fc400000f3c0d */
[----:B------:R-:W-:Y:S01]  /*78e0*/  IADD3 R6, P0, PT, R4, R9, RZ ;  /* 0x0000000904067210 */ /* 0x000fe20007f1e0ff */
[----:B------:R-:W-:-:S03]  /*78f0*/  IMAD.X R9, R0, 0x1, R3, P1 ;  /* 0x0000000100097824 */ /* 0x000fc600008e0603 */
[----:B------:R-:W-:Y:S02]  /*7900*/  IADD3.X R7, PT, PT, R5, R0, RZ, P0, !PT ;  /* 0x0000000005077210 */ /* 0x000fe400007fe4ff */
[----:B------:R4:W-:Y:S04]  /*7910*/  STG.E.128 desc[UR28][R8.64], R24 ;  /* 0x0000001808007986 */ /* 0x0009e8000c101d1c */
[----:B------:R4:W-:Y:S04]  /*7920*/  STG.E.128 desc[UR28][R4.64], R20 ;  /* 0x0000001404007986 */ /* 0x0009e8000c101d1c */
[----:B------:R4:W-:Y:S02]  /*7930*/  STG.E.128 desc[UR28][R6.64], R16 ;  /* 0x0000001006007986 */ /* 0x0009e4000c101d1c */
.L_x_309:
[----:B------:R-:W2:Y:S01]  /*7940*/  LDCU UR5, c[0x0][0x438] ;  /* 0x00008700ff0577ac */ /* 0x000ea20008000800 */
[----:B------:R-:W3:Y:S01]  /*7950*/  LDCU UR6, c[0x0][0x370] ;  /* 0x00006e00ff0677ac */ /* 0x000ee20008000800 */
[----:B--2---:R-:W-:-:S04]  /*7960*/  UIADD3 UR5, UPT, UPT, UR5, 0x7f, URZ ;  /* 0x0000007f05057890 */ /* 0x004fc8000fffe0ff */
[----:B------:R-:W-:Y:S02]  /*7970*/  USHF.R.S32.HI UR4, URZ, 0x1f, UR5 ;  /* 0x0000001fff047899 */ /* 0x000fe40008011405 */
[----:B---3--:R-:W-:Y:S02]  /*7980*/  UIADD3 UR30, UPT, UPT, UR6, UR30, URZ ;  /* 0x0000001e061e7290 */ /* 0x008fe4000fffe0ff */
[----:B------:R-:W-:-:S04]  /*7990*/  ULEA.HI UR4, UR4, UR5, URZ, 0x7 ;  /* 0x0000000504047291 */ /* 0x000fc8000f8f38ff */
[----:B------:R-:W-:-:S04]  /*79a0*/  USHF.R.S32.HI UR4, URZ, 0x7, UR4 ;  /* 0x00000007ff047899 */ /* 0x000fc80008011404 */
[----:B------:R-:W-:-:S09]  /*79b0*/  UISETP.GE.AND UP0, UPT, UR30, UR4, UPT ;  /* 0x000000041e00728c */ /* 0x000fd2000bf06270 */
[----:B------:R-:W-:Y:S05]  /*79c0*/  BRA.U !UP0, `(.L_x_316) ;  /* 0xffffff8908187547 */ /* 0x000fea000b83ffff */
[----:B-1----:R-:W-:Y:S05]  /*79d0*/  EXIT ;  /* 0x000000000000794d */ /* 0x002fea0003800000 */
.L_x_317:
        /* <DEDUP_REMOVED lines=10> */
.L_x_1408:


//--------------------- .text._ZN5flash44flash_bwd_dq_dk_dv_loop_seqk_parallel_kernelI23Flash_bwd_kernel_traitsILi64ELi128ELi128ELi8ELi4ELi4ELi4ELb0ELb0EN7cutlass6half_tE19Flash_kernel_traitsILi64ELi128ELi128ELi8ES3_EELb0ELb1ELb0ELb0ELb0ELb1ELb0EEEvNS_16Flash_bwd_paramsE --------------------------
	.section	.text._ZN5flash44flash_bwd_dq_dk_dv_loop_seqk_parallel_kernelI23Flash_bwd_kernel_traitsILi64ELi128ELi128ELi8ELi4ELi4ELi4ELb0ELb0EN7cutlass6half_tE19Flash_kernel_traitsILi64ELi128ELi128ELi8ES3_EELb0ELb1ELb0ELb0ELb0ELb1ELb0EEEvNS_16Flash_bwd_paramsE,"ax",@progbits
	.align	128
        .global         _ZN5flash44flash_bwd_dq_dk_dv_loop_seqk_parallel_kernelI23Flash_bwd_kernel_traitsILi64ELi128ELi128ELi8ELi4ELi4ELi4ELb0ELb0EN7cutlass6half_tE19Flash_kernel_traitsILi64ELi128ELi128ELi8ES3_EELb0ELb1ELb0ELb0ELb0ELb1ELb0EEEvNS_16Flash_bwd_paramsE
        .type           _ZN5flash44flash_bwd_dq_dk_dv_loop_seqk_parallel_kernelI23Flash_bwd_kernel_traitsILi64ELi128ELi128ELi8ELi4ELi4ELi4ELb0ELb0EN7cutlass6half_tE19Flash_kernel_traitsILi64ELi128ELi128ELi8ES3_EELb0ELb1ELb0ELb0ELb0ELb1ELb0EEEvNS_16Flash_bwd_paramsE,@function
        .size           _ZN5flash44flash_bwd_dq_dk_dv_loop_seqk_parallel_kernelI23Flash_bwd_kernel_traitsILi64ELi128ELi128ELi8ELi4ELi4ELi4ELb0ELb0EN7cutlass6half_tE19Flash_kernel_traitsILi64ELi128ELi128ELi8ES3_EELb0ELb1ELb0ELb0ELb0ELb1ELb0EEEvNS_16Flash_bwd_paramsE,(.L_x_1409 - _ZN5flash44flash_bwd_dq_dk_dv_loop_seqk_parallel_kernelI23Flash_bwd_kernel_traitsILi64ELi128ELi128ELi8ELi4ELi4ELi4ELb0ELb0EN7cutlass6half_tE19Flash_kernel_traitsILi64ELi128ELi128ELi8ES3_EELb0ELb1ELb0ELb0ELb0ELb1ELb0EEEvNS_16Flash_bwd_paramsE)
        .other          _ZN5flash44flash_bwd_dq_dk_dv_loop_seqk_parallel_kernelI23Flash_bwd_kernel_traitsILi64ELi128ELi128ELi8ELi4ELi4ELi4ELb0ELb0EN7cutlass6half_tE19Flash_kernel_traitsILi64ELi128ELi128ELi8ES3_EELb0ELb1ELb0ELb0ELb0ELb1ELb0EEEvNS_16Flash_bwd_paramsE,@"STO_CUDA_ENTRY STV_DEFAULT"
_ZN5flash44flash_bwd_dq_dk_dv_loop_seqk_parallel_kernelI23Flash_bwd_kernel_traitsILi64ELi128ELi128ELi8ELi4ELi4ELi4ELb0ELb0EN7cutlass6half_tE19Flash_kernel_traitsILi64ELi128ELi128ELi8ES3_EELb0ELb1ELb0ELb0ELb0ELb1ELb0EEEvNS_16Flash_bwd_paramsE:
.text._ZN5flash44flash_bwd_dq_dk_dv_loop_seqk_parallel_kernelI23Flash_bwd_kernel_traitsILi64ELi128ELi128ELi8ELi4ELi4ELi4ELb0ELb0EN7cutlass6half_tE19Flash_kernel_traitsILi64ELi128ELi128ELi8ES3_EELb0ELb1ELb0ELb0ELb0ELb1ELb0EEEvNS_16Flash_bwd_paramsE:
        /* <DEDUP_REMOVED lines=9> */
[----:B------:R-:W1:Y:S01]  /*0090*/  S2UR UR38, SR_CTAID.Y ;  /* 0x00000000002679c3 */ /* 0x000e620000002600 */
[----:B------:R-:W1:Y:S01]  /*00a0*/  LDCU.64 UR36, c[0x0][0x468] ;  /* 0x00008d00ff2477ac */ /* 0x000e620008000a00 */
[----:B------:R-:W2:Y:S06]  /*00b0*/  LDCU.64 UR6, c[0x0][0x460] ;  /* 0x00008c00ff0677ac */ /* 0x000eac0008000a00 */
[----:B------:R-:W3:Y:S01]  /*00c0*/  S2UR UR24, SR_CgaCtaId ;  /* 0x00000000001879c3 */ /* 0x000ee20000008800 */
[----:B------:R-:W4:Y:S01]  /*00d0*/  LDCU.64 UR4, c[0x0][0x468] ;  /* 0x00008d00ff0477ac */ /* 0x000f220008000a00 */
[----:B------:R-:W5:Y:S06]  /*00e0*/  LDCU.U8 UR8, c[0x0][0x532] ;  /* 0x0000a640ff0877ac */ /* 0x000f6c0008000000 */
[----:B------:R-:W-:Y:S01]  /*00f0*/  S2UR UR23, SR_CTAID.Z ;  /* 0x00000000001779c3 */ /* 0x000fe20000002700 */
[----:B------:R-:W3:Y:S01]  /*0100*/  LDCU UR10, c[0x0][0x438] ;  /* 0x00008700ff0a77ac */ /* 0x000ee20008000800 */
[----:B------:R-:W3:Y:S06]  /*0110*/  LDCU.64 UR32, c[0x0][0x358] ;  /* 0x00006b00ff2077ac */ /* 0x000eec0008000a00 */
[----:B------:R-:W-:Y:S01]  /*0120*/  S2UR UR21, SR_CTAID.X ;  /* 0x00000000001579c3 */ /* 0x000fe20000002500 */
[----:B-1----:R-:W-:-:S02]  /*0130*/  ULEA UR36, UP0, UR38, UR36, 0x2 ;  /* 0x0000002426247291 */ /* 0x002fc4000f8010ff */
[----:B--2---:R-:W-:Y:S02]  /*0140*/  UISETP.NE.U32.AND UP1, UPT, UR6, URZ, UPT ;  /* 0x000000ff0600728c */ /* 0x004fe4000bf25070 */
[----:B------:R-:W-:Y:S02]  /*0150*/  ULEA.HI.X UR37, UR38, UR37, URZ, 0x2, UP0 ;  /* 0x0000002526257291 */ /* 0x000fe400080f14ff */
[----:B------:R-:W-:Y:S01]  /*0160*/  UISETP.NE.U32.AND UP0, UPT, UR6, URZ, UPT ;  /* 0x000000ff0600728c */ /* 0x000fe2000bf05070 */
[----:B------:R-:W-:Y:S01]  /*0170*/  S2UR UR18, SR_CTAID.Y ;  /* 0x00000000001279c3 */ /* 0x000fe20000002600 */
[----:B----4-:R-:W-:Y:S02]  /*0180*/  UISETP.EQ.U32.AND UP2, UPT, UR4, URZ, UPT ;  /* 0x000000ff0400728c */ /* 0x010fe4000bf42070 */
[----:B------:R-:W-:Y:S02]  /*0190*/  UISETP.NE.U32.AND UP6, UPT, UR4, URZ, UPT ;  /* 0x000000ff0400728c */ /* 0x000fe4000bfc5070 */
[----:B------:R-:W-:-:S02]  /*01a0*/  UISETP.NE.AND.EX UP5, UPT, UR7, URZ, UPT, UP1 ;  /* 0x000000ff0700728c */ /* 0x000fc4000bfa5310 */
[----:B------:R-:W-:Y:S01]  /*01b0*/  UISETP.NE.AND.EX UP4, UPT, UR7, URZ, UPT, UP0 ;  /* 0x000000ff0700728c */ /* 0x000fe2000bf85300 */
[----:B------:R-:W1:Y:S01]  /*01c0*/  S2UR UR4, SR_CgaCtaId ;  /* 0x00000000000479c3 */ /* 0x000e620000008800 */
[----:B------:R-:W2:Y:S01]  /*01d0*/  LDCU.64 UR6, c[0x0][0x470] ;  /* 0x00008e00ff0677ac */ /* 0x000ea20008000a00 */
[----:B-----5:R-:W-:Y:S02]  /*01e0*/  UISETP.NE.AND UP3, UPT, UR8, URZ, UPT ;  /* 0x000000ff0800728c */ /* 0x020fe4000bf65270 */
[----:B------:R-:W-:-:S04]  /*01f0*/  UISETP.NE.AND.EX UP6, UPT, UR5, URZ, UPT, UP6 ;  /* 0x000000ff0500728c */ /* 0x000fc8000bfc5360 */
[----:B------:R-:W4:Y:S01]  /*0200*/  S2UR UR20, SR_CTAID.Z ;  /* 0x00000000001479c3 */ /* 0x000f220000002700 */
        /* <DEDUP_REMOVED lines=8> */
[----:B------:R-:W2:Y:S01]  /*0290*/  @!UP4 LDCU UR22, c[0x0][0x434] ;  /* 0x00008680ff16c7ac */ /* 0x000ea20008000800 */
[----:B---3--:R-:W-:-:S02]  /*02a0*/  ULEA UR24, UR24, UR8, 0x18 ;  /* 0x0000000818187291 */ /* 0x008fc4000f8ec0ff */
[----:B-1----:R-:W-:Y:S02]  /*02b0*/  ULEA UR4, UR4, UR5, 0x18 ;  /* 0x0000000504047291 */ /* 0x002fe4000f8ec0ff */
[----:B------:R-:W-:Y:S01]  /*02c0*/  UISETP.NE.AND.EX UP3, UPT, UR7, URZ, UPT, UP0 ;  /* 0x000000ff0700728c */ /* 0x000fe2000bf65300 */
[----:B------:R-:W-:Y:S01]  /*02d0*/  UMOV UR27, 0xffffc000 ;  /* 0xffffc000001b7882 */ /* 0x000fe20000000000 */
[----:B------:R-:W-:Y:S01]  /*02e0*/  UMOV UR30, URZ ;  /* 0x000000ff001e7c82 */ /* 0x000fe20008000000 */
[----:B------:R-:W-:-:S08]  /*02f0*/  UMOV UR31, URZ ;  /* 0x000000ff001f7c82 */ /* 0x000fd00008000000 */
.L_x_365:
[----:B------:R-:W1:Y:S01]  /*0300*/  LDCU.64 UR8, c[0x0][0x478] ;  /* 0x00008f00ff0877ac */ /* 0x000e620008000a00 */
        /* <DEDUP_REMOVED lines=9> */
[----:B-1----:R-:W-:Y:S02]  /*03a0*/  UISETP.NE.U32.AND UP0, UPT, UR8, URZ, UPT ;  /* 0x000000ff0800728c */ /* 0x002fe4000bf05070 */
[----:B------:R-:W3:Y:S02]  /*03b0*/  @P1 LDG.E R6, desc[UR32][R4.64] ;  /* 0x0000002004061981 */ /* 0x000ee4000c1e1900 */
[----:B------:R-:W-:-:S06]  /*03c0*/  UISETP.NE.AND.EX UP0, UPT, UR9, URZ, UPT, UP0 ;  /* 0x000000ff0900728c */ /* 0x000fcc000bf05300 */
[----:B------:R-:W-:-:S05]  /*03d0*/  PLOP3.LUT P0, PT, PT, PT, UP0, 0x80, 0x8 ;  /* 0x000000000008781c */ /* 0x000fca0003f0f008 */
[----:B------:R-:W-:Y:S01]  /*03e0*/  @UP0 ULEA UR14, UP1, UR38, UR8, 0x2 ;  /* 0x00000008260e0291 */ /* 0x000fe2000f8210ff */
[----:B------:R-:W-:Y:S01]  /*03f0*/  PLOP3.LUT P3, PT, PT, PT, UP2, 0x80, 0x8 ;  /* 0x000000000008781c */ /* 0x000fe20003f6f028 */
[----:B------:R-:W1:Y:S02]  /*0400*/  @!UP0 LDCU UR5, c[0x0][0x43c] ;  /* 0x00008780ff0587ac */ /* 0x000e640008000800 */
[----:B------:R-:W-:Y:S02]  /*0410*/  @UP0 ULEA.HI.X UR15, UR38, UR9, URZ, 0x2, UP1 ;  /* 0x00000009260f0291 */ /* 0x000fe400088f14ff */
[----:B------:R-:W-:Y:S01]  /*0420*/  IMAD.U32 R2, RZ, RZ, UR14 ;  /* 0x0000000eff027e24 */ /* 0x000fe2000f8e00ff */
[----:B------:R-:W4:Y:S03]  /*0430*/  @!UP0 LDCU.64 UR8, c[0x0][0x488] ;  /* 0x00009100ff0887ac */ /* 0x000f260008000a00 */
[----:B------:R-:W-:-:S05]  /*0440*/  IMAD.U32 R3, RZ, RZ, UR15 ;  /* 0x0000000fff037e24 */ /* 0x000fca000f8e00ff */
[----:B-----5:R5:W2:Y:S01]  /*0450*/  @P0 LDG.E R4, desc[UR32][R2.64] ;  /* 0x0000002002040981 */ /* 0x020aa2000c1e1900 */
[----:B------:R-:W-:Y:S01]  /*0460*/  UMOV UR40, URZ ;  /* 0x000000ff00287c82 */ /* 0x000fe20008000000 */
[----:B------:R-:W-:Y:S01]  /*0470*/  UMOV UR45, 0xffffffff ;  /* 0xffffffff002d7882 */ /* 0x000fe20000000000 */
[----:B------:R-:W-:Y:S01]  /*0480*/  UMOV UR41, 0xffffffff ;  /* 0xffffffff00297882 */ /* 0x000fe20000000000 */
[----:B----4-:R-:W-:-:S04]  /*0490*/  @!UP0 UISETP.NE.U32.AND UP1, UPT, UR8, URZ, UPT ;  /* 0x000000ff0800828c */ /* 0x010fc8000bf25070 */
[----:B------:R-:W-:-:S04]  /*04a0*/  @!UP0 UISETP.NE.AND.EX UP1, UPT, UR9, URZ, UPT, UP1 ;  /* 0x000000ff0900828c */ /* 0x000fc8000bf25310 */
[----:B-1----:R-:W-:Y:S01]  /*04b0*/  @!UP0 USEL UR9, UR5, URZ, UP1 ;  /* 0x000000ff05098287 */ /* 0x002fe20008800000 */
[----:B-----5:R-:W-:Y:S02]  /*04c0*/  IMAD.U32 R2, RZ, RZ, UR12 ;  /* 0x0000000cff027e24 */ /* 0x020fe4000f8e00ff */
[----:B------:R-:W-:-:S05]  /*04d0*/  IMAD.U32 R3, RZ, RZ, UR13 ;  /* 0x0000000dff037e24 */ /* 0x000fca000f8e00ff */
[----:B------:R-:W4:Y:S04]  /*04e0*/  @P4 LDG.E R5, desc[UR32][R2.64] ;  /* 0x0000002002054981 */ /* 0x000f28000c1e1900 */
[----:B------:R1:W5:Y:S02]  /*04f0*/  @P2 LDG.E R0, desc[UR32][R2.64+0x4] ;  /* 0x0000042002002981 */ /* 0x000364000c1e1900 */
[----:B-1----:R-:W-:Y:S02]  /*0500*/  IMAD.U32 R2, RZ, RZ, UR36 ;  /* 0x00000024ff027e24 */ /* 0x002fe4000f8e00ff */
[----:B------:R-:W-:-:S05]  /*0510*/  IMAD.U32 R3, RZ, RZ, UR37 ;  /* 0x00000025ff037e24 */ /* 0x000fca000f8e00ff */
[----:B------:R-:W5:Y:S01]  /*0520*/  @!P3 LDG.E R2, desc[UR32][R2.64] ;  /* 0x000000200202b981 */ /* 0x000f62000c1e1900 */
[----:B------:R-:W-:Y:S01]  /*0530*/  USHF.L.U32 UR5, UR34, 0x7, URZ ;  /* 0x0000000722057899 */ /* 0x000fe200080006ff */
[----:B---3--:R-:W-:Y:S02]  /*0540*/  @P1 R2UR UR40, R6 ;  /* 0x00000000062812ca */ /* 0x008fe400000e0000 */
[----:B--2---:R-:W-:-:S13]  /*0550*/  @P0 R2UR UR39, R4 ;  /* 0x00000000042702ca */ /* 0x004fda00000e0000 */
[----:B------:R-:W-:Y:S01]  /*0560*/  @UP0 UIADD3 UR39, UPT, UPT, UR39, -UR40, URZ ;  /* 0x8000002827270290 */ /* 0x000fe2000fffe0ff */
[----:B----4-:R-:W-:Y:S02]  /*0570*/  @P4 R2UR UR45, R5 ;  /* 0x00000000052d42ca */ /* 0x010fe400000e0000 */
[----:B-----5:R-:W-:Y:S02]  /*0580*/  @P2 R2UR UR8, R0 ;  /* 0x00000000000822ca */ /* 0x020fe400000e0000 */
[----:B------:R-:W-:Y:S01]  /*0590*/  @!P3 R2UR UR41, R2 ;  /* 0x000000000229b2ca */ /* 0x000fe200000e0000 */
        /* <DEDUP_REMOVED lines=10> */
.L_x_318:
[----:B------:R-:W-:Y:S01]  /*0640*/  @!UP0 UIADD3 UR39, UPT, UPT, UR9, UR10, -UR40 ;  /* 0x0000000a09278290 */ /* 0x000fe2000fffe828 */
[----:B------:R-:W-:Y:S01]  /*0650*/  @!UP4 UMOV UR42, UR22 ;  /* 0x00000016002acc82 */ /* 0x000fe20008000000 */
        /* <DEDUP_REMOVED lines=32> */
.L_x_320:
[----:B------:R-:W1:Y:S01]  /*0860*/  LDCU.64 UR16, c[0x0][0x3b8] ;  /* 0x00007700ff1077ac */ /* 0x000e620008000a00 */
[----:B------:R-:W-:-:S04]  /*0870*/  UIADD3 UR8, UPT, UPT, UR40, UR41, URZ ;  /* 0x0000002928087290 */ /* 0x000fc8000fffe0ff */
[----:B-1----:R-:W-:Y:S02]  /*0880*/  UIMAD.WIDE.U32 UR46, UR8, UR16, URZ ;  /* 0x00000010082e72a5 */ /* 0x002fe4000f8e00ff */
[----:B------:R-:W-:-:S04]  /*0890*/  UIMAD UR8, UR8, UR17, URZ ;  /* 0x00000011080872a4 */ /* 0x000fc8000f8e02ff */
[----:B------:R-:W-:-:S06]  /*08a0*/  UIADD3 UR8, UPT, UPT, UR47, UR8, URZ ;  /* 0x000000082f087290 */ /* 0x000fcc000fffe0ff */
[----:B------:R-:W-:Y:S02]  /*08b0*/  MOV R24, UR8 ;  /* 0x0000000800187c02 */ /* 0x000fe40008000f00 */
.L_x_321:
        /* <DEDUP_REMOVED lines=44> */
.L_x_322:
[----:B------:R-:W1:Y:S01]  /*0b80*/  LDCU.64 UR14, c[0x0][0x3c0] ;  /* 0x00007800ff0e77ac */ /* 0x000e620008000a00 */
[----:B------:R-:W-:-:S04]  /*0b90*/  UIADD3 UR8, UPT, UPT, UR40, UR41, URZ ;  /* 0x0000002928087290 */ /* 0x000fc8000fffe0ff */
[----:B-1----:R-:W-:Y:S02]  /*0ba0*/  UIMAD.WIDE.U32 UR10, UR8, UR14, URZ ;  /* 0x0000000e080a72a5 */ /* 0x002fe4000f8e00ff */
[----:B------:R-:W-:-:S04]  /*0bb0*/  UIMAD UR8, UR8, UR15, URZ ;  /* 0x0000000f080872a4 */ /* 0x000fc8000f8e02ff */
[----:B------:R-:W-:Y:S01]  /*0bc0*/  UIADD3 UR8, UPT, UPT, UR11, UR8, URZ ;  /* 0x000000080b087290 */ /* 0x000fe2000fffe0ff */
[----:B------:R-:W-:-:S05]  /*0bd0*/  UMOV UR48, UR10 ;  /* 0x0000000a00307c82 */ /* 0x000fca0008000000 */
[----:B------:R-:W-:-:S07]  /*0be0*/  MOV R22, UR8 ;  /* 0x0000000800167c02 */ /* 0x000fce0008000f00 */
.L_x_323:
        /* <DEDUP_REMOVED lines=24> */
[----:B------:R-:W-:-:S04]  /*0d70*/  UIMAD UR8, UR9, UR52, UR8 ;  /* 0x00000034090872a4 */ /* 0x000fc8000f8e0208 */
[----:B------:R-:W-:Y:S01]  /*0d80*/  UIADD3 UR8, UPT, UPT, UR55, UR8, URZ ;  /* 0x0000000837087290 */ /* 0x000fe2000fffe0ff */
[----:B------:R-:W-:Y:S11]  /*0d90*/  BRA `(.L_x_325) ;  /* 0x00000000000c7947 */ /* 0x000ff60003800000 */
.L_x_324:
[----:B------:R-:W-:Y:S02]  /*0da0*/  UIMAD.WIDE.U32 UR54, UR62, UR45, URZ ;  /* 0x0000002d3e3672a5 */ /* 0x000fe4000f8e00ff */
[----:B------:R-:W-:-:S04]  /*0db0*/  UIMAD UR8, UR63, UR45, URZ ;  /* 0x0000002d3f0872a4 */ /* 0x000fc8000f8e02ff */
[----:B------:R-:W-:Y:S02]  /*0dc0*/  UIADD3 UR8, UPT, UPT, UR55, UR8, URZ ;  /* 0x0000000837087290 */ /* 0x000fe4000fffe0ff */
.L_x_325:
        /* <DEDUP_REMOVED lines=20> */
.L_x_326:
[----:B------:R-:W1:Y:S01]  /*0f10*/  LDCU UR52, c[0x0][0x434] ;  /* 0x00008680ff3477ac */ /* 0x000e620008000800 */
[----:B------:R-:W-:-:S04]  /*0f20*/  UIMAD UR47, UR38, UR57, UR23 ;  /* 0x00000039262f72a4 */ /* 0x000fc8000f8e0217 */
[----:B-1----:R-:W-:Y:S02]  /*0f30*/  UIMAD UR52, UR47, UR52, URZ ;  /* 0x000000342f3472a4 */ /* 0x002fe4000f8e02ff */
.L_x_327:
        /* <DEDUP_REMOVED lines=11> */
.L_x_328:
[----:B------:R-:W1:Y:S01]  /*0ff0*/  LDCU UR55, c[0x0][0x444] ;  /* 0x00008880ff3777ac */ /* 0x000e620008000800 */
[----:B------:R-:W-:-:S04]  /*1000*/  UIMAD UR45, UR38, UR57, UR23 ;  /* 0x00000039262d72a4 */ /* 0x000fc8000f8e0217 */
[----:B-1----:R-:W-:-:S12]  /*1010*/  UIMAD UR55, UR45, UR55, URZ ;  /* 0x000000372d3772a4 */ /* 0x002fd8000f8e02ff */
.L_x_329:
        /* <DEDUP_REMOVED lines=33> */
[----:B------:R-:W-:Y:S01]  /*1230*/  IADD3 R27, P3, PT, R38, 0x40, RZ ;  /* 0x00000040261b7810 */ /* 0x000fe20007f7e0ff */
[----:B------:R-:W-:Y:S01]  /*1240*/  IMAD R8, R9, UR56, R8 ;  /* 0x0000003809087c24 */ /* 0x000fe2000f8e0208 */
[----:B------:R-:W-:Y:S01]  /*1250*/  IADD3 R4, P0, PT, R2, UR50, RZ ;  /* 0x0000003202047c10 */ /* 0x000fe2000ff1e0ff */
[----:B------:R-:W-:Y:S01]  /*1260*/  USHF.L.U32 UR56, UR56, 0x7, URZ ;  /* 0x0000000738387899 */ /* 0x000fe200080006ff */
[C---:B------:R-:W-:Y:S01]  /*1270*/  VIADD R19, R38.reuse, 0x40 ;  /* 0x0000004026137836 */ /* 0x040fe20000000000 */
[----:B------:R-:W-:Y:S01]  /*1280*/  UISETP.GT.AND UP0, UPT, UR43, UR45, UPT ;  /* 0x0000002d2b00728c */ /* 0x000fe2000bf04270 */
[----:B------:R-:W-:Y:S01]  /*1290*/  IADD3.X R5, PT, PT, R3, UR13, R0, P0, !PT ;  /* 0x0000000d03057c10 */ /* 0x000fe200087fe400 */
[----:B------:R-:W-:Y:S01]  /*12a0*/  VIADD R25, R38, 0x60 ;  /* 0x0000006026197836 */ /* 0x000fe20000000000 */
[----:B------:R-:W-:Y:S01]  /*12b0*/  IADD3 R2, P0, PT, R12, UR58, RZ ;  /* 0x0000003a0c027c10 */ /* 0x000fe2000ff1e0ff */
[----:B------:R-:W3:Y:S01]  /*12c0*/  LDCU.64 UR58, c[0x0][0x5e8] ;  /* 0x0000bd00ff3a77ac */ /* 0x000ee20008000a00 */
[----:B------:R-:W-:-:S02]  /*12d0*/  IMAD.X R30, RZ, RZ, RZ, P3 ;  /* 0x000000ffff1e7224 */ /* 0x000fc400018e06ff */
[----:B------:R-:W-:Y:S01]  /*12e0*/  IADD3.X R3, PT, PT, RZ, UR11, RZ, P0, !PT ;  /* 0x0000000bff037c10 */ /* 0x000fe200087fe4ff */
[----:B-1----:R-:W-:Y:S01]  /*12f0*/  IMAD.U32 R0, RZ, RZ, UR8 ;  /* 0x00000008ff007e24 */ /* 0x002fe2000f8e00ff */
[----:B------:R-:W1:Y:S01]  /*1300*/  LDCU.64 UR10, c[0x0][0x550] ;  /* 0x0000aa00ff0a77ac */ /* 0x000e620008000a00 */
[----:B------:R-:W-:Y:S02]  /*1310*/  IMAD.U32 R6, RZ, RZ, UR9 ;  /* 0x00000009ff067e24 */ /* 0x000fe4000f8e00ff */
[----:B------:R-:W-:Y:S01]  /*1320*/  IMAD.WIDE.U32 R4, R0, UR23, R4 ;  /* 0x0000001700047c25 */ /* 0x000fe2000f8e0004 */
[----:B------:R-:W4:Y:S03]  /*1330*/  LDCU.64 UR8, c[0x0][0x570] ;  /* 0x0000ae00ff0877ac */ /* 0x000f260008000a00 */
[----:B------:R-:W-:Y:S02]  /*1340*/  IMAD R0, R11, UR12, R7 ;  /* 0x0000000c0b007c24 */ /* 0x000fe4000f8e0207 */
[----:B------:R-:W-:Y:S01]  /*1350*/  IMAD.WIDE.U32 R2, R10, UR12, R2 ;  /* 0x0000000c0a027c25 */ /* 0x000fe2000f8e0002 */
[----:B------:R-:W3:Y:S03]  /*1360*/  LDCU.64 UR12, c[0x0][0x380] ;  /* 0x00007000ff0c77ac */ /* 0x000ee60008000a00 */
[----:B------:R-:W-:Y:S01]  /*1370*/  IMAD R7, R6, UR23, R5 ;  /* 0x0000001706077c24 */ /* 0x000fe2000f8e0205 */
[----:B------:R-:W-:Y:S01]  /*1380*/  MOV R6, R4 ;  /* 0x0000000400067202 */ /* 0x000fe20000000f00 */
[----:B-----5:R-:W-:Y:S01]  /*1390*/  IMAD.WIDE.U32 R4, R16, UR21, RZ ;  /* 0x0000001510047c25 */ /* 0x020fe2000f8e00ff */
[----:B------:R-:W-:-:S03]  /*13a0*/  IADD3 R16, PT, PT, R38, 0x20, RZ ;  /* 0x0000002026107810 */ /* 0x000fc60007ffe0ff */
[----:B------:R-:W-:Y:S01]  /*13b0*/  IMAD.IADD R3, R3, 0x1, R0 ;  /* 0x0000000103037824 */ /* 0x000fe200078e0200 */
[----:B------:R-:W-:Y:S01]  /*13c0*/  SEL R4, R4, RZ, P2 ;  /* 0x000000ff04047207 */ /* 0x000fe20001000000 */
[----:B------:R-:W-:Y:S02]  /*13d0*/  IMAD R0, R17, UR21, R5 ;  /* 0x0000001511007c24 */ /* 0x000fe4000f8e0205 */
[----:B--2---:R-:W-:Y:S01]  /*13e0*/  IMAD.WIDE.U32 R2, R20, UR23, R2 ;  /* 0x0000001714027c25 */ /* 0x004fe2000f8e0002 */
[----:B------:R-:W-:Y:S02]  /*13f0*/  IADD3 R9, P1, P0, R8, UR54, R4 ;  /* 0x0000003608097c10 */ /* 0x000fe4000f83e004 */
[----:B------:R-:W-:Y:S01]  /*1400*/  SHF.R.S32.HI R8, RZ, 0x1f, R8 ;  /* 0x0000001fff087819 */ /* 0x000fe20000011408 */
[----:B------:R-:W-:Y:S01]  /*1410*/  IMAD.WIDE.U32 R4, R38, R14, R6 ;  /* 0x0000000e26047225 */ /* 0x000fe200078e0006 */
[----:B------:R-:W-:-:S03]  /*1420*/  SEL R0, R0, RZ, P2 ;  /* 0x000000ff00007207 */ /* 0x000fc60001000000 */
[----:B------:R-:W-:Y:S01]  /*1430*/  IMAD R3, R21, UR23, R3 ;  /* 0x0000001715037c24 */ /* 0x000fe2000f8e0203 */
        /* <DEDUP_REMOVED lines=12> */
[----:B----4-:R-:W-:Y:S01]  /*1500*/  LEA R218, P0, R5, UR8, 0x2 ;  /* 0x0000000805da7c11 */ /* 0x010fe2000f8010ff */
[----:B------:R-:W-:Y:S01]  /*1510*/  UIMAD.WIDE UR52, UR52, 0x4, UR60 ;  /* 0x00000004343478a5 */ /* 0x000fe2000f8e023c */
[----:B------:R-:W-:-:S02]  /*1520*/  LEA.HI.X R237, R2, UR11, R0, 0x1, P1 ;  /* 0x0000000b02ed7c11 */ /* 0x000fc400088f0c00 */
[----:B------:R-:W-:Y:S02]  /*1530*/  LEA.HI.X R219, R5, UR9, R4, 0x2, P0 ;  /* 0x0000000905db7c11 */ /* 0x000fe400080f1404 */
[C---:B------:R-:W-:Y:S02]  /*1540*/  IADD3 R28, P1, PT, R38.reuse, 0x60, RZ ;  /* 0x00000060261c7810 */ /* 0x040fe40007f3e0ff */
[----:B------:R-:W-:Y:S02]  /*1550*/  IADD3 R26, P0, PT, R38, 0x20, RZ ;  /* 0x00000020261a7810 */ /* 0x000fe40007f1e0ff */
[----:B------:R-:W-:Y:S01]  /*1560*/  SHF.L.U64.HI R9, R14, 0x5, R15 ;  /* 0x000000050e097819 */ /* 0x000fe2000001020f */
[----:B------:R-:W-:Y:S01]  /*1570*/  IMAD.X R37, RZ, RZ, RZ, P1 ;  /* 0x000000ffff257224 */ /* 0x000fe200008e06ff */
[C---:B------:R-:W-:Y:S02]  /*1580*/  SHF.L.U64.HI R2, R10.reuse, 0x5, R11 ;  /* 0x000000050a027819 */ /* 0x040fe4000001020b */
[----:B------:R-:W-:-:S02]  /*1590*/  SHF.L.U32 R0, R10, 0x5, RZ ;  /* 0x000000050a007819 */ /* 0x000fc400000006ff */
        /* <DEDUP_REMOVED lines=15> */
.L_x_331:
[----:B------:R-:W1:Y:S01]  /*1690*/  LDCU.64 UR12, c[0x0][0x5c0] ;  /* 0x0000b800ff0c77ac */ /* 0x000e620008000a00 */
[----:B------:R-:W-:-:S04]  /*16a0*/  UIADD3 UR8, UPT, UPT, UR40, UR41, URZ ;  /* 0x0000002928087290 */ /* 0x000fc8000fffe0ff */
[----:B-1----:R-:W-:Y:S02]  /*16b0*/  UIMAD.WIDE.U32 UR16, UR8, UR12, URZ ;  /* 0x0000000c081072a5 */ /* 0x002fe4000f8e00ff */
[----:B------:R-:W-:-:S04]  /*16c0*/  UIMAD UR8, UR8, UR13, URZ ;  /* 0x0000000d080872a4 */ /* 0x000fc8000f8e02ff */
[----:B------:R-:W-:-:S06]  /*16d0*/  UIADD3 UR8, UPT, UPT, UR17, UR8, URZ ;  /* 0x0000000811087290 */ /* 0x000fcc000fffe0ff */
[----:B------:R-:W-:Y:S02]  /*16e0*/  MOV R0, UR8 ;  /* 0x0000000800007c02 */ /* 0x000fe40008000f00 */
.L_x_332:
        /* <DEDUP_REMOVED lines=13> */
.L_x_333:
[----:B------:R-:W1:Y:S01]  /*17c0*/  LDCU.64 UR10, c[0x0][0x5c8] ;  /* 0x0000b900ff0a77ac */ /* 0x000e620008000a00 */
[----:B------:R-:W-:-:S04]  /*17d0*/  UIADD3 UR40, UPT, UPT, UR40, UR41, URZ ;  /* 0x0000002928287290 */ /* 0x000fc8000fffe0ff */
[----:B-1----:R-:W-:Y:S02]  /*17e0*/  UIMAD.WIDE.U32 UR14, UR40, UR10, URZ ;  /* 0x0000000a280e72a5 */ /* 0x002fe4000f8e00ff */
[----:B------:R-:W-:-:S04]  /*17f0*/  UIMAD UR40, UR40, UR11, URZ ;  /* 0x0000000b282872a4 */ /* 0x000fc8000f8e02ff */
[----:B------:R-:W-:-:S06]  /*1800*/  UIADD3 UR40, UPT, UPT, UR15, UR40, URZ ;  /* 0x000000280f287290 */ /* 0x000fcc000fffe0ff */
[----:B------:R-:W-:-:S07]  /*1810*/  MOV R10, UR40 ;  /* 0x00000028000a7c02 */ /* 0x000fce0008000f00 */
.L_x_334:
[----:B------:R-:W-:Y:S01]  /*1820*/  UIADD3 UR39, UPT, UPT, -UR5, UR39, URZ ;  /* 0x0000002705277290 */ /* 0x000fe2000fffe1ff */
[----:B------:R-:W-:Y:S01]  /*1830*/  IMAD.U32 R2, RZ, RZ, UR12 ;  /* 0x0000000cff027e24 */ /* 0x000fe2000f8e00ff */
[----:B------:R-:W1:Y:S01]  /*1840*/  LDCU.64 UR8, c[0x0][0x5d8] ;  /* 0x0000bb00ff0877ac */ /* 0x000e620008000a00 */
[----:B------:R-:W-:Y:S02]  /*1850*/  BSSY.RECONVERGENT B0, `(.L_x_335) ;  /* 0x0000020000007945 */ /* 0x000fe40003800200 */
[----:B------:R-:W-:Y:S01]  /*1860*/  IMAD.WIDE.U32 R2, R2, UR5, R12 ;  /* 0x0000000502027c25 */ /* 0x000fe2000f8e000c */
[----:B------:R-:W-:Y:S01]  /*1870*/  ISETP.GE.AND P4, PT, R38, UR39, PT ;  /* 0x0000002726007c0c */ /* 0x000fe2000bf86270 */
[----:B------:R-:W-:Y:S01]  /*1880*/  UIMAD UR15, UR35, UR12, URZ ;  /* 0x0000000c230f72a4 */ /* 0x000fe2000f8e02ff */
[----:B------:R-:W-:Y:S02]  /*1890*/  ISETP.GE.AND P3, PT, R16, UR39, PT ;  /* 0x0000002710007c0c */ /* 0x000fe4000bf66270 */
[----:B------:R-:W-:Y:S01]  /*18a0*/  IADD3 R2, P0, PT, R2, UR16, RZ ;  /* 0x0000001002027c10 */ /* 0x000fe2000ff1e0ff */
[----:B------:R-:W-:Y:S01]  /*18b0*/  UIMAD UR15, UR5, UR13, UR15 ;  /* 0x0000000d050f72a4 */ /* 0x000fe2000f8e020f */
[----:B------:R-:W-:-:S02]  /*18c0*/  ISETP.GE.AND P2, PT, R19, UR39, PT ;  /* 0x0000002713007c0c */ /* 0x000fc4000bf46270 */
[----:B------:R-:W-:-:S03]  /*18d0*/  ISETP.GE.AND P1, PT, R25, UR39, PT ;  /* 0x0000002719007c0c */ /* 0x000fc6000bf26270 */
[----:B------:R-:W-:Y:S02]  /*18e0*/  IADD3.X R3, PT, PT, R0, UR15, R3, P0, !PT ;  /* 0x0000000f00037c10 */ /* 0x000fe400087fe403 */
[----:B------:R-:W2:Y:S01]  /*18f0*/  @!P4 LDC.64 R4, c[0x0][0x560] ;  /* 0x00015800ff04cb82 */ /* 0x000ea20000000a00 */
[----:B-1----:R-:W-:Y:S01]  /*1900*/  IMAD.U32 R0, RZ, RZ, UR8 ;  /* 0x00000008ff007e24 */ /* 0x002fe2000f8e00ff */
[----:B------:R-:W-:-:S03]  /*1910*/  MOV R6, UR9 ;  /* 0x0000000900067c02 */ /* 0x000fc60008000f00 */
        /* <DEDUP_REMOVED lines=19> */
.L_x_336:
[----:B------:R-:W-:Y:S05]  /*1a50*/  BSYNC.RECONVERGENT B0 ;  /* 0x0000000000007941 */ /* 0x000fea0003800200 */
.L_x_335:
        /* <DEDUP_REMOVED lines=12> */
.L_x_338:
[----:B------:R-:W-:Y:S05]  /*1b20*/  BSYNC.RECONVERGENT B0 ;  /* 0x0000000000007941 */ /* 0x000fea0003800200 */
.L_x_337:
        /* <DEDUP_REMOVED lines=12> */
.L_x_340:
[----:B------:R-:W-:Y:S05]  /*1bf0*/  BSYNC.RECONVERGENT B0 ;  /* 0x0000000000007941 */ /* 0x000fea0003800200 */
.L_x_339:
        /* <DEDUP_REMOVED lines=30> */
.L_x_342:
[----:B------:R-:W-:Y:S05]  /*1de0*/  BSYNC.RECONVERGENT B0 ;  /* 0x0000000000007941 */ /* 0x000fea0003800200 */
.L_x_341:
        /* <DEDUP_REMOVED lines=12> */
.L_x_344:
[----:B------:R-:W-:Y:S05]  /*1eb0*/  BSYNC.RECONVERGENT B0 ;  /* 0x0000000000007941 */ /* 0x000fea0003800200 */
.L_x_343:
        /* <DEDUP_REMOVED lines=12> */
.L_x_330:
[----:B------:R-:W-:Y:S01]  /*1f80*/  UIMAD UR49, UR51, -0x80, UR42 ;  /* 0xffffff80333178a4 */ /* 0x000fe2000f8e022a */
[----:B------:R-:W-:Y:S01]  /*1f90*/  LEA R4, P1, R0, R238, 0x1 ;  /* 0x000000ee00047211 */ /* 0x000fe200078208ff */
[----:B------:R-:W-:Y:S01]  /*1fa0*/  IMAD.WIDE.U32 R6, R10, 0x40, RZ ;  /* 0x000000400a067825 */ /* 0x000fe200078e00ff */
[----:B------:R-:W-:Y:S01]  /*1fb0*/  UIADD3 UR38, UPT, UPT, -UR5, UR39, URZ ;  /* 0x0000002705267290 */ /* 0x000fe2000fffe1ff */
[----:B------:R-:W-:Y:S01]  /*1fc0*/  @P2 BAR.SYNC.DEFER_BLOCKING 0x0 ;  /* 0x0000000000002b1d */ /* 0x000fe20000010000 */
[----:B------:R-:W-:Y:S01]  /*1fd0*/  LEA.HI.X R5, R0, R237, R2, 0x1, P1 ;  /* 0x000000ed00057211 */ /* 0x000fe200008f0c02 */
[----:B------:R-:W-:Y:S01]  /*1fe0*/  IMAD.SHL.U32 R0, R11, 0x40, RZ ;  /* 0x000000400b007824 */ /* 0x000fe200078e00ff */
[----:B------:R-:W-:Y:S01]  /*1ff0*/  ISETP.GE.AND P5, PT, R19, UR49, PT ;  /* 0x0000003113007c0c */ /* 0x000fe2000bfa6270 */
[----:B------:R-:W-:Y:S01]  /*2000*/  ULOP3.LUT UR8, UR51, 0x80000001, URZ, 0xc0, !UPT ;  /* 0x8000000133087892 */ /* 0x000fe2000f8ec0ff */
[----:B------:R-:W-:Y:S01]  /*2010*/  ISETP.GE.AND P0, PT, R25, UR49, PT ;  /* 0x0000003119007c0c */ /* 0x000fe2000bf06270 */
[----:B------:R-:W-:Y:S01]  /*2020*/  UIMAD UR51, UR35, UR16, URZ ;  /* 0x00000010233372a4 */ /* 0x000fe2000f8e02ff */
[C---:B------:R-:W-:Y:S01]  /*2030*/  LEA R2, P1, R3.reuse, R240, 0x1 ;  /* 0x000000f003027211 */ /* 0x040fe200078208ff */
[----:B------:R-:W-:Y:S01]  /*2040*/  UISETP.NE.AND UP0, UPT, UR8, 0x1, UPT ;  /* 0x000000010800788c */ /* 0x000fe2000bf05270 */
[----:B------:R-:W-:Y:S01]  /*2050*/  ISETP.GE.AND P6, PT, R16, UR49, PT ;  /* 0x0000003110007c0c */ /* 0x000fe2000bfc6270 */
[----:B------:R-:W1:Y:S01]  /*2060*/  LDCU.64 UR10, c[0x0][0x3d0] ;  /* 0x00007a00ff0a77ac */ /* 0x000e620008000a00 */
[----:B------:R-:W-:-:S02]  /*2070*/  LEA.HI.X R3, R3, R239, R9, 0x1, P1 ;  /* 0x000000ef03037211 */ /* 0x000fc400008f0c09 */
[----:B------:R-:W-:Y:S01]  /*2080*/  SHF.R.U32.HI R41, RZ, 0x1, R39 ;  /* 0x00000001ff297819 */ /* 0x000fe20000011627 */
[----:B------:R-:W-:Y:S01]  /*2090*/  USEL UR50, URZ, 0x4000, UP0 ;  /* 0x00004000ff327887 */ /* 0x000fe20008000000 */
[----:B------:R-:W-:Y:S01]  /*20a0*/  ISETP.GE.AND P4, PT, R38, UR49, PT ;  /* 0x0000003126007c0c */ /* 0x000fe2000bf86270 */
[----:B------:R-:W-:Y:S01]  /*20b0*/  UIMAD UR35, UR35, UR14, URZ ;  /* 0x0000000e232372a4 */ /* 0x000fe2000f8e02ff */
[----:B------:R-:W-:Y:S01]  /*20c0*/  @!P5 IADD3 R8, P3, PT, R4, R6, RZ ;  /* 0x000000060408d210 */ /* 0x000fe20007f7e0ff */
[----:B------:R-:W2:Y:S01]  /*20d0*/  LDCU.64 UR8, c[0x0][0x3d8] ;  /* 0x00007b00ff0877ac */ /* 0x000ea20008000a00 */
[----:B------:R-:W-:Y:S01]  /*20e0*/  @!P0 LEA R6, P1, R10, R4, 0x7 ;  /* 0x000000040a068211 */ /* 0x000fe200078238ff */
[----:B------:R-:W3:Y:S01]  /*20f0*/  S2R R179, SR_TID.X ;  /* 0x0000000000b37919 */ /* 0x000ee20000002100 */
[----:B------:R-:W-:Y:S01]  /*2100*/  @!P5 IADD3.X R9, PT, PT, R5, R7, R0, P3, !PT ;  /* 0x000000070509d210 */ /* 0x000fe20001ffe400 */
[----:B------:R-:W-:Y:S01]  /*2110*/  UIMAD UR35, UR5, UR15, UR35 ;  /* 0x0000000f052372a4 */ /* 0x000fe2000f8e0223 */
[----:B------:R-:W-:Y:S01]  /*2120*/  ISETP.GE.AND P3, PT, R16, UR38, PT ;  /* 0x0000002610007c0c */ /* 0x000fe2000bf66270 */
[----:B------:R-:W-:Y:S01]  /*2130*/  IMAD.WIDE.U32 R16, R14, 0x40, RZ ;  /* 0x000000400e107825 */ /* 0x000fe200078e00ff */
[----:B------:R-:W-:Y:S01]  /*2140*/  @!P0 LEA.HI.X R7, R10, R5, R11, 0x7, P1 ;  /* 0x000000050a078211 */ /* 0x000fe200008f3c0b */
[----:B------:R-:W-:Y:S01]  /*2150*/  UIMAD UR51, UR5, UR17, UR51 ;  /* 0x00000011053372a4 */ /* 0x000fe2000f8e0233 */
[----:B------:R-:W-:Y:S01]  /*2160*/  LOP3.LUT R0, R40, 0x1f8, RZ, 0xc0, !PT ;  /* 0x000001f828007812 */ /* 0x000fe200078ec0ff */
[----:B------:R-:W-:Y:S01]  /*2170*/  IMAD.SHL.U32 R11, R15, 0x40, RZ ;  /* 0x000000400f0b7824 */ /* 0x000fe200078e00ff */
[----:B------:R-:W-:Y:S01]  /*2180*/  @!P5 IADD3 R16, P1, PT, R2, R16, RZ ;  /* 0x000000100210d210 */ /* 0x000fe20007f3e0ff */
[----:B------:R-:W-:Y:S01]  /*2190*/  IMAD.U32 R10, RZ, RZ, UR16 ;  /* 0x00000010ff0a7e24 */ /* 0x000fe2000f8e00ff */
[----:B------:R-:W-:Y:S01]  /*21a0*/  LOP3.LUT R0, R0, 0x38, R39, 0x78, !PT ;  /* 0x0000003800007812 */ /* 0x000fe200078e7827 */
[----:B------:R-:W-:Y:S01]  /*21b0*/  IMAD.MOV.U32 R245, RZ, RZ, 0x7f800000 ;  /* 0x7f800000fff57424 */ /* 0x000fe200078e00ff */
[----:B------:R-:W-:Y:S01]  /*21c0*/  @!P5 IADD3.X R17, PT, PT, R3, R17, R11, P1, !PT ;  /* 0x000000110311d210 */ /* 0x000fe20000ffe40b */
[----:B------:R-:W-:Y:S01]  /*21d0*/  IMAD.WIDE.U32 R10, R10, UR5, R12 ;  /* 0x000000050a0a7c25 */ /* 0x000fe2000f8e000c */
[----:B------:R-:W-:Y:S01]  /*21e0*/  @!P0 LEA R20, P1, R14, R2, 0x7 ;  /* 0x000000020e148211 */ /* 0x000fe200078238ff */
[----:B------:R-:W4:Y:S01]  /*21f0*/  LDC R220, c[0x0][0x44c] ;  /* 0x00011300ffdc7b82 */ /* 0x000f220000000800 */
[----:B------:R-:W-:Y:S01]  /*2200*/  LOP3.LUT R0, R0, 0x1e00, R40, 0xf8, !PT ;  /* 0x00001e0000007812 */ /* 0x000fe200078ef828 */
[----:B------:R-:W-:Y:S01]  /*2210*/  IMAD.MOV.U32 R244, RZ, RZ, 0x7f800000 ;  /* 0x7f800000fff47424 */ /* 0x000fe200078e00ff */
[----:B------:R-:W-:Y:S01]  /*2220*/  @!P0 LEA.HI.X R21, R14, R3, R15, 0x7, P1 ;  /* 0x000000030e158211 */ /* 0x000fe200008f3c0f */
[----:B------:R-:W-:Y:S01]  /*2230*/  @!P4 IMAD.MOV.U32 R14, RZ, RZ, R238 ;  /* 0x000000ffff0ec224 */ /* 0x000fe200078e00ee */
[----:B------:R-:W-:Y:S01]  /*2240*/  LEA R0, R0, UR24, 0x1 ;  /* 0x0000001800007c11 */ /* 0x000fe2000f8e08ff */
[----:B------:R-:W-:Y:S01]  /*2250*/  @!P4 IMAD.MOV.U32 R15, RZ, RZ, R237 ;  /* 0x000000ffff0fc224 */ /* 0x000fe200078e00ed */
[----:B------:R-:W-:Y:S01]  /*2260*/  ISETP.GE.AND P2, PT, R19, UR38, PT ;  /* 0x0000002613007c0c */ /* 0x000fe2000bf46270 */
[----:B------:R-:W-:Y:S01]  /*2270*/  IMAD.U32 R19, RZ, RZ, UR14 ;  /* 0x0000000eff137e24 */ /* 0x000fe2000f8e00ff */
[----:B------:R-:W-:Y:S01]  /*2280*/  LOP3.LUT R233, R41, 0x30, RZ, 0xc0, !PT ;  /* 0x0000003029e97812 */ /* 0x000fe200078ec0ff */
[----:B------:R-:W-:Y:S01]  /*2290*/  VIADD R217, R0, UR50 ;  /* 0x0000003200d97c36 */ /* 0x000fe20008000000 */
[----:B------:R-:W-:Y:S01]  /*22a0*/  @!PT LDS RZ, [RZ] ;  /* 0x00000000fffff984 */ /* 0x000fe20000000800 */
[----:B------:R-:W-:Y:S01]  /*22b0*/  @!PT LDS RZ, [RZ] ;  /* 0x00000000fffff984 */ /* 0x000fe20000000800 */
[----:B------:R-:W-:Y:S01]  /*22c0*/  @!PT LDS RZ, [RZ] ;  /* 0x00000000fffff984 */ /* 0x000fe20000000800 */
[----:B------:R1:W-:Y:S01]  /*22d0*/  @!P4 LDGSTS.E.BYPASS.LTC128B.128 [R0+0x8000], desc[UR32][R14.64] ;  /* 0x080000000e00cfae */ /* 0x0003e2000b981a20 */
[----:B------:R-:W-:-:S04]  /*22e0*/  IMAD.WIDE.U32 R12, R19, UR5, R12 ;  /* 0x00000005130c7c25 */ /* 0x000fc8000f8e000c */
[----:B------:R-:W-:Y:S01]  /*22f0*/  IMAD.MOV.U32 R243, RZ, RZ, 0x7f800000 ;  /* 0x7f800000fff37424 */ /* 0x000fe200078e00ff */
[----:B------:R-:W-:Y:S01]  /*2300*/  @P4 STS.128 [R0+0x8000], RZ ;  /* 0x008000ff00004388 */ /* 0x000fe20000000c00 */
[----:B------:R-:W-:Y:S02]  /*2310*/  IMAD.MOV.U32 R242, RZ, RZ, 0x7f800000 ;  /* 0x7f800000fff27424 */ /* 0x000fe400078e00ff */
[----:B------:R-:W-:Y:S01]  /*2320*/  IMAD.SHL.U32 R149, R39, 0x20, RZ ;  /* 0x0000002027957824 */ /* 0x000fe200078e00ff */
[----:B------:R-:W-:Y:S01]  /*2330*/  @P6 STS.128 [R0+0x9000], RZ ;  /* 0x009000ff00006388 */ /* 0x000fe20000000c00 */
[C---:B---3--:R-:W-:Y:S02]  /*2340*/  IMAD.SHL.U32 R178, R179.reuse, 0x8, RZ ;  /* 0x00000008b3b27824 */ /* 0x048fe400078e00ff */
[----:B------:R-:W-:Y:S01]  /*2350*/  IMAD.MOV.U32 R157, RZ, RZ, 0x40 ;  /* 0x00000040ff9d7424 */ /* 0x000fe200078e00ff */
[----:B------:R-:W-:Y:S01]  /*2360*/  @!PT LDS RZ, [RZ] ;  /* 0x00000000fffff984 */ /* 0x000fe20000000800 */
[----:B------:R-:W-:Y:S01]  /*2370*/  @!PT LDS RZ, [RZ] ;  /* 0x00000000fffff984 */ /* 0x000fe20000000800 */
[----:B------:R-:W-:Y:S01]  /*2380*/  @!PT LDS RZ, [RZ] ;  /* 0x00000000fffff984 */ /* 0x000fe20000000800 */
[----:B------:R3:W-:Y:S01]  /*2390*/  @!P6 LDGSTS.E.BYPASS.LTC128B.128 [R0+0x9000], desc[UR32][R4.64] ;  /* 0x090000000400efae */ /* 0x0007e2000b981a20 */
[----:B------:R-:W-:-:S02]  /*23a0*/  IMAD.SHL.U32 R251, R179, 0x2, RZ ;  /* 0x00000002b3fb7824 */ /* 0x000fc400078e00ff */
[----:B------:R-:W-:Y:S01]  /*23b0*/  IMAD.MOV.U32 R175, RZ, RZ, 0x20 ;  /* 0x00000020ffaf7424 */ /* 0x000fe200078e00ff */
[----:B------:R-:W-:Y:S01]  /*23c0*/  @P5 STS.128 [R0+0xa000], RZ ;  /* 0x00a000ff00005388 */ /* 0x000fe20000000c00 */
[----:B------:R-:W-:Y:S01]  /*23d0*/  SHF.R.U32.HI R252, RZ, 0x1, R179 ;  /* 0x00000001fffc7819 */ /* 0x000fe200000116b3 */
[----:B------:R-:W-:Y:S02]  /*23e0*/  IMAD.MOV.U32 R248, RZ, RZ, 0x10 ;  /* 0x00000010fff87424 */ /* 0x000fe400078e00ff */
[----:B------:R-:W-:Y:S01]  /*23f0*/  IMAD.MOV.U32 R249, RZ, RZ, 0x20 ;  /* 0x00000020fff97424 */ /* 0x000fe200078e00ff */
[----:B------:R-:W-:Y:S01]  /*2400*/  @!PT LDS RZ, [RZ] ;  /* 0x00000000fffff984 */ /* 0x000fe20000000800 */
[----:B------:R-:W-:Y:S01]  /*2410*/  @!PT LDS RZ, [RZ] ;  /* 0x00000000fffff984 */ /* 0x000fe20000000800 */
[----:B------:R-:W-:Y:S01]  /*2420*/  @!PT LDS RZ, [RZ] ;  /* 0x00000000fffff984 */ /* 0x000fe20000000800 */
[----:B------:R2:W-:Y:S01]  /*2430*/  @!P5 LDGSTS.E.BYPASS.LTC128B.128 [R0+0xa000], desc[UR32][R8.64] ;  /* 0x0a0000000800dfae */ /* 0x0005e2000b981a20 */
[----:B------:R-:W-:Y:S02]  /*2440*/  CS2R R126, SRZ ;  /* 0x00000000007e7805 */ /* 0x000fe4000001ff00 */
[----:B------:R-:W-:Y:S02]  /*2450*/  CS2R R124, SRZ ;  /* 0x00000000007c7805 */ /* 0x000fe4000001ff00 */
[----:B------:R-:W-:Y:S01]  /*2460*/  CS2R R130, SRZ ;  /* 0x0000000000827805 */ /* 0x000fe2000001ff00 */
[----:B------:R-:W-:Y:S01]  /*2470*/  @P0 STS.128 [R0+0xb000], RZ ;  /* 0x00b000ff00000388 */ /* 0x000fe20000000c00 */
[----:B-1----:R-:W1:Y:S01]  /*2480*/  @!P3 LDC.64 R14, c[0x0][0x388] ;  /* 0x0000e200ff0ebb82 */ /* 0x002e620000000a00 */
[----:B------:R-:W-:-:S02]  /*2490*/  CS2R R128, SRZ ;  /* 0x0000000000807805 */ /* 0x000fc4000001ff00 */
[----:B------:R-:W-:Y:S01]  /*24a0*/  CS2R R122, SRZ ;  /* 0x00000000007a7805 */ /* 0x000fe2000001ff00 */
[----:B------:R-:W-:Y:S01]  /*24b0*/  @!PT LDS RZ, [RZ] ;  /* 0x00000000fffff984 */ /* 0x000fe20000000800 */
[----:B------:R-:W-:Y:S01]  /*24c0*/  @!PT LDS RZ, [RZ] ;  /* 0x00000000fffff984 */ /* 0x000fe20000000800 */
[----:B------:R-:W-:Y:S01]  /*24d0*/  @!PT LDS RZ, [RZ] ;  /* 0x00000000fffff984 */ /* 0x000fe20000000800 */
[----:B------:R4:W-:Y:S01]  /*24e0*/  @!P0 LDGSTS.E.BYPASS.LTC128B.128 [R0+0xb000], desc[UR32][R6.64] ;  /* 0x0b00000006008fae */ /* 0x0009e2000b981a20 */
        /* <DEDUP_REMOVED lines=9> */
[----:B---3--:R-:W-:Y:S01]  /*2580*/  @!P4 IMAD.MOV.U32 R4, RZ, RZ, R240 ;  /* 0x000000ffff04c224 */ /* 0x008fe200078e00f0 */
[----:B------:R-:W-:Y:S01]  /*2590*/  CS2R R102, SRZ ;  /* 0x0000000000667805 */ /* 0x000fe2000001ff00 */
[----:B------:R-:W-:Y:S01]  /*25a0*/  @!P4 IMAD.MOV.U32 R5, RZ, RZ, R239 ;  /* 0x000000ffff05c224 */ /* 0x000fe200078e00ef */
[----:B------:R-:W-:-:S02]  /*25b0*/  CS2R R100, SRZ ;  /* 0x0000000000647805 */ /* 0x000fc4000001ff00 */
[----:B------:R-:W-:Y:S02]  /*25c0*/  CS2R R94, SRZ ;  /* 0x00000000005e7805 */ /* 0x000fe4000001ff00 */
[----:B------:R-:W-:Y:S02]  /*25d0*/  CS2R R92, SRZ ;  /* 0x00000000005c7805 */ /* 0x000fe4000001ff00 */
[----:B------:R-:W-:Y:S01]  /*25e0*/  CS2R R98, SRZ ;  /* 0x0000000000627805 */ /* 0x000fe2000001ff00 */
[----:B------:R3:W-:Y:S01]  /*25f0*/  @!P4 LDGSTS.E.BYPASS.LTC128B.128 [R217], desc[UR32][R4.64] ;  /* 0x0000000004d9cfae */ /* 0x0007e2000b981a20 */
[----:B------:R-:W-:Y:S01]  /*2600*/  CS2R R96, SRZ ;  /* 0x0000000000607805 */ /* 0x000fe2000001ff00 */
[----:B--2---:R-:W-:Y:S01]  /*2610*/  IMAD R8, R23, UR10, RZ ;  /* 0x0000000a17087c24 */ /* 0x004fe2000f8e02ff */
[----:B------:R-:W-:Y:S01]  /*2620*/  CS2R R90, SRZ ;  /* 0x00000000005a7805 */ /* 0x000fe2000001ff00 */
[----:B------:R-:W-:Y:S01]  /*2630*/  @P4 STS.128 [R217], RZ ;  /* 0x000000ffd9004388 */ /* 0x000fe20000000c00 */
[----:B------:R-:W-:Y:S01]  /*2640*/  CS2R R88, SRZ ;  /* 0x0000000000587805 */ /* 0x000fe2000001ff00 */
[----:B------:R-:W-:Y:S01]  /*2650*/  IMAD R9, R18, UR11, R8 ;  /* 0x0000000b12097c24 */ /* 0x000fe2000f8e0208 */
[----:B------:R-:W2:Y:S01]  /*2660*/  LDCU UR11, c[0x0][0x3b0] ;  /* 0x00007600ff0b77ac */ /* 0x000ea20008000800 */
[----:B------:R-:W-:Y:S01]  /*2670*/  @P6 STS.128 [R217+0x1000], RZ ;  /* 0x001000ffd9006388 */ /* 0x000fe20000000c00 */
[----:B----4-:R-:W-:-:S02]  /*2680*/  SHF.R.U32.HI R7, RZ, 0x2, R39 ;  /* 0x00000002ff077819 */ /* 0x010fc40000011627 */
[----:B------:R-:W-:Y:S02]  /*2690*/  CS2R R86, SRZ ;  /* 0x0000000000567805 */ /* 0x000fe4000001ff00 */
[----:B------:R-:W-:Y:S01]  /*26a0*/  IADD3 R6, P4, PT, R12, UR48, RZ ;  /* 0x000000300c067c10 */ /* 0x000fe2000ff9e0ff */
[----:B------:R-:W-:Y:S01]  /*26b0*/  @!PT LDS RZ, [RZ] ;  /* 0x00000000fffff984 */ /* 0x000fe20000000800 */
[----:B------:R-:W-:Y:S01]  /*26c0*/  @!PT LDS RZ, [RZ] ;  /* 0x00000000fffff984 */ /* 0x000fe20000000800 */
[----:B------:R-:W-:Y:S01]  /*26d0*/  @!PT LDS RZ, [RZ] ;  /* 0x00000000fffff984 */ /* 0x000fe20000000800 */
[----:B------:R4:W-:Y:S01]  /*26e0*/  @!P6 LDGSTS.E.BYPASS.LTC128B.128 [R217+0x1000], desc[UR32][R2.64] ;  /* 0x0100000002d9efae */ /* 0x0009e2000b981a20 */
[----:B------:R-:W-:Y:S02]  /*26f0*/  LOP3.LUT R233, R233, 0x7, R7, 0xf8, !PT ;  /* 0x00000007e9e97812 */ /* 0x000fe400078ef807 */
[----:B------:R-:W-:Y:S02]  /*2700*/  CS2R R84, SRZ ;  /* 0x0000000000547805 */ /* 0x000fe4000001ff00 */
[----:B------:R-:W-:Y:S01]  /*2710*/  IADD3.X R7, PT, PT, R22, UR35, R13, P4, !PT ;  /* 0x0000002316077c10 */ /* 0x000fe2000a7fe40d */
[----:B------:R-:W-:Y:S01]  /*2720*/  @P5 STS.128 [R217+0x2000], RZ ;  /* 0x002000ffd9005388 */ /* 0x000fe20000000c00 */
[----:B------:R-:W-:Y:S01]  /*2730*/  ISETP.GE.AND P4, PT, R38, UR38, PT ;  /* 0x0000002626007c0c */ /* 0x000fe2000bf86270 */
[----:B------:R-:W-:Y:S01]  /*2740*/  VIADD R8, R233, 0x8 ;  /* 0x00000008e9087836 */ /* 0x000fe20000000000 */
[----:B------:R-:W-:Y:S01]  /*2750*/  CS2R R78, SRZ ;  /* 0x00000000004e7805 */ /* 0x000fe2000001ff00 */
[----:B------:R-:W-:Y:S01]  /*2760*/  @!PT LDS RZ, [RZ] ;  /* 0x00000000fffff984 */ /* 0x000fe20000000800 */
[----:B------:R-:W-:Y:S01]  /*2770*/  @!PT LDS RZ, [RZ] ;  /* 0x00000000fffff984 */ /* 0x000fe20000000800 */
[----:B------:R-:W-:Y:S01]  /*2780*/  @!PT LDS RZ, [RZ] ;  /* 0x00000000fffff984 */ /* 0x000fe20000000800 */
[----:B------:R1:W-:Y:S01]  /*2790*/  @!P5 LDGSTS.E.BYPASS.LTC128B.128 [R217+0x2000], desc[UR32][R16.64] ;  /* 0x0200000010d9dfae */ /* 0x0003e2000b981a20 */
[----:B------:R-:W-:-:S02]  /*27a0*/  CS2R R76, SRZ ;  /* 0x00000000004c7805 */ /* 0x000fc4000001ff00 */
[----:B------:R-:W-:Y:S02]  /*27b0*/  CS2R R82, SRZ ;  /* 0x0000000000527805 */ /* 0x000fe4000001ff00 */
[----:B------:R-:W-:Y:S01]  /*27c0*/  ISETP.GE.AND P6, PT, R8, UR49, PT ;  /* 0x0000003108007c0c */ /* 0x000fe2000bfc6270 */
[----:B------:R-:W-:Y:S01]  /*27d0*/  @P0 STS.128 [R217+0x3000], RZ ;  /* 0x003000ffd9000388 */ /* 0x000fe20000000c00 */
[----:B------:R-:W-:Y:S02]  /*27e0*/  CS2R R80, SRZ ;  /* 0x0000000000507805 */ /* 0x000fe4000001ff00 */
[----:B---3--:R-:W-:Y:S01]  /*27f0*/  IADD3 R4, P1, PT, R10, UR46, RZ ;  /* 0x0000002e0a047c10 */ /* 0x008fe2000ff3e0ff */
[----:B------:R-:W-:Y:S01]  /*2800*/  @!P3 IMAD R10, R29, UR16, RZ ;  /* 0x000000101d0abc24 */ /* 0x000fe2000f8e02ff */
[----:B------:R-:W-:Y:S01]  /*2810*/  @!PT LDS RZ, [RZ] ;  /* 0x00000000fffff984 */ /* 0x000fe20000000800 */
[----:B------:R-:W-:Y:S01]  /*2820*/  @!PT LDS RZ, [RZ] ;  /* 0x00000000fffff984 */ /* 0x000fe20000000800 */
[----:B------:R-:W-:Y:S01]  /*2830*/  @!PT LDS RZ, [RZ] ;  /* 0x00000000fffff984 */ /* 0x000fe20000000800 */
[----:B------:R3:W-:Y:S01]  /*2840*/  @!P0 LDGSTS.E.BYPASS.LTC128B.128 [R217+0x3000], desc[UR32][R20.64] ;  /* 0x0300000014d98fae */ /* 0x0007e2000b981a20 */
[----:B------:R-:W-:Y:S02]  /*2850*/  CS2R R74, SRZ ;  /* 0x00000000004a7805 */ /* 0x000fe4000001ff00 */
[----:B------:R-:W-:Y:S01]  /*2860*/  IADD3.X R5, PT, PT, R24, UR51, R11, P1, !PT ;  /* 0x0000003318057c10 */ /* 0x000fe20008ffe40b */
[----:B------:R-:W-:Y:S01]  /*2870*/  @!P3 IMAD R10, R26, UR17, R10 ;  /* 0x000000111a0abc24 */ /* 0x000fe2000f8e020a */
[----:B------:R-:W-:Y:S01]  /*2880*/  ISETP.GE.AND P1, PT, R25, UR38, PT ;  /* 0x0000002619007c0c */ /* 0x000fe2000bf26270 */
[----:B------:R-:W3:Y:S01]  /*2890*/  @!P4 LDC.64 R34, c[0x0][0x390] ;  /* 0x0000e400ff22cb82 */ /* 0x000ee20000000a00 */
[----:B------:R-:W-:-:S02]  /*28a0*/  CS2R R72, SRZ ;  /* 0x0000000000487805 */ /* 0x000fc4000001ff00 */
[----:B------:R-:W-:Y:S02]  /*28b0*/  CS2R R70, SRZ ;  /* 0x0000000000467805 */ /* 0x000fe4000001ff00 */
[----:B------:R-:W-:Y:S01]  /*28c0*/  CS2R R68, SRZ ;  /* 0x0000000000447805 */ /* 0x000fe2000001ff00 */
[----:B------:R-:W-:Y:S01]  /*28d0*/  UIADD3 UR47, UPT, UPT, UR47, 0x80, -UR39 ;  /* 0x000000802f2f7890 */ /* 0x000fe2000fffe827 */
[C---:B----4-:R-:W-:Y:S01]  /*28e0*/  IMAD.WIDE.U32 R2, R18.reuse, UR10, R4 ;  /* 0x0000000a12027c25 */ /* 0x050fe2000f8e0004 */
[----:B------:R-:W-:Y:S01]  /*28f0*/  LOP3.LUT R5, R233, 0x40, RZ, 0xfc, !PT ;  /* 0x00000040e9057812 */ /* 0x000fe200078efcff */
[----:B------:R-:W4:Y:S02]  /*2900*/  LDCU UR10, c[0x0][0x3b4] ;  /* 0x00007680ff0a77ac */ /* 0x000f240008000800 */
[----:B------:R-:W-:Y:S01]  /*2910*/  IMAD R4, R23, UR8, RZ ;  /* 0x0000000817047c24 */ /* 0x000fe2000f8e02ff */
[----:B------:R-:W-:Y:S01]  /*2920*/  ISETP.GE.AND P5, PT, R5, UR49, PT ;  /* 0x0000003105007c0c */ /* 0x000fe2000bfa6270 */
[----:B------:R-:W-:Y:S01]  /*2930*/  IMAD.IADD R3, R3, 0x1, R9 ;  /* 0x0000000103037824 */ /* 0x000fe200078e0209 */
[----:B------:R-:W3:Y:S01]  /*2940*/  @!P1 LDC.64 R32, c[0x0][0x388] ;  /* 0x0000e200ff209b82 */ /* 0x000ee20000000a00 */
[C---:B------:R-:W-:Y:S01]  /*2950*/  IMAD R11, R18.reuse, UR9, R4 ;  /* 0x00000009120b7c24 */ /* 0x040fe2000f8e0204 */
[----:B------:R-:W3:Y:S01]  /*2960*/  LDCU UR5, c[0x0][0x3e0] ;  /* 0x00007c00ff0577ac */ /* 0x000ee20008000800 */
[----:B------:R-:W-:-:S04]  /*2970*/  IMAD.WIDE.U32 R4, R18, UR8, R6 ;  /* 0x0000000812047c25 */ /* 0x000fc8000f8e0006 */
[--C-:B------:R-:W-:Y:S01]  /*2980*/  @!P2 IMAD.MOV.U32 R8, RZ, RZ, R2.reuse ;  /* 0x000000ffff08a224 */ /* 0x100fe200078e0002 */
[----:B------:R-:W3:Y:S01]  /*2990*/  @!P4 LDC.64 R18, c[0x0][0x388] ;  /* 0x0000e200ff12cb82 */ /* 0x000ee20000000a00 */
[--C-:B------:R-:W-:Y:S02]  /*29a0*/  @!P4 IMAD.MOV.U32 R6, RZ, RZ, R2.reuse ;  /* 0x000000ffff06c224 */ /* 0x100fe400078e0002 */
[--C-:B------:R-:W-:Y:S02]  /*29b0*/  @!P2 IMAD.MOV.U32 R9, RZ, RZ, R3.reuse ;  /* 0x000000ffff09a224 */ /* 0x100fe400078e0003 */
[--C-:B------:R-:W-:Y:S02]  /*29c0*/  @!P1 IMAD.MOV.U32 R24, RZ, RZ, R2.reuse ;  /* 0x000000ffff189224 */ /* 0x100fe400078e0002 */
[--C-:B------:R-:W-:Y:S01]  /*29d0*/  @!P1 IMAD.MOV.U32 R25, RZ, RZ, R3.reuse ;  /* 0x000000ffff199224 */ /* 0x100fe200078e0003 */
[----:B-1----:R-:W1:Y:S01]  /*29e0*/  @!P2 LDC.64 R16, c[0x0][0x388] ;  /* 0x0000e200ff10ab82 */ /* 0x002e620000000a00 */
[--C-:B------:R-:W-:Y:S01]  /*29f0*/  @!P4 IMAD.MOV.U32 R7, RZ, RZ, R3.reuse ;  /* 0x000000ffff07c224 */ /* 0x100fe200078e0003 */
[----:B--2---:R-:W-:Y:S01]  /*2a00*/  USHF.L.U32 UR9, UR11, 0x7, URZ ;  /* 0x000000070b097899 */ /* 0x004fe200080006ff */
[----:B------:R-:W-:Y:S01]  /*2a10*/  @!P3 IMAD.WIDE.U32 R2, R26, UR16, R2 ;  /* 0x000000101a02bc25 */ /* 0x000fe2000f8e0002 */
[----:B----4-:R-:W-:Y:S01]  /*2a20*/  USHF.L.U64.HI UR10, UR11, 0x6, UR10 ;  /* 0x000000060b0a7899 */ /* 0x010fe2000801020a */
[----:B------:R-:W2:Y:S02]  /*2a30*/  LDCU UR8, c[0x0][0x45c] ;  /* 0x00008b80ff0877ac */ /* 0x000ea40008000800 */
[----:B------:R-:W-:Y:S01]  /*2a40*/  @!P3 IMAD.IADD R3, R3, 0x1, R10 ;  /* 0x000000010303b824 */ /* 0x000fe200078e020a */
[----:B---3--:R-:W-:Y:S01]  /*2a50*/  @!P3 LEA R20, P0, R2, R14, 0x1 ;  /* 0x0000000e0214b211 */ /* 0x008fe200078008ff */
[----:B------:R-:W-:-:S03]  /*2a60*/  @!P4 IMAD.WIDE.U32 R6, R38, UR16, R6 ;  /* 0x000000102606cc25 */ /* 0x000fc6000f8e0006 */
[----:B------:R-:W-:Y:S01]  /*2a70*/  @!P3 LEA.HI.X R21, R2, R15, R3, 0x1, P0 ;  /* 0x0000000f0215b211 */ /* 0x000fe200000f0c03 */
[----:B------:R-:W-:Y:S02]  /*2a80*/  @!P2 IMAD R3, R30, UR16, RZ ;  /* 0x000000101e03ac24 */ /* 0x000fe4000f8e02ff */
[----:B------:R-:W-:Y:S01]  /*2a90*/  @!P3 IMAD R2, R29, UR14, RZ ;  /* 0x0000000e1d02bc24 */ /* 0x000fe2000f8e02ff */
[----:B------:R-:W-:Y:S01]  /*2aa0*/  @!P4 LEA R18, P0, R6, R18, 0x1 ;  /* 0x000000120612c211 */ /* 0x000fe200078008ff */
[----:B------:R-:W-:Y:S02]  /*2ab0*/  IMAD.IADD R5, R5, 0x1, R11 ;  /* 0x0000000105057824 */ /* 0x000fe400078e020b */
[----:B------:R-:W-:Y:S02]  /*2ac0*/  @!P2 IMAD R14, R27, UR17, R3 ;  /* 0x000000111b0eac24 */ /* 0x000fe4000f8e0203 */
[----:B------:R-:W-:Y:S02]  /*2ad0*/  @!P3 IMAD R36, R26, UR15, R2 ;  /* 0x0000000f1a24bc24 */ /* 0x000fe4000f8e0202 */
[----:B------:R-:W-:-:S02]  /*2ae0*/  @!P4 IMAD R7, R38, UR17, R7 ;  /* 0x000000112607cc24 */ /* 0x000fc4000f8e0207 */
[----:B------:R-:W-:-:S03]  /*2af0*/  @!P2 IMAD.WIDE.U32 R2, R27, UR16, R8 ;  /* 0x000000101b02ac25 */ /* 0x000fc6000f8e0008 */
[----:B------:R-:W-:Y:S01]  /*2b00*/  @!P4 LEA.HI.X R19, R6, R19, R7, 0x1, P0 ;  /* 0x000000130613c211 */ /* 0x000fe200000f0c07 */
[----:B------:R-:W-:Y:S01]  /*2b10*/  @!P2 IMAD R8, R30, UR14, RZ ;  /* 0x0000000e1e08ac24 */ /* 0x000fe2000f8e02ff */
[----:B-1----:R-:W-:Y:S01]  /*2b20*/  @!P2 LEA R16, P0, R2, R16, 0x1 ;  /* 0x000000100210a211 */ /* 0x002fe200078008ff */
[--C-:B------:R-:W-:Y:S01]  /*2b30*/  @!P3 IMAD.MOV.U32 R12, RZ, RZ, R4.reuse ;  /* 0x000000ffff0cb224 */ /* 0x100fe200078e0004 */
[----:B------:R-:W1:Y:S01]  /*2b40*/  @!P3 LDC.64 R30, c[0x0][0x390] ;  /* 0x0000e400ff1ebb82 */ /* 0x000e620000000a00 */
[--C-:B------:R-:W-:Y:S01]  /*2b50*/  @!P3 IMAD.MOV.U32 R13, RZ, RZ, R5.reuse ;  /* 0x000000ffff0db224 */ /* 0x100fe200078e0005 */
[----:B------:R3:W-:Y:S01]  /*2b60*/  @!P4 LDGSTS.E.BYPASS.LTC128B.128 [R0+0xc000], desc[UR32][R18.64] ;  /* 0x0c0000001200cfae */ /* 0x0007e2000b981a20 */
[----:B------:R-:W-:Y:S02]  /*2b70*/  @!P2 IMAD.MOV.U32 R10, RZ, RZ, R4 ;  /* 0x000000ffff0aa224 */ /* 0x000fe400078e0004 */
[----:B------:R-:W-:Y:S01]  /*2b80*/  @!P2 IMAD.MOV.U32 R11, RZ, RZ, R5 ;  /* 0x000000ffff0ba224 */ /* 0x000fe200078e0005 */
[----:B------:R-:W-:Y:S01]  /*2b90*/  @P4 STS.128 [R0+0xc000], RZ ;  /* 0x00c000ff00004388 */ /* 0x000fe20000000c00 */
[----:B------:R-:W-:-:S02]  /*2ba0*/  @!P2 IMAD.IADD R3, R3, 0x1, R14 ;  /* 0x000000010303a824 */ /* 0x000fc400078e020e */
[----:B------:R-:W-:Y:S01]  /*2bb0*/  @!P3 IMAD.WIDE.U32 R12, R26, UR14, R12 ;  /* 0x0000000e1a0cbc25 */ /* 0x000fe2000f8e000c */
[----:B------:R-:W-:Y:S02]  /*2bc0*/  @P3 STS.128 [R0+0xd000], RZ ;  /* 0x00d000ff00003388 */ /* 0x000fe40000000c00 */
[----:B------:R-:W-:Y:S01]  /*2bd0*/  @!P2 LEA.HI.X R17, R2, R17, R3, 0x1, P0 ;  /* 0x000000110211a211 */ /* 0x000fe200000f0c03 */
[C---:B------:R-:W-:Y:S01]  /*2be0*/  @!P2 IMAD R29, R27.reuse, UR15, R8 ;  /* 0x0000000f1b1dac24 */ /* 0x040fe2000f8e0208 */
[----:B------:R-:W-:Y:S01]  /*2bf0*/  @!PT LDS RZ, [RZ] ;  /* 0x00000000fffff984 */ /* 0x000fe20000000800 */
[----:B------:R-:W-:Y:S01]  /*2c00*/  @!PT LDS RZ, [RZ] ;  /* 0x00000000fffff984 */ /* 0x000fe20000000800 */
[----:B------:R-:W-:Y:S01]  /*2c10*/  @!PT LDS RZ, [RZ] ;  /* 0x00000000fffff984 */ /* 0x000fe20000000800 */
[----:B------:R-:W-:Y:S01]  /*2c20*/  @!P3 LDGSTS.E.BYPASS.LTC128B.128 [R0+0xd000], desc[UR32][R20.64] ;  /* 0x0d0000001400bfae */ /* 0x000fe2000b981a20 */
[----:B------:R-:W-:Y:S02]  /*2c30*/  @!P2 IMAD.WIDE.U32 R10, R27, UR14, R10 ;  /* 0x0000000e1b0aac25 */ /* 0x000fe4000f8e000a */
[----:B------:R-:W4:Y:S01]  /*2c40*/  @!P2 LDC.64 R26, c[0x0][0x390] ;  /* 0x0000e400ff1aab82 */ /* 0x000f220000000a00 */
[----:B------:R-:W-:Y:S01]  /*2c50*/  @P2 STS.128 [R0+0xe000], RZ ;  /* 0x00e000ff00002388 */ /* 0x000fe20000000c00 */
[----:B------:R-:W-:-:S03]  /*2c60*/  @!P4 IMAD.WIDE.U32 R2, R38, UR14, R4 ;  /* 0x0000000e2602cc25 */ /* 0x000fc6000f8e0004 */
[----:B------:R-:W-:Y:S01]  /*2c70*/  @!PT LDS RZ, [RZ] ;  /* 0x00000000fffff984 */ /* 0x000fe20000000800 */
[----:B------:R-:W-:Y:S01]  /*2c80*/  @!PT LDS RZ, [RZ] ;  /* 0x00000000fffff984 */ /* 0x000fe20000000800 */
[----:B------:R-:W-:Y:S01]  /*2c90*/  @!PT LDS RZ, [RZ] ;  /* 0x00000000fffff984 */ /* 0x000fe20000000800 */
[----:B------:R-:W-:Y:S01]  /*2ca0*/  @!P2 LDGSTS.E.BYPASS.LTC128B.128 [R0+0xe000], desc[UR32][R16.64] ;  /* 0x0e0000001000afae */ /* 0x000fe2000b981a20 */
[----:B------:R-:W-:Y:S01]  /*2cb0*/  @!P1 IMAD R6, R37, UR16, RZ ;  /* 0x0000001025069c24 */ /* 0x000fe2000f8e02ff */
[----:B------:R-:W-:Y:S01]  /*2cc0*/  @!P4 LEA R14, P0, R2, R34, 0x1 ;  /* 0x00000022020ec211 */ /* 0x000fe200078008ff */
[----:B------:R-:W-:Y:S01]  /*2cd0*/  @!P4 IMAD R3, R38, UR15, R3 ;  /* 0x0000000f2603cc24 */ /* 0x000fe2000f8e0203 */
[----:B------:R-:W-:Y:S01]  /*2ce0*/  @P1 STS.128 [R0+0xf000], RZ ;  /* 0x00f000ff00001388 */ /* 0x000fe20000000c00 */
[----:B------:R-:W-:Y:S01]  /*2cf0*/  @!P1 IMAD.MOV.U32 R22, RZ, RZ, R4 ;  /* 0x000000ffff169224 */ /* 0x000fe200078e0004 */
[----:B---3--:R-:W3:Y:S01]  /*2d00*/  @!P1 LDC.64 R18, c[0x0][0x390] ;  /* 0x0000e400ff129b82 */ /* 0x008ee20000000a00 */
[----:B------:R-:W-:Y:S01]  /*2d10*/  @!P1 IMAD.MOV.U32 R23, RZ, RZ, R5 ;  /* 0x000000ffff179224 */ /* 0x000fe200078e0005 */
[----:B------:R-:W-:Y:S01]  /*2d20*/  @!P4 LEA.HI.X R15, R2, R35, R3, 0x1, P0 ;  /* 0x00000023020fc211 */ /* 0x000fe200000f0c03 */
[C---:B------:R-:W-:Y:S02]  /*2d30*/  @!P1 IMAD R6, R28.reuse, UR17, R6 ;  /* 0x000000111c069c24 */ /* 0x040fe4000f8e0206 */
[----:B------:R-:W-:Y:S01]  /*2d40*/  @!P1 IMAD.WIDE.U32 R4, R28, UR16, R24 ;  /* 0x000000101c049c25 */ /* 0x000fe2000f8e0018 */
[----:B------:R-:W2:Y:S03]  /*2d50*/  LDCU UR16, c[0x0][0x590] ;  /* 0x0000b200ff1077ac */ /* 0x000ea60008000800 */
[----:B------:R-:W-:Y:S01]  /*2d60*/  @!P1 IMAD.IADD R3, R5, 0x1, R6 ;  /* 0x0000000105039824 */ /* 0x000fe200078e0206 */
[----:B------:R-:W-:Y:S01]  /*2d70*/  @!P1 LEA R2, P0, R4, R32, 0x1 ;  /* 0x0000002004029211 */ /* 0x000fe200078008ff */
[----:B------:R-:W-:-:S02]  /*2d80*/  @!P1 IMAD R7, R37, UR14, RZ ;  /* 0x0000000e25079c24 */ /* 0x000fc4000f8e02ff */
[----:B------:R-:W-:Y:S01]  /*2d90*/  @!P2 IMAD.IADD R5, R11, 0x1, R29 ;  /* 0x000000010b05a824 */ /* 0x000fe200078e021d */
[----:B------:R-:W-:Y:S01]  /*2da0*/  @!P1 LEA.HI.X R3, R4, R33, R3, 0x1, P0 ;  /* 0x0000002104039211 */ /* 0x000fe200000f0c03 */
[----:B------:R-:W-:Y:S01]  /*2db0*/  @!P3 IMAD.IADD R4, R13, 0x1, R36 ;  /* 0x000000010d04b824 */ /* 0x000fe200078e0224 */
[----:B-1----:R-:W-:Y:S01]  /*2dc0*/  @!P3 LEA R6, P0, R12, R30, 0x1 ;  /* 0x0000001e0c06b211 */ /* 0x002fe200078008ff */
[C---:B------:R-:W-:Y:S01]  /*2dd0*/  @!P1 IMAD R24, R28.reuse, UR15, R7 ;  /* 0x0000000f1c189c24 */ /* 0x040fe2000f8e0207 */
[----:B------:R-:W1:Y:S01]  /*2de0*/  LDCU UR15, c[0x0][0x594] ;  /* 0x0000b280ff0f77ac */ /* 0x000e620008000800 */
[----:B------:R-:W-:Y:S01]  /*2df0*/  @!P1 IMAD.WIDE.U32 R8, R28, UR14, R22 ;  /* 0x0000000e1c089c25 */ /* 0x000fe2000f8e0016 */
[----:B------:R-:W-:Y:S01]  /*2e00*/  @!P3 LEA.HI.X R7, R12, R31, R4, 0x1, P0 ;  /* 0x0000001f0c07b211 */ /* 0x000fe200000f0c04 */
[----:B------:R-:W-:Y:S01]  /*2e10*/  @!PT LDS RZ, [RZ] ;  /* 0x00000000fffff984 */ /* 0x000fe20000000800 */
[----:B------:R-:W-:Y:S01]  /*2e20*/  @!PT LDS RZ, [RZ] ;  /* 0x00000000fffff984 */ /* 0x000fe20000000800 */
[----:B------:R-:W-:Y:S01]  /*2e30*/  @!PT LDS RZ, [RZ] ;  /* 0x00000000fffff984 */ /* 0x000fe20000000800 */
[----:B------:R2:W-:Y:S01]  /*2e40*/  @!P1 LDGSTS.E.BYPASS.LTC128B.128 [R0+0xf000], desc[UR32][R2.64] ;  /* 0x0f00000002009fae */ /* 0x0005e2000b981a20 */
[----:B----4-:R-:W-:-:S03]  /*2e50*/  @!P2 LEA R4, P0, R10, R26, 0x1 ;  /* 0x0000001a0a04a211 */ /* 0x010fc600078008ff */
[----:B------:R-:W-:Y:S01]  /*2e60*/  @!P4 LDGSTS.E.BYPASS.LTC128B.128 [R0+0x10000], desc[UR32][R14.64] ;  /* 0x100000000e00cfae */ /* 0x000fe2000b981a20 */
[----:B------:R-:W-:Y:S01]  /*2e70*/  @!P2 LEA.HI.X R5, R10, R27, R5, 0x1, P0 ;  /* 0x0000001b0a05a211 */ /* 0x000fe200000f0c05 */
[----:B------:R-:W-:Y:S02]  /*2e80*/  VIADD R10, R233, 0x48 ;  /* 0x00000048e90a7836 */ /* 0x000fe40000000000 */
[----:B------:R-:W-:Y:S04]  /*2e90*/  @P4 STS.128 [R0+0x10000], RZ ;  /* 0x010000ff00004388 */ /* 0x000fe80000000c00 */
[----:B------:R-:W-:Y:S04]  /*2ea0*/  @P3 STS.128 [R0+0x11000], RZ ;  /* 0x011000ff00003388 */ /* 0x000fe80000000c00 */
[----:B------:R-:W-:Y:S01]  /*2eb0*/  @!PT LDS RZ, [RZ] ;  /* 0x00000000fffff984 */ /* 0x000fe20000000800 */
[----:B------:R-:W-:Y:S01]  /*2ec0*/  @!PT LDS RZ, [RZ] ;  /* 0x00000000fffff984 */ /* 0x000fe20000000800 */
[----:B------:R-:W-:Y:S01]  /*2ed0*/  @!PT LDS RZ, [RZ] ;  /* 0x00000000fffff984 */ /* 0x000fe20000000800 */
[----:B------:R-:W-:Y:S01]  /*2ee0*/  @!P3 LDGSTS.E.BYPASS.LTC128B.128 [R0+0x11000], desc[UR32][R6.64] ;  /* 0x110000000600bfae */ /* 0x000fe2000b981a20 */
[----:B------:R-:W-:-:S03]  /*2ef0*/  ISETP.GE.AND P3, PT, R10, UR49, PT ;  /* 0x000000310a007c0c */ /* 0x000fc6000bf66270 */
[----:B------:R-:W-:Y:S04]  /*2f00*/  @P2 STS.128 [R0+0x12000], RZ ;  /* 0x012000ff00002388 */ /* 0x000fe80000000c00 */
[----:B------:R-:W-:Y:S01]  /*2f10*/  @!PT LDS RZ, [RZ] ;  /* 0x00000000fffff984 */ /* 0x000fe20000000800 */
[----:B------:R-:W-:Y:S01]  /*2f20*/  @!PT LDS RZ, [RZ] ;  /* 0x00000000fffff984 */ /* 0x000fe20000000800 */
[----:B------:R-:W-:Y:S01]  /*2f30*/  @!PT LDS RZ, [RZ] ;  /* 0x00000000fffff984 */ /* 0x000fe20000000800 */
[----:B------:R4:W-:Y:S01]  /*2f40*/  @!P2 LDGSTS.E.BYPASS.LTC128B.128 [R0+0x12000], desc[UR32][R4.64] ;  /* 0x120000000400afae */ /* 0x0009e2000b981a20 */
[----:B--2---:R-:W-:Y:S01]  /*2f50*/  @!P1 IMAD.IADD R3, R9, 0x1, R24 ;  /* 0x0000000109039824 */ /* 0x004fe200078e0218 */
[C---:B---3--:R-:W-:Y:S02]  /*2f60*/  @!P1 LEA R2, P0, R8.reuse, R18, 0x1 ;  /* 0x0000001208029211 */ /* 0x048fe400078008ff */
[----:B------:R2:W-:Y:S02]  /*2f70*/  @P1 STS.128 [R0+0x13000], RZ ;  /* 0x013000ff00001388 */ /* 0x0005e40000000c00 */
[----:B------:R-:W-:-:S02]  /*2f80*/  @!P1 LEA.HI.X R3, R8, R19, R3, 0x1, P0 ;  /* 0x0000001308039211 */ /* 0x000fc400000f0c03 */
[----:B------:R-:W-:-:S03]  /*2f90*/  ISETP.GE.AND P0, PT, R233, UR49, PT ;  /* 0x00000031e9007c0c */ /* 0x000fc6000bf06270 */
[----:B------:R-:W-:Y:S01]  /*2fa0*/  @!PT LDS RZ, [RZ] ;  /* 0x00000000fffff984 */ /* 0x000fe20000000800 */
[----:B------:R-:W-:Y:S01]  /*2fb0*/  @!PT LDS RZ, [RZ] ;  /* 0x00000000fffff984 */ /* 0x000fe20000000800 */
[----:B------:R-:W-:Y:S01]  /*2fc0*/  @!PT LDS RZ, [RZ] ;  /* 0x00000000fffff984 */ /* 0x000fe20000000800 */
[----:B------:R3:W-:Y:S04]  /*2fd0*/  @!P1 LDGSTS.E.BYPASS.LTC128B.128 [R0+0x13000], desc[UR32][R2.64] ;  /* 0x1300000002009fae */ /* 0x0007e8000b981a20 */
[----:B------:R-:W0:Y:S01]  /*2fe0*/  LDGDEPBAR ;  /* 0x00000000000079af */ /* 0x000e220000000000 */
[----:B----4-:R-:W-:Y:S02]  /*2ff0*/  IMAD.MOV.U32 R4, RZ, RZ, 0x4 ;  /* 0x00000004ff047424 */ /* 0x010fe400078e00ff */
[----:B------:R-:W-:Y:S02]  /*3000*/  IMAD.SHL.U32 R7, R39, 0x40, RZ ;  /* 0x0000004027077824 */ /* 0x000fe400078e00ff */
[----:B---3--:R-:W-:-:S05]  /*3010*/  IMAD.WIDE.U32 R2, R233, R4, UR52 ;  /* 0x00000034e9027e25 */ /* 0x008fca000f8e0004 */
[----:B------:R-:W5:Y:S04]  /*3020*/  @!P0 LDG.E R245, desc[UR32][R2.64] ;  /* 0x0000002002f58981 */ /* 0x000f68000c1e1900 */
[----:B------:R-:W5:Y:S04]  /*3030*/  @!P6 LDG.E R244, desc[UR32][R2.64+0x20] ;  /* 0x0000202002f4e981 */ /* 0x000f68000c1e1900 */
[----:B------:R-:W5:Y:S04]  /*3040*/  @!P5 LDG.E R243, desc[UR32][R2.64+0x100] ;  /* 0x0001002002f3d981 */ /* 0x000f68000c1e1900 */
[----:B------:R3:W5:Y:S01]  /*3050*/  @!P3 LDG.E R242, desc[UR32][R2.64+0x120] ;  /* 0x0001202002f2b981 */ /* 0x000762000c1e1900 */
[C---:B--2---:R-:W-:Y:S01]  /*3060*/  LOP3.LUT R0, R7.reuse, 0x1c0, RZ, 0xc0, !PT ;  /* 0x000001c007007812 */ /* 0x044fe200078ec0ff */
[----:B------:R-:W-:Y:S01]  /*3070*/  USHF.L.U32 UR14, UR16, 0x7, URZ ;  /* 0x00000007100e7899 */ /* 0x000fe200080006ff */
[----:B------:R-:W-:Y:S01]  /*3080*/  LOP3.LUT R5, R7, 0x200, RZ, 0xc0, !PT ;  /* 0x0000020007057812 */ /* 0x000fe200078ec0ff */
[----:B-1----:R-:W-:Y:S01]  /*3090*/  USHF.L.U64.HI UR15, UR16, 0x6, UR15 ;  /* 0x00000006100f7899 */ /* 0x002fe2000801020f */
[----:B------:R-:W-:Y:S01]  /*30a0*/  LOP3.LUT R0, R0, 0x38, R40, 0xf8, !PT ;  /* 0x0000003800007812 */ /* 0x000fe200078ef828 */
[----:B------:R-:W-:Y:S01]  /*30b0*/  USHF.L.U32 UR11, UR11, 0x6, URZ ;  /* 0x000000060b0b7899 */ /* 0x000fe200080006ff */
[----:B------:R-:W-:Y:S01]  /*30c0*/  LOP3.LUT R5, R5, 0xc00, R149, 0xf8, !PT ;  /* 0x00000c0005057812 */ /* 0x000fe200078ef895 */
[----:B------:R-:W-:Y:S01]  /*30d0*/  USHF.L.U32 UR16, UR16, 0x6, URZ ;  /* 0x0000000610107899 */ /* 0x000fe200080006ff */
[----:B------:R-:W-:-:S02]  /*30e0*/  LOP3.LUT R4, R0, 0x8, R41, 0x78, !PT ;  /* 0x0000000800047812 */ /* 0x000fc400078e7829 */
[----:B------:R-:W-:Y:S02]  /*30f0*/  R2P PR, R39, 0x6 ;  /* 0x0000000627007804 */ /* 0x000fe40000000000 */
[----:B------:R-:W-:Y:S01]  /*3100*/  LOP3.LUT R176, R5, R4, RZ, 0xfc, !PT ;  /* 0x0000000405b07212 */ /* 0x000fe200078efcff */
[C---:B------:R-:W-:Y:S01]  /*3110*/  IMAD.SHL.U32 R5, R179.reuse, 0x40, RZ ;  /* 0x00000040b3057824 */ /* 0x040fe200078e00ff */
[C---:B------:R-:W-:Y:S01]  /*3120*/  LOP3.LUT P0, RZ, R179.reuse, 0x8, RZ, 0xc0, !PT ;  /* 0x00000008b3ff7812 */ /* 0x040fe2000780c0ff */
[----:B------:R-:W-:Y:S01]  /*3130*/  IMAD.SHL.U32 R4, R179, 0x10, RZ ;  /* 0x00000010b3047824 */ /* 0x000fe200078e00ff */
[----:B------:R-:W-:Y:S02]  /*3140*/  SEL R157, R157, 0xffffffc0, !P2 ;  /* 0xffffffc09d9d7807 */ /* 0x000fe40005000000 */
[----:B------:R-:W-:Y:S02]  /*3150*/  SEL R175, R175, 0xffffffe0, !P1 ;  /* 0xffffffe0afaf7807 */ /* 0x000fe40004800000 */
[----:B------:R-:W-:-:S02]  /*3160*/  LOP3.LUT R4, R4, 0x1c0, RZ, 0xc0, !PT ;  /* 0x000001c004047812 */ /* 0x000fc400078ec0ff */
[----:B------:R-:W-:Y:S02]  /*3170*/  LEA R176, R176, UR24, 0x1 ;  /* 0x00000018b0b07c11 */ /* 0x000fe4000f8e08ff */
[--C-:B---3--:R-:W-:Y:S02]  /*3180*/  SHF.R.U32.HI R2, RZ, 0x4, R39.reuse ;  /* 0x00000004ff027819 */ /* 0x108fe40000011627 */
[----:B------:R-:W-:Y:S01]  /*3190*/  LOP3.LUT R3, R0, 0x8, R39, 0x78, !PT ;  /* 0x0000000800037812 */ /* 0x000fe200078e7827 */
[----:B------:R-:W-:Y:S01]  /*31a0*/  VIADD R176, R176, UR50 ;  /* 0x00000032b0b07c36 */ /* 0x000fe20008000000 */
[----:B------:R-:W-:Y:S02]  /*31b0*/  LOP3.LUT R2, R2, 0x8, RZ, 0xc0, !PT ;  /* 0x0000000802027812 */ /* 0x000fe400078ec0ff */
[----:B------:R-:W-:Y:S02]  /*31c0*/  LOP3.LUT R149, R3, 0x7200, R149, 0xf8, !PT ;  /* 0x0000720003957812 */ /* 0x000fe400078ef895 */
[----:B------:R-:W-:-:S02]  /*31d0*/  LOP3.LUT R2, R2, 0x10, R39, 0xf8, !PT ;  /* 0x0000001002027812 */ /* 0x000fc400078ef827 */
[----:B------:R-:W-:Y:S02]  /*31e0*/  LEA R149, R149, UR24, 0x1 ;  /* 0x0000001895957c11 */ /* 0x000fe4000f8e08ff */
[----:B------:R-:W-:Y:S01]  /*31f0*/  LOP3.LUT R6, R2, R0, RZ, 0x3c, !PT ;  /* 0x0000000002067212 */ /* 0x000fe200078e3cff */
[----:B------:R-:W-:Y:S01]  /*3200*/  IMAD.U32 R0, RZ, RZ, UR44 ;  /* 0x0000002cff007e24 */ /* 0x000fe2000f8e00ff */
[----:B------:R-:W-:Y:S01]  /*3210*/  LOP3.LUT R4, R4, 0x38, R251, 0xf8, !PT ;  /* 0x0000003804047812 */ /* 0x000fe200078ef8fb */
[----:B------:R-:W-:Y:S01]  /*3220*/  IMAD.U32 R2, RZ, RZ, UR42 ;  /* 0x0000002aff027e24 */ /* 0x000fe2000f8e00ff */
[----:B------:R-:W-:Y:S01]  /*3230*/  LOP3.LUT R6, R6, 0x200, R7, 0xf8, !PT ;  /* 0x0000020006067812 */ /* 0x000fe200078ef807 */
[----:B------:R-:W-:Y:S01]  /*3240*/  IMAD.SHL.U32 R7, R179, 0x20, RZ ;  /* 0x00000020b3077824 */ /* 0x000fe200078e00ff */
[----:B------:R-:W-:Y:S01]  /*3250*/  IADD3 R0, PT, PT, R0, UR39, R233 ;  /* 0x0000002700007c10 */ /* 0x000fe2000fffe0e9 */
[--C-:B------:R-:W-:Y:S01]  /*3260*/  IMAD.IADD R173, R157, 0x1, R149.reuse ;  /* 0x000000019dad7824 */ /* 0x100fe200078e0295 */
[----:B------:R-:W-:Y:S01]  /*3270*/  LEA R172, R6, UR24, 0x1 ;  /* 0x0000001806ac7c11 */ /* 0x000fe2000f8e08ff */
[C---:B------:R-:W-:Y:S01]  /*3280*/  IMAD.IADD R156, R175.reuse, 0x1, R149 ;  /* 0x00000001af9c7824 */ /* 0x040fe200078e0295 */
[----:B------:R-:W-:Y:S01]  /*3290*/  IADD3 R211, PT, PT, R0, -0x3f, -R2 ;  /* 0xffffffc100d37810 */ /* 0x000fe20007ffe802 */
[----:B------:R-:W-:Y:S01]  /*32a0*/  IMAD.IADD R174, R175, 0x1, R173 ;  /* 0x00000001afae7824 */ /* 0x000fe200078e02ad */
[C---:B------:R-:W-:Y:S01]  /*32b0*/  LOP3.LUT R0, R5.reuse, 0x1c0, RZ, 0xc0, !PT ;  /* 0x000001c005007812 */ /* 0x040fe200078ec0ff */
[----:B------:R-:W-:Y:S01]  /*32c0*/  VIADD R172, R172, UR50 ;  /* 0x00000032acac7c36 */ /* 0x000fe20008000000 */
[----:B------:R-:W-:-:S02]  /*32d0*/  LOP3.LUT R2, R5, 0x200, RZ, 0xc0, !PT ;  /* 0x0000020005027812 */ /* 0x000fc400078ec0ff */
[----:B------:R-:W-:Y:S02]  /*32e0*/  LOP3.LUT R0, R0, 0x38, R178, 0xf8, !PT ;  /* 0x0000003800007812 */ /* 0x000fe400078ef8b2 */
[----:B------:R-:W-:Y:S02]  /*32f0*/  LOP3.LUT R5, R251, 0xe006, R5, 0xc8, !PT ;  /* 0x0000e006fb057812 */ /* 0x000fe400078ec805 */
[----:B------:R-:W-:Y:S02]  /*3300*/  LOP3.LUT R3, R0, 0x8, R179, 0x78, !PT ;  /* 0x0000000800037812 */ /* 0x000fe400078e78b3 */
[--C-:B------:R-:W-:Y:S02]  /*3310*/  LOP3.LUT R2, R2, 0xc00, R7.reuse, 0xf8, !PT ;  /* 0x00000c0002027812 */ /* 0x100fe400078ef807 */
[----:B------:R-:W-:Y:S02]  /*3320*/  LOP3.LUT R5, R5, 0xc00, R7, 0xf8, !PT ;  /* 0x00000c0005057812 */ /* 0x000fe400078ef807 */
[----:B------:R-:W-:-:S02]  /*3330*/  LOP3.LUT R0, R0, 0x8, R252, 0x78, !PT ;  /* 0x0000000800007812 */ /* 0x000fc400078e78fc */
[----:B------:R-:W-:Y:S02]  /*3340*/  LOP3.LUT P1, RZ, R179, 0x4, RZ, 0xc0, !PT ;  /* 0x00000004b3ff7812 */ /* 0x000fe4000782c0ff */
[----:B------:R-:W-:Y:S02]  /*3350*/  LOP3.LUT R247, R5, R4, RZ, 0xfc, !PT ;  /* 0x0000000405f77212 */ /* 0x000fe400078efcff */
[----:B------:R-:W-:Y:S02]  /*3360*/  LOP3.LUT R246, R3, 0x7200, R7, 0xf8, !PT ;  /* 0x0000720003f67812 */ /* 0x000fe400078ef807 */
[----:B------:R-:W-:Y:S02]  /*3370*/  LOP3.LUT R177, R2, R0, RZ, 0xfc, !PT ;  /* 0x0000000002b17212 */ /* 0x000fe400078efcff */
[C---:B------:R-:W-:Y:S02]  /*3380*/  LOP3.LUT P2, RZ, R179.reuse, 0x2, RZ, 0xc0, !PT ;  /* 0x00000002b3ff7812 */ /* 0x040fe4000784c0ff */
[----:B------:R-:W-:-:S02]  /*3390*/  LOP3.LUT P3, RZ, R179, 0x10, RZ, 0xc0, !PT ;  /* 0x00000010b3ff7812 */ /* 0x000fc4000786c0ff */
[----:B------:R-:W-:Y:S02]  /*33a0*/  SEL R248, R248, 0xfffffff0, !P1 ;  /* 0xfffffff0f8f87807 */ /* 0x000fe40004800000 */
[----:B------:R-:W-:-:S09]  /*33b0*/  SEL R250, R249, 0xffffffe0, !P0 ;  /* 0xffffffe0f9fa7807 */ /* 0x000fd20004000000 */
.L_x_348:
[----:B------:R-:W0:Y:S01]  /*33c0*/  LDGDEPBAR ;  /* 0x00000000000079af */ /* 0x000e220000000000 */
[C---:B------:R-:W-:Y:S01]  /*33d0*/  IMAD.IADD R144, R176.reuse, 0x1, R175 ;  /* 0x00000001b0907824 */ /* 0x040fe200078e02af */
[----:B------:R-:W-:Y:S01]  /*33e0*/  UIADD3 UR44, UPT, UPT, UR44, -0x80, URZ ;  /* 0xffffff802c2c7890 */ /* 0x000fe2000fffe0ff */
[----:B------:R-:W-:Y:S01]  /*33f0*/  IMAD.IADD R0, R176, 0x1, R157 ;  /* 0x00000001b0007824 */ /* 0x000fe200078e029d */
[----:B------:R-:W-:Y:S01]  /*3400*/  USHF.L.U32 UR17, UR34, 0x7, URZ ;  /* 0x0000000722117899 */ /* 0x000fe200080006ff */
[----:B------:R-:W-:Y:S01]  /*3410*/  IMAD.MOV.U32 R3, RZ, RZ, 0x40 ;  /* 0x00000040ff037424 */ /* 0x000fe200078e00ff */
[----:B------:R-:W-:Y:S01]  /*3420*/  UISETP.GE.AND UP0, UPT, UR44, UR47, UPT ;  /* 0x0000002f2c00728c */ /* 0x000fe2000bf06270 */
[----:B------:R-:W-:Y:S01]  /*3430*/  IMAD.U32 R2, RZ, RZ, UR34 ;  /* 0x00000022ff027e24 */ /* 0x000fe2000f8e00ff */
[----:B------:R-:W-:Y:S01]  /*3440*/  UIADD3 UR17, UPT, UPT, UR17, 0x80, URZ ;  /* 0x0000008011117890 */ /* 0x000fe2000fffe0ff */
        /* <DEDUP_REMOVED lines=10> */
[----:B------:R-:W3:Y:S08]  /*34f0*/  LDSM.16.M88.4 R32, [R149+0xc800] ;  /* 0x00c800009520783b */ /* 0x000ef00000000200 */
[----:B------:R-:W4:Y:S08]  /*3500*/  LDSM.16.M88.4 R48, [R149+0xd000] ;  /* 0x00d000009530783b */ /* 0x000f300000000200 */
[----:B------:R-:W4:Y:S01]  /*3510*/  LDSM.16.M88.4 R132, [R149+0xd800] ;  /* 0x00d800009584783b */ /* 0x000f220000000200 */
[-C--:B-1----:R-:W-:Y:S07]  /*3520*/  HMMA.16816.F32 R4, R64, R16.reuse, RZ ;  /* 0x000000104004723c */ /* 0x082fee00000018ff */
[----:B------:R-:W-:Y:S01]  /*3530*/  LDSM.16.M88.4 R136, [R144] ;  /* 0x000000009088783b */ /* 0x000fe20000000200 */
[C---:B--2---:R-:W-:Y:S07]  /*3540*/  HMMA.16816.F32 R8, R60.reuse, R16, RZ ;  /* 0x000000103c08723c */ /* 0x044fee00000018ff */
[----:B------:R-:W1:Y:S01]  /*3550*/  LDSM.16.M88.4 R140, [R156+0xc000] ;  /* 0x00c000009c8c783b */ /* 0x000e620000000200 */
[-C--:B------:R-:W-:Y:S07]  /*3560*/  HMMA.16816.F32 R12, R60, R18.reuse, RZ ;  /* 0x000000123c0c723c */ /* 0x080fee00000018ff */
[----:B------:R-:W2:Y:S01]  /*3570*/  LDSM.16.M88.4 R144, [R144+0x2000] ;  /* 0x002000009090783b */ /* 0x000ea20000000200 */
[C---:B------:R-:W-:Y:S07]  /*3580*/  HMMA.16816.F32 R16, R64.reuse, R18, RZ ;  /* 0x000000124010723c */ /* 0x040fee00000018ff */
[----:B------:R-:W2:Y:S01]  /*3590*/  LDSM.16.M88.4 R148, [R156+0xc800] ;  /* 0x00c800009c94783b */ /* 0x000ea20000000200 */
[-C--:B---3--:R-:W-:Y:S07]  /*35a0*/  HMMA.16816.F32 R20, R64, R32.reuse, RZ ;  /* 0x000000204014723c */ /* 0x088fee00000018ff */
[----:B------:R-:W3:Y:S01]  /*35b0*/  LDSM.16.M88.4 R152, [R156+0xd000] ;  /* 0x00d000009c98783b */ /* 0x000ee20000000200 */
[C---:B------:R-:W-:Y:S07]  /*35c0*/  HMMA.16816.F32 R24, R60.reuse, R32, RZ ;  /* 0x000000203c18723c */ /* 0x040fee00000018ff */
[----:B------:R-:W3:Y:S01]  /*35d0*/  LDSM.16.M88.4 R156, [R156+0xd800] ;  /* 0x00d800009c9c783b */ /* 0x000ee20000000200 */
[-C--:B------:R-:W-:Y:S07]  /*35e0*/  HMMA.16816.F32 R28, R60, R34.reuse, RZ ;  /* 0x000000223c1c723c */ /* 0x080fee00000018ff */
[----:B------:R-:W-:Y:S01]  /*35f0*/  LDSM.16.M88.4 R160, [R0] ;  /* 0x0000000000a0783b */ /* 0x000fe20000000200 */
[C---:B------:R-:W-:Y:S07]  /*3600*/  HMMA.16816.F32 R32, R64.reuse, R34, RZ ;  /* 0x000000224020723c */ /* 0x040fee00000018ff */
[----:B------:R-:W3:Y:S01]  /*3610*/  LDSM.16.M88.4 R164, [R173+0xc000] ;  /* 0x00c00000ada4783b */ /* 0x000ee20000000200 */
[-C--:B----4-:R-:W-:Y:S07]  /*3620*/  HMMA.16816.F32 R36, R64, R48.reuse, RZ ;  /* 0x000000304024723c */ /* 0x090fee00000018ff */
[----:B------:R4:W3:Y:S01]  /*3630*/  LDSM.16.M88.4 R168, [R0+0x2000] ;  /* 0x0020000000a8783b */ /* 0x0008e20000000200 */
[C---:B------:R-:W-:Y:S08]  /*3640*/  HMMA.16816.F32 R40, R60.reuse, R48, RZ ;  /* 0x000000303c28723c */ /* 0x040ff000000018ff */
[-C--:B------:R-:W-:Y:S08]  /*3650*/  HMMA.16816.F32 R44, R60, R50.reuse, RZ ;  /* 0x000000323c2c723c */ /* 0x080ff000000018ff */
[C---:B------:R-:W-:Y:S02]  /*3660*/  HMMA.16816.F32 R48, R64.reuse, R50, RZ ;  /* 0x000000324030723c */ /* 0x040fe400000018ff */
[----:B----4-:R-:W-:Y:S01]  /*3670*/  IMAD.IADD R0, R175, 0x1, R0 ;  /* 0x00000001af007824 */ /* 0x010fe200078e0200 */
[----:B------:R-:W-:Y:S05]  /*3680*/  SEL R175, R249, 0xffffffe0, !P2 ;  /* 0xffffffe0f9af7807 */ /* 0x000fea0005000000 */
[-C--:B------:R-:W-:Y:S08]  /*3690*/  HMMA.16816.F32 R52, R64, R132.reuse, RZ ;  /* 0x000000844034723c */ /* 0x080ff000000018ff */
[C---:B------:R-:W-:Y:S08]  /*36a0*/  HMMA.16816.F32 R56, R60.reuse, R132, RZ ;  /* 0x000000843c38723c */ /* 0x040ff000000018ff */
[-C--:B------:R-:W-:Y:S08]  /*36b0*/  HMMA.16816.F32 R60, R60, R134.reuse, RZ ;  /* 0x000000863c3c723c */ /* 0x080ff000000018ff */
[----:B------:R-:W-:Y:S01]  /*36c0*/  HMMA.16816.F32 R64, R64, R134, RZ ;  /* 0x000000864040723c */ /* 0x000fe200000018ff */
[----:B------:R-:W4:Y:S07]  /*36d0*/  LDSM.16.M88.4 R132, [R173+0xc800] ;  /* 0x00c80000ad84783b */ /* 0x000f2e0000000200 */
[-C--:B-1----:R-:W-:Y:S08]  /*36e0*/  HMMA.16816.F32 R4, R136, R140.reuse, R4 ;  /* 0x0000008c8804723c */ /* 0x082ff00000001804 */
[C---:B--2---:R-:W-:Y:S08]  /*36f0*/  HMMA.16816.F32 R8, R144.reuse, R140, R8 ;  /* 0x0000008c9008723c */ /* 0x044ff00000001808 */
[-C--:B------:R-:W-:Y:S08]  /*3700*/  HMMA.16816.F32 R12, R144, R142.reuse, R12 ;  /* 0x0000008e900c723c */ /* 0x080ff0000000180c */
[C---:B------:R-:W-:Y:S01]  /*3710*/  HMMA.16816.F32 R16, R136.reuse, R142, R16 ;  /* 0x0000008e8810723c */ /* 0x040fe20000001810 */
[----:B------:R-:W1:Y:S07]  /*3720*/  LDSM.16.M88.4 R140, [R173+0xd000] ;  /* 0x00d00000ad8c783b */ /* 0x000e6e0000000200 */
[-C--:B------:R-:W-:Y:S08]  /*3730*/  HMMA.16816.F32 R20, R136, R148.reuse, R20 ;  /* 0x000000948814723c */ /* 0x080ff00000001814 */
[C---:B------:R-:W-:Y:S08]  /*3740*/  HMMA.16816.F32 R24, R144.reuse, R148, R24 ;  /* 0x000000949018723c */ /* 0x040ff00000001818 */
[-C--:B------:R-:W-:Y:S08]  /*3750*/  HMMA.16816.F32 R28, R144, R150.reuse, R28 ;  /* 0x00000096901c723c */ /* 0x080ff0000000181c */
[C---:B------:R-:W-:Y:S01]  /*3760*/  HMMA.16816.F32 R32, R136.reuse, R150, R32 ;  /* 0x000000968820723c */ /* 0x040fe20000001820 */
[----:B------:R-:W-:Y:S07]  /*3770*/  LDSM.16.M88.4 R148, [R174+0xc000] ;  /* 0x00c00000ae94783b */ /* 0x000fee0000000200 */
[-C--:B---3--:R-:W-:Y:S08]  /*3780*/  HMMA.16816.F32 R36, R136, R152.reuse, R36 ;  /* 0x000000988824723c */ /* 0x088ff00000001824 */
[C---:B------:R-:W-:Y:S04]  /*3790*/  HMMA.16816.F32 R40, R144.reuse, R152, R40 ;  /* 0x000000989028723c */ /* 0x040fe80000001828 */
[----:B------:R-:W-:Y:S04]  /*37a0*/  LEA R152, R247, UR4, 0x1 ;  /* 0x00000004f7987c11 */ /* 0x000fe8000f8e08ff */
[-C--:B------:R-:W-:Y:S08]  /*37b0*/  HMMA.16816.F32 R44, R144, R154.reuse, R44 ;  /* 0x0000009a902c723c */ /* 0x080ff0000000182c */
[C---:B------:R-:W-:Y:S04]  /*37c0*/  HMMA.16816.F32 R48, R136.reuse, R154, R48 ;  /* 0x0000009a8830723c */ /* 0x040fe80000001830 */
[C---:B------:R-:W-:Y:S04]  /*37d0*/  IMAD.IADD R154, R152.reuse, 0x1, R250 ;  /* 0x00000001989a7824 */ /* 0x040fe800078e02fa */
[-C--:B------:R-:W-:Y:S08]  /*37e0*/  HMMA.16816.F32 R52, R136, R156.reuse, R52 ;  /* 0x0000009c8834723c */ /* 0x080ff00000001834 */
[C---:B------:R-:W-:Y:S01]  /*37f0*/  HMMA.16816.F32 R56, R144.reuse, R156, R56 ;  /* 0x0000009c9038723c */ /* 0x040fe20000001838 */
[----:B------:R-:W-:Y:S05]  /*3800*/  IMAD.MOV.U32 R157, RZ, RZ, 0x40 ;  /* 0x00000040ff9d7424 */ /* 0x000fea00078e00ff */
[----:B------:R-:W-:Y:S02]  /*3810*/  SEL R157, R157, 0xffffffc0, !P1 ;  /* 0xffffffc09d9d7807 */ /* 0x000fe40004800000 */
[-C--:B------:R-:W-:Y:S01]  /*3820*/  HMMA.16816.F32 R60, R144, R158.reuse, R60 ;  /* 0x0000009e903c723c */ /* 0x080fe2000000183c */
[----:B------:R-:W-:Y:S07]  /*3830*/  LDSM.16.M88.4 R144, [R0] ;  /* 0x000000000090783b */ /* 0x000fee0000000200 */
[----:B------:R-:W-:Y:S01]  /*3840*/  HMMA.16816.F32 R64, R136, R158, R64 ;  /* 0x0000009e8840723c */ /* 0x000fe20000001840 */
[----:B------:R-:W2:Y:S03]  /*3850*/  LDSM.16.M88.4 R136, [R173+0xd800] ;  /* 0x00d80000ad88783b */ /* 0x000ea60000000200 */
[----:B------:R-:W-:Y:S02]  /*3860*/  IMAD.IADD R159, R152, 0x1, R248 ;  /* 0x00000001989f7824 */ /* 0x000fe400078e02f8 */
[----:B------:R-:W-:Y:S02]  /*3870*/  IMAD.IADD R158, R248, 0x1, R154 ;  /* 0x00000001f89e7824 */ /* 0x000fe400078e029a */
[-C--:B------:R-:W-:Y:S08]  /*3880*/  HMMA.16816.F32 R4, R160, R164.reuse, R4 ;  /* 0x000000a4a004723c */ /* 0x080ff00000001804 */
[C---:B------:R-:W-:Y:S08]  /*3890*/  HMMA.16816.F32 R8, R168.reuse, R164, R8 ;  /* 0x000000a4a808723c */ /* 0x040ff00000001808 */
[-C--:B------:R-:W-:Y:S08]  /*38a0*/  HMMA.16816.F32 R12, R168, R166.reuse, R12 ;  /* 0x000000a6a80c723c */ /* 0x080ff0000000180c */
[C---:B------:R-:W-:Y:S08]  /*38b0*/  HMMA.16816.F32 R16, R160.reuse, R166, R16 ;  /* 0x000000a6a010723c */ /* 0x040ff00000001810 */
[-C--:B----4-:R-:W-:Y:S08]  /*38c0*/  HMMA.16816.F32 R20, R160, R132.reuse, R20 ;  /* 0x00000084a014723c */ /* 0x090ff00000001814 */
[C---:B------:R-:W-:Y:S08]  /*38d0*/  HMMA.16816.F32 R24, R168.reuse, R132, R24 ;  /* 0x00000084a818723c */ /* 0x040ff00000001818 */
[-C--:B------:R-:W-:Y:S08]  /*38e0*/  HMMA.16816.F32 R28, R168, R134.reuse, R28 ;  /* 0x00000086a81c723c */ /* 0x080ff0000000181c */
[C---:B------:R-:W-:Y:S01]  /*38f0*/  HMMA.16816.F32 R32, R160.reuse, R134, R32 ;  /* 0x00000086a020723c */ /* 0x040fe20000001820 */
[----:B------:R3:W4:Y:S07]  /*3900*/  LDSM.16.M88.4 R132, [R0+0x2000] ;  /* 0x002000000084783b */ /* 0x00072e0000000200 */
[-C--:B-1----:R-:W-:Y:S08]  /*3910*/  HMMA.16816.F32 R36, R160, R140.reuse, R36 ;  /* 0x0000008ca024723c */ /* 0x082ff00000001824 */
[C---:B------:R-:W-:Y:S04]  /*3920*/  HMMA.16816.F32 R40, R168.reuse, R140, R40 ;  /* 0x0000008ca828723c */ /* 0x040fe80000001828 */
[----:B------:R-:W-:Y:S01]  /*3930*/  @!P0 VIADDMNMX R141, R211, -R3, UR39, PT ;  /* 0x00000027d38d8e46 */ /* 0x000fe2000b800903 */
[----:B------:R-:W-:Y:S02]  /*3940*/  IMAD.MOV.U32 R3, RZ, RZ, 0x38 ;  /* 0x00000038ff037424 */ /* 0x000fe400078e00ff */
[----:B------:R-:W-:Y:S01]  /*3950*/  FMUL.FTZ R140, R245, 1.4426950216293334961 ;  /* 0x3fb8aa3bf58c7820 */ /* 0x000fe20000410000 */
[-C--:B------:R-:W-:Y:S03]  /*3960*/  HMMA.16816.F32 R44, R168, R142.reuse, R44 ;  /* 0x0000008ea82c723c */ /* 0x080fe6000000182c */
[----:B---3--:R-:W-:Y:S02]  /*3970*/  @!P0 LOP3.LUT R0, R251, 0x6, RZ, 0xc0, !PT ;  /* 0x00000006fb008812 */ /* 0x008fe400078ec0ff */
[----:B------:R-:W-:Y:S02]  /*3980*/  FSEL R140, R140, RZ, P4 ;  /* 0x000000ff8c8c7208 */ /* 0x000fe40002000000 */
[----:B------:R-:W-:Y:S01]  /*3990*/  @!P0 LOP3.LUT R0, R0, 0x1c0, R252, 0xf8, !PT ;  /* 0x000001c000008812 */ /* 0x000fe200078ef8fc */
[C---:B------:R-:W-:Y:S04]  /*39a0*/  HMMA.16816.F32 R48, R160.reuse, R142, R48 ;  /* 0x0000008ea030723c */ /* 0x040fe80000001830 */
[----:B------:R-:W-:Y:S02]  /*39b0*/  @!P0 IMAD R0, R2, 0x80, R0 ;  /* 0x0000008002008824 */ /* 0x000fe400078e0200 */
[----:B------:R-:W-:Y:S02]  /*39c0*/  IMAD.MOV.U32 R2, RZ, RZ, 0x8 ;  /* 0x00000008ff027424 */ /* 0x000fe400078e00ff */
[-C--:B--2---:R-:W-:Y:S03]  /*39d0*/  HMMA.16816.F32 R52, R160, R136.reuse, R52 ;  /* 0x00000088a034723c */ /* 0x084fe60000001834 */
        /* <DEDUP_REMOVED lines=9> */
[----:B------:R-:W-:Y:S01]  /*3a70*/  FMUL.FTZ R138, R244, 1.4426950216293334961 ;  /* 0x3fb8aa3bf48a7820 */ /* 0x000fe20000410000 */
[----:B------:R-:W-:Y:S01]  /*3a80*/  @!P0 VIADDMNMX R3, R211, R2, UR39, PT ;  /* 0x00000027d3038e46 */ /* 0x000fe2000b800102 */
[----:B------:R-:W-:Y:S01]  /*3a90*/  FMUL.FTZ R2, R242, 1.4426950216293334961 ;  /* 0x3fb8aa3bf2027820 */ /* 0x000fe20000410000 */
[-C--:B------:R-:W-:Y:S08]  /*3aa0*/  HMMA.16816.F32 R4, R144, R148.reuse, R4 ;  /* 0x000000949004723c */ /* 0x080ff00000001804 */
[C---:B----4-:R-:W-:Y:S04]  /*3ab0*/  HMMA.16816.F32 R8, R132.reuse, R148, R8 ;  /* 0x000000948408723c */ /* 0x050fe80000001808 */
[----:B------:R-:W-:Y:S02]  /*3ac0*/  LEA R148, R177, UR4, 0x1 ;  /* 0x00000004b1947c11 */ /* 0x000fe4000f8e08ff */
[----:B------:R-:W-:Y:S02]  /*3ad0*/  LEA R149, R246, UR4, 0x1 ;  /* 0x00000004f6957c11 */ /* 0x000fe4000f8e08ff */
[-C--:B------:R-:W-:Y:S03]  /*3ae0*/  HMMA.16816.F32 R12, R132, R150.reuse, R12 ;  /* 0x00000096840c723c */ /* 0x080fe6000000180c */
[----:B------:R-:W-:Y:S01]  /*3af0*/  @!P0 FSEL R4, R4, -INF , !P5 ;  /* 0xff80000004048808 */ /* 0x000fe20006800000 */
[--C-:B------:R-:W-:Y:S01]  /*3b00*/  IMAD.IADD R156, R175, 0x1, R149.reuse ;  /* 0x00000001af9c7824 */ /* 0x100fe200078e0295 */
[-C--:B------:R-:W-:Y:S01]  /*3b10*/  @!P0 ISETP.GE.AND P5, PT, R0, R139.reuse, PT ;  /* 0x0000008b0000820c */ /* 0x080fe20003fa6270 */
[----:B------:R-:W-:Y:S01]  /*3b20*/  IMAD.IADD R173, R157, 0x1, R149 ;  /* 0x000000019dad7824 */ /* 0x000fe200078e0295 */
        /* <DEDUP_REMOVED lines=8> */
[----:B------:R-:W-:Y:S01]  /*3bb0*/  @!P0 FSEL R7, R7, -INF , !P5 ;  /* 0xff80000007078808 */ /* 0x000fe20006800000 */
[----:B------:R-:W-:Y:S01]  /*3bc0*/  VIADD R151, R152, 0x1c040 ;  /* 0x0001c04098977836 */ /* 0x000fe20000000000 */
[----:B------:R-:W-:Y:S01]  /*3bd0*/  FSEL R138, R138, RZ, P4 ;  /* 0x000000ff8a8a7208 */ /* 0x000fe20002000000 */
[----:B------:R-:W-:Y:S01]  /*3be0*/  IMAD.IADD R150, R148, 0x1, R175 ;  /* 0x0000000194967824 */ /* 0x000fe200078e02af */
        /* <DEDUP_REMOVED lines=16> */
[----:B------:R1:W2:Y:S01]  /*3cf0*/  MUFU.EX2 R230, R7 ;  /* 0x0000000700e67308 */ /* 0x0002a20000000800 */
[----:B------:R-:W-:Y:S02]  /*3d00*/  @!P0 FSEL R11, R11, -INF , !P4 ;  /* 0xff8000000b0b8808 */ /* 0x000fe40006000000 */
[----:B------:R-:W-:Y:S03]  /*3d10*/  @!P0 FSEL R10, R10, -INF , !P5 ;  /* 0xff8000000a0a8808 */ /* 0x000fe60006800000 */
[--C-:B------:R-:W-:Y:S04]  /*3d20*/  FFMA.FTZ R11, R11, UR8, -R2.reuse ;  /* 0x000000080b0b7c23 */ /* 0x100fe80008010802 */
[----:B------:R3:W-:Y:S01]  /*3d30*/  MUFU.EX2 R210, R9 ;  /* 0x0000000900d27308 */ /* 0x0007e20000000800 */
[----:B------:R-:W-:Y:S09]  /*3d40*/  FFMA.FTZ R10, R10, UR8, -R2 ;  /* 0x000000080a0a7c23 */ /* 0x000ff20008010802 */
[----:B------:R4:W-:Y:S01]  /*3d50*/  MUFU.EX2 R212, R8 ;  /* 0x0000000800d47308 */ /* 0x0009e20000000800 */
[----:B-1----:R-:W1:Y:S09]  /*3d60*/  LDSM.16.M88.4 R4, [R174+0xc800] ;  /* 0x00c80000ae04783b */ /* 0x002e720000000200 */
[----:B------:R-:W-:Y:S01]  /*3d70*/  MUFU.EX2 R216, R10 ;  /* 0x0000000a00d87308 */ /* 0x000fe20000000800 */
[C---:B---3--:R-:W-:Y:S05]  /*3d80*/  @!P0 VIADD R9, R0.reuse, 0x8 ;  /* 0x0000000800098836 */ /* 0x048fea0000000000 */
[-C--:B------:R-:W-:Y:S04]  /*3d90*/  @!P0 ISETP.GE.AND P4, PT, R9, R137.reuse, PT ;  /* 0x000000890900820c */ /* 0x080fe80003f86270 */
[----:B------:R3:W-:Y:S01]  /*3da0*/  MUFU.EX2 R215, R11 ;  /* 0x0000000b00d77308 */ /* 0x0007e20000000800 */
[----:B----4-:R-:W-:Y:S01]  /*3db0*/  @!P0 VIADD R8, R0, 0x9 ;  /* 0x0000000900088836 */ /* 0x010fe20000000000 */
        /* <DEDUP_REMOVED lines=55> */
[----:B------:R-:W4:Y:S01]  /*4130*/  MUFU.EX2 R236, R21 ;  /* 0x0000001500ec7308 */ /* 0x000f220000000800 */
[--C-:B------:R-:W-:Y:S01]  /*4140*/  FFMA.FTZ R24, R24, UR8, -R136.reuse ;  /* 0x0000000818187c23 */ /* 0x100fe20008010888 */
[----:B------:R-:W-:Y:S02]  /*4150*/  @!P0 FSEL R25, R25, -INF , !P4 ;  /* 0xff80000019198808 */ /* 0x000fe40006000000 */
[-C--:B------:R-:W-:Y:S06]  /*4160*/  @!P0 ISETP.GE.AND P4, PT, R9, R3.reuse, PT ;  /* 0x000000030900820c */ /* 0x080fec0003f86270 */
[----:B------:R-:W-:Y:S01]  /*4170*/  MUFU.EX2 R194, R22 ;  /* 0x0000001600c27308 */ /* 0x000fe20000000800 */
[----:B------:R-:W-:Y:S01]  /*4180*/  @!P0 FSEL R26, R26, -INF , !P4 ;  /* 0xff8000001a1a8808 */ /* 0x000fe20006000000 */
[----:B------:R-:W-:Y:S01]  /*4190*/  FFMA.FTZ R25, R25, UR8, -R136 ;  /* 0x0000000819197c23 */ /* 0x000fe20008010888 */
[----:B------:R-:W-:Y:S02]  /*41a0*/  @!P0 ISETP.GE.AND P4, PT, R8, R3, PT ;  /* 0x000000030800820c */ /* 0x000fe40003f86270 */
[----:B---3--:R-:W3:Y:S01]  /*41b0*/  LDSM.16.M88.4 R8, [R174+0xd000] ;  /* 0x00d00000ae08783b */ /* 0x008ee20000000200 */
[--C-:B------:R-:W-:Y:S01]  /*41c0*/  FFMA.FTZ R26, R26, UR8, -R2.reuse ;  /* 0x000000081a1a7c23 */ /* 0x100fe20008010802 */
[----:B------:R-:W-:Y:S03]  /*41d0*/  @!P0 FSEL R27, R27, -INF , !P4 ;  /* 0xff8000001b1b8808 */ /* 0x000fe60006000000 */
[----:B------:R-:W-:Y:S01]  /*41e0*/  MUFU.EX2 R203, R24 ;  /* 0x0000001800cb7308 */ /* 0x000fe20000000800 */
[-C--:B------:R-:W-:Y:S01]  /*41f0*/  @!P0 ISETP.GE.AND P4, PT, R5, R137.reuse, PT ;  /* 0x000000890500820c */ /* 0x080fe20003f86270 */
[----:B------:R-:W-:Y:S03]  /*4200*/  FFMA.FTZ R27, R27, UR8, -R2 ;  /* 0x000000081b1b7c23 */ /* 0x000fe60008010802 */
        /* <DEDUP_REMOVED lines=22> */
[----:B------:R-:W-:Y:S03]  /*4370*/  @!P0 VIADD R5, R0, 0x20 ;  /* 0x0000002000058836 */ /* 0x000fe60000000000 */
[----:B------:R-:W-:Y:S01]  /*4380*/  MUFU.EX2 R235, R32 ;  /* 0x0000002000eb7308 */ /* 0x000fe20000000800 */
[----:B------:R-:W-:Y:S01]  /*4390*/  FFMA.FTZ R33, R33, UR8, -R140 ;  /* 0x0000000821217c23 */ /* 0x000fe2000801088c */
        /* <DEDUP_REMOVED lines=15> */
[----:B------:R-:W-:Y:S03]  /*4490*/  @!P0 ISETP.GE.AND P4, PT, R4, R141, PT ;  /* 0x0000008d0400820c */ /* 0x000fe60003f86270 */
[----:B------:R-:W-:Y:S01]  /*44a0*/  MUFU.EX2 R199, R28 ;  /* 0x0000001c00c77308 */ /* 0x000fe20000000800 */
[--C-:B------:R-:W-:Y:S01]  /*44b0*/  FFMA.FTZ R36, R36, UR8, -R140.reuse ;  /* 0x0000000824247c23 */ /* 0x100fe2000801088c */
[----:B------:R-:W-:Y:S02]  /*44c0*/  @!P0 FSEL R37, R37, -INF , !P4 ;  /* 0xff80000025258808 */ /* 0x000fe40006000000 */
[-C--:B------:R-:W-:Y:S06]  /*44d0*/  @!P0 ISETP.GE.AND P4, PT, R5, R139.reuse, PT ;  /* 0x0000008b0500820c */ /* 0x080fec0003f86270 */
[----:B------:R-:W3:Y:S01]  /*44e0*/  MUFU.EX2 R187, R35 ;  /* 0x0000002300bb7308 */ /* 0x000ee20000000800 */
        /* <DEDUP_REMOVED lines=18> */
[----:B------:R2:W1:Y:S01]  /*4610*/  LDSM.16.M88.4 R4, [R174+0xd800] ;  /* 0x00d80000ae04783b */ /* 0x0004620000000200 */
        /* <DEDUP_REMOVED lines=14> */
[----:B------:R-:W-:Y:S01]  /*4700*/  @!P0 ISETP.GE.AND P4, PT, R8, R3, PT ;  /* 0x000000030800820c */ /* 0x000fe20003f86270 */
[----:B--2---:R-:W-:Y:S02]  /*4710*/  IMAD.IADD R174, R175, 0x1, R173 ;  /* 0x00000001afae7824 */ /* 0x004fe400078e02ad */
        /* <DEDUP_REMOVED lines=10> */
[-C--:B-1----:R-:W-:Y:S03]  /*47c0*/  HMMA.16816.F32 R52, R144, R4.reuse, R52 ;  /* 0x000000049034723c */ /* 0x082fe60000001834 */
[-C--:B------:R-:W-:Y:S01]  /*47d0*/  @!P0 ISETP.GE.AND P4, PT, R9, R139.reuse, PT ;  /* 0x0000008b0900820c */ /* 0x080fe20003f86270 */
[----:B------:R-:W-:Y:S03]  /*47e0*/  FFMA.FTZ R49, R49, UR8, -R140 ;  /* 0x0000000831317c23 */ /* 0x000fe6000801088c */
[----:B------:R-:W-:Y:S01]  /*47f0*/  MUFU.EX2 R226, R48 ;  /* 0x0000003000e27308 */ /* 0x000fe20000000800 */
[----:B------:R-:W-:Y:S01]  /*4800*/  @!P0 VIADD R9, R0, 0x31 ;  /* 0x0000003100098836 */ /* 0x000fe20000000000 */
[----:B------:R-:W-:Y:S01]  /*4810*/  @!P0 FSEL R50, R50, -INF , !P4 ;  /* 0xff80000032328808 */ /* 0x000fe20006000000 */
[C---:B------:R-:W-:Y:S04]  /*4820*/  HMMA.16816.F32 R56, R132.reuse, R4, R56 ;  /* 0x000000048438723c */ /* 0x040fe80000001838 */
[----:B------:R-:W-:Y:S01]  /*4830*/  @!P0 ISETP.GE.AND P4, PT, R8, R139, PT ;  /* 0x0000008b0800820c */ /* 0x000fe20003f86270 */
[----:B------:R-:W-:Y:S01]  /*4840*/  @!P0 VIADD R8, R0, 0x30 ;  /* 0x0000003000088836 */ /* 0x000fe20000000000 */
[----:B------:R-:W-:Y:S01]  /*4850*/  @!P0 ISETP.GE.AND P5, PT, R9, R137, PT ;  /* 0x000000890900820c */ /* 0x000fe20003fa6270 */
[--C-:B------:R-:W-:Y:S01]  /*4860*/  FFMA.FTZ R50, R50, UR8, -R138.reuse ;  /* 0x0000000832327c23 */ /* 0x100fe2000801088a */
[-C--:B------:R-:W-:Y:S01]  /*4870*/  HMMA.16816.F32 R60, R132, R6.reuse, R60 ;  /* 0x00000006843c723c */ /* 0x080fe2000000183c */
[----:B------:R-:W-:Y:S02]  /*4880*/  MUFU.EX2 R225, R49 ;  /* 0x0000003100e17308 */ /* 0x000fe40000000800 */
[----:B------:R-:W-:Y:S01]  /*4890*/  @!P0 FSEL R51, R51, -INF , !P4 ;  /* 0xff80000033338808 */ /* 0x000fe20006000000 */
[----:B------:R-:W-:Y:S01]  /*48a0*/  VIADD R4, R152, 0x1c000 ;  /* 0x0001c00098047836 */ /* 0x000fe20000000000 */
[C---:B------:R-:W-:Y:S02]  /*48b0*/  @!P0 ISETP.GE.AND P4, PT, R8.reuse, R141, PT ;  /* 0x0000008d0800820c */ /* 0x040fe40003f86270 */
[----:B------:R-:W-:Y:S01]  /*48c0*/  @!P0 ISETP.GE.AND P6, PT, R8, R137, PT ;  /* 0x000000890800820c */ /* 0x000fe20003fc6270 */
[----:B------:R-:W-:Y:S03]  /*48d0*/  HMMA.16816.F32 R64, R144, R6, R64 ;  /* 0x000000069040723c */ /* 0x000fe60000001840 */
        /* <DEDUP_REMOVED lines=12> */
[--C-:B------:R-:W-:Y:S01]  /*49a0*/  FFMA.FTZ R52, R52, UR8, -R140.reuse ;  /* 0x0000000834347c23 */ /* 0x100fe2000801088c */
[----:B------:R-:W-:Y:S01]  /*49b0*/  @!P0 FSEL R54, R54, -INF , !P4 ;  /* 0xff80000036368808 */ /* 0x000fe20006000000 */
[----:B------:R-:W-:Y:S01]  /*49c0*/  FFMA.FTZ R53, R53, UR8, -R140 ;  /* 0x0000000835357c23 */ /* 0x000fe2000801088c */
        /* <DEDUP_REMOVED lines=12> */
[----:B------:R-:W-:Y:S01]  /*4a90*/  @!P0 ISETP.GE.AND P4, PT, R0, R137, PT ;  /* 0x000000890000820c */ /* 0x000fe20003f86270 */
[----:B------:R-:W-:Y:S01]  /*4aa0*/  IMAD.IADD R153, R250, 0x1, R151 ;  /* 0x00000001fa997824 */ /* 0x000fe200078e0297 */
[----:B------:R-:W-:Y:S01]  /*4ab0*/  @!P0 ISETP.GE.AND P5, PT, R0, R141, PT ;  /* 0x0000008d0000820c */ /* 0x000fe20003fa6270 */
[----:B------:R-:W-:Y:S01]  /*4ac0*/  FFMA.FTZ R58, R58, UR8, -R2 ;  /* 0x000000083a3a7c23 */ /* 0x000fe20008010802 */
[----:B------:R-:W-:Y:S01]  /*4ad0*/  @!P0 ISETP.GE.AND P6, PT, R9, R3, PT ;  /* 0x000000030900820c */ /* 0x000fe20003fc6270 */
[----:B------:R-:W-:Y:S01]  /*4ae0*/  IMAD.IADD R155, R248, 0x1, R153 ;  /* 0x00000001f89b7824 */ /* 0x000fe200078e0299 */
[----:B------:R-:W-:Y:S03]  /*4af0*/  @!P0 FSEL R61, R61, -INF , !P4 ;  /* 0xff8000003d3d8808 */ /* 0x000fe60006000000 */
[----:B------:R-:W-:Y:S01]  /*4b00*/  MUFU.EX2 R200, R43 ;  /* 0x0000002b00c87308 */ /* 0x000fe20000000800 */
[----:B------:R-:W-:Y:S01]  /*4b10*/  @!P0 FSEL R65, R65, -INF , !P5 ;  /* 0xff80000041418808 */ /* 0x000fe20006800000 */
[--C-:B------:R-:W-:Y:S01]  /*4b20*/  FFMA.FTZ R60, R60, UR8, -R136.reuse ;  /* 0x000000083c3c7c23 */ /* 0x100fe20008010888 */
[----:B------:R-:W-:Y:S01]  /*4b30*/  @!P0 FSEL R59, R59, -INF , !P6 ;  /* 0xff8000003b3b8808 */ /* 0x000fe20007000000 */
[----:B------:R-:W-:Y:S01]  /*4b40*/  FFMA.FTZ R136, R61, UR8, -R136 ;  /* 0x000000083d887c23 */ /* 0x000fe20008010888 */
[C---:B------:R-:W-:Y:S02]  /*4b50*/  @!P0 ISETP.GE.AND P6, PT, R4.reuse, R141, PT ;  /* 0x0000008d0400820c */ /* 0x040fe40003fc6270 */
        /* <DEDUP_REMOVED lines=10> */
[----:B------:R-:W-:Y:S01]  /*4c00*/  F2FP.F16.F32.PACK_AB R3, R197, R227 ;  /* 0x000000e3c503723e */ /* 0x000fe200000000ff */
        /* <DEDUP_REMOVED lines=16> */
[----:B-1----:R-:W-:Y:S07]  /*4d10*/  F2FP.F16.F32.PACK_AB R4, R228, R229 ;  /* 0x000000e5e404723e */ /* 0x002fee00000000ff */
[----:B------:R-:W-:Y:S01]  /*4d20*/  MUFU.EX2 R224, R52 ;  /* 0x0000003400e07308 */ /* 0x000fe20000000800 */
[----:B--2---:R-:W-:Y:S01]  /*4d30*/  F2FP.F16.F32.PACK_AB R5, R210, R212 ;  /* 0x000000d4d205723e */ /* 0x004fe200000000ff */
        /* <DEDUP_REMOVED lines=8> */
[----:B--2---:R-:W-:Y:S03]  /*4dc0*/  F2FP.F16.F32.PACK_AB R5, R208, R209 ;  /* 0x000000d1d005723e */ /* 0x004fe600000000ff */
        /* <DEDUP_REMOVED lines=8> */
[----:B---3--:R-:W-:Y:S09]  /*4e50*/  F2FP.F16.F32.PACK_AB R4, R187, R188 ;  /* 0x000000bcbb04723e */ /* 0x008ff200000000ff */
[----:B------:R-:W-:Y:S01]  /*4e60*/  MUFU.EX2 R161, R138 ;  /* 0x0000008a00a17308 */ /* 0x000fe20000000800 */
[----:B-1----:R-:W-:Y:S01]  /*4e70*/  F2FP.F16.F32.PACK_AB R5, R234, R235 ;  /* 0x000000ebea05723e */ /* 0x002fe200000000ff */
[----:B------:R1:W-:Y:S01]  /*4e80*/  STS [R158+0x1c400], R4 ;  /* 0x01c400049e007388 */ /* 0x0003e20000000800 */
[----:B--2---:R-:W-:Y:S03]  /*4e90*/  F2FP.F16.F32.PACK_AB R3, R202, R203 ;  /* 0x000000cbca03723e */ /* 0x004fe600000000ff */
[----:B------:R2:W-:Y:S04]  /*4ea0*/  STS [R158+0x1c000], R5 ;  /* 0x01c000059e007388 */ /* 0x0005e80000000800 */
[----:B------:R3:W-:Y:S01]  /*4eb0*/  MUFU.EX2 R169, R2 ;  /* 0x0000000200a97308 */ /* 0x0007e20000000800 */
[----:B----4-:R-:W-:Y:S01]  /*4ec0*/  F2FP.F16.F32.PACK_AB R0, R206, R207 ;  /* 0x000000cfce00723e */ /* 0x010fe200000000ff */
[----:B------:R4:W-:Y:S04]  /*4ed0*/  STS [R154+0x1e000], R3 ;  /* 0x01e000039a007388 */ /* 0x0009e80000000800 */
[----:B------:R4:W-:Y:S04]  /*4ee0*/  STS [R154+0x1e400], R0 ;  /* 0x01e400009a007388 */ /* 0x0009e80000000800 */
[----:B------:R-:W-:Y:S10]  /*4ef0*/  MUFU.EX2 R182, R56 ;  /* 0x0000003800b67308 */ /* 0x000ff40000000800 */
[----:B------:R-:W4:Y:S01]  /*4f00*/  MUFU.EX2 R181, R57 ;  /* 0x0000003900b57308 */ /* 0x000f220000000800 */
[----:B---3--:R-:W-:Y:S02]  /*4f10*/  F2FP.F16.F32.PACK_AB R2, R221, R222 ;  /* 0x000000dedd02723e */ /* 0x008fe400000000ff */
[----:B-1----:R-:W-:Y:S02]  /*4f20*/  F2FP.F16.F32.PACK_AB R4, R204, R205 ;  /* 0x000000cdcc04723e */ /* 0x002fe400000000ff */
[----:B--2---:R-:W-:Y:S03]  /*4f30*/  F2FP.F16.F32.PACK_AB R5, R198, R199 ;  /* 0x000000c7c605723e */ /* 0x004fe600000000ff */
[----:B------:R1:W-:Y:S02]  /*4f40*/  STS [R158+0x1e400], R4 ;  /* 0x01e400049e007388 */ /* 0x0003e40000000800 */
[----:B------:R-:W-:Y:S01]  /*4f50*/  MUFU.EX2 R184, R58 ;  /* 0x0000003a00b87308 */ /* 0x000fe20000000800 */
[----:B----4-:R-:W-:Y:S01]  /*4f60*/  F2FP.F16.F32.PACK_AB R3, R231, R232 ;  /* 0x000000e8e703723e */ /* 0x010fe200000000ff */
[----:B------:R2:W-:Y:S01]  /*4f70*/  STS [R158+0x1e000], R5 ;  /* 0x01e000059e007388 */ /* 0x0005e20000000800 */
[----:B------:R-:W-:Y:S03]  /*4f80*/  F2FP.F16.F32.PACK_AB R0, R185, R186 ;  /* 0x000000bab900723e */ /* 0x000fe600000000ff */
[----:B------:R3:W-:Y:S04]  /*4f90*/  STS [R151], R3 ;  /* 0x0000000397007388 */ /* 0x0007e80000000800 */
[----:B------:R-:W-:Y:S01]  /*4fa0*/  MUFU.EX2 R183, R59 ;  /* 0x0000003b00b77308 */ /* 0x000fe20000000800 */
[----:B------:R4:W-:Y:S09]  /*4fb0*/  STS [R151+0x400], R0 ;  /* 0x0004000097007388 */ /* 0x0009f20000000800 */
[----:B------:R-:W-:Y:S01]  /*4fc0*/  MUFU.EX2 R168, R60 ;  /* 0x0000003c00a87308 */ /* 0x000fe20000000800 */
[----:B-1----:R-:W-:Y:S09]  /*4fd0*/  F2FP.F16.F32.PACK_AB R4, R191, R192 ;  /* 0x000000c0bf04723e */ /* 0x002ff200000000ff */
[----:B------:R-:W1:Y:S01]  /*4fe0*/  MUFU.EX2 R167, R136 ;  /* 0x0000008800a77308 */ /* 0x000e620000000800 */
[----:B--2---:R-:W-:Y:S02]  /*4ff0*/  F2FP.F16.F32.PACK_AB R5, R225, R226 ;  /* 0x000000e2e105723e */ /* 0x004fe400000000ff */
[----:B---3--:R-:W-:Y:S07]  /*5000*/  F2FP.F16.F32.PACK_AB R3, R171, R180 ;  /* 0x000000b4ab03723e */ /* 0x008fee00000000ff */
[----:B------:R-:W2:Y:S01]  /*5010*/  MUFU.EX2 R170, R62 ;  /* 0x0000003e00aa7308 */ /* 0x000ea20000000800 */
[----:B----4-:R-:W-:Y:S05]  /*5020*/  IMAD.IADD R0, R248, 0x1, R151 ;  /* 0x00000001f8007824 */ /* 0x010fea00078e0297 */
[----:B------:R3:W-:Y:S04]  /*5030*/  STS [R0], R5 ;  /* 0x0000000500007388 */ /* 0x0007e80000000800 */
[----:B------:R4:W-:Y:S04]  /*5040*/  STS [R0+0x400], R3 ;  /* 0x0004000300007388 */ /* 0x0009e80000000800 */
[----:B------:R1:W-:Y:S01]  /*5050*/  STS [R151+0x2000], R4 ;  /* 0x0020000497007388 */ /* 0x0003e20000000800 */
[----:B---3--:R-:W-:Y:S02]  /*5060*/  F2FP.F16.F32.PACK_AB R5, R200, R201 ;  /* 0x000000c9c805723e */ /* 0x008fe400000000ff */
[----:B----4-:R-:W-:Y:S03]  /*5070*/  F2FP.F16.F32.PACK_AB R3, R195, R196 ;  /* 0x000000c4c303723e */ /* 0x010fe600000000ff */
[----:B------:R3:W-:Y:S01]  /*5080*/  STS [R151+0x2400], R5 ;  /* 0x0024000597007388 */ /* 0x0007e20000000800 */
[----:B-1----:R-:W-:Y:S03]  /*5090*/  F2FP.F16.F32.PACK_AB R4, R189, R190 ;  /* 0x000000bebd04723e */ /* 0x002fe600000000ff */
[----:B------:R1:W-:Y:S04]  /*50a0*/  STS [R0+0x2400], R3 ;  /* 0x0024000300007388 */ /* 0x0003e80000000800 */
[----:B------:R4:W-:Y:S01]  /*50b0*/  STS [R0+0x2000], R4 ;  /* 0x0020000400007388 */ /* 0x0009e20000000800 */
[----:B---3--:R-:W-:Y:S02]  /*50c0*/  F2FP.F16.F32.PACK_AB R5, R223, R224 ;  /* 0x000000e0df05723e */ /* 0x008fe400000000ff */
[----:B-1----:R-:W-:Y:S03]  /*50d0*/  F2FP.F16.F32.PACK_AB R3, R181, R182 ;  /* 0x000000b6b503723e */ /* 0x002fe600000000ff */
[----:B------:R-:W-:Y:S01]  /*50e0*/  STS [R153], R5 ;  /* 0x0000000599007388 */ /* 0x000fe20000000800 */
[----:B----4-:R-:W-:Y:S02]  /*50f0*/  F2FP.F16.F32.PACK_AB R4, R165, R166 ;  /* 0x000000a6a504723e */ /* 0x010fe400000000ff */
[----:B------:R-:W-:Y:S03]  /*5100*/  F2FP.F16.F32.PACK_AB R0, R161, R162 ;  /* 0x000000a2a100723e */ /* 0x000fe600000000ff */
[----:B------:R-:W-:Y:S04]  /*5110*/  STS [R153+0x400], R4 ;  /* 0x0004000499007388 */ /* 0x000fe80000000800 */
[----:B------:R1:W-:Y:S04]  /*5120*/  STS [R155], R2 ;  /* 0x000000029b007388 */ /* 0x0003e80000000800 */
[----:B------:R2:W-:Y:S04]  /*5130*/  STS [R155+0x400], R0 ;  /* 0x000400009b007388 */ /* 0x0005e80000000800 */
[----:B------:R3:W-:Y:S01]  /*5140*/  STS [R153+0x2000], R3 ;  /* 0x0020000399007388 */ /* 0x0007e20000000800 */
[----:B-1----:R-:W-:Y:S02]  /*5150*/  F2FP.F16.F32.PACK_AB R2, R167, R168 ;  /* 0x000000a8a702723e */ /* 0x002fe400000000ff */
[----:B--2---:R-:W-:Y:S02]  /*5160*/  F2FP.F16.F32.PACK_AB R0, R169, R170 ;  /* 0x000000aaa900723e */ /* 0x004fe400000000ff */
[----:B---3--:R-:W-:Y:S05]  /*5170*/  F2FP.F16.F32.PACK_AB R3, R183, R184 ;  /* 0x000000b8b703723e */ /* 0x008fea00000000ff */
[----:B------:R1:W-:Y:S04]  /*5180*/  STS [R153+0x2400], R3 ;  /* 0x0024000399007388 */ /* 0x0003e80000000800 */
[----:B------:R2:W-:Y:S04]  /*5190*/  STS [R155+0x2000], R2 ;  /* 0x002000029b007388 */ /* 0x0005e80000000800 */
[----:B------:R-:W-:Y:S04]  /*51a0*/  STS [R155+0x2400], R0 ;  /* 0x002400009b007388 */ /* 0x000fe80000000800 */
[----:B------:R-:W-:Y:S08]  /*51b0*/  LDSM.16.M88.4 R64, [R148+0x8000] ;  /* 0x008000009440783b */ /* 0x000ff00000000200 */
[----:B------:R-:W3:Y:S01]  /*51c0*/  LDSM.16.M88.4 R16, [R149+0x10000] ;  /* 0x010000009510783b */ /* 0x000ee20000000200 */
[----:B-1----:R-:W-:Y:S07]  /*51d0*/  IMAD.U32 R3, RZ, RZ, UR13 ;  /* 0x0000000dff037e24 */ /* 0x002fee000f8e00ff */
[----:B------:R-:W1:Y:S01]  /*51e0*/  LDSM.16.M88.4 R60, [R148+0xa000] ;  /* 0x00a00000943c783b */ /* 0x000e620000000200 */
[----:B--2---:R-:W-:Y:S05]  /*51f0*/  IMAD.U32 R2, RZ, RZ, UR12 ;  /* 0x0000000cff027e24 */ /* 0x004fea000f8e00ff */
[C---:B------:R-:W-:Y:S02]  /*5200*/  LEA R2, P0, R233.reuse, R2, 0x2 ;  /* 0x00000002e9027211 */ /* 0x040fe400078010ff */
[----:B------:R-:W2:Y:S02]  /*5210*/  LDSM.16.M88.4 R32, [R149+0x10800] ;  /* 0x010800009520783b */ /* 0x000ea40000000200 */
[----:B------:R-:W-:Y:S06]  /*5220*/  LEA.HI.X R3, R233, R3, RZ, 0x2, P0 ;  /* 0x00000003e9037211 */ /* 0x000fec00000f14ff */
[----:B------:R-:W4:Y:S08]  /*5230*/  LDSM.16.M88.4 R48, [R149+0x11000] ;  /* 0x011000009530783b */ /* 0x000f300000000200 */
[----:B------:R-:W4:Y:S01]  /*5240*/  LDSM.16.M88.4 R132, [R149+0x11800] ;  /* 0x011800009584783b */ /* 0x000f220000000200 */
[-C--:B---3--:R-:W-:Y:S07]  /*5250*/  HMMA.16816.F32 R4, R64, R16.reuse, RZ ;  /* 0x000000104004723c */ /* 0x088fee00000018ff */
[----:B------:R-:W-:Y:S01]  /*5260*/  LDSM.16.M88.4 R136, [R150+0x8000] ;  /* 0x008000009688783b */ /* 0x000fe20000000200 */
[C---:B-1----:R-:W-:Y:S07]  /*5270*/  HMMA.16816.F32 R8, R60.reuse, R16, RZ ;  /* 0x000000103c08723c */ /* 0x042fee00000018ff */
[----:B------:R-:W1:Y:S01]  /*5280*/  LDSM.16.M88.4 R140, [R156+0x10000] ;  /* 0x010000009c8c783b */ /* 0x000e620000000200 */
[-C--:B------:R-:W-:Y:S07]  /*5290*/  HMMA.16816.F32 R12, R60, R18.reuse, RZ ;  /* 0x000000123c0c723c */ /* 0x080fee00000018ff */
[----:B------:R-:W3:Y:S01]  /*52a0*/  LDSM.16.M88.4 R144, [R150+0xa000] ;  /* 0x00a000009690783b */ /* 0x000ee20000000200 */
[C---:B------:R-:W-:Y:S08]  /*52b0*/  HMMA.16816.F32 R16, R64.reuse, R18, RZ ;  /* 0x000000124010723c */ /* 0x040ff000000018ff */
[-C--:B--2---:R-:W-:Y:S08]  /*52c0*/  HMMA.16816.F32 R20, R64, R32.reuse, RZ ;  /* 0x000000204014723c */ /* 0x084ff000000018ff */
        /* <DEDUP_REMOVED lines=13> */
[C---:B---3--:R-:W-:Y:S08]  /*53a0*/  HMMA.16816.F32 R8, R144.reuse, R140, R8 ;  /* 0x0000008c9008723c */ /* 0x048ff00000001808 */
        /* <DEDUP_REMOVED lines=11> */
[C---:B------:R-:W-:Y:S08]  /*5460*/  HMMA.16816.F32 R48, R136.reuse, R142, R48 ;  /* 0x0000008e8830723c */ /* 0x040ff00000001830 */
[-C--:B--2---:R-:W-:Y:S08]  /*5470*/  HMMA.16816.F32 R52, R136, R132.reuse, R52 ;  /* 0x000000848834723c */ /* 0x084ff00000001834 */
[C---:B------:R-:W-:Y:S08]  /*5480*/  HMMA.16816.F32 R56, R144.reuse, R132, R56 ;  /* 0x000000849038723c */ /* 0x040ff00000001838 */
[-C--:B------:R-:W-:Y:S01]  /*5490*/  HMMA.16816.F32 R60, R144, R134.reuse, R60 ;  /* 0x00000086903c723c */ /* 0x080fe2000000183c */
[----:B------:R-:W2:Y:S02]  /*54a0*/  LDG.E R146, desc[UR32][R2.64] ;  /* 0x0000002002927981 */ /* 0x000ea4000c1e1900 */
[----:B------:R-:W-:Y:S04]  /*54b0*/  IMAD.IADD R144, R148, 0x1, R157 ;  /* 0x0000000194907824 */ /* 0x000fe800078e029d */
[----:B------:R-:W-:Y:S01]  /*54c0*/  IMAD.IADD R145, R175, 0x1, R144 ;  /* 0x00000001af917824 */ /* 0x000fe200078e0290 */
[----:B------:R-:W-:Y:S01]  /*54d0*/  HMMA.16816.F32 R64, R136, R134, R64 ;  /* 0x000000868840723c */ /* 0x000fe20000001840 */
[----:B------:R-:W-:Y:S08]  /*54e0*/  LDSM.16.M88.4 R140, [R144+0x8000] ;  /* 0x00800000908c783b */ /* 0x000ff00000000200 */
[----:B------:R-:W1:Y:S08]  /*54f0*/  LDSM.16.M88.4 R132, [R173+0x10000] ;  /* 0x01000000ad84783b */ /* 0x000e700000000200 */
[----:B------:R-:W3:Y:S01]  /*5500*/  LDSM.16.M88.4 R136, [R144+0xa000] ;  /* 0x00a000009088783b */ /* 0x000ee20000000200 */
[-C--:B-1----:R-:W-:Y:S08]  /*5510*/  HMMA.16816.F32 R4, R140, R132.reuse, R4 ;  /* 0x000000848c04723c */ /* 0x082ff00000001804 */
[C---:B---3--:R-:W-:Y:S08]  /*5520*/  HMMA.16816.F32 R8, R136.reuse, R132, R8 ;  /* 0x000000848808723c */ /* 0x048ff00000001808 */
        /* <DEDUP_REMOVED lines=15> */
[-C--:B------:R-:W-:Y:S01]  /*5620*/  HMMA.16816.F32 R60, R136, R134.reuse, R60 ;  /* 0x00000086883c723c */ /* 0x080fe2000000183c */
[----:B------:R-:W-:Y:S07]  /*5630*/  LDSM.16.M88.4 R136, [R174+0x10000] ;  /* 0x01000000ae88783b */ /* 0x000fee0000000200 */
[----:B------:R-:W-:Y:S01]  /*5640*/  HMMA.16816.F32 R64, R140, R134, R64 ;  /* 0x000000868c40723c */ /* 0x000fe20000001840 */
[----:B------:R-:W3:Y:S04]  /*5650*/  LDG.E R142, desc[UR32][R2.64+0x20] ;  /* 0x00002020028e7981 */ /* 0x000ee8000c1e1900 */
[----:B------:R-:W1:Y:S08]  /*5660*/  LDSM.16.M88.4 R132, [R145+0x8000] ;  /* 0x008000009184783b */ /* 0x000e700000000200 */
[----:B------:R-:W5:Y:S04]  /*5670*/  LDG.E R141, desc[UR32][R2.64+0x100] ;  /* 0x00010020028d7981 */ /* 0x000f68000c1e1900 */
[----:B------:R4:W5:Y:S02]  /*5680*/  LDG.E R140, desc[UR32][R2.64+0x120] ;  /* 0x00012020028c7981 */ /* 0x000964000c1e1900 */
[--C-:B----4-:R-:W-:Y:S02]  /*5690*/  SHF.R.U32.HI R3, RZ, 0x4, R179.reuse ;  /* 0x00000004ff037819 */ /* 0x110fe400000116b3 */
[----:B------:R-:W-:Y:S01]  /*56a0*/  SHF.R.U32.HI R2, RZ, 0x1, R179 ;  /* 0x00000001ff027819 */ /* 0x000fe200000116b3 */
[-C--:B-1----:R-:W-:Y:S11]  /*56b0*/  HMMA.16816.F32 R4, R132, R136.reuse, R4 ;  /* 0x000000888404723c */ /* 0x082ff60000001804 */
[----:B------:R-:W-:Y:S08]  /*56c0*/  @!UPT UIADD3 URZ, UPT, UPT, URZ, URZ, URZ ;  /* 0x000000fffffff290 */ /* 0x000ff0000fffe0ff */
[C---:B--2---:R-:W-:Y:S01]  /*56d0*/  FADD.FTZ R4, -R146.reuse, R4 ;  /* 0x0000000492047221 */ /* 0x044fe20000010100 */
[----:B------:R-:W-:Y:S03]  /*56e0*/  FADD.FTZ R5, -R146, R5 ;  /* 0x0000000592057221 */ /* 0x000fe60000010100 */
[----:B------:R-:W-:Y:S01]  /*56f0*/  FMUL.FTZ R164, R164, R4 ;  /* 0x00000004a4a47220 */ /* 0x000fe20000410000 */
[----:B------:R-:W-:Y:S01]  /*5700*/  FMUL.FTZ R163, R163, R5 ;  /* 0x00000005a3a37220 */ /* 0x000fe20000410000 */
[C---:B---3--:R-:W-:Y:S01]  /*5710*/  FADD.FTZ R6, -R142.reuse, R6 ;  /* 0x000000068e067221 */ /* 0x048fe20000010100 */
[----:B------:R-:W-:Y:S03]  /*5720*/  FADD.FTZ R7, -R142, R7 ;  /* 0x000000078e077221 */ /* 0x000fe60000010100 */
[----:B------:R-:W-:Y:S01]  /*5730*/  FMUL.FTZ R160, R160, R6 ;  /* 0x00000006a0a07220 */ /* 0x000fe20000410000 */
[----:B------:R-:W-:Y:S02]  /*5740*/  FMUL.FTZ R147, R230, R7 ;  /* 0x00000007e6937220 */ /* 0x000fe40000410000 */
[----:B------:R-:W1:Y:S02]  /*5750*/  LDSM.16.M88.4 R4, [R145+0xa000] ;  /* 0x00a000009104783b */ /* 0x000e640000000200 */
[C---:B-1----:R-:W-:Y:S08]  /*5760*/  HMMA.16816.F32 R8, R4.reuse, R136, R8 ;  /* 0x000000880408723c */ /* 0x042ff00000001808 */
[-C--:B------:R-:W-:Y:S08]  /*5770*/  HMMA.16816.F32 R12, R4, R138.reuse, R12 ;  /* 0x0000008a040c723c */ /* 0x080ff0000000180c */
[C---:B------:R-:W-:Y:S01]  /*5780*/  HMMA.16816.F32 R16, R132.reuse, R138, R16 ;  /* 0x0000008a8410723c */ /* 0x040fe20000001810 */
[----:B------:R-:W1:Y:S11]  /*5790*/  LDSM.16.M88.4 R136, [R174+0x10800] ;  /* 0x01080000ae88783b */ /* 0x000e760000000200 */
[----:B------:R-:W-:Y:S07]  /*57a0*/  @!UPT UIADD3 URZ, UPT, UPT, URZ, URZ, URZ ;  /* 0x000000fffffff290 */ /* 0x000fee000fffe0ff */
[C---:B------:R-:W-:Y:S01]  /*57b0*/  FADD.FTZ R16, -R146.reuse, R16 ;  /* 0x0000001092107221 */ /* 0x040fe20000010100 */
[----:B------:R-:W-:Y:S01]  /*57c0*/  FADD.FTZ R17, -R146, R17 ;  /* 0x0000001192117221 */ /* 0x000fe20000010100 */
[----:B------:R-:W-:Y:S02]  /*57d0*/  FADD.FTZ R18, -R142, R18 ;  /* 0x000000128e127221 */ /* 0x000fe40000010100 */
[----:B------:R-:W-:Y:S01]  /*57e0*/  FMUL.FTZ R16, R229, R16 ;  /* 0x00000010e5107220 */ /* 0x000fe20000410000 */
[----:B------:R-:W-:Y:S01]  /*57f0*/  FMUL.FTZ R17, R228, R17 ;  /* 0x00000011e4117220 */ /* 0x000fe20000410000 */
[----:B------:R-:W-:Y:S01]  /*5800*/  FMUL.FTZ R143, R227, R18 ;  /* 0x00000012e38f7220 */ /* 0x000fe20000410000 */
[----:B------:R-:W-:Y:S01]  /*5810*/  F2FP.F16.F32.PACK_AB R18, R163, R164 ;  /* 0x000000a4a312723e */ /* 0x000fe200000000ff */
[-C--:B-1----:R-:W-:Y:S08]  /*5820*/  HMMA.16816.F32 R20, R132, R136.reuse, R20 ;  /* 0x000000888414723c */ /* 0x082ff00000001814 */
[C---:B------:R-:W-:Y:S08]  /*5830*/  HMMA.16816.F32 R24, R4.reuse, R136, R24 ;  /* 0x000000880418723c */ /* 0x040ff00000001818 */
[-C--:B------:R-:W-:Y:S03]  /*5840*/  HMMA.16816.F32 R28, R4, R138.reuse, R28 ;  /* 0x0000008a041c723c */ /* 0x080fe6000000181c */
[C---:B------:R-:W-:Y:S05]  /*5850*/  FADD.FTZ R21, -R146.reuse, R21 ;  /* 0x0000001592157221 */ /* 0x040fea0000010100 */
[C---:B------:R-:W-:Y:S01]  /*5860*/  HMMA.16816.F32 R32, R132.reuse, R138, R32 ;  /* 0x0000008a8420723c */ /* 0x040fe20000001820 */
[----:B------:R-:W1:Y:S11]  /*5870*/  LDSM.16.M88.4 R136, [R174+0x11000] ;  /* 0x01100000ae88783b */ /* 0x000e760000000200 */
[----:B------:R-:W-:Y:S07]  /*5880*/  @!UPT UIADD3 URZ, UPT, UPT, URZ, URZ, URZ ;  /* 0x000000fffffff290 */ /* 0x000fee000fffe0ff */
[----:B------:R-:W-:Y:S01]  /*5890*/  FADD.FTZ R33, -R146, R33 ;  /* 0x0000002192217221 */ /* 0x000fe20000010100 */
[-C--:B-1----:R-:W-:Y:S08]  /*58a0*/  HMMA.16816.F32 R36, R132, R136.reuse, R36 ;  /* 0x000000888424723c */ /* 0x082ff00000001824 */
[C---:B------:R-:W-:Y:S08]  /*58b0*/  HMMA.16816.F32 R40, R4.reuse, R136, R40 ;  /* 0x000000880428723c */ /* 0x040ff00000001828 */
[-C--:B------:R-:W-:Y:S08]  /*58c0*/  HMMA.16816.F32 R44, R4, R138.reuse, R44 ;  /* 0x0000008a042c723c */ /* 0x080ff0000000182c */
[C---:B------:R-:W-:Y:S01]  /*58d0*/  HMMA.16816.F32 R48, R132.reuse, R138, R48 ;  /* 0x0000008a8430723c */ /* 0x040fe20000001830 */
[----:B------:R-:W1:Y:S07]  /*58e0*/  LDSM.16.M88.4 R136, [R174+0x11800] ;  /* 0x01180000ae88783b */ /* 0x000e6e0000000200 */
[-C--:B-1----:R-:W-:Y:S08]  /*58f0*/  HMMA.16816.F32 R52, R132, R136.reuse, R52 ;  /* 0x000000888434723c */ /* 0x082ff00000001834 */
[C---:B------:R-:W-:Y:S04]  /*5900*/  HMMA.16816.F32 R56, R4.reuse, R136, R56 ;  /* 0x000000880438723c */ /* 0x040fe80000001838 */
[----:B------:R-:W-:Y:S02]  /*5910*/  LOP3.LUT R137, R3, 0x8, RZ, 0xc0, !PT ;  /* 0x0000000803897812 */ /* 0x000fe400078ec0ff */
[----:B------:R-:W-:Y:S02]  /*5920*/  LOP3.LUT R136, R2, 0x30, RZ, 0xc0, !PT ;  /* 0x0000003002887812 */ /* 0x000fe400078ec0ff */
[--C-:B------:R-:W-:Y:S01]  /*5930*/  LOP3.LUT R2, R137, 0x10, R179.reuse, 0xf8, !PT ;  /* 0x0000001089027812 */ /* 0x100fe200078ef8b3 */
[-C--:B------:R-:W-:Y:S03]  /*5940*/  HMMA.16816.F32 R60, R4, R138.reuse, R60 ;  /* 0x0000008a043c723c */ /* 0x080fe6000000183c */
[----:B------:R-:W-:Y:S01]  /*5950*/  LOP3.LUT R3, R136, 0x8, R179, 0xf8, !PT ;  /* 0x0000000888037812 */ /* 0x000fe200078ef8b3 */
[----:B------:R-:W-:Y:S02]  /*5960*/  IMAD.SHL.U32 R4, R179, 0x40, RZ ;  /* 0x00000040b3047824 */ /* 0x000fe400078e00ff */
[C---:B------:R-:W-:Y:S01]  /*5970*/  FADD.FTZ R6, -R146.reuse, R36 ;  /* 0x0000002492067221 */ /* 0x040fe20000010100 */
[C---:B------:R-:W-:Y:S01]  /*5980*/  FADD.FTZ R36, -R146.reuse, R37 ;  /* 0x0000002592247221 */ /* 0x040fe20000010100 */
[----:B------:R-:W-:Y:S01]  /*5990*/  FADD.FTZ R5, -R146, R48 ;  /* 0x0000003092057221 */ /* 0x000fe20000010100 */
[----:B------:R-:W-:Y:S04]  /*59a0*/  HMMA.16816.F32 R64, R132, R138, R64 ;  /* 0x0000008a8440723c */ /* 0x000fe80000001840 */
[----:B------:R-:W-:Y:S01]  /*59b0*/  LOP3.LUT R0, R4, 0x1c0, RZ, 0xc0, !PT ;  /* 0x000001c004007812 */ /* 0x000fe200078ec0ff */
[----:B------:R-:W-:Y:S01]  /*59c0*/  FMUL.FTZ R132, R236, R21 ;  /* 0x00000015ec847220 */ /* 0x000fe20000410000 */
[----:B------:R-:W-:Y:S01]  /*59d0*/  FADD.FTZ R48, -R146, R53 ;  /* 0x0000003592307221 */ /* 0x000fe20000010100 */
[----:B------:R-:W-:Y:S01]  /*59e0*/  FMUL.FTZ R6, R232, R6 ;  /* 0x00000006e8067220 */ /* 0x000fe20000410000 */
[----:B------:R-:W-:Y:S01]  /*59f0*/  LOP3.LUT R0, R0, 0x38, R178, 0xf8, !PT ;  /* 0x0000003800007812 */ /* 0x000fe200078ef8b2 */
[----:B------:R-:W-:Y:S01]  /*5a00*/  FMUL.FTZ R36, R231, R36 ;  /* 0x00000024e7247220 */ /* 0x000fe20000410000 */
[----:B------:R-:W-:Y:S01]  /*5a10*/  FMUL.FTZ R5, R226, R5 ;  /* 0x00000005e2057220 */ /* 0x000fe20000410000 */
[----:B------:R-:W-:Y:S01]  /*5a20*/  FMUL.FTZ R48, R223, R48 ;  /* 0x00000030df307220 */ /* 0x000fe20000410000 */
[----:B------:R-:W-:Y:S01]  /*5a30*/  LOP3.LUT R2, R2, R0, RZ, 0x3c, !PT ;  /* 0x0000000002027212 */ /* 0x000fe200078e3cff */
[----:B------:R-:W-:Y:S01]  /*5a40*/  FADD.FTZ R21, -R142, R22 ;  /* 0x000000168e157221 */ /* 0x000fe20000010100 */
[----:B------:R-:W-:Y:S01]  /*5a50*/  LOP3.LUT R0, R3, 0x1c0, R4, 0xf8, !PT ;  /* 0x000001c003007812 */ /* 0x000fe200078ef804 */
[----:B------:R-:W-:Y:S01]  /*5a60*/  FADD.FTZ R3, -R146, R20 ;  /* 0x0000001492037221 */ /* 0x000fe20000010100 */
[----:B------:R-:W-:Y:S01]  /*5a70*/  LOP3.LUT R2, R2, 0x200, R4, 0xf8, !PT ;  /* 0x0000020002027812 */ /* 0x000fe200078ef804 */
[C---:B------:R-:W-:Y:S01]  /*5a80*/  FADD.FTZ R4, -R146.reuse, R32 ;  /* 0x0000002092047221 */ /* 0x040fe20000010100 */
[----:B------:R-:W-:Y:S01]  /*5a90*/  F2FP.F16.F32.PACK_AB R20, R17, R16 ;  /* 0x000000101114723e */ /* 0x000fe200000000ff */
[----:B------:R-:W-:Y:S01]  /*5aa0*/  FMUL.FTZ R3, R241, R3 ;  /* 0x00000003f1037220 */ /* 0x000fe20000410000 */
[----:B------:R-:W-:Y:S01]  /*5ab0*/  FADD.FTZ R37, -R146, R65 ;  /* 0x0000004192257221 */ /* 0x000fe20000010100 */
[----:B------:R-:W-:Y:S01]  /*5ac0*/  F2FP.F16.F32.PACK_AB R36, R36, R6 ;  /* 0x000000062424723e */ /* 0x000fe200000000ff */
[----:B------:R-:W-:Y:S01]  /*5ad0*/  FMUL.FTZ R4, R235, R4 ;  /* 0x00000004eb047220 */ /* 0x000fe20000410000 */
[----:B------:R-:W-:Y:S01]  /*5ae0*/  FADD.FTZ R32, -R142, R19 ;  /* 0x000000138e207221 */ /* 0x000fe20000010100 */
[----:B------:R-:W-:Y:S01]  /*5af0*/  F2FP.F16.F32.PACK_AB R132, R132, R3 ;  /* 0x000000038484723e */ /* 0x000fe200000000ff */
[----:B------:R-:W-:Y:S01]  /*5b00*/  FMUL.FTZ R3, R234, R33 ;  /* 0x00000021ea037220 */ /* 0x000fe20000410000 */
[----:B------:R-:W-:Y:S01]  /*5b10*/  FADD.FTZ R33, -R146, R49 ;  /* 0x0000003192217221 */ /* 0x000fe20000010100 */
[----:B------:R-:W-:Y:S01]  /*5b20*/  FMUL.FTZ R37, R221, R37 ;  /* 0x00000025dd257220 */ /* 0x000fe20000410000 */
[----:B------:R-:W-:Y:S02]  /*5b30*/  FADD.FTZ R19, -R142, R23 ;  /* 0x000000178e137221 */ /* 0x000fe40000010100 */
[----:B------:R-:W-:Y:S01]  /*5b40*/  F2FP.F16.F32.PACK_AB R49, R3, R4 ;  /* 0x000000040331723e */ /* 0x000fe200000000ff */
[C---:B------:R-:W-:Y:S01]  /*5b50*/  FADD.FTZ R3, -R146.reuse, R52 ;  /* 0x0000003492037221 */ /* 0x040fe20000010100 */
[----:B------:R-:W-:Y:S01]  /*5b60*/  FADD.FTZ R4, -R146, R64 ;  /* 0x0000004092047221 */ /* 0x000fe20000010100 */
[----:B------:R-:W-:Y:S02]  /*5b70*/  FMUL.FTZ R33, R225, R33 ;  /* 0x00000021e1217220 */ /* 0x000fe40000410000 */
[----:B------:R-:W-:Y:S01]  /*5b80*/  FMUL.FTZ R3, R224, R3 ;  /* 0x00000003e0037220 */ /* 0x000fe20000410000 */
[----:B------:R-:W-:Y:S02]  /*5b90*/  FMUL.FTZ R4, R222, R4 ;  /* 0x00000004de047220 */ /* 0x000fe40000410000 */
[----:B------:R-:W-:Y:S02]  /*5ba0*/  F2FP.F16.F32.PACK_AB R33, R33, R5 ;  /* 0x000000052121723e */ /* 0x000fe400000000ff */
[----:B------:R-:W-:Y:S02]  /*5bb0*/  F2FP.F16.F32.PACK_AB R48, R48, R3 ;  /* 0x000000033030723e */ /* 0x000fe400000000ff */
        /* <DEDUP_REMOVED lines=28> */
.L_x_346:
[----:B------:R-:W-:Y:S01]  /*5d80*/  FMUL.FTZ R3, R197, R32 ;  /* 0x00000020c5037220 */ /* 0x000fe20000410000 */
[----:B-1----:R-:W-:Y:S01]  /*5d90*/  F2FP.F16.F32.PACK_AB R4, R147, R160 ;  /* 0x000000a09304723e */ /* 0x002fe200000000ff */
[----:B------:R-:W-:Y:S01]  /*5da0*/  STS [R152+0x14000], R18 ;  /* 0x0140001298007388 */ /* 0x000fe20000000800 */
[C---:B------:R-:W-:Y:S01]  /*5db0*/  FADD.FTZ R16, -R142.reuse, R54 ;  /* 0x000000368e107221 */ /* 0x040fe20000010100 */
[----:B------:R-:W-:Y:S01]  /*5dc0*/  FADD.FTZ R7, -R142, R55 ;  /* 0x000000378e077221 */ /* 0x000fe20000010100 */
[----:B------:R-:W-:Y:S01]  /*5dd0*/  F2FP.F16.F32.PACK_AB R3, R3, R143 ;  /* 0x0000008f0303723e */ /* 0x000fe200000000ff */
[----:B------:R1:W-:Y:S01]  /*5de0*/  STS [R152+0x14400], R4 ;  /* 0x0144000498007388 */ /* 0x0003e20000000800 */
[C---:B-----5:R-:W-:Y:S01]  /*5df0*/  FADD.FTZ R8, -R141.reuse, R8 ;  /* 0x000000088d087221 */ /* 0x060fe20000010100 */
[----:B------:R-:W-:Y:S01]  /*5e00*/  FADD.FTZ R9, -R141, R9 ;  /* 0x000000098d097221 */ /* 0x000fe20000010100 */
[----:B------:R-:W-:Y:S01]  /*5e10*/  FMUL.FTZ R16, R166, R16 ;  /* 0x00000010a6107220 */ /* 0x000fe20000410000 */
[----:B------:R2:W-:Y:S01]  /*5e20*/  STS [R159+0x14400], R3 ;  /* 0x014400039f007388 */ /* 0x0005e20000000800 */
[----:B------:R-:W-:Y:S01]  /*5e30*/  FMUL.FTZ R7, R165, R7 ;  /* 0x00000007a5077220 */ /* 0x000fe20000410000 */
[----:B------:R-:W-:Y:S01]  /*5e40*/  FMUL.FTZ R8, R212, R8 ;  /* 0x00000008d4087220 */ /* 0x000fe20000410000 */
[----:B------:R-:W-:Y:S01]  /*5e50*/  FMUL.FTZ R9, R210, R9 ;  /* 0x00000009d2097220 */ /* 0x000fe20000410000 */
[----:B------:R-:W-:Y:S01]  /*5e60*/  STS [R159+0x14000], R20 ;  /* 0x014000149f007388 */ /* 0x000fe20000000800 */
[C---:B------:R-:W-:Y:S01]  /*5e70*/  FADD.FTZ R10, -R140.reuse, R10 ;  /* 0x0000000a8c0a7221 */ /* 0x040fe20000010100 */
[----:B------:R-:W-:Y:S01]  /*5e80*/  F2FP.F16.F32.PACK_AB R22, R7, R16 ;  /* 0x000000100716723e */ /* 0x000fe200000000ff */
[----:B------:R-:W-:Y:S01]  /*5e90*/  FADD.FTZ R16, -R141, R57 ;  /* 0x000000398d107221 */ /* 0x000fe20000010100 */
[----:B------:R-:W-:Y:S01]  /*5ea0*/  FADD.FTZ R15, -R140, R15 ;  /* 0x0000000f8c0f7221 */ /* 0x000fe20000010100 */
[----:B------:R-:W-:Y:S01]  /*5eb0*/  FMUL.FTZ R10, R216, R10 ;  /* 0x0000000ad80a7220 */ /* 0x000fe20000410000 */
        /* <DEDUP_REMOVED lines=8> */
[----:B------:R-:W-:Y:S01]  /*5f40*/  FMUL.FTZ R6, R194, R21 ;  /* 0x00000015c2067220 */ /* 0x000fe20000410000 */
[----:B------:R-:W-:Y:S01]  /*5f50*/  FMUL.FTZ R5, R193, R19 ;  /* 0x00000013c1057220 */ /* 0x000fe20000410000 */
[----:B------:R-:W-:Y:S01]  /*5f60*/  FADD.FTZ R34, -R142, R34 ;  /* 0x000000228e227221 */ /* 0x000fe20000010100 */
[----:B-1----:R-:W-:Y:S01]  /*5f70*/  FADD.FTZ R4, -R141, R56 ;  /* 0x000000388d047221 */ /* 0x002fe20000010100 */
[----:B------:R-:W-:Y:S01]  /*5f80*/  F2FP.F16.F32.PACK_AB R18, R13, R12 ;  /* 0x0000000c0d12723e */ /* 0x000fe200000000ff */
[----:B------:R-:W-:Y:S01]  /*5f90*/  FMUL.FTZ R23, R187, R35 ;  /* 0x00000023bb177220 */ /* 0x000fe20000410000 */
[----:B------:R-:W-:Y:S01]  /*5fa0*/  FMUL.FTZ R34, R188, R34 ;  /* 0x00000022bc227220 */ /* 0x000fe20000410000 */
[----:B--2---:R-:W-:Y:S01]  /*5fb0*/  F2FP.F16.F32.PACK_AB R3, R9, R8 ;  /* 0x000000080903723e */ /* 0x004fe200000000ff */
[----:B------:R-:W-:Y:S01]  /*5fc0*/  FMUL.FTZ R4, R182, R4 ;  /* 0x00000004b6047220 */ /* 0x000fe20000410000 */
[----:B------:R-:W-:Y:S01]  /*5fd0*/  FMUL.FTZ R9, R213, R15 ;  /* 0x0000000fd5097220 */ /* 0x000fe20000410000 */
[C---:B------:R-:W-:Y:S01]  /*5fe0*/  FADD.FTZ R27, -R140.reuse, R27 ;  /* 0x0000001b8c1b7221 */ /* 0x040fe20000010100 */
[----:B------:R-:W-:Y:S01]  /*5ff0*/  FADD.FTZ R26, -R140, R26 ;  /* 0x0000001a8c1a7221 */ /* 0x000fe20000010100 */
[----:B------:R1:W-:Y:S01]  /*6000*/  STS [R152+0x16000], R3 ;  /* 0x0160000398007388 */ /* 0x0003e20000000800 */
[----:B------:R-:W-:Y:S01]  /*6010*/  F2FP.F16.F32.PACK_AB R16, R16, R4 ;  /* 0x000000041010723e */ /* 0x000fe200000000ff */
[----:B------:R-:W-:Y:S01]  /*6020*/  FADD.FTZ R4, -R140, R11 ;  /* 0x0000000b8c047221 */ /* 0x000fe20000010100 */
[----:B------:R-:W-:Y:S01]  /*6030*/  F2FP.F16.F32.PACK_AB R9, R9, R14 ;  /* 0x0000000e0909723e */ /* 0x000fe200000000ff */
[----:B------:R-:W-:Y:S01]  /*6040*/  FMUL.FTZ R26, R207, R26 ;  /* 0x0000001acf1a7220 */ /* 0x000fe20000410000 */
[----:B------:R-:W-:Y:S01]  /*6050*/  F2FP.F16.F32.PACK_AB R32, R5, R6 ;  /* 0x000000060520723e */ /* 0x000fe200000000ff */
[----:B------:R-:W-:Y:S01]  /*6060*/  FMUL.FTZ R4, R215, R4 ;  /* 0x00000004d7047220 */ /* 0x000fe20000410000 */
[----:B------:R-:W-:Y:S01]  /*6070*/  F2FP.F16.F32.PACK_AB R23, R23, R34 ;  /* 0x000000221717723e */ /* 0x000fe200000000ff */
[C---:B------:R-:W-:Y:S01]  /*6080*/  FADD.FTZ R6, -R142.reuse, R66 ;  /* 0x000000428e067221 */ /* 0x040fe20000010100 */
[----:B------:R-:W-:Y:S01]  /*6090*/  FADD.FTZ R5, -R142, R67 ;  /* 0x000000438e057221 */ /* 0x000fe20000010100 */
[C---:B------:R-:W-:Y:S01]  /*60a0*/  FADD.FTZ R25, -R141.reuse, R25 ;  /* 0x000000198d197221 */ /* 0x040fe20000010100 */
        /* <DEDUP_REMOVED lines=8> */
[C---:B------:R-:W-:Y:S01]  /*6130*/  FADD.FTZ R31, -R140.reuse, R31 ;  /* 0x0000001f8c1f7221 */ /* 0x040fe20000010100 */
[----:B------:R-:W-:Y:S01]  /*6140*/  STS [R159+0x16000], R18 ;  /* 0x016000129f007388 */ /* 0x000fe20000000800 */
[----:B------:R-:W-:Y:S01]  /*6150*/  FADD.FTZ R28, -R141, R28 ;  /* 0x0000001c8d1c7221 */ /* 0x000fe20000010100 */
[----:B------:R-:W-:Y:S01]  /*6160*/  FADD.FTZ R30, -R140, R30 ;  /* 0x0000001e8c1e7221 */ /* 0x000fe20000010100 */
[----:B------:R-:W-:Y:S01]  /*6170*/  F2FP.F16.F32.PACK_AB R21, R5, R6 ;  /* 0x000000060515723e */ /* 0x000fe200000000ff */
[----:B------:R2:W-:Y:S01]  /*6180*/  STS [R159+0x16400], R9 ;  /* 0x016400099f007388 */ /* 0x0005e20000000800 */
[----:B-1----:R-:W-:Y:S01]  /*6190*/  FMUL.FTZ R3, R206, R27 ;  /* 0x0000001bce037220 */ /* 0x002fe20000410000 */
[----:B------:R-:W-:Y:S01]  /*61a0*/  FMUL.FTZ R28, R199, R28 ;  /* 0x0000001cc71c7220 */ /* 0x000fe20000410000 */
[----:B------:R-:W-:Y:S01]  /*61b0*/  FMUL.FTZ R19, R198, R29 ;  /* 0x0000001dc6137220 */ /* 0x000fe20000410000 */
[----:B------:R-:W-:Y:S01]  /*61c0*/  STS [R154+0x14000], R132 ;  /* 0x014000849a007388 */ /* 0x000fe20000000800 */
[----:B------:R-:W-:Y:S01]  /*61d0*/  FMUL.FTZ R30, R205, R30 ;  /* 0x0000001ecd1e7220 */ /* 0x000fe20000410000 */
[----:B------:R-:W-:Y:S01]  /*61e0*/  F2FP.F16.F32.PACK_AB R3, R3, R26 ;  /* 0x0000001a0303723e */ /* 0x000fe200000000ff */
[----:B------:R-:W-:Y:S01]  /*61f0*/  FMUL.FTZ R6, R204, R31 ;  /* 0x0000001fcc067220 */ /* 0x000fe20000410000 */
[----:B------:R-:W-:Y:S01]  /*6200*/  STS [R154+0x14400], R32 ;  /* 0x014400209a007388 */ /* 0x000fe20000000800 */
[C---:B------:R-:W-:Y:S01]  /*6210*/  FADD.FTZ R38, -R142.reuse, R38 ;  /* 0x000000268e267221 */ /* 0x040fe20000010100 */
[----:B------:R-:W-:Y:S01]  /*6220*/  FADD.FTZ R39, -R142, R39 ;  /* 0x000000278e277221 */ /* 0x000fe20000010100 */
[----:B------:R-:W-:Y:S01]  /*6230*/  F2FP.F16.F32.PACK_AB R17, R17, R24 ;  /* 0x000000181111723e */ /* 0x000fe200000000ff */
[----:B------:R-:W-:Y:S01]  /*6240*/  STS [R158+0x14000], R49 ;  /* 0x014000319e007388 */ /* 0x000fe20000000800 */
[----:B------:R-:W-:Y:S01]  /*6250*/  FMUL.FTZ R38, R186, R38 ;  /* 0x00000026ba267220 */ /* 0x000fe20000410000 */
[----:B------:R-:W-:Y:S01]  /*6260*/  FMUL.FTZ R39, R185, R39 ;  /* 0x00000027b9277220 */ /* 0x000fe20000410000 */
[C---:B------:R-:W-:Y:S01]  /*6270*/  FADD.FTZ R50, -R142.reuse, R50 ;  /* 0x000000328e327221 */ /* 0x040fe20000010100 */
[----:B------:R-:W-:Y:S01]  /*6280*/  STS [R158+0x14400], R23 ;  /* 0x014400179e007388 */ /* 0x000fe20000000800 */
[----:B------:R-:W-:Y:S01]  /*6290*/  FADD.FTZ R51, -R142, R51 ;  /* 0x000000338e337221 */ /* 0x000fe20000010100 */
[----:B------:R-:W-:Y:S01]  /*62a0*/  F2FP.F16.F32.PACK_AB R19, R19, R28 ;  /* 0x0000001c1313723e */ /* 0x000fe200000000ff */
[----:B------:R-:W-:Y:S01]  /*62b0*/  FADD.FTZ R41, -R141, R41 ;  /* 0x000000298d297221 */ /* 0x000fe20000010100 */
[----:B------:R1:W-:Y:S01]  /*62c0*/  STS [R154+0x16400], R3 ;  /* 0x016400039a007388 */ /* 0x0003e20000000800 */
[----:B------:R-:W-:Y:S01]  /*62d0*/  F2FP.F16.F32.PACK_AB R6, R6, R30 ;  /* 0x0000001e0606723e */ /* 0x000fe200000000ff */
[C---:B------:R-:W-:Y:S01]  /*62e0*/  FADD.FTZ R43, -R140.reuse, R43 ;  /* 0x0000002b8c2b7221 */ /* 0x040fe20000010100 */
[----:B------:R-:W-:Y:S01]  /*62f0*/  LOP3.LUT P0, RZ, R179, 0x4, RZ, 0xc0, !PT ;  /* 0x00000004b3ff7812 */ /* 0x000fe2000780c0ff */
[----:B------:R-:W-:Y:S01]  /*6300*/  STS [R154+0x16000], R17 ;  /* 0x016000119a007388 */ /* 0x000fe20000000800 */
[----:B--2---:R-:W-:Y:S01]  /*6310*/  MOV R9, 0x10 ;  /* 0x0000001000097802 */ /* 0x004fe20000000f00 */
[----:B------:R-:W-:Y:S01]  /*6320*/  FADD.FTZ R40, -R141, R40 ;  /* 0x000000288d287221 */ /* 0x000fe20000010100 */
[----:B------:R-:W-:Y:S01]  /*6330*/  FADD.FTZ R42, -R140, R42 ;  /* 0x0000002a8c2a7221 */ /* 0x000fe20000010100 */
[----:B------:R-:W-:Y:S01]  /*6340*/  FMUL.FTZ R50, R180, R50 ;  /* 0x00000032b4327220 */ /* 0x000fe20000410000 */
[----:B------:R-:W-:Y:S01]  /*6350*/  FMUL.FTZ R51, R171, R51 ;  /* 0x00000033ab337220 */ /* 0x000fe20000410000 */
[----:B------:R-:W-:Y:S01]  /*6360*/  F2FP.F16.F32.PACK_AB R39, R39, R38 ;  /* 0x000000262727723e */ /* 0x000fe200000000ff */
[----:B------:R-:W-:Y:S01]  /*6370*/  STS [R158+0x16000], R19 ;  /* 0x016000139e007388 */ /* 0x000fe20000000800 */
[----:B------:R-:W-:Y:S01]  /*6380*/  SEL R9, R9, 0xfffffff0, !P0 ;  /* 0xfffffff009097807 */ /* 0x000fe20004000000 */
[----:B------:R-:W-:Y:S01]  /*6390*/  FADD.FTZ R45, -R141, R45 ;  /* 0x0000002d8d2d7221 */ /* 0x000fe20000010100 */
[----:B------:R-:W-:Y:S01]  /*63a0*/  FMUL.FTZ R40, R192, R40 ;  /* 0x00000028c0287220 */ /* 0x000fe20000410000 */
[----:B------:R-:W-:Y:S01]  /*63b0*/  STS [R158+0x16400], R6 ;  /* 0x016400069e007388 */ /* 0x000fe20000000800 */
[----:B------:R-:W-:Y:S01]  /*63c0*/  FMUL.FTZ R13, R191, R41 ;  /* 0x00000029bf0d7220 */ /* 0x000fe20000410000 */
        /* <DEDUP_REMOVED lines=8> */
[----:B-1----:R-:W-:Y:S01]  /*6450*/  IADD3 R3, PT, PT, R9, R151, RZ ;  /* 0x0000009709037210 */ /* 0x002fe20007ffe0ff */
[----:B------:R-:W-:Y:S01]  /*6460*/  FMUL.FTZ R12, R189, R45 ;  /* 0x0000002dbd0c7220 */ /* 0x000fe20000410000 */
[----:B------:R-:W-:Y:S01]  /*6470*/  STS [R151+-0x7c00], R39 ;  /* 0xff84002797007388 */ /* 0x000fe20000000800 */
[----:B------:R-:W-:Y:S01]  /*6480*/  FMUL.FTZ R46, R196, R46 ;  /* 0x0000002ec42e7220 */ /* 0x000fe20000410000 */
[----:B------:R-:W-:Y:S01]  /*6490*/  FMUL.FTZ R4, R195, R47 ;  /* 0x0000002fc3047220 */ /* 0x000fe20000410000 */
[----:B------:R-:W-:Y:S01]  /*64a0*/  F2FP.F16.F32.PACK_AB R13, R13, R40 ;  /* 0x000000280d0d723e */ /* 0x000fe200000000ff */
[----:B------:R-:W-:Y:S01]  /*64b0*/  STS [R3+-0x8000], R33 ;  /* 0xff80002103007388 */ /* 0x000fe20000000800 */
[----:B------:R-:W-:Y:S01]  /*64c0*/  F2FP.F16.F32.PACK_AB R5, R5, R42 ;  /* 0x0000002a0505723e */ /* 0x000fe200000000ff */
[----:B------:R-:W-:Y:S01]  /*64d0*/  FADD.FTZ R58, -R140, R58 ;  /* 0x0000003a8c3a7221 */ /* 0x000fe20000010100 */
[----:B------:R-:W-:Y:S01]  /*64e0*/  F2FP.F16.F32.PACK_AB R12, R12, R44 ;  /* 0x0000002c0c0c723e */ /* 0x000fe200000000ff */
[----:B------:R-:W-:Y:S01]  /*64f0*/  STS [R3+-0x7c00], R50 ;  /* 0xff84003203007388 */ /* 0x000fe20000000800 */
[----:B------:R-:W-:Y:S01]  /*6500*/  F2FP.F16.F32.PACK_AB R4, R4, R46 ;  /* 0x0000002e0404723e */ /* 0x000fe200000000ff */
[----:B------:R-:W-:Y:S01]  /*6510*/  FADD.FTZ R59, -R140, R59 ;  /* 0x0000003b8c3b7221 */ /* 0x000fe20000010100 */
[----:B------:R-:W-:Y:S01]  /*6520*/  FMUL.FTZ R58, R184, R58 ;  /* 0x0000003ab83a7220 */ /* 0x000fe20000410000 */
[----:B------:R-:W-:Y:S01]  /*6530*/  STS [R151+-0x6000], R13 ;  /* 0xffa0000d97007388 */ /* 0x000fe20000000800 */
[----:B------:R-:W-:Y:S01]  /*6540*/  FADD.FTZ R60, -R141, R60 ;  /* 0x0000003c8d3c7221 */ /* 0x000fe20000010100 */
[----:B------:R-:W-:Y:S01]  /*6550*/  FMUL.FTZ R7, R183, R59 ;  /* 0x0000003bb7077220 */ /* 0x000fe20000410000 */
[----:B------:R-:W-:Y:S01]  /*6560*/  FADD.FTZ R61, -R141, R61 ;  /* 0x0000003d8d3d7221 */ /* 0x000fe20000010100 */
[----:B------:R-:W-:Y:S01]  /*6570*/  STS [R151+-0x5c00], R5 ;  /* 0xffa4000597007388 */ /* 0x000fe20000000800 */
[C---:B------:R-:W-:Y:S01]  /*6580*/  FADD.FTZ R62, -R140.reuse, R62 ;  /* 0x0000003e8c3e7221 */ /* 0x040fe20000010100 */
[----:B------:R-:W-:Y:S01]  /*6590*/  FADD.FTZ R63, -R140, R63 ;  /* 0x0000003f8c3f7221 */ /* 0x000fe20000010100 */
[----:B------:R-:W-:Y:S01]  /*65a0*/  FMUL.FTZ R60, R168, R60 ;  /* 0x0000003ca83c7220 */ /* 0x000fe20000410000 */
[----:B------:R-:W-:Y:S01]  /*65b0*/  STS [R3+-0x6000], R12 ;  /* 0xffa0000c03007388 */ /* 0x000fe20000000800 */
[----:B------:R-:W-:Y:S01]  /*65c0*/  FMUL.FTZ R61, R167, R61 ;  /* 0x0000003da73d7220 */ /* 0x000fe20000410000 */
[----:B------:R-:W-:Y:S01]  /*65d0*/  FMUL.FTZ R62, R170, R62 ;  /* 0x0000003eaa3e7220 */ /* 0x000fe20000410000 */
[----:B------:R-:W-:Y:S01]  /*65e0*/  FMUL.FTZ R8, R169, R63 ;  /* 0x0000003fa9087220 */ /* 0x000fe20000410000 */
[----:B------:R1:W-:Y:S01]  /*65f0*/  STS [R3+-0x5c00], R4 ;  /* 0xffa4000403007388 */ /* 0x0003e20000000800 */
[----:B------:R-:W-:Y:S01]  /*6600*/  F2FP.F16.F32.PACK_AB R7, R7, R58 ;  /* 0x0000003a0707723e */ /* 0x000fe200000000ff */
[----:B------:R-:W-:Y:S01]  /*6610*/  IMAD R139, R220, UR5, RZ ;  /* 0x00000005dc8b7c24 */ /* 0x000fe2000f8e02ff */
[----:B------:R-:W-:Y:S01]  /*6620*/  F2FP.F16.F32.PACK_AB R11, R61, R60 ;  /* 0x0000003c3d0b723e */ /* 0x000fe200000000ff */
[----:B------:R-:W-:Y:S01]  /*6630*/  STS [R153+-0x8000], R48 ;  /* 0xff80003099007388 */ /* 0x000fe20000000800 */
[----:B------:R-:W-:Y:S02]  /*6640*/  F2FP.F16.F32.PACK_AB R8, R8, R62 ;  /* 0x0000003e0808723e */ /* 0x000fe400000000ff */
[----:B------:R-:W-:Y:S01]  /*6650*/  SHF.L.U32 R138, R179, 0x5, RZ ;  /* 0x00000005b38a7819 */ /* 0x000fe200000006ff */
[----:B------:R-:W-:Y:S01]  /*6660*/  STS [R153+-0x7c00], R22 ;  /* 0xff84001699007388 */ /* 0x000fe20000000800 */
[----:B------:R-:W-:Y:S02]  /*6670*/  LOP3.LUT R0, R0, 0x38, R178, 0x78, !PT ;  /* 0x0000003800007812 */ /* 0x000fe400078e78b2 */
[----:B------:R-:W-:Y:S01]  /*6680*/  LEA R2, R2, UR4, 0x1 ;  /* 0x0000000402027c11 */ /* 0x000fe2000f8e08ff */
[----:B------:R-:W-:Y:S01]  /*6690*/  STS [R155+-0x8000], R37 ;  /* 0xff8000259b007388 */ /* 0x000fe20000000800 */
[----:B------:R-:W-:Y:S03]  /*66a0*/  LOP3.LUT R0, R0, 0x200, R138, 0xf8, !PT ;  /* 0x0000020000007812 */ /* 0x000fe600078ef88a */
[----:B------:R-:W-:Y:S01]  /*66b0*/  STS [R155+-0x7c00], R21 ;  /* 0xff8400159b007388 */ /* 0x000fe20000000800 */
[----:B------:R-:W-:Y:S03]  /*66c0*/  LEA R0, R0, UR4, 0x1 ;  /* 0x0000000400007c11 */ /* 0x000fe6000f8e08ff */
        /* <DEDUP_REMOVED lines=116> */
[----:B------:R-:W-:Y:S04]  /*6e10*/  SHF.R.S64 R5, R5, 0x1f, R4 ;  /* 0x0000001f05057819 */ /* 0x000fe80000001004 */
[----:B------:R-:W-:Y:S04]  /*6e20*/  IADD3 R238, P0, PT, R5, R238, RZ ;  /* 0x000000ee05ee7210 */ /* 0x000fe80007f1e0ff */
[----:B------:R-:W-:Y:S01]  /*6e30*/  LEA.HI.X.SX32 R237, R4, R237, 0x1, P0 ;  /* 0x000000ed04ed7211 */ /* 0x000fe200000f0eff */
[----:B------:R-:W-:Y:S01]  /*6e40*/  IMAD.MOV.U32 R10, RZ, RZ, R238 ;  /* 0x000000ffff0a7224 */ /* 0x000fe200078e00ee */
[----:B------:R-:W-:Y:S03]  /*6e50*/  IADD3 R6, P0, PT, R238, UR16, RZ ;  /* 0x00000010ee067c10 */ /* 0x000fe6000ff1e0ff */
[----:B------:R-:W-:Y:S01]  /*6e60*/  IMAD.MOV.U32 R11, RZ, RZ, R237 ;  /* 0x000000ffff0b7224 */ /* 0x000fe200078e00ed */
[----:B------:R-:W-:Y:S02]  /*6e70*/  IADD3.X R7, PT, PT, R237, UR15, RZ, P0, !PT ;  /* 0x0000000fed077c10 */ /* 0x000fe400087fe4ff */
[----:B------:R-:W-:Y:S02]  /*6e80*/  IADD3 R4, P0, PT, R6, UR16, RZ ;  /* 0x0000001006047c10 */ /* 0x000fe4000ff1e0ff */
[----:B------:R-:W-:Y:S01]  /*6e90*/  @!PT LDS RZ, [RZ] ;  /* 0x00000000fffff984 */ /* 0x000fe20000000800 */
[----:B------:R-:W-:Y:S01]  /*6ea0*/  @!PT LDS RZ, [RZ] ;  /* 0x00000000fffff984 */ /* 0x000fe20000000800 */
[----:B------:R-:W-:Y:S01]  /*6eb0*/  @!PT LDS RZ, [RZ] ;  /* 0x00000000fffff984 */ /* 0x000fe20000000800 */
[----:B------:R1:W-:Y:S02]  /*6ec0*/  LDGSTS.E.BYPASS.LTC128B.128 [R182+0x8000], desc[UR32][R10.64] ;  /* 0x080000000ab67fae */ /* 0x0003e4000b981a20 */
[----:B------:R-:W-:Y:S02]  /*6ed0*/  IADD3.X R5, PT, PT, R7, UR15, RZ, P0, !PT ;  /* 0x0000000f07057c10 */ /* 0x000fe400087fe4ff */
[----:B------:R1:W-:Y:S01]  /*6ee0*/  LDGSTS.E.BYPASS.LTC128B.128 [R182+0x9000], desc[UR32][R6.64] ;  /* 0x0900000006b67fae */ /* 0x0003e2000b981a20 */
[----:B------:R-:W-:Y:S03]  /*6ef0*/  IADD3 R8, P0, PT, R4, UR16, RZ ;  /* 0x0000001004087c10 */ /* 0x000fe6000ff1e0ff */
[----:B------:R1:W-:Y:S01]  /*6f00*/  LDGSTS.E.BYPASS.LTC128B.128 [R182+0xa000], desc[UR32][R4.64] ;  /* 0x0a00000004b67fae */ /* 0x0003e2000b981a20 */
[----:B------:R-:W-:Y:S05]  /*6f10*/  IADD3.X R9, PT, PT, R5, UR15, RZ, P0, !PT ;  /* 0x0000000f05097c10 */ /* 0x000fea00087fe4ff */
[----:B------:R1:W-:Y:S04]  /*6f20*/  LDGSTS.E.BYPASS.LTC128B.128 [R182+0xb000], desc[UR32][R8.64] ;  /* 0x0b00000008b67fae */ /* 0x0003e8000b981a20 */
[----:B------:R-:W0:Y:S02]  /*6f30*/  LDGDEPBAR ;  /* 0x00000000000079af */ /* 0x000e240000000000 */
.L_x_347:
[----:B------:R-:W-:Y:S01]  /*6f40*/  LDSM.16.M88.4 R32, [R148+0x14000] ;  /* 0x014000009420783b */ /* 0x000fe20000000200 */
[----:B------:R-:W-:Y:S01]  /*6f50*/  PLOP3.LUT P5, PT, PT, PT, UP0, 0x80, 0x8 ;  /* 0x000000000008781c */ /* 0x000fe20003faf008 */
[----:B------:R-:W-:Y:S01]  /*6f60*/  IMAD.MOV.U32 R183, RZ, RZ, 0x4 ;  /* 0x00000004ffb77424 */ /* 0x000fe200078e00ff */
[----:B------:R-:W-:Y:S01]  /*6f70*/  @UP0 UIADD3 UR38, UP1, UPT, UR52, -0x200, URZ ;  /* 0xfffffe0034260890 */ /* 0x000fe2000ff3e0ff */
[----:B------:R-:W-:Y:S01]  /*6f80*/  VIADD R211, R211, 0xffffff80 ;  /* 0xffffff80d3d37836 */ /* 0x000fe20000000000 */
[----:B------:R-:W1:Y:S01]  /*6f90*/  LDSM.16.MT88.4 R16, [R2+0xc000] ;  /* 0x00c000000210783b */ /* 0x000e620000004200 */
[----:B------:R-:W-:Y:S02]  /*6fa0*/  ULOP3.LUT UR17, UR43, 0x1, URZ, 0xc0, !UPT ;  /* 0x000000012b117892 */ /* 0x000fe4000f8ec0ff */
        /* <DEDUP_REMOVED lines=109> */
[----:B------:R-:W3:Y:S03]  /*7680*/  LDSM.16.MT88.4 R36, [R3+0xf000] ;  /* 0x00f000000324783b */ /* 0x000ee60000004200 */
[C---:B------:R-:W-:Y:S02]  /*7690*/  LEA.HI.X.SX32 R153, R139.reuse, R133, 0x5, P0 ;  /* 0x000000858b997211 */ /* 0x040fe400000f2eff */
[----:B------:R-:W-:Y:S02]  /*76a0*/  LDSM.16.M88.4 R56, [R145+0x1a000] ;  /* 0x01a000009138783b */ /* 0x000fe40000000200 */
[-C--:B--2---:R-:W-:Y:S05]  /*76b0*/  HMMA.16816.F32 R4, R44, R52.reuse, R4 ;  /* 0x000000342c04723c */ /* 0x084fea0000001804 */
[C---:B------:R-:W-:Y:S03]  /*76c0*/  IMAD.WIDE R180, R139.reuse, -0x1c0, R152 ;  /* 0xfffffe408bb47825 */ /* 0x040fe600078e0298 */
[C---:B-1----:R-:W-:Y:S04]  /*76d0*/  HMMA.16816.F32 R8, R40.reuse, R52, R8 ;  /* 0x000000342808723c */ /* 0x042fe80000001808 */
        /* <DEDUP_REMOVED lines=8> */
[-C--:B---3--:R-:W-:Y:S03]  /*7760*/  HMMA.16816.F32 R20, R44, R36.reuse, R20 ;  /* 0x000000242c14723c */ /* 0x088fe60000001814 */
[C---:B------:R-:W-:Y:S02]  /*7770*/  LEA.HI.X.SX32 R63, R139.reuse, R65, 0x5, P0 ;  /* 0x000000418b3f7211 */ /* 0x040fe400000f2eff */
[C---:B------:R-:W-:Y:S03]  /*7780*/  LEA R60, P0, R139.reuse, R62, 0x5 ;  /* 0x0000003e8b3c7211 */ /* 0x040fe600078028ff */
[C---:B------:R-:W-:Y:S04]  /*7790*/  HMMA.16816.F32 R24, R40.reuse, R36, R24 ;  /* 0x000000242818723c */ /* 0x040fe80000001818 */
[C---:B------:R-:W-:Y:S02]  /*77a0*/  LEA.HI.X.SX32 R61, R139.reuse, R63, 0x5, P0 ;  /* 0x0000003f8b3d7211 */ /* 0x040fe400000f2eff */
        /* <DEDUP_REMOVED lines=299> */
[----:B------:R-:W-:-:S04]  /*8a60*/  UIADD3 UR11, UPT, UPT, UR11, UR5, URZ ;  /* 0x000000050b0b7290 */ /* 0x000fc8000fffe0ff */
[----:B---3--:R-:W-:-:S04]  /*8a70*/  UIMAD.WIDE.U32 UR42, UR38, UR8, UR10 ;  /* 0x00000008262a72a5 */ /* 0x008fc8000f8e000a */
[----:B------:R-:W-:-:S06]  /*8a80*/  UIMAD UR9, UR38, UR9, UR43 ;  /* 0x00000009260972a4 */ /* 0x000fcc000f8e022b */
[----:B-1----:R-:W-:Y:S01]  /*8a90*/  MOV R0, UR9 ;  /* 0x0000000900007c02 */ /* 0x002fe20008000f00 */
[----:B------:R-:W-:Y:S05]  /*8aa0*/  BRA `(.L_x_350) ;  /* 0x0000000000187947 */ /* 0x000fea0003800000 */
.L_x_349:
[----:B------:R-:W2:Y:S01]  /*8ab0*/  LDCU.64 UR12, c[0x0][0x5c0] ;  /* 0x0000b800ff0c77ac */ /* 0x000ea20008000a00 */
[----:B------:R-:W-:-:S04]  /*8ac0*/  UIADD3 UR5, UPT, UPT, UR40, UR41, URZ ;  /* 0x0000002928057290 */ /* 0x000fc8000fffe0ff */
[----:B--2---:R-:W-:Y:S02]  /*8ad0*/  UIMAD.WIDE.U32 UR42, UR5, UR12, URZ ;  /* 0x0000000c052a72a5 */ /* 0x004fe4000f8e00ff */
[----:B------:R-:W-:-:S04]  /*8ae0*/  UIMAD UR5, UR5, UR13, URZ ;  /* 0x0000000d050572a4 */ /* 0x000fc8000f8e02ff */
[----:B------:R-:W-:-:S06]  /*8af0*/  UIADD3 UR5, UPT, UPT, UR43, UR5, URZ ;  /* 0x000000052b057290 */ /* 0x000fcc000fffe0ff */
[----:B-1----:R-:W-:Y:S02]  /*8b00*/  MOV R0, UR5 ;  /* 0x0000000500007c02 */ /* 0x002fe40008000f00 */
.L_x_350:
        /* <DEDUP_REMOVED lines=12> */
.L_x_351:
[----:B------:R-:W1:Y:S01]  /*8bd0*/  LDCU.64 UR10, c[0x0][0x5c8] ;  /* 0x0000b900ff0a77ac */ /* 0x000e620008000a00 */
[----:B------:R-:W-:-:S04]  /*8be0*/  UIADD3 UR5, UPT, UPT, UR40, UR41, URZ ;  /* 0x0000002928057290 */ /* 0x000fc8000fffe0ff */
[----:B-1----:R-:W-:Y:S02]  /*8bf0*/  UIMAD.WIDE.U32 UR16, UR5, UR10, URZ ;  /* 0x0000000a051072a5 */ /* 0x002fe4000f8e00ff */
[----:B------:R-:W-:-:S04]  /*8c00*/  UIMAD UR5, UR5, UR11, URZ ;  /* 0x0000000b050572a4 */ /* 0x000fc8000f8e02ff */
[----:B------:R-:W-:-:S06]  /*8c10*/  UIADD3 UR5, UPT, UPT, UR17, UR5, URZ ;  /* 0x0000000511057290 */ /* 0x000fcc000fffe0ff */
[----:B------:R-:W-:-:S07]  /*8c20*/  MOV R20, UR5 ;  /* 0x0000000500147c02 */ /* 0x000fce0008000f00 */
.L_x_352:
[----:B------:R-:W-:Y:S01]  /*8c30*/  BAR.SYNC.DEFER_BLOCKING 0x0 ;  /* 0x0000000000007b1d */ /* 0x000fe20000010000 */
[----:B------:R-:W-:Y:S01]  /*8c40*/  USHF.L.U32 UR5, UR34, 0x7, URZ ;  /* 0x0000000722057899 */ /* 0x000fe200080006ff */
[----:B------:R-:W-:Y:S01]  /*8c50*/  SHF.R.U32.HI R179, RZ, 0x3, R179 ;  /* 0x00000003ffb37819 */ /* 0x000fe200000116b3 */
[----:B------:R-:W-:Y:S02]  /*8c60*/  USHF.L.U32 UR9, UR34, 0x7, URZ ;  /* 0x0000000722097899 */ /* 0x000fe400080006ff */
[----:B------:R-:W-:-:S03]  /*8c70*/  UIMAD.WIDE.U32 UR40, UR5, UR12, URZ ;  /* 0x0000000c052872a5 */ /* 0x000fc6000f8e00ff */
[----:B------:R-:W1:Y:S01]  /*8c80*/  LDC.64 R4, c[0x0][0x5d8] ;  /* 0x00017600ff047b82 */ /* 0x000e620000000a00 */
[----:B------:R-:W-:Y:S01]  /*8c90*/  USHF.R.S32.HI UR14, URZ, 0x1f, UR5 ;  /* 0x0000001fff0e7899 */ /* 0x000fe20008011405 */
[----:B------:R-:W2:Y:S01]  /*8ca0*/  S2R R14, SR_TID.X ;  /* 0x00000000000e7919 */ /* 0x000ea20000002100 */
[----:B------:R-:W-:Y:S01]  /*8cb0*/  UIADD3 UR39, UPT, UPT, -UR9, UR39, URZ ;  /* 0x0000002709277290 */ /* 0x000fe2000fffe1ff */
[C---:B------:R-:W-:Y:S01]  /*8cc0*/  VIADD R7, R179.reuse, 0x40 ;  /* 0x00000040b3077836 */ /* 0x040fe20000000000 */
[----:B------:R-:W-:Y:S01]  /*8cd0*/  UIMAD UR8, UR14, UR12, URZ ;  /* 0x0000000c0e0872a4 */ /* 0x000fe2000f8e02ff */
[----:B------:R-:W-:Y:S01]  /*8ce0*/  IMAD.U32 R2, RZ, RZ, UR40 ;  /* 0x00000028ff027e24 */ /* 0x000fe2000f8e00ff */
[C---:B------:R-:W-:Y:S01]  /*8cf0*/  IADD3 R25, P1, PT, R179.reuse, 0x20, RZ ;  /* 0x00000020b3197810 */ /* 0x040fe20007f3e0ff */
[----:B------:R-:W3:Y:S01]  /*8d00*/  LDC.64 R34, c[0x0][0x5e0] ;  /* 0x00017800ff227b82 */ /* 0x000ee20000000a00 */
[----:B------:R-:W-:Y:S01]  /*8d10*/  UIMAD UR8, UR5, UR13, UR8 ;  /* 0x0000000d050872a4 */ /* 0x000fe2000f8e0208 */
[----:B------:R-:W-:Y:S01]  /*8d20*/  IMAD.U32 R3, RZ, RZ, UR41 ;  /* 0x00000029ff037e24 */ /* 0x000fe2000f8e00ff */
[----:B------:R-:W-:Y:S01]  /*8d30*/  LOP3.LUT R2, R2, 0x38, R178, 0xf8, !PT ;  /* 0x0000003802027812 */ /* 0x000fe200078ef8b2 */
[C---:B------:R-:W-:Y:S01]  /*8d40*/  VIADD R6, R179.reuse, 0x60 ;  /* 0x00000060b3067836 */ /* 0x040fe20000000000 */
[C---:B------:R-:W-:Y:S01]  /*8d50*/  ISETP.GE.AND P2, PT, R179.reuse, UR39, PT ;  /* 0x00000027b3007c0c */ /* 0x040fe2000bf46270 */
[----:B------:R-:W-:Y:S01]  /*8d60*/  VIADD R8, R179, 0x20 ;  /* 0x00000020b3087836 */ /* 0x000fe20000000000 */
[----:B------:R-:W-:Y:S01]  /*8d70*/  IADD3 R2, P0, PT, R2, UR42, RZ ;  /* 0x0000002a02027c10 */ /* 0x000fe2000ff1e0ff */
[----:B------:R-:W-:Y:S01]  /*8d80*/  IMAD.U32 R3, RZ, RZ, UR8 ;  /* 0x00000008ff037e24 */ /* 0x000fe2000f8e00ff */
[----:B------:R-:W-:Y:S01]  /*8d90*/  ISETP.GE.AND P4, PT, R7, UR39, PT ;  /* 0x0000002707007c0c */ /* 0x000fe2000bf86270 */
[----:B------:R4:W2:Y:S01]  /*8da0*/  LDS.128 R16, [R182+0xd000] ;  /* 0x00d00000b6107984 */ /* 0x0008a20000000c00 */
[----:B------:R-:W-:Y:S01]  /*8db0*/  ISETP.GE.AND P3, PT, R6, UR39, PT ;  /* 0x0000002706007c0c */ /* 0x000fe2000bf66270 */
[----:B------:R-:W-:Y:S01]  /*8dc0*/  BSSY.RECONVERGENT B0, `(.L_x_353) ;  /* 0x0000011000007945 */ /* 0x000fe20003800200 */
[----:B------:R-:W-:Y:S01]  /*8dd0*/  IADD3.X R3, PT, PT, R0, UR41, R3, P0, !PT ;  /* 0x0000002900037c10 */ /* 0x000fe200087fe403 */
[----:B------:R-:W-:Y:S01]  /*8de0*/  IMAD.X R33, RZ, RZ, RZ, P1 ;  /* 0x000000ffff217224 */ /* 0x000fe200008e06ff */
[----:B------:R-:W-:-:S02]  /*8df0*/  ISETP.GE.AND P5, PT, R8, UR39, PT ;  /* 0x0000002708007c0c */ /* 0x000fc4000bfa6270 */
[----:B------:R-:W-:Y:S01]  /*8e00*/  IADD3 R26, P0, PT, R179, 0x40, RZ ;  /* 0x00000040b31a7810 */ /* 0x000fe20007f1e0ff */
[----:B-1----:R-:W-:-:S04]  /*8e10*/  IMAD.WIDE.U32 R6, R4, UR20, R2 ;  /* 0x0000001404067c25 */ /* 0x002fc8000f8e0002 */
[----:B------:R-:W-:Y:S01]  /*8e20*/  IMAD R12, R5, UR20, R7 ;  /* 0x00000014050c7c24 */ /* 0x000fe2000f8e0207 */
[----:B----4-:R-:W-:Y:S07]  /*8e30*/  @P2 BRA `(.L_x_354) ;  /* 0x0000000000242947 */ /* 0x010fee0003800000 */
[----:B------:R-:W1:Y:S01]  /*8e40*/  LDS.128 R8, [R182+0xc000] ;  /* 0x00c00000b6087984 */ /* 0x000e620000000c00 */
[----:B------:R-:W4:Y:S01]  /*8e50*/  LDCU.64 UR8, c[0x0][0x560] ;  /* 0x0000ac00ff0877ac */ /* 0x000f220008000a00 */
[----:B------:R-:W-:Y:S02]  /*8e60*/  MOV R2, R6 ;  /* 0x0000000600027202 */ /* 0x000fe40000000f00 */
[----:B------:R-:W-:-:S03]  /*8e70*/  MOV R3, R12 ;  /* 0x0000000c00037202 */ /* 0x000fc60000000f00 */
[----:B------:R-:W-:-:S04]  /*8e80*/  IMAD.WIDE.U32 R2, R179, UR12, R2 ;  /* 0x0000000cb3027c25 */ /* 0x000fc8000f8e0002 */
[----:B------:R-:W-:Y:S01]  /*8e90*/  IMAD R0, R179, UR13, R3 ;  /* 0x0000000db3007c24 */ /* 0x000fe2000f8e0203 */
[----:B----4-:R-:W-:-:S04]  /*8ea0*/  LEA R4, P1, R2, UR8, 0x1 ;  /* 0x0000000802047c11 */ /* 0x010fc8000f8208ff */
[----:B------:R-:W-:-:S05]  /*8eb0*/  LEA.HI.X R5, R2, UR9, R0, 0x1, P1 ;  /* 0x0000000902057c11 */ /* 0x000fca00088f0c00 */
[----:B-1----:R1:W-:Y:S04]  /*8ec0*/  STG.E.128 desc[UR32][R4.64], R8 ;  /* 0x0000000804007986 */ /* 0x0023e8000c101d20 */
.L_x_354:
[----:B------:R-:W-:Y:S05]  /*8ed0*/  BSYNC.RECONVERGENT B0 ;  /* 0x0000000000007941 */ /* 0x000fea0003800200 */
.L_x_353:
        /* <DEDUP_REMOVED lines=11> */
[----:B--2---:R4:W-:Y:S04]  /*8f90*/  STG.E.128 desc[UR32][R4.64], R16 ;  /* 0x0000001004007986 */ /* 0x0049e8000c101d20 */
.L_x_356:
[----:B------:R-:W-:Y:S05]  /*8fa0*/  BSYNC.RECONVERGENT B0 ;  /* 0x0000000000007941 */ /* 0x000fea0003800200 */
.L_x_355:
[----:B-1----:R1:W1:Y:S01]  /*8fb0*/  LDS.128 R8, [R182+0xe000] ;  /* 0x00e00000b6087984 */ /* 0x0022620000000c00 */
[----:B------:R-:W-:Y:S01]  /*8fc0*/  BSSY.RECONVERGENT B0, `(.L_x_357) ;  /* 0x000000d000007945 */ /* 0x000fe20003800200 */
[----:B------:R-:W-:-:S03]  /*8fd0*/  IADD3.X R32, PT, PT, RZ, RZ, RZ, P0, !PT ;  /* 0x000000ffff207210 */ /* 0x000fc600007fe4ff */
[----:B------:R-:W-:Y:S05]  /*8fe0*/  @P4 BRA `(.L_x_358) ;  /* 0x0000000000284947 */ /* 0x000fea0003800000 */
[----:B------:R-:W4:Y:S01]  /*8ff0*/  LDCU.64 UR8, c[0x0][0x560] ;  /* 0x0000ac00ff0877ac */ /* 0x000f220008000a00 */
[----:B------:R-:W-:Y:S01]  /*9000*/  MOV R2, R6 ;  /* 0x0000000600027202 */ /* 0x000fe20000000f00 */
[----:B------:R-:W-:Y:S01]  /*9010*/  IMAD R0, R32, UR12, RZ ;  /* 0x0000000c20007c24 */ /* 0x000fe2000f8e02ff */
[----:B------:R-:W-:-:S03]  /*9020*/  MOV R3, R12 ;  /* 0x0000000c00037202 */ /* 0x000fc60000000f00 */
[C---:B------:R-:W-:Y:S02]  /*9030*/  IMAD R0, R26.reuse, UR13, R0 ;  /* 0x0000000d1a007c24 */ /* 0x040fe4000f8e0200 */
[----:B------:R-:W-:-:S05]  /*9040*/  IMAD.WIDE.U32 R2, R26, UR12, R2 ;  /* 0x0000000c1a027c25 */ /* 0x000fca000f8e0002 */
[----:B------:R-:W-:Y:S02]  /*9050*/  IADD3 R0, PT, PT, R0, R3, RZ ;  /* 0x0000000300007210 */ /* 0x000fe40007ffe0ff */
[----:B----4-:R-:W-:-:S04]  /*9060*/  LEA R4, P0, R2, UR8, 0x1 ;  /* 0x0000000802047c11 */ /* 0x010fc8000f8008ff */
[----:B------:R-:W-:-:S05]  /*9070*/  LEA.HI.X R5, R2, UR9, R0, 0x1, P0 ;  /* 0x0000000902057c11 */ /* 0x000fca00080f0c00 */
[----:B-1----:R1:W-:Y:S04]  /*9080*/  STG.E.128 desc[UR32][R4.64], R8 ;  /* 0x0000000804007986 */ /* 0x0023e8000c101d20 */
.L_x_358:
[----:B------:R-:W-:Y:S05]  /*9090*/  BSYNC.RECONVERGENT B0 ;  /* 0x0000000000007941 */ /* 0x000fea0003800200 */
.L_x_357:
[----:B-1----:R1:W1:Y:S01]  /*90a0*/  LDS.128 R8, [R182+0xf000] ;  /* 0x00f00000b6087984 */ /* 0x0022620000000c00 */
[----:B--2---:R-:W-:Y:S01]  /*90b0*/  IMAD.SHL.U32 R14, R14, 0x8, RZ ;  /* 0x000000080e0e7824 */ /* 0x004fe200078e00ff */
[----:B------:R-:W-:Y:S01]  /*90c0*/  IADD3 R24, P0, PT, R179, 0x60, RZ ;  /* 0x00000060b3187810 */ /* 0x000fe20007f1e0ff */
[----:B------:R-:W-:Y:S01]  /*90d0*/  BSSY.RECONVERGENT B0, `(.L_x_359) ;  /* 0x000000f000007945 */ /* 0x000fe20003800200 */
[----:B------:R-:W-:Y:S02]  /*90e0*/  MOV R13, UR10 ;  /* 0x0000000a000d7c02 */ /* 0x000fe40008000f00 */
[----:B------:R-:W-:Y:S01]  /*90f0*/  LOP3.LUT R14, R14, 0x38, RZ, 0xc0, !PT ;  /* 0x000000380e0e7812 */ /* 0x000fe200078ec0ff */
[----:B------:R-:W-:Y:S01]  /*9100*/  IMAD.X R27, RZ, RZ, RZ, P0 ;  /* 0x000000ffff1b7224 */ /* 0x000fe200000e06ff */
[----:B------:R-:W-:Y:S07]  /*9110*/  @P3 BRA `(.L_x_360) ;  /* 0x0000000000283947 */ /* 0x000fee0003800000 */
[----:B------:R-:W2:Y:S01]  /*9120*/  LDCU.64 UR8, c[0x0][0x560] ;  /* 0x0000ac00ff0877ac */ /* 0x000ea20008000a00 */
[----:B------:R-:W-:Y:S01]  /*9130*/  MOV R2, R6 ;  /* 0x0000000600027202 */ /* 0x000fe20000000f00 */
[----:B------:R-:W-:Y:S01]  /*9140*/  IMAD R0, R27, UR12, RZ ;  /* 0x0000000c1b007c24 */ /* 0x000fe2000f8e02ff */
[----:B------:R-:W-:-:S03]  /*9150*/  MOV R3, R12 ;  /* 0x0000000c00037202 */ /* 0x000fc60000000f00 */
[C---:B------:R-:W-:Y:S02]  /*9160*/  IMAD R0, R24.reuse, UR13, R0 ;  /* 0x0000000d18007c24 */ /* 0x040fe4000f8e0200 */
[----:B----4-:R-:W-:-:S05]  /*9170*/  IMAD.WIDE.U32 R4, R24, UR12, R2 ;  /* 0x0000000c18047c25 */ /* 0x010fca000f8e0002 */
[----:B------:R-:W-:Y:S02]  /*9180*/  IADD3 R0, PT, PT, R0, R5, RZ ;  /* 0x0000000500007210 */ /* 0x000fe40007ffe0ff */
[----:B--2---:R-:W-:-:S04]  /*9190*/  LEA R2, P0, R4, UR8, 0x1 ;  /* 0x0000000804027c11 */ /* 0x004fc8000f8008ff */
[----:B------:R-:W-:-:S05]  /*91a0*/  LEA.HI.X R3, R4, UR9, R0, 0x1, P0 ;  /* 0x0000000904037c11 */ /* 0x000fca00080f0c00 */
[----:B-1----:R2:W-:Y:S04]  /*91b0*/  STG.E.128 desc[UR32][R2.64], R8 ;  /* 0x0000000802007986 */ /* 0x0025e8000c101d20 */
.L_x_360:
[----:B------:R-:W-:Y:S05]  /*91c0*/  BSYNC.RECONVERGENT B0 ;  /* 0x0000000000007941 */ /* 0x000fea0003800200 */
.L_x_359:
[----:B--2---:R-:W-:Y:S01]  /*91d0*/  MOV R2, R14 ;  /* 0x0000000e00027202 */ /* 0x004fe20000000f00 */
[----:B------:R-:W-:Y:S01]  /*91e0*/  UIMAD UR14, UR14, UR10, URZ ;  /* 0x0000000a0e0e72a4 */ /* 0x000fe2000f8e02ff */
[----:B------:R-:W-:Y:S01]  /*91f0*/  MOV R3, RZ ;  /* 0x000000ff00037202 */ /* 0x000fe20000000f00 */
[----:B----4-:R-:W2:Y:S01]  /*9200*/  @!P2 LDC.64 R4, c[0x0][0x568] ;  /* 0x00015a00ff04ab82 */ /* 0x010ea20000000a00 */
[----:B------:R-:W-:Y:S01]  /*9210*/  LDS.128 R28, [R182+0x13000] ;  /* 0x01300000b61c7984 */ /* 0x000fe20000000c00 */
[----:B------:R-:W-:Y:S01]  /*9220*/  UIMAD UR14, UR5, UR11, UR14 ;  /* 0x0000000b050e72a4 */ /* 0x000fe2000f8e020e */
[----:B------:R-:W-:Y:S01]  /*9230*/  BSSY.RECONVERGENT B0, `(.L_x_361) ;  /* 0x000001a000007945 */ /* 0x000fe20003800200 */
[----:B------:R-:W-:Y:S01]  /*9240*/  IMAD.WIDE.U32 R2, R13, UR5, R2 ;  /* 0x000000050d027c25 */ /* 0x000fe2000f8e0002 */
[----:B------:R-:W-:Y:S04]  /*9250*/  LDS.128 R16, [R182+0x11000] ;  /* 0x01100000b6107984 */ /* 0x000fe80000000c00 */
[----:B------:R-:W4:Y:S01]  /*9260*/  LDS.128 R12, [R182+0x10000] ;  /* 0x01000000b60c7984 */ /* 0x000f220000000c00 */
[----:B------:R-:W-:-:S04]  /*9270*/  IADD3 R2, P0, PT, R2, UR16, RZ ;  /* 0x0000001002027c10 */ /* 0x000fc8000ff1e0ff */
[----:B------:R-:W-:Y:S02]  /*9280*/  IADD3.X R3, PT, PT, R20, UR14, R3, P0, !PT ;  /* 0x0000000e14037c10 */ /* 0x000fe400087fe403 */
[----:B------:R2:W4:Y:S01]  /*9290*/  LDS.128 R20, [R182+0x12000] ;  /* 0x01200000b6147984 */ /* 0x0005220000000c00 */
[----:B-1-3--:R-:W-:-:S04]  /*92a0*/  IMAD.WIDE.U32 R8, R34, UR20, R2 ;  /* 0x0000001422087c25 */ /* 0x00afc8000f8e0002 */
[----:B------:R-:W-:Y:S01]  /*92b0*/  IMAD R7, R35, UR20, R9 ;  /* 0x0000001423077c24 */ /* 0x000fe2000f8e0209 */
[----:B------:R-:W-:-:S05]  /*92c0*/  @!P2 MOV R6, R8 ;  /* 0x000000080006a202 */ /* 0x000fca0000000f00 */
[----:B------:R-:W-:-:S04]  /*92d0*/  @!P2 IMAD.WIDE.U32 R2, R179, UR10, R6 ;  /* 0x0000000ab302ac25 */ /* 0x000fc8000f8e0006 */
[----:B------:R-:W-:Y:S01]  /*92e0*/  @!P2 IMAD R0, R179, UR11, R3 ;  /* 0x0000000bb300ac24 */ /* 0x000fe2000f8e0203 */
[----:B--2---:R-:W-:-:S04]  /*92f0*/  @!P2 LEA R4, P0, R2, R4, 0x1 ;  /* 0x000000040204a211 */ /* 0x004fc800078008ff */
[----:B------:R-:W-:-:S05]  /*9300*/  @!P2 LEA.HI.X R5, R2, R5, R0, 0x1, P0 ;  /* 0x000000050205a211 */ /* 0x000fca00000f0c00 */
[----:B----4-:R1:W-:Y:S01]  /*9310*/  @!P2 STG.E.128 desc[UR32][R4.64], R12 ;  /* 0x0000000c0400a986 */ /* 0x0103e2000c101d20 */
        /* <DEDUP_REMOVED lines=11> */
.L_x_362:
[----:B------:R-:W-:Y:S05]  /*93d0*/  BSYNC.RECONVERGENT B0 ;  /* 0x0000000000007941 */ /* 0x000fea0003800200 */
.L_x_361:
        /* <DEDUP_REMOVED lines=12> */
.L_x_364:
[----:B------:R-:W-:Y:S05]  /*94a0*/  BSYNC.RECONVERGENT B0 ;  /* 0x0000000000007941 */ /* 0x000fea0003800200 */
.L_x_363:
        /* <DEDUP_REMOVED lines=11> */
.L_x_345:
[----:B------:R-:W-:Y:S05]  /*9560*/  BSYNC.RECONVERGENT B1 ;  /* 0x0000000000017941 */ /* 0x000fea0003800200 */
.L_x_319:
[----:B------:R-:W2:Y:S01]  /*9570*/  LDCU UR8, c[0x0][0x438] ;  /* 0x00008700ff0877ac */ /* 0x000ea20008000800 */
[----:B------:R-:W1:Y:S01]  /*9580*/  LDCU UR9, c[0x0][0x370] ;  /* 0x00006e00ff0977ac */ /* 0x000e620008000800 */
[----:B------:R-:W-:Y:S01]  /*9590*/  UMOV UR10, UR19 ;  /* 0x00000013000a7c82 */ /* 0x000fe20008000000 */
[----:B--2---:R-:W-:-:S04]  /*95a0*/  UIADD3 UR8, UPT, UPT, UR8, 0x7f, URZ ;  /* 0x0000007f08087890 */ /* 0x004fc8000fffe0ff */
[----:B------:R-:W-:Y:S02]  /*95b0*/  USHF.R.S32.HI UR5, URZ, 0x1f, UR8 ;  /* 0x0000001fff057899 */ /* 0x000fe40008011408 */
[----:B-1----:R-:W-:Y:S02]  /*95c0*/  UIADD3 UR34, UPT, UPT, UR9, UR34, URZ ;  /* 0x0000002209227290 */ /* 0x002fe4000fffe0ff */
[----:B------:R-:W-:-:S04]  /*95d0*/  ULEA.HI UR5, UR5, UR8, URZ, 0x7 ;  /* 0x0000000805057291 */ /* 0x000fc8000f8f38ff */
[----:B------:R-:W-:-:S04]  /*95e0*/  USHF.R.S32.HI UR5, URZ, 0x7, UR5 ;  /* 0x00000007ff057899 */ /* 0x000fc80008011405 */
[----:B------:R-:W-:-:S09]  /*95f0*/  UISETP.GE.AND UP0, UPT, UR34, UR5, UPT ;  /* 0x000000052200728c */ /* 0x000fd2000bf06270 */
[----:B------:R-:W-:Y:S05]  /*9600*/  BRA.U !UP0, `(.L_x_365) ;  /* 0xffffff6d083c7547 */ /* 0x000fea000b83ffff */
[----:B------:R-:W-:Y:S05]  /*9610*/  EXIT ;  /* 0x000000000000794d */ /* 0x000fea0003800000 */
.L_x_366:
        /* <DEDUP_REMOVED lines=14> */
.L_x_1409:


//--------------------- .text._ZN5flash44flash_bwd_dq_dk_dv_loop_seqk_parallel_kernelI23Flash_bwd_kernel_traitsILi64ELi128ELi128ELi8ELi4ELi4ELi4ELb0ELb0EN7cutlass6half_tE19Flash_kernel_traitsILi64ELi128ELi128ELi8ES3_EELb0ELb1ELb0ELb1ELb0ELb0ELb0EEEvNS_16Flash_bwd_paramsE --------------------------
	.section	.text._ZN5flash44flash_bwd_dq_dk_dv_loop_seqk_parallel_kernelI23Flash_bwd_kernel_traitsILi64ELi128ELi128ELi8ELi4ELi4ELi4ELb0ELb0EN7cutlass6half_tE19Flash_kernel_traitsILi64ELi128ELi128ELi8ES3_EELb0ELb1ELb0ELb1ELb0ELb0ELb0EEEvNS_16Flash_bwd_paramsE,"ax",@progbits
	.align	128
        .global         _ZN5flash44flash_bwd_dq_dk_dv_loop_seqk_parallel_kernelI23Flash_bwd_kernel_traitsILi64ELi128ELi128ELi8ELi4ELi4ELi4ELb0ELb0EN7cutlass6half_tE19Flash_kernel_traitsILi64ELi128ELi128ELi8ES3_EELb0ELb1ELb0ELb1ELb0ELb0ELb0EEEvNS_16Flash_bwd_paramsE
        .type           _ZN5flash44flash_bwd_dq_dk_dv_loop_seqk_parallel_kernelI23Flash_bwd_kernel_traitsILi64ELi128ELi128ELi8ELi4ELi4ELi4ELb0ELb0EN7cutlass6half_tE19Flash_kernel_traitsILi64ELi128ELi128ELi8ES3_EELb0ELb1ELb0ELb1ELb0ELb0ELb0EEEvNS_16Flash_bwd_paramsE,@function
        .size           _ZN5flash44flash_bwd_dq_dk_dv_loop_seqk_parallel_kernelI23Flash_bwd_kernel_traitsILi64ELi128ELi128ELi8ELi4ELi4ELi4ELb0ELb0EN7cutlass6half_tE19Flash_kernel_traitsILi64ELi128ELi128ELi8ES3_EELb0ELb1ELb0ELb1ELb0ELb0ELb0EEEvNS_16Flash_bwd_paramsE,(.L_x_1410 - _ZN5flash44flash_bwd_dq_dk_dv_loop_seqk_parallel_kernelI23Flash_bwd_kernel_traitsILi64ELi128ELi128ELi8ELi4ELi4ELi4ELb0ELb0EN7cutlass6half_tE19Flash_kernel_traitsILi64ELi128ELi128ELi8ES3_EELb0ELb1ELb0ELb1ELb0ELb0ELb0EEEvNS_16Flash_bwd_paramsE)
        .other          _ZN5flash44flash_bwd_dq_dk_dv_loop_seqk_parallel_kernelI23Flash_bwd_kernel_traitsILi64ELi128ELi128ELi8ELi4ELi4ELi4ELb0ELb0EN7cutlass6half_tE19Flash_kernel_traitsILi64ELi128ELi128ELi8ES3_EELb0ELb1ELb0ELb1ELb0ELb0ELb0EEEvNS_16Flash_bwd_paramsE,@"STO_CUDA_ENTRY STV_DEFAULT"
_ZN5flash44flash_bwd_dq_dk_dv_loop_seqk_parallel_kernelI23Flash_bwd_kernel_traitsILi64ELi128ELi128ELi8ELi4ELi4ELi4ELb0ELb0EN7cutlass6half_tE19Flash_kernel_traitsILi64ELi128ELi128ELi8ES3_EELb0ELb1ELb0ELb1ELb0ELb0ELb0EEEvNS_16Flash_bwd_paramsE:
.text._ZN5flash44flash_bwd_dq_dk_dv_loop_seqk_parallel_kernelI23Flash_bwd_kernel_traitsILi64ELi128ELi128ELi8ELi4ELi4ELi4ELb0ELb0EN7cutlass6half_tE19Flash_kernel_traitsILi64ELi128ELi128ELi8ES3_EELb0ELb1ELb0ELb1ELb0ELb0ELb0EEEvNS_16Flash_bwd_paramsE:
        /* <DEDUP_REMOVED lines=19> */
[----:B------:R-:W-:Y:S01]  /*0130*/  S2UR UR19, SR_CTAID.Y ;  /* 0x00000000001379c3 */ /* 0x000fe20000002600 */
[----:B-1----:R-:W-:-:S02]  /*0140*/  ULEA UR44, UP0, UR25, UR44, 0x2 ;  /* 0x0000002c192c7291 */ /* 0x002fc4000f8010ff */
[----:B--2---:R-:W-:Y:S02]  /*0150*/  UISETP.NE.U32.AND UP1, UPT, UR6, URZ, UPT ;  /* 0x000000ff0600728c */ /* 0x004fe4000bf25070 */
[----:B------:R-:W-:Y:S02]  /*0160*/  ULEA.HI.X UR45, UR25, UR45, URZ, 0x2, UP0 ;  /* 0x0000002d192d7291 */ /* 0x000fe400080f14ff */
[----:B------:R-:W-:Y:S01]  /*0170*/  UISETP.NE.U32.AND UP0, UPT, UR6, URZ, UPT ;  /* 0x000000ff0600728c */ /* 0x000fe2000bf05070 */
[----:B------:R-:W-:Y:S01]  /*0180*/  S2UR UR22, SR_CTAID.X ;  /* 0x00000000001679c3 */ /* 0x000fe20000002500 */
        /* <DEDUP_REMOVED lines=8> */
[----:B------:R-:W4:Y:S01]  /*0210*/  S2UR UR18, SR_CTAID.Y ;  /* 0x00000000001279c3 */ /* 0x000f220000002600 */
[----:B------:R-:W-:Y:S01]  /*0220*/  UISETP.EQ.OR.EX UP0, UPT, UR5, URZ, !UP3, UP2 ;  /* 0x000000ff0500728c */ /* 0x000fe2000df02720 */
[----:B------:R-:W-:Y:S02]  /*0230*/  UMOV UR8, 0x400 ;  /* 0x0000040000087882 */ /* 0x000fe40000000000 */
[----:B------:R-:W-:Y:S01]  /*0240*/  UMOV UR5, 0x400 ;  /* 0x0000040000057882 */ /* 0x000fe20000000000 */
[----:B------:R-:W-:Y:S02]  /*0250*/  UP2UR UR28, UPR, URZ, 0x1 ;  /* 0x00000001ff1c7883 */ /* 0x000fe40008000000 */
[----:B------:R-:W-:Y:S01]  /*0260*/  UP2UR UR27, UPR, URZ, 0x8 ;  /* 0x00000008ff1b7883 */ /* 0x000fe20008000000 */
[----:B------:R-:W4:Y:S01]  /*0270*/  S2UR UR21, SR_CTAID.Z ;  /* 0x00000000001579c3 */ /* 0x000f220000002700 */
        /* <DEDUP_REMOVED lines=10> */
.L_x_454:
[----:B-1----:R-:W1:Y:S01]  /*0320*/  LDCU.64 UR8, c[0x0][0x478] ;  /* 0x00008f00ff0877ac */ /* 0x002e620008000a00 */
[----:B------:R-:W-:Y:S02]  /*0330*/  PLOP3.LUT P1, PT, PT, PT, UP3, 0x80, 0x8 ;  /* 0x000000000008781c */ /* 0x000fe40003f2f038 */
[----:B------:R-:W-:Y:S01]  /*0340*/  PLOP3.LUT P4, PT, PT, PT, UP5, 0x80, 0x8 ;  /* 0x000000000008781c */ /* 0x000fe20003f8f058 */
[----:B------:R-:W-:Y:S01]  /*0350*/  @UP3 ULEA UR12, UP0, UR25, UR6, 0x2 ;  /* 0x00000006190c3291 */ /* 0x000fe2000f8010ff */
[----:B------:R-:W-:Y:S01]  /*0360*/  PLOP3.LUT P2, PT, PT, PT, UP4, 0x80, 0x8 ;  /* 0x000000000008781c */ /* 0x000fe20003f4f048 */
[----:B------:R-:W-:Y:S02]  /*0370*/  UISETP.NE.AND UP2, UPT, UR28, URZ, UPT ;  /* 0x000000ff1c00728c */ /* 0x000fe4000bf45270 */
[----:B------:R-:W-:Y:S02]  /*0380*/  @UP3 ULEA.HI.X UR13, UR25, UR7, URZ, 0x2, UP0 ;  /* 0x00000007190d3291 */ /* 0x000fe400080f14ff */
[----:B--2-4-:R-:W-:-:S04]  /*0390*/  IMAD.U32 R4, RZ, RZ, UR12 ;  /* 0x0000000cff047e24 */ /* 0x014fc8000f8e00ff */
        /* <DEDUP_REMOVED lines=13> */
[----:B------:R5:W2:Y:S01]  /*0470*/  @P0 LDG.E R4, desc[UR34][R2.64] ;  /* 0x0000002202040981 */ /* 0x000aa2000c1e1900 */
        /* <DEDUP_REMOVED lines=30> */
.L_x_367:
        /* <DEDUP_REMOVED lines=16> */
[----:B--2---:R-:W-:Y:S02]  /*0760*/  @UP1 UIMAD.WIDE.U32 UR14, UR43, UR8, URZ ;  /* 0x000000082b0e12a5 */ /* 0x004fe4000f8e00ff */
[----:B------:R-:W-:Y:S02]  /*0770*/  @!UP1 UIMAD UR13, UR25, UR11, UR51 ;  /* 0x0000000b190d92a4 */ /* 0x000fe4000f8e0233 */
[----:B------:R-:W-:Y:S02]  /*0780*/  @UP1 UIMAD UR13, UR43, UR9, UR15 ;  /* 0x000000092b0d12a4 */ /* 0x000fe4000f8e020f */
[----:B------:R-:W-:Y:S01]  /*0790*/  USHF.R.S32.HI UR51, URZ, 0x1f, UR12 ;  /* 0x0000001fff337899 */ /* 0x000fe2000801140c */
[----:B------:R-:W-:Y:S01]  /*07a0*/  @UP1 UMOV UR50, UR14 ;  /* 0x0000000e00321c82 */ /* 0x000fe20008000000 */
[----:B------:R-:W-:Y:S10]  /*07b0*/  BRA.U UP2, `(.L_x_369) ;  /* 0x0000000102307547 */ /* 0x000ff4000b800000 */
        /* <DEDUP_REMOVED lines=12> */
.L_x_369:
[----:B------:R-:W1:Y:S01]  /*0880*/  LDCU.64 UR16, c[0x0][0x3b8] ;  /* 0x00007700ff1077ac */ /* 0x000e620008000a00 */
[----:B------:R-:W-:-:S04]  /*0890*/  UIADD3 UR8, UPT, UPT, UR39, UR41, URZ ;  /* 0x0000002927087290 */ /* 0x000fc8000fffe0ff */
[----:B-1----:R-:W-:Y:S02]  /*08a0*/  UIMAD.WIDE.U32 UR52, UR8, UR16, URZ ;  /* 0x00000010083472a5 */ /* 0x002fe4000f8e00ff */
[----:B------:R-:W-:-:S04]  /*08b0*/  UIMAD UR8, UR8, UR17, URZ ;  /* 0x00000011080872a4 */ /* 0x000fc8000f8e02ff */
[----:B------:R-:W-:-:S06]  /*08c0*/  UIADD3 UR8, UPT, UPT, UR53, UR8, URZ ;  /* 0x0000000835087290 */ /* 0x000fcc000fffe0ff */
[----:B------:R-:W-:Y:S02]  /*08d0*/  MOV R21, UR8 ;  /* 0x0000000800157c02 */ /* 0x000fe40008000f00 */
.L_x_370:
        /* <DEDUP_REMOVED lines=43> */
.L_x_371:
[----:B------:R-:W1:Y:S01]  /*0b90*/  LDCU.64 UR14, c[0x0][0x3c0] ;  /* 0x00007800ff0e77ac */ /* 0x000e620008000a00 */
[----:B------:R-:W-:-:S04]  /*0ba0*/  UIADD3 UR8, UPT, UPT, UR39, UR41, URZ ;  /* 0x0000002927087290 */ /* 0x000fc8000fffe0ff */
[----:B-1----:R-:W-:Y:S02]  /*0bb0*/  UIMAD.WIDE.U32 UR48, UR8, UR14, URZ ;  /* 0x0000000e083072a5 */ /* 0x002fe4000f8e00ff */
[----:B------:R-:W-:-:S04]  /*0bc0*/  UIMAD UR8, UR8, UR15, URZ ;  /* 0x0000000f080872a4 */ /* 0x000fc8000f8e02ff */
[----:B------:R-:W-:-:S06]  /*0bd0*/  UIADD3 UR8, UPT, UPT, UR49, UR8, URZ ;  /* 0x0000000831087290 */ /* 0x000fcc000fffe0ff */
[----:B------:R-:W-:-:S07]  /*0be0*/  MOV R25, UR8 ;  /* 0x0000000800197c02 */ /* 0x000fce0008000f00 */
.L_x_372:
        /* <DEDUP_REMOVED lines=11> */
[----:B------:R-:W1:Y:S02]  /*0ca0*/  LDCU UR8, c[0x0][0x444] ;  /* 0x00008880ff0877ac */ /* 0x000e640008000800 */
[----:B-1----:R-:W-:Y:S02]  /*0cb0*/  USHF.R.S32.HI UR9, URZ, 0x1f, UR8 ;  /* 0x0000001fff097899 */ /* 0x002fe40008011408 */
[----:B------:R-:W-:Y:S02]  /*0cc0*/  UIMAD.WIDE.U32 UR62, UR25, UR8, URZ ;  /* 0x00000008193e72a5 */ /* 0x000fe4000f8e00ff */
[----:B------:R-:W-:Y:S02]  /*0cd0*/  UIMAD UR8, UR9, UR25, URZ ;  /* 0x00000019090872a4 */ /* 0x000fe4000f8e02ff */
[----:B------:R-:W-:Y:S02]  /*0ce0*/  USHF.R.S32.HI UR9, URZ, 0x1f, UR58 ;  /* 0x0000001fff097899 */ /* 0x000fe4000801143a */
[----:B------:R-:W-:-:S02]  /*0cf0*/  UIADD3 UR8, UPT, UPT, UR63, UR8, URZ ;  /* 0x000000083f087290 */ /* 0x000fc4000fffe0ff */
[----:B------:R-:W-:Y:S02]  /*0d00*/  UIMAD.WIDE.U32 UR54, UR62, UR58, URZ ;  /* 0x0000003a3e3672a5 */ /* 0x000fe4000f8e00ff */
[----:B------:R-:W-:-:S04]  /*0d10*/  UIMAD UR8, UR8, UR58, URZ ;  /* 0x0000003a080872a4 */ /* 0x000fc8000f8e02ff */
[----:B------:R-:W-:Y:S02]  /*0d20*/  UIMAD UR8, UR9, UR62, UR8 ;  /* 0x0000003e090872a4 */ /* 0x000fe4000f8e0208 */
[----:B------:R-:W-:Y:S02]  /*0d30*/  USHF.R.S32.HI UR9, URZ, 0x1f, UR57 ;  /* 0x0000001fff097899 */ /* 0x000fe40008011439 */
[----:B------:R-:W-:Y:S02]  /*0d40*/  UIADD3 UR8, UPT, UPT, UR55, UR8, URZ ;  /* 0x0000000837087290 */ /* 0x000fe4000fffe0ff */
[----:B------:R-:W-:Y:S02]  /*0d50*/  UIMAD.WIDE.U32 UR62, UR54, UR57, URZ ;  /* 0x00000039363e72a5 */ /* 0x000fe4000f8e00ff */
[----:B------:R-:W-:-:S04]  /*0d60*/  UIMAD UR8, UR8, UR57, URZ ;  /* 0x00000039080872a4 */ /* 0x000fc8000f8e02ff */
[----:B------:R-:W-:Y:S01]  /*0d70*/  UIMAD UR8, UR9, UR54, UR8 ;  /* 0x00000036090872a4 */ /* 0x000fe2000f8e0208 */
[----:B------:R-:W-:-:S03]  /*0d80*/  UMOV UR46, UR62 ;  /* 0x0000003e002e7c82 */ /* 0x000fc60008000000 */
[----:B------:R-:W-:Y:S01]  /*0d90*/  UIADD3 UR8, UPT, UPT, UR63, UR8, URZ ;  /* 0x000000083f087290 */ /* 0x000fe2000fffe0ff */
[----:B------:R-:W-:Y:S11]  /*0da0*/  BRA `(.L_x_374) ;  /* 0x0000000000107947 */ /* 0x000ff60003800000 */
.L_x_373:
[----:B------:R-:W-:Y:S02]  /*0db0*/  UIMAD.WIDE.U32 UR54, UR64, UR43, URZ ;  /* 0x0000002b403672a5 */ /* 0x000fe4000f8e00ff */
[----:B------:R-:W-:-:S04]  /*0dc0*/  UIMAD UR8, UR65, UR43, URZ ;  /* 0x0000002b410872a4 */ /* 0x000fc8000f8e02ff */
[----:B------:R-:W-:Y:S01]  /*0dd0*/  UIADD3 UR8, UPT, UPT, UR55, UR8, URZ ;  /* 0x0000000837087290 */ /* 0x000fe2000fffe0ff */
[----:B------:R-:W-:-:S11]  /*0de0*/  UMOV UR46, UR54 ;  /* 0x00000036002e7c82 */ /* 0x000fd60008000000 */
.L_x_374:
[----:B------:R-:W1:Y:S01]  /*0df0*/  LDCU.U8 UR9, c[0x0][0x548] ;  /* 0x0000a900ff0977ac */ /* 0x000e620008000000 */
[----:B------:R-:W-:Y:S01]  /*0e00*/  UMOV UR25, UR19 ;  /* 0x0000001300197c82 */ /* 0x000fe20008000000 */
[----:B------:R-:W2:Y:S01]  /*0e10*/  LDCU.U8 UR10, c[0x0][0x5f0] ;  /* 0x0000be00ff0a77ac */ /* 0x000ea20008000000 */
[----:B------:R-:W-:Y:S02]  /*0e20*/  USHF.L.U32 UR59, UR25, 0x7, URZ ;  /* 0x00000007193b7899 */ /* 0x000fe400080006ff */
[----:B------:R-:W-:Y:S02]  /*0e30*/  UIMAD UR55, UR24, UR57, URZ ;  /* 0x00000039183772a4 */ /* 0x000fe4000f8e02ff */
[----:B------:R-:W-:-:S04]  /*0e40*/  USEL UR49, UR59, URZ, UP5 ;  /* 0x000000ff3b317287 */ /* 0x000fc8000a800000 */
[----:B------:R-:W-:Y:S02]  /*0e50*/  UIADD3 UR49, UP0, UPT, UR12, UR49, URZ ;  /* 0x000000310c317290 */ /* 0x000fe4000ff1e0ff */
[----:B-1----:R-:W-:Y:S02]  /*0e60*/  UISETP.NE.AND UP1, UPT, UR9, URZ, UPT ;  /* 0x000000ff0900728c */ /* 0x002fe4000bf25270 */
[----:B------:R-:W-:Y:S02]  /*0e70*/  UIADD3.X UR54, UPT, UPT, URZ, UR51, URZ, UP0, !UPT ;  /* 0x00000033ff367290 */ /* 0x000fe400087fe4ff */
[----:B------:R-:W-:Y:S02]  /*0e80*/  UIMAD.WIDE.U32 UR62, UR49, UR64, URZ ;  /* 0x00000040313e72a5 */ /* 0x000fe4000f8e00ff */
[----:B------:R-:W-:-:S04]  /*0e90*/  UIMAD UR54, UR54, UR64, URZ ;  /* 0x00000040363672a4 */ /* 0x000fc8000f8e02ff */
[----:B------:R-:W-:-:S04]  /*0ea0*/  UIMAD UR54, UR65, UR49, UR54 ;  /* 0x00000031413672a4 */ /* 0x000fc8000f8e0236 */
        /* <DEDUP_REMOVED lines=9> */
.L_x_375:
[----:B------:R-:W1:Y:S01]  /*0f40*/  LDCU UR53, c[0x0][0x434] ;  /* 0x00008680ff3577ac */ /* 0x000e620008000800 */
[----:B------:R-:W-:-:S04]  /*0f50*/  UIMAD UR9, UR25, UR58, UR24 ;  /* 0x0000003a190972a4 */ /* 0x000fc8000f8e0218 */
[----:B-1----:R-:W-:Y:S02]  /*0f60*/  UIMAD UR53, UR9, UR53, URZ ;  /* 0x00000035093572a4 */ /* 0x002fe4000f8e02ff */
.L_x_376:
        /* <DEDUP_REMOVED lines=11> */
.L_x_377:
[----:B------:R-:W1:Y:S01]  /*1020*/  LDCU UR56, c[0x0][0x444] ;  /* 0x00008880ff3877ac */ /* 0x000e620008000800 */
[----:B------:R-:W-:-:S04]  /*1030*/  UIMAD UR9, UR25, UR58, UR24 ;  /* 0x0000003a190972a4 */ /* 0x000fc8000f8e0218 */
[----:B-1----:R-:W-:-:S12]  /*1040*/  UIMAD UR56, UR9, UR56, URZ ;  /* 0x00000038093872a4 */ /* 0x002fd8000f8e02ff */
.L_x_378:
[----:B------:R-:W-:Y:S01]  /*1050*/  USHF.R.S32.HI UR9, URZ, 0x1f, UR55 ;  /* 0x0000001fff097899 */ /* 0x000fe20008011437 */
[----:B------:R-:W1:Y:S01]  /*1060*/  S2R R30, SR_TID.X ;  /* 0x00000000001e7919 */ /* 0x000e620000002100 */
[----:B------:R-:W-:Y:S01]  /*1070*/  UIADD3 UR55, UP1, UP0, UR62, UR46, UR55 ;  /* 0x0000002e3e377290 */ /* 0x000fe2000f83e037 */
[----:B------:R-:W2:Y:S01]  /*1080*/  LDC.64 R14, c[0x0][0x3b0] ;  /* 0x0000ec00ff0e7b82 */ /* 0x000ea20000000a00 */
[----:B------:R-:W-:Y:S01]  /*1090*/  UIADD3 UR46, UPT, UPT, UR5, UR40, URZ ;  /* 0x00000028052e7290 */ /* 0x000fe2000fffe0ff */
[----:B------:R-:W-:Y:S01]  /*10a0*/  IMAD.MOV.U32 R11, RZ, RZ, RZ ;  /* 0x000000ffff0b7224 */ /* 0x000fe200078e00ff */
[----:B------:R-:W-:Y:S01]  /*10b0*/  UIADD3.X UR54, UPT, UPT, UR54, UR8, UR9, UP1, UP0 ;  /* 0x0000000836367290 */ /* 0x000fe20008fe0409 */
[----:B------:R-:W-:Y:S01]  /*10c0*/  ISETP.NE.AND P3, PT, RZ, UR10, PT ;  /* 0x0000000aff007c0c */ /* 0x000fe2000bf65270 */
[----:B------:R-:W-:Y:S01]  /*10d0*/  UIMAD UR57, UR58, UR57, URZ ;  /* 0x000000393a3972a4 */ /* 0x000fe2000f8e02ff */
[----:B------:R-:W-:Y:S01]  /*10e0*/  BSSY.RECONVERGENT B1, `(.L_x_368) ;  /* 0x00009a8000017945 */ /* 0x000fe20003800200 */
[----:B------:R-:W3:Y:S01]  /*10f0*/  LDCU.64 UR58, c[0x0][0x420] ;  /* 0x00008400ff3a77ac */ /* 0x000ee20008000a00 */
[----:B------:R-:W4:Y:S01]  /*1100*/  LDC.64 R12, c[0x0][0x590] ;  /* 0x00016400ff0c7b82 */ /* 0x000f220000000a00 */
[----:B------:R-:W5:Y:S01]  /*1110*/  LDCU UR9, c[0x0][0x508] ;  /* 0x0000a100ff0977ac */ /* 0x000f620008000800 */
[----:B------:R-:W-:-:S06]  /*1120*/  ULEA UR56, UR49, UR56, 0x7 ;  /* 0x0000003831387291 */ /* 0x000fcc000f8e38ff */
[----:B------:R-:W3:Y:S01]  /*1130*/  LDC.64 R8, c[0x0][0x5f8] ;  /* 0x00017e00ff087b82 */ /* 0x000ee20000000a00 */
[----:B------:R-:W-:Y:S01]  /*1140*/  ULEA UR53, UR49, UR53, 0x7 ;  /* 0x0000003531357291 */ /* 0x000fe2000f8e38ff */
[----:B--2---:R-:W-:-:S06]  /*1150*/  IMAD R0, R14, UR51, RZ ;  /* 0x000000330e007c24 */ /* 0x004fcc000f8e02ff */
[----:B------:R-:W2:Y:S01]  /*1160*/  LDC.64 R18, c[0x0][0x598] ;  /* 0x00016600ff127b82 */ /* 0x000ea20000000a00 */
[----:B------:R-:W-:Y:S01]  /*1170*/  IMAD R0, R15, UR12, R0 ;  /* 0x0000000c0f007c24 */ /* 0x000fe2000f8e0200 */
[----:B-----5:R-:W-:Y:S01]  /*1180*/  UIADD3 UR9, UPT, UPT, UR46, -UR9, -UR38 ;  /* 0x800000092e097290 */ /* 0x020fe2000fffe826 */
[----:B-1----:R-:W-:Y:S01]  /*1190*/  IMAD.SHL.U32 R31, R30, 0x8, RZ ;  /* 0x000000081e1f7824 */ /* 0x002fe200078e00ff */
[--C-:B------:R-:W-:Y:S01]  /*11a0*/  SHF.R.U32.HI R20, RZ, 0x5, R30.reuse ;  /* 0x00000005ff147819 */ /* 0x100fe2000001161e */
[----:B----4-:R-:W-:Y:S01]  /*11b0*/  IMAD R7, R12, UR51, RZ ;  /* 0x000000330c077c24 */ /* 0x010fe2000f8e02ff */
[----:B------:R-:W-:Y:S01]  /*11c0*/  USHF.R.S32.HI UR8, URZ, 0x1f, UR9 ;  /* 0x0000001fff087899 */ /* 0x000fe20008011409 */
[----:B------:R-:W-:Y:S02]  /*11d0*/  LOP3.LUT R17, R30, 0x1f, RZ, 0xc0, !PT ;  /* 0x0000001f1e117812 */ /* 0x000fe400078ec0ff */
[----:B------:R-:W-:Y:S01]  /*11e0*/  LOP3.LUT R10, R31, 0x38, RZ, 0xc0, !PT ;  /* 0x000000381f0a7812 */ /* 0x000fe200078ec0ff */
[----:B------:R-:W-:Y:S01]  /*11f0*/  ULEA.HI UR8, UR8, UR9, URZ, 0x7 ;  /* 0x0000000908087291 */ /* 0x000fe2000f8f38ff */
[----:B------:R-:W-:-:S03]  /*1200*/  SHF.R.U32.HI R26, RZ, 0x3, R30 ;  /* 0x00000003ff1a7819 */ /* 0x000fc6000001161e */
[----:B------:R-:W-:Y:S01]  /*1210*/  USHF.R.S32.HI UR43, URZ, 0x7, UR8 ;  /* 0x00000007ff2b7899 */ /* 0x000fe20008011408 */
[----:B------:R-:W-:Y:S01]  /*1220*/  IMAD.WIDE.U32 R2, R14, UR12, R10 ;  /* 0x0000000c0e027c25 */ /* 0x000fe2000f8e000a */
[C---:B------:R-:W-:Y:S02]  /*1230*/  IADD3 R27, PT, PT, R26.reuse, 0x40, RZ ;  /* 0x000000401a1b7810 */ /* 0x040fe40007ffe0ff */
[----:B------:R-:W-:Y:S01]  /*1240*/  UISETP.LT.AND UP0, UPT, URZ, UR43, UPT ;  /* 0x0000002bff00728c */ /* 0x000fe2000bf01270 */
[----:B------:R-:W-:Y:S01]  /*1250*/  VIADD R29, R26, 0x20 ;  /* 0x000000201a1d7836 */ /* 0x000fe20000000000 */
[----:B------:R-:W-:Y:S01]  /*1260*/  IADD3 R4, P0, PT, R2, UR50, RZ ;  /* 0x0000003202047c10 */ /* 0x000fe2000ff1e0ff */
[----:B------:R-:W1:Y:S01]  /*1270*/  LDCU.64 UR8, c[0x0][0x3c8] ;  /* 0x00007900ff0877ac */ /* 0x000e620008000a00 */
[----:B------:R-:W-:Y:S02]  /*1280*/  VIADD R28, R26, 0x60 ;  /* 0x000000601a1c7836 */ /* 0x000fe40000000000 */
[----:B------:R-:W-:Y:S01]  /*1290*/  IADD3.X R5, PT, PT, R3, UR13, R0, P0, !PT ;  /* 0x0000000d03057c10 */ /* 0x000fe200087fe400 */
[----:B------:R-:W4:Y:S01]  /*12a0*/  LDCU.64 UR50, c[0x0][0x5e8] ;  /* 0x0000bd00ff3277ac */ /* 0x000f220008000a00 */
[----:B------:R-:W-:Y:S01]  /*12b0*/  IADD3 R2, P0, PT, R10, UR60, RZ ;  /* 0x0000003c0a027c10 */ /* 0x000fe2000ff1e0ff */
[----:B------:R-:W-:-:S03]  /*12c0*/  USEL UR43, URZ, UR43, !UP0 ;  /* 0x0000002bff2b7287 */ /* 0x000fc6000c000000 */
[----:B------:R-:W-:Y:S01]  /*12d0*/  IADD3.X R3, PT, PT, RZ, UR11, RZ, P0, !PT ;  /* 0x0000000bff037c10 */ /* 0x000fe200087fe4ff */
[----:B------:R-:W5:Y:S02]  /*12e0*/  LDCU.64 UR10, c[0x0][0x550] ;  /* 0x0000aa00ff0a77ac */ /* 0x000f640008000a00 */
[----:B------:R-:W-:Y:S01]  /*12f0*/  IMAD.WIDE.U32 R2, R12, UR12, R2 ;  /* 0x0000000c0c027c25 */ /* 0x000fe2000f8e0002 */
[----:B------:R-:W-:-:S03]  /*1300*/  UISETP.GT.AND UP0, UPT, UR37, UR43, UPT ;  /* 0x0000002b2500728c */ /* 0x000fc6000bf04270 */
[----:B-1----:R-:W-:Y:S02]  /*1310*/  IMAD.U32 R0, RZ, RZ, UR8 ;  /* 0x00000008ff007e24 */ /* 0x002fe4000f8e00ff */
[----:B------:R-:W-:Y:S01]  /*1320*/  IMAD.U32 R6, RZ, RZ, UR9 ;  /* 0x00000009ff067e24 */ /* 0x000fe2000f8e00ff */
[----:B------:R-:W1:Y:S01]  /*1330*/  LDCU.64 UR8, c[0x0][0x570] ;  /* 0x0000ae00ff0877ac */ /* 0x000e620008000a00 */
[----:B------:R-:W-:-:S04]  /*1340*/  IMAD.WIDE.U32 R4, R0, UR24, R4 ;  /* 0x0000001800047c25 */ /* 0x000fc8000f8e0004 */
[----:B------:R-:W-:Y:S01]  /*1350*/  IMAD R0, R13, UR12, R7 ;  /* 0x0000000c0d007c24 */ /* 0x000fe2000f8e0207 */
[----:B------:R-:W4:Y:S01]  /*1360*/  LDCU.64 UR12, c[0x0][0x380] ;  /* 0x00007000ff0c77ac */ /* 0x000f220008000a00 */
[----:B------:R-:W-:Y:S01]  /*1370*/  IMAD R7, R6, UR24, R5 ;  /* 0x0000001806077c24 */ /* 0x000fe2000f8e0205 */
[----:B------:R-:W-:Y:S01]  /*1380*/  MOV R6, R4 ;  /* 0x0000000400067202 */ /* 0x000fe20000000f00 */
[----:B---3--:R-:W-:-:S04]  /*1390*/  IMAD.WIDE.U32 R4, R8, UR22, RZ ;  /* 0x0000001608047c25 */ /* 0x008fc8000f8e00ff */
[----:B------:R-:W-:Y:S01]  /*13a0*/  IMAD.IADD R3, R3, 0x1, R0 ;  /* 0x0000000103037824 */ /* 0x000fe200078e0200 */
[----:B------:R-:W-:Y:S01]  /*13b0*/  SEL R4, R4, RZ, P3 ;  /* 0x000000ff04047207 */ /* 0x000fe20001800000 */
[----:B------:R-:W-:Y:S01]  /*13c0*/  IMAD R0, R20, UR57, R17 ;  /* 0x0000003914007c24 */ /* 0x000fe2000f8e0211 */
[----:B------:R-:W-:Y:S01]  /*13d0*/  USHF.L.U32 UR57, UR57, 0x7, URZ ;  /* 0x0000000739397899 */ /* 0x000fe200080006ff */
[----:B------:R-:W-:Y:S01]  /*13e0*/  IMAD R5, R9, UR22, R5 ;  /* 0x0000001609057c24 */ /* 0x000fe2000f8e0205 */
[----:B------:R-:W-:Y:S01]  /*13f0*/  IADD3 R17, P2, PT, R26, 0x20, RZ ;  /* 0x000000201a117810 */ /* 0x000fe20007f5e0ff */
[----:B--2---:R-:W-:Y:S01]  /*1400*/  IMAD.WIDE.U32 R2, R18, UR24, R2 ;  /* 0x0000001812027c25 */ /* 0x004fe2000f8e0002 */
[----:B------:R-:W-:Y:S02]  /*1410*/  IADD3 R9, P1, P0, R0, UR55, R4 ;  /* 0x0000003700097c10 */ /* 0x000fe4000f83e004 */
[----:B------:R-:W-:Y:S01]  /*1420*/  SHF.R.S32.HI R8, RZ, 0x1f, R0 ;  /* 0x0000001fff087819 */ /* 0x000fe20000011400 */
[----:B------:R-:W-:Y:S01]  /*1430*/  IMAD R3, R19, UR24, R3 ;  /* 0x0000001813037c24 */ /* 0x000fe2000f8e0203 */
[----:B------:R-:W-:Y:S01]  /*1440*/  SEL R0, R5, RZ, P3 ;  /* 0x000000ff05007207 */ /* 0x000fe20001800000 */
[----:B------:R-:W-:-:S03]  /*1450*/  IMAD.WIDE.U32 R4, R26, R14, R6 ;  /* 0x0000000e1a047225 */ /* 0x000fc600078e0006 */
[----:B------:R-:W-:Y:S01]  /*1460*/  IADD3.X R7, PT, PT, R8, UR54, R0, P1, P0 ;  /* 0x0000003608077c10 */ /* 0x000fe20008fe0400 */
[----:B------:R-:W-:Y:S01]  /*1470*/  IMAD R6, R26, R15, R5 ;  /* 0x0000000f1a067224 */ /* 0x000fe200078e0205 */
[----:B----4-:R-:W-:Y:S01]  /*1480*/  LEA R228, P1, R4, UR12, 0x1 ;  /* 0x0000000c04e47c11 */ /* 0x010fe2000f8208ff */
[----:B------:R-:W-:Y:S01]  /*1490*/  IMAD.U32 R0, RZ, RZ, UR57 ;  /* 0x00000039ff007e24 */ /* 0x000fe2000f8e00ff */
[----:B------:R-:W-:Y:S01]  /*14a0*/  IADD3 R5, P0, PT, R9, UR57, RZ ;  /* 0x0000003909057c10 */ /* 0x000fe2000ff1e0ff */
[----:B------:R-:W-:Y:S01]  /*14b0*/  IMAD.WIDE.U32 R2, R26, R12, R2 ;  /* 0x0000000c1a027225 */ /* 0x000fe200078e0002 */
[----:B------:R-:W-:Y:S02]  /*14c0*/  LEA.HI.X R227, R4, UR13, R6, 0x1, P1 ;  /* 0x0000000d04e37c11 */ /* 0x000fe400088f0c06 */
[----:B------:R-:W-:Y:S01]  /*14d0*/  LEA.HI.X.SX32 R4, R0, R7, 0x1, P0 ;  /* 0x0000000700047211 */ /* 0x000fe200000f0eff */
[----:B------:R-:W-:Y:S01]  /*14e0*/  IMAD R0, R26, R13, R3 ;  /* 0x0000000d1a007224 */ /* 0x000fe200078e0203 */
[----:B-----5:R-:W-:Y:S01]  /*14f0*/  LEA R33, P1, R2, UR10, 0x1 ;  /* 0x0000000a02217c11 */ /* 0x020fe2000f8208ff */
[----:B------:R-:W-:Y:S01]  /*1500*/  IMAD.SHL.U32 R6, R14, 0x20, RZ ;  /* 0x000000200e067824 */ /* 0x000fe200078e00ff */
[C---:B-1----:R-:W-:Y:S01]  /*1510*/  LEA R222, P0, R5.reuse, UR8, 0x2 ;  /* 0x0000000805de7c11 */ /* 0x042fe2000f8010ff */
[----:B------:R-:W-:Y:S01]  /*1520*/  IMAD.X R20, RZ, RZ, RZ, P2 ;  /* 0x000000ffff147224 */ /* 0x000fe200010e06ff */
[----:B------:R-:W-:Y:S01]  /*1530*/  LEA.HI.X R32, R2, UR11, R0, 0x1, P1 ;  /* 0x0000000b02207c11 */ /* 0x000fe200088f0c00 */
[----:B------:R1:W-:Y:S01]  /*1540*/  STL [R1+0x10], R33 ;  /* 0x0000102101007387 */ /* 0x0003e20000100800 */
[----:B------:R-:W-:Y:S01]  /*1550*/  LEA.HI.X R223, R5, UR9, R4, 0x2, P0 ;  /* 0x0000000905df7c11 */ /* 0x000fe200080f1404 */
[----:B------:R-:W-:Y:S01]  /*1560*/  UIMAD.WIDE UR10, UR56, 0x4, UR50 ;  /* 0x00000004380a78a5 */ /* 0x000fe2000f8e0232 */
[C---:B------:R-:W-:Y:S01]  /*1570*/  IADD3 R18, P1, PT, R26.reuse, 0x40, RZ ;  /* 0x000000401a127810 */ /* 0x040fe20007f3e0ff */
[----:B------:R1:W-:Y:S01]  /*1580*/  STL [R1+0xc], R32 ;  /* 0x00000c2001007387 */ /* 0x0003e20000100800 */
[----:B------:R-:W-:Y:S01]  /*1590*/  IADD3 R19, P0, PT, R26, 0x60, RZ ;  /* 0x000000601a137810 */ /* 0x000fe20007f1e0ff */
[----:B------:R-:W-:Y:S01]  /*15a0*/  UIMAD.WIDE UR50, UR53, 0x4, UR58 ;  /* 0x00000004353278a5 */ /* 0x000fe2000f8e023a */
[----:B------:R-:W-:Y:S01]  /*15b0*/  SHF.L.U64.HI R7, R14, 0x5, R15 ;  /* 0x000000050e077819 */ /* 0x000fe2000001020f */
[----:B------:R-:W-:Y:S01]  /*15c0*/  IMAD.X R22, RZ, RZ, RZ, P1 ;  /* 0x000000ffff167224 */ /* 0x000fe200008e06ff */
[C---:B------:R-:W-:Y:S01]  /*15d0*/  SHF.L.U64.HI R5, R12.reuse, 0x5, R13 ;  /* 0x000000050c057819 */ /* 0x040fe2000001020d */
[----:B------:R-:W-:Y:S01]  /*15e0*/  UMOV UR12, UR10 ;  /* 0x0000000a000c7c82 */ /* 0x000fe20008000000 */
[----:B------:R-:W-:-:S02]  /*15f0*/  SHF.L.U32 R4, R12, 0x5, RZ ;  /* 0x000000050c047819 */ /* 0x000fc400000006ff */
[----:B------:R-:W-:Y:S01]  /*1600*/  IADD3.X R23, PT, PT, RZ, RZ, RZ, P0, !PT ;  /* 0x000000ffff177210 */ /* 0x000fe200007fe4ff */
[----:B------:R-:W-:Y:S06]  /*1610*/  BRA.U UP0, `(.L_x_379) ;  /* 0x0000000900787547 */ /* 0x000fec000b800000 */
        /* <DEDUP_REMOVED lines=10> */
[----:B------:R-:W-:-:S06]  /*16c0*/  UIMAD UR9, UR25, UR9, UR17 ;  /* 0x00000009190972a4 */ /* 0x000fcc000f8e0211 */
[----:B------:R-:W-:Y:S01]  /*16d0*/  MOV R0, UR9 ;  /* 0x0000000900007c02 */ /* 0x000fe20008000f00 */
[----:B------:R-:W-:Y:S05]  /*16e0*/  BRA `(.L_x_381) ;  /* 0x0000000000187947 */ /* 0x000fea0003800000 */
.L_x_380:
[----:B------:R-:W2:Y:S01]  /*16f0*/  LDCU.64 UR10, c[0x0][0x5c0] ;  /* 0x0000b800ff0a77ac */ /* 0x000ea20008000a00 */
[----:B------:R-:W-:-:S04]  /*1700*/  UIADD3 UR8, UPT, UPT, UR39, UR41, URZ ;  /* 0x0000002927087290 */ /* 0x000fc8000fffe0ff */
[----:B--2---:R-:W-:Y:S02]  /*1710*/  UIMAD.WIDE.U32 UR16, UR8, UR10, URZ ;  /* 0x0000000a081072a5 */ /* 0x004fe4000f8e00ff */
[----:B------:R-:W-:-:S04]  /*1720*/  UIMAD UR8, UR8, UR11, URZ ;  /* 0x0000000b080872a4 */ /* 0x000fc8000f8e02ff */
[----:B------:R-:W-:-:S06]  /*1730*/  UIADD3 UR8, UPT, UPT, UR17, UR8, URZ ;  /* 0x0000000811087290 */ /* 0x000fcc000fffe0ff */
[----:B------:R-:W-:Y:S02]  /*1740*/  MOV R0, UR8 ;  /* 0x0000000800007c02 */ /* 0x000fe40008000f00 */
.L_x_381:
        /* <DEDUP_REMOVED lines=12> */
[----:B------:R-:W-:Y:S06]  /*1810*/  BRA `(.L_x_383) ;  /* 0x0000000000187947 */ /* 0x000fec0003800000 */
.L_x_382:
[----:B------:R-:W2:Y:S01]  /*1820*/  LDCU.64 UR8, c[0x0][0x5c8] ;  /* 0x0000b900ff0877ac */ /* 0x000ea20008000a00 */
[----:B------:R-:W-:-:S04]  /*1830*/  UIADD3 UR39, UPT, UPT, UR39, UR41, URZ ;  /* 0x0000002927277290 */ /* 0x000fc8000fffe0ff */
[----:B--2---:R-:W-:Y:S02]  /*1840*/  UIMAD.WIDE.U32 UR14, UR39, UR8, URZ ;  /* 0x00000008270e72a5 */ /* 0x004fe4000f8e00ff */
[----:B------:R-:W-:-:S04]  /*1850*/  UIMAD UR39, UR39, UR9, URZ ;  /* 0x00000009272772a4 */ /* 0x000fc8000f8e02ff */
[----:B------:R-:W-:-:S06]  /*1860*/  UIADD3 UR39, UPT, UPT, UR15, UR39, URZ ;  /* 0x000000270f277290 */ /* 0x000fcc000fffe0ff */
[----:B------:R-:W-:-:S07]  /*1870*/  MOV R12, UR39 ;  /* 0x00000027000c7c02 */ /* 0x000fce0008000f00 */
.L_x_383:
[----:B------:R-:W2:Y:S01]  /*1880*/  LDCU UR12, c[0x0][0x440] ;  /* 0x00008800ff0c77ac */ /* 0x000ea20008000800 */
        /* <DEDUP_REMOVED lines=8> */
[----:B--2---:R-:W-:Y:S01]  /*1910*/  ISETP.GE.AND P0, PT, R10, UR12, PT ;  /* 0x0000000c0a007c0c */ /* 0x004fe2000bf06270 */
[----:B------:R-:W2:Y:S03]  /*1920*/  LDCU.64 UR12, c[0x0][0x5d8] ;  /* 0x0000bb00ff0c77ac */ /* 0x000ea60008000a00 */
[----:B------:R-:W-:Y:S02]  /*1930*/  ISETP.GE.OR P3, PT, R26, UR38, P0 ;  /* 0x000000261a007c0c */ /* 0x000fe40008766670 */
[----:B------:R-:W-:Y:S02]  /*1940*/  ISETP.GE.OR P2, PT, R29, UR38, P0 ;  /* 0x000000261d007c0c */ /* 0x000fe40008746670 */
[----:B------:R-:W-:-:S02]  /*1950*/  ISETP.GE.OR P1, PT, R27, UR38, P0 ;  /* 0x000000261b007c0c */ /* 0x000fc40008726670 */
[----:B------:R-:W-:-:S07]  /*1960*/  ISETP.GE.OR P0, PT, R28, UR38, P0 ;  /* 0x000000261c007c0c */ /* 0x000fce0008706670 */
[----:B------:R-:W3:Y:S01]  /*1970*/  @!P3 LDC.64 R4, c[0x0][0x560] ;  /* 0x00015800ff04bb82 */ /* 0x000ee20000000a00 */
[----:B--2---:R-:W-:Y:S02]  /*1980*/  IMAD.U32 R0, RZ, RZ, UR12 ;  /* 0x0000000cff007e24 */ /* 0x004fe4000f8e00ff */
[----:B------:R-:W-:Y:S02]  /*1990*/  IMAD.U32 R6, RZ, RZ, UR13 ;  /* 0x0000000dff067e24 */ /* 0x000fe4000f8e00ff */
[----:B------:R-:W-:-:S04]  /*19a0*/  IMAD.WIDE.U32 R8, R0, UR24, R2 ;  /* 0x0000001800087c25 */ /* 0x000fc8000f8e0002 */
[----:B------:R-:W-:Y:S02]  /*19b0*/  IMAD R7, R6, UR24, R9 ;  /* 0x0000001806077c24 */ /* 0x000fe4000f8e0209 */
[----:B------:R-:W-:-:S04]  /*19c0*/  @!P3 IMAD.MOV.U32 R6, RZ, RZ, R8 ;  /* 0x000000ffff06b224 */ /* 0x000fc800078e0008 */
[----:B------:R-:W-:-:S04]  /*19d0*/  @!P3 IMAD.WIDE.U32 R2, R26, UR10, R6 ;  /* 0x0000000a1a02bc25 */ /* 0x000fc8000f8e0006 */
[----:B------:R-:W-:Y:S01]  /*19e0*/  @!P3 IMAD R0, R26, UR11, R3 ;  /* 0x0000000b1a00bc24 */ /* 0x000fe2000f8e0203 */
[----:B---3--:R-:W-:-:S04]  /*19f0*/  @!P3 LEA R4, P4, R2, R4, 0x1 ;  /* 0x000000040204b211 */ /* 0x008fc800078808ff */
[----:B------:R-:W-:-:S05]  /*1a00*/  @!P3 LEA.HI.X R5, R2, R5, R0, 0x1, P4 ;  /* 0x000000050205b211 */ /* 0x000fca00020f0c00 */
[----:B------:R2:W-:Y:S01]  /*1a10*/  @!P3 STG.E.128 desc[UR34][R4.64], RZ ;  /* 0x000000ff0400b986 */ /* 0x0005e2000c101d22 */
        /* <DEDUP_REMOVED lines=10> */
[----:B------:R3:W-:Y:S04]  /*1ac0*/  STG.E.128 desc[UR34][R4.64], RZ ;  /* 0x000000ff04007986 */ /* 0x0007e8000c101d22 */
.L_x_385:
[----:B------:R-:W-:Y:S05]  /*1ad0*/  BSYNC.RECONVERGENT B0 ;  /* 0x0000000000007941 */ /* 0x000fea0003800200 */
.L_x_384:
[----:B------:R-:W-:Y:S04]  /*1ae0*/  BSSY.RECONVERGENT B0, `(.L_x_386) ;  /* 0x000000c000007945 */ /* 0x000fe80003800200 */
        /* <DEDUP_REMOVED lines=8> */
[----:B--23--:R-:W-:-:S04]  /*1b70*/  LEA R4, P4, R2, UR12, 0x1 ;  /* 0x0000000c02047c11 */ /* 0x00cfc8000f8808ff */
[----:B------:R-:W-:-:S05]  /*1b80*/  LEA.HI.X R5, R2, UR13, R0, 0x1, P4 ;  /* 0x0000000d02057c11 */ /* 0x000fca000a0f0c00 */
[----:B------:R4:W-:Y:S04]  /*1b90*/  STG.E.128 desc[UR34][R4.64], RZ ;  /* 0x000000ff04007986 */ /* 0x0009e8000c101d22 */
.L_x_387:
[----:B------:R-:W-:Y:S05]  /*1ba0*/  BSYNC.RECONVERGENT B0 ;  /* 0x0000000000007941 */ /* 0x000fea0003800200 */
.L_x_386:
[----:B------:R-:W-:Y:S04]  /*1bb0*/  BSSY.RECONVERGENT B0, `(.L_x_388) ;  /* 0x000000c000007945 */ /* 0x000fe80003800200 */
[----:B------:R-:W-:Y:S05]  /*1bc0*/  @P0 BRA `(.L_x_389) ;  /* 0x0000000000280947 */ /* 0x000fea0003800000 */
[----:B------:R-:W5:Y:S01]  /*1bd0*/  LDCU.64 UR12, c[0x0][0x560] ;  /* 0x0000ac00ff0c77ac */ /* 0x000f620008000a00 */
[----:B------:R-:W-:Y:S01]  /*1be0*/  MOV R2, R8 ;  /* 0x0000000800027202 */ /* 0x000fe20000000f00 */
[----:B------:R-:W-:Y:S01]  /*1bf0*/  IMAD R0, R23, UR10, RZ ;  /* 0x0000000a17007c24 */ /* 0x000fe2000f8e02ff */
[----:B------:R-:W-:-:S03]  /*1c00*/  MOV R3, R7 ;  /* 0x0000000700037202 */ /* 0x000fc60000000f00 */
[C---:B------:R-:W-:Y:S02]  /*1c10*/  IMAD R0, R19.reuse, UR11, R0 ;  /* 0x0000000b13007c24 */ /* 0x040fe4000f8e0200 */
[----:B--234-:R-:W-:-:S05]  /*1c20*/  IMAD.WIDE.U32 R4, R19, UR10, R2 ;  /* 0x0000000a13047c25 */ /* 0x01cfca000f8e0002 */
[----:B------:R-:W-:Y:S02]  /*1c30*/  IADD3 R0, PT, PT, R5, R0, RZ ;  /* 0x0000000005007210 */ /* 0x000fe40007ffe0ff */
[----:B-----5:R-:W-:-:S04]  /*1c40*/  LEA R2, P4, R4, UR12, 0x1 ;  /* 0x0000000c04027c11 */ /* 0x020fc8000f8808ff */
[----:B------:R-:W-:-:S05]  /*1c50*/  LEA.HI.X R3, R4, UR13, R0, 0x1, P4 ;  /* 0x0000000d04037c11 */ /* 0x000fca000a0f0c00 */
[----:B------:R2:W-:Y:S04]  /*1c60*/  STG.E.128 desc[UR34][R2.64], RZ ;  /* 0x000000ff02007986 */ /* 0x0005e8000c101d22 */
.L_x_389:
[----:B------:R-:W-:Y:S05]  /*1c70*/  BSYNC.RECONVERGENT B0 ;  /* 0x0000000000007941 */ /* 0x000fea0003800200 */
.L_x_388:
[----:B------:R-:W5:Y:S01]  /*1c80*/  LDCU.64 UR10, c[0x0][0x5e0] ;  /* 0x0000bc00ff0a77ac */ /* 0x000f620008000a00 */
[----:B--2---:R-:W-:Y:S01]  /*1c90*/  MOV R2, UR8 ;  /* 0x0000000800027c02 */ /* 0x004fe20008000f00 */
[----:B---34-:R-:W2:Y:S01]  /*1ca0*/  @!P3 LDC.64 R4, c[0x0][0x568] ;  /* 0x00015a00ff04bb82 */ /* 0x018ea20000000a00 */
        /* <DEDUP_REMOVED lines=13> */
[----:B--2---:R-:W-:-:S04]  /*1d80*/  @!P3 LEA R4, P4, R2, R4, 0x1 ;  /* 0x000000040204b211 */ /* 0x004fc800078808ff */
        /* <DEDUP_REMOVED lines=13> */
.L_x_391:
[----:B------:R-:W-:Y:S05]  /*1e60*/  BSYNC.RECONVERGENT B0 ;  /* 0x0000000000007941 */ /* 0x000fea0003800200 */
.L_x_390:
        /* <DEDUP_REMOVED lines=12> */
.L_x_393:
[----:B------:R-:W-:Y:S05]  /*1f30*/  BSYNC.RECONVERGENT B0 ;  /* 0x0000000000007941 */ /* 0x000fea0003800200 */
.L_x_392:
        /* <DEDUP_REMOVED lines=10> */
[----:B------:R2:W-:Y:S01]  /*1fe0*/  STG.E.128 desc[UR34][R2.64], RZ ;  /* 0x000000ff02007986 */ /* 0x0005e2000c101d22 */
[----:B------:R-:W-:Y:S05]  /*1ff0*/  BRA `(.L_x_394) ;  /* 0x0000008800d87947 */ /* 0x000fea0003800000 */
.L_x_379:
        /* <DEDUP_REMOVED lines=12> */
[----:B------:R-:W2:Y:S02]  /*20c0*/  LDCU UR8, c[0x0][0x440] ;  /* 0x00008800ff0877ac */ /* 0x000ea40008000800 */
[----:B--2---:R-:W-:-:S13]  /*20d0*/  ISETP.GE.AND P0, PT, R10, UR8, PT ;  /* 0x000000080a007c0c */ /* 0x004fda000bf06270 */
        /* <DEDUP_REMOVED lines=8> */
.L_x_397:
[----:B------:R4:W-:Y:S01]  /*2160*/  STS.128 [R8+0x8000], RZ ;  /* 0x008000ff08007388 */ /* 0x0009e20000000c00 */
[----:B------:R-:W-:Y:S05]  /*2170*/  BRA `(.L_x_398) ;  /* 0x0000000000047947 */ /* 0x000fea0003800000 */
.L_x_396:
[----:B------:R2:W-:Y:S02]  /*2180*/  STS.128 [R8+0x8000], RZ ;  /* 0x008000ff08007388 */ /* 0x0005e40000000c00 */
.L_x_398:
[----:B------:R-:W-:Y:S05]  /*2190*/  BSYNC.RECONVERGENT B0 ;  /* 0x0000000000007941 */ /* 0x000fea0003800200 */
.L_x_395:
[----:B------:R-:W-:Y:S01]  /*21a0*/  ISETP.GE.AND P6, PT, R29, UR49, PT ;  /* 0x000000311d007c0c */ /* 0x000fe2000bfc6270 */
[----:B------:R-:W-:Y:S01]  /*21b0*/  BSSY.RECONVERGENT B0, `(.L_x_399) ;  /* 0x000000f000007945 */ /* 0x000fe20003800200 */
[----:B---3--:R-:W-:Y:S02]  /*21c0*/  LEA R2, P0, R4, R33, 0x1 ;  /* 0x0000002104027211 */ /* 0x008fe400078008ff */
[----:B------:R-:W-:Y:S02]  /*21d0*/  ISETP.GE.AND P5, PT, R27, UR49, PT ;  /* 0x000000311b007c0c */ /* 0x000fe4000bfa6270 */
[----:B------:R-:W-:Y:S02]  /*21e0*/  ISETP.GE.AND P4, PT, R28, UR49, PT ;  /* 0x000000311c007c0c */ /* 0x000fe4000bf86270 */
[----:B------:R-:W-:-:S05]  /*21f0*/  LEA.HI.X R3, R4, R32, R5, 0x1, P0 ;  /* 0x0000002004037211 */ /* 0x000fca00000f0c05 */
[----:B------:R3:W-:Y:S01]  /*2200*/  @P6 STS.128 [R8+0x9000], RZ ;  /* 0x009000ff08006388 */ /* 0x0007e20000000c00 */
[----:B------:R-:W-:Y:S05]  /*2210*/  @P6 BRA `(.L_x_400) ;  /* 0x0000000000206947 */ /* 0x000fea0003800000 */
[----:B------:R-:W5:Y:S02]  /*2220*/  LDCU UR8, c[0x0][0x440] ;  /* 0x00008800ff0877ac */ /* 0x000f640008000800 */
[----:B-----5:R-:W-:-:S13]  /*2230*/  ISETP.GE.AND P0, PT, R10, UR8, PT ;  /* 0x000000080a007c0c */ /* 0x020fda000bf06270 */
[----:B------:R1:W-:Y:S01]  /*2240*/  @P0 STS.128 [R8+0x9000], RZ ;  /* 0x009000ff08000388 */ /* 0x0003e20000000c00 */
[----:B------:R-:W-:Y:S05]  /*2250*/  @P0 BRA `(.L_x_400) ;  /* 0x0000000000100947 */ /* 0x000fea0003800000 */
[----:B------:R-:W-:Y:S01]  /*2260*/  @!PT LDS RZ, [RZ] ;  /* 0x00000000fffff984 */ /* 0x000fe20000000800 */
[----:B------:R-:W-:Y:S01]  /*2270*/  @!PT LDS RZ, [RZ] ;  /* 0x00000000fffff984 */ /* 0x000fe20000000800 */
[----:B------:R-:W-:Y:S01]  /*2280*/  @!PT LDS RZ, [RZ] ;  /* 0x00000000fffff984 */ /* 0x000fe20000000800 */
[----:B------:R1:W-:Y:S02]  /*2290*/  LDGSTS.E.BYPASS.LTC128B.128 [R8+0x9000], desc[UR34][R2.64] ;  /* 0x0900000002087fae */ /* 0x0003e4000b981a22 */
.L_x_400:
[----:B------:R-:W-:Y:S05]  /*22a0*/  BSYNC.RECONVERGENT B0 ;  /* 0x0000000000007941 */ /* 0x000fea0003800200 */
.L_x_399:
        /* <DEDUP_REMOVED lines=13> */
.L_x_402:
[----:B------:R-:W-:Y:S05]  /*2380*/  BSYNC.RECONVERGENT B0 ;  /* 0x0000000000007941 */ /* 0x000fea0003800200 */
.L_x_401:
        /* <DEDUP_REMOVED lines=13> */
.L_x_404:
[----:B------:R-:W-:Y:S05]  /*2460*/  BSYNC.RECONVERGENT B0 ;  /* 0x0000000000007941 */ /* 0x000fea0003800200 */
.L_x_403:
        /* <DEDUP_REMOVED lines=13> */
.L_x_407:
[----:B------:R1:W-:Y:S01]  /*2540*/  STS.128 [R187], RZ ;  /* 0x000000ffbb007388 */ /* 0x0003e20000000c00 */
[----:B------:R-:W-:Y:S05]  /*2550*/  BRA `(.L_x_408) ;  /* 0x0000000000047947 */ /* 0x000fea0003800000 */
.L_x_406:
[----:B------:R1:W-:Y:S02]  /*2560*/  STS.128 [R187], RZ ;  /* 0x000000ffbb007388 */ /* 0x0003e40000000c00 */
.L_x_408:
[----:B------:R-:W-:Y:S05]  /*2570*/  BSYNC.RECONVERGENT B0 ;  /* 0x0000000000007941 */ /* 0x000fea0003800200 */
.L_x_405:
[--C-:B------:R-:W-:Y:S01]  /*2580*/  SHF.R.U32.HI R12, RZ, 0x1, R30.reuse ;  /* 0x00000001ff0c7819 */ /* 0x100fe2000001161e */
[----:B-1----:R-:W-:Y:S01]  /*2590*/  IMAD.MOV.U32 R4, RZ, RZ, 0x7f800000 ;  /* 0x7f800000ff047424 */ /* 0x002fe200078e00ff */
[----:B------:R-:W-:Y:S01]  /*25a0*/  SHF.R.U32.HI R0, RZ, 0x2, R30 ;  /* 0x00000002ff007819 */ /* 0x000fe2000001161e */
[----:B------:R-:W-:Y:S01]  /*25b0*/  IMAD.MOV.U32 R5, RZ, RZ, 0x7f800000 ;  /* 0x7f800000ff057424 */ /* 0x000fe200078e00ff */
[----:B------:R-:W-:Y:S01]  /*25c0*/  LOP3.LUT R237, R12, 0x30, RZ, 0xc0, !PT ;  /* 0x000000300ced7812 */ /* 0x000fe200078ec0ff */
[----:B------:R-:W-:Y:S02]  /*25d0*/  IMAD.MOV.U32 R9, RZ, RZ, 0x7f800000 ;  /* 0x7f800000ff097424 */ /* 0x000fe400078e00ff */
[----:B------:R-:W-:Y:S01]  /*25e0*/  IMAD.MOV.U32 R13, RZ, RZ, 0x7f800000 ;  /* 0x7f800000ff0d7424 */ /* 0x000fe200078e00ff */
[----:B------:R-:W-:-:S04]  /*25f0*/  LOP3.LUT R237, R237, 0x7, R0, 0xf8, !PT ;  /* 0x00000007eded7812 */ /* 0x000fc800078ef800 */
[C---:B------:R-:W-:Y:S01]  /*2600*/  LOP3.LUT R2, R237.reuse, 0x40, RZ, 0xfc, !PT ;  /* 0x00000040ed027812 */ /* 0x040fe200078efcff */
[C---:B------:R-:W-:Y:S01]  /*2610*/  VIADD R0, R237.reuse, 0x48 ;  /* 0x00000048ed007836 */ /* 0x040fe20000000000 */
[C---:B------:R-:W-:Y:S01]  /*2620*/  ISETP.GE.AND P3, PT, R237.reuse, UR49, PT ;  /* 0x00000031ed007c0c */ /* 0x040fe2000bf66270 */
[----:B------:R-:W-:Y:S01]  /*2630*/  VIADD R3, R237, 0x8 ;  /* 0x00000008ed037836 */ /* 0x000fe20000000000 */
[----:B------:R-:W-:Y:S01]  /*2640*/  ISETP.GE.AND P1, PT, R2, UR49, PT ;  /* 0x0000003102007c0c */ /* 0x000fe2000bf26270 */
[----:B------:R-:W-:Y:S01]  /*2650*/  IMAD.MOV.U32 R2, RZ, RZ, 0x4 ;  /* 0x00000004ff027424 */ /* 0x000fe200078e00ff */
[----:B------:R-:W-:Y:S02]  /*2660*/  ISETP.GE.AND P0, PT, R0, UR49, PT ;  /* 0x0000003100007c0c */ /* 0x000fe4000bf06270 */
[----:B------:R-:W-:Y:S01]  /*2670*/  ISETP.GE.AND P2, PT, R3, UR49, PT ;  /* 0x0000003103007c0c */ /* 0x000fe2000bf46270 */
[----:B------:R-:W-:-:S06]  /*2680*/  IMAD.WIDE.U32 R2, R237, R2, UR50 ;  /* 0x00000032ed027e25 */ /* 0x000fcc000f8e0002 */
[----:B------:R-:W5:Y:S04]  /*2690*/  @!P3 LDG.E R13, desc[UR34][R2.64] ;  /* 0x00000022020db981 */ /* 0x000f68000c1e1900 */
[----:B------:R-:W2:Y:S04]  /*26a0*/  @!P0 LDG.E R4, desc[UR34][R2.64+0x120] ;  /* 0x0001202202048981 */ /* 0x000ea8000c1e1900 */
[----:B------:R-:W3:Y:S04]  /*26b0*/  @!P1 LDG.E R5, desc[UR34][R2.64+0x100] ;  /* 0x0001002202059981 */ /* 0x000ee8000c1e1900 */
[----:B------:R1:W4:Y:S04]  /*26c0*/  @!P2 LDG.E R9, desc[UR34][R2.64+0x20] ;  /* 0x000020220209a981 */ /* 0x000328000c1e1900 */
[----:B------:R2:W-:Y:S01]  /*26d0*/  @P6 STS.128 [R187+0x1000], RZ ;  /* 0x001000ffbb006388 */ /* 0x0005e20000000c00 */
[----:B------:R-:W-:Y:S01]  /*26e0*/  BSSY.RECONVERGENT B0, `(.L_x_409) ;  /* 0x0000010000007945 */ /* 0x000fe20003800200 */
[----:B-1----:R-:W-:-:S04]  /*26f0*/  LEA R2, P0, R6, R228, 0x1 ;  /* 0x000000e406027211 */ /* 0x002fc800078008ff */
[----:B------:R-:W-:Y:S01]  /*2700*/  LEA.HI.X R3, R6, R227, R7, 0x1, P0 ;  /* 0x000000e306037211 */ /* 0x000fe200000f0c07 */
[----:B--2---:R1:W-:Y:S04]  /*2710*/  STL [R1+0x14], R4 ;  /* 0x0000140401007387 */ /* 0x0043e80000100800 */
[----:B---3--:R1:W-:Y:S04]  /*2720*/  STL [R1+0x18], R5 ;  /* 0x0000180501007387 */ /* 0x0083e80000100800 */
[----:B----4-:R1:W-:Y:S04]  /*2730*/  STL [R1+0x1c], R9 ;  /* 0x00001c0901007387 */ /* 0x0103e80000100800 */
[----:B-----5:R1:W-:Y:S01]  /*2740*/  STL [R1+0x20], R13 ;  /* 0x0000200d01007387 */ /* 0x0203e20000100800 */
[----:B------:R-:W-:Y:S05]  /*2750*/  @P6 BRA `(.L_x_410) ;  /* 0x0000000000206947 */ /* 0x000fea0003800000 */
[----:B------:R-:W2:Y:S02]  /*2760*/  LDCU UR8, c[0x0][0x440] ;  /* 0x00008800ff0877ac */ /* 0x000ea40008000800 */
[----:B--2---:R-:W-:-:S13]  /*2770*/  ISETP.GE.AND P0, PT, R10, UR8, PT ;  /* 0x000000080a007c0c */ /* 0x004fda000bf06270 */
[----:B------:R2:W-:Y:S01]  /*2780*/  @P0 STS.128 [R187+0x1000], RZ ;  /* 0x001000ffbb000388 */ /* 0x0005e20000000c00 */
[----:B------:R-:W-:Y:S05]  /*2790*/  @P0 BRA `(.L_x_410) ;  /* 0x0000000000100947 */ /* 0x000fea0003800000 */
[----:B------:R-:W-:Y:S01]  /*27a0*/  @!PT LDS RZ, [RZ] ;  /* 0x00000000fffff984 */ /* 0x000fe20000000800 */
[----:B------:R-:W-:Y:S01]  /*27b0*/  @!PT LDS RZ, [RZ] ;  /* 0x00000000fffff984 */ /* 0x000fe20000000800 */
[----:B------:R-:W-:Y:S01]  /*27c0*/  @!PT LDS RZ, [RZ] ;  /* 0x00000000fffff984 */ /* 0x000fe20000000800 */
[----:B------:R3:W-:Y:S02]  /*27d0*/  LDGSTS.E.BYPASS.LTC128B.128 [R187+0x1000], desc[UR34][R2.64] ;  /* 0x0100000002bb7fae */ /* 0x0007e4000b981a22 */
.L_x_410:
[----:B------:R-:W-:Y:S05]  /*27e0*/  BSYNC.RECONVERGENT B0 ;  /* 0x0000000000007941 */ /* 0x000fea0003800200 */
.L_x_409:
        /* <DEDUP_REMOVED lines=13> */
.L_x_412:
[----:B------:R-:W-:Y:S05]  /*28c0*/  BSYNC.RECONVERGENT B0 ;  /* 0x0000000000007941 */ /* 0x000fea0003800200 */
.L_x_411:
[----:B------:R1:W-:Y:S01]  /*28d0*/  @P4 STS.128 [R187+0x3000], RZ ;  /* 0x003000ffbb004388 */ /* 0x0003e20000000c00 */
[----:B------:R-:W-:Y:S04]  /*28e0*/  BSSY.RECONVERGENT B0, `(.L_x_413) ;  /* 0x000000c000007945 */ /* 0x000fe80003800200 */
[----:B------:R-:W-:Y:S05]  /*28f0*/  @P4 BRA `(.L_x_414) ;  /* 0x0000000000284947 */ /* 0x000fea0003800000 */
[----:B------:R-:W5:Y:S02]  /*2900*/  LDCU UR8, c[0x0][0x440] ;  /* 0x00008800ff0877ac */ /* 0x000f640008000800 */
[----:B-----5:R-:W-:-:S13]  /*2910*/  ISETP.GE.AND P0, PT, R10, UR8, PT ;  /* 0x000000080a007c0c */ /* 0x020fda000bf06270 */
[----:B------:R1:W-:Y:S01]  /*2920*/  @P0 STS.128 [R187+0x3000], RZ ;  /* 0x003000ffbb000388 */ /* 0x0003e20000000c00 */
[----:B------:R-:W-:Y:S05]  /*2930*/  @P0 BRA `(.L_x_414) ;  /* 0x0000000000180947 */ /* 0x000fea0003800000 */
[----:B---3--:R-:W-:-:S04]  /*2940*/  LEA R2, P0, R14, R2, 0x7 ;  /* 0x000000020e027211 */ /* 0x008fc800078038ff */
[----:B------:R-:W-:-:S05]  /*2950*/  LEA.HI.X R3, R14, R3, R15, 0x7, P0 ;  /* 0x000000030e037211 */ /* 0x000fca00000f3c0f */
[----:B------:R-:W-:Y:S01]  /*2960*/  @!PT LDS RZ, [RZ] ;  /* 0x00000000fffff984 */ /* 0x000fe20000000800 */
[----:B------:R-:W-:Y:S01]  /*2970*/  @!PT LDS RZ, [RZ] ;  /* 0x00000000fffff984 */ /* 0x000fe20000000800 */
[----:B------:R-:W-:Y:S01]  /*2980*/  @!PT LDS RZ, [RZ] ;  /* 0x00000000fffff984 */ /* 0x000fe20000000800 */
[----:B------:R3:W-:Y:S04]  /*2990*/  LDGSTS.E.BYPASS.LTC128B.128 [R187+0x3000], desc[UR34][R2.64] ;  /* 0x0300000002bb7fae */ /* 0x0007e8000b981a22 */
.L_x_414:
[----:B------:R-:W-:Y:S05]  /*29a0*/  BSYNC.RECONVERGENT B0 ;  /* 0x0000000000007941 */ /* 0x000fea0003800200 */
.L_x_413:
[----:B------:R-:W5:Y:S01]  /*29b0*/  LDCU.64 UR8, c[0x0][0x3d0] ;  /* 0x00007a00ff0877ac */ /* 0x000f620008000a00 */
[----:B---3--:R-:W-:Y:S01]  /*29c0*/  MOV R2, UR16 ;  /* 0x0000001000027c02 */ /* 0x008fe20008000f00 */
        /* <DEDUP_REMOVED lines=8> */
[----:B-----5:R-:W-:-:S04]  /*2a50*/  IMAD R0, R24, UR8, RZ ;  /* 0x0000000818007c24 */ /* 0x020fc8000f8e02ff */
[C---:B------:R-:W-:Y:S02]  /*2a60*/  IMAD R0, R16.reuse, UR9, R0 ;  /* 0x0000000910007c24 */ /* 0x040fe4000f8e0200 */
[----:B------:R-:W-:-:S05]  /*2a70*/  IMAD.WIDE.U32 R6, R16, UR8, R2 ;  /* 0x0000000810067c25 */ /* 0x000fca000f8e0002 */
[----:B-1----:R-:W-:Y:S01]  /*2a80*/  IADD3 R9, PT, PT, R7, R0, RZ ;  /* 0x0000000007097210 */ /* 0x002fe20007ffe0ff */
        /* <DEDUP_REMOVED lines=16> */
.L_x_417:
[----:B------:R3:W-:Y:S01]  /*2b90*/  STS.128 [R8+0xc000], RZ ;  /* 0x00c000ff08007388 */ /* 0x0007e20000000c00 */
[----:B------:R-:W-:Y:S05]  /*2ba0*/  BRA `(.L_x_418) ;  /* 0x0000000000047947 */ /* 0x000fea0003800000 */
.L_x_416:
[----:B------:R1:W-:Y:S02]  /*2bb0*/  STS.128 [R8+0xc000], RZ ;  /* 0x00c000ff08007388 */ /* 0x0003e40000000c00 */
.L_x_418:
[----:B------:R-:W-:Y:S05]  /*2bc0*/  BSYNC.RECONVERGENT B0 ;  /* 0x0000000000007941 */ /* 0x000fea0003800200 */
.L_x_415:
        /* <DEDUP_REMOVED lines=23> */
.L_x_420:
[----:B------:R-:W-:Y:S05]  /*2d40*/  BSYNC.RECONVERGENT B0 ;  /* 0x0000000000007941 */ /* 0x000fea0003800200 */
.L_x_419:
[----:B------:R1:W-:Y:S01]  /*2d50*/  @P2 STS.128 [R8+0xe000], RZ ;  /* 0x00e000ff08002388 */ /* 0x0003e20000000c00 */
[----:B------:R-:W-:Y:S04]  /*2d60*/  BSSY.RECONVERGENT B0, `(.L_x_421) ;  /* 0x0000013000007945 */ /* 0x000fe80003800200 */
        /* <DEDUP_REMOVED lines=18> */
.L_x_422:
[----:B------:R-:W-:Y:S05]  /*2e90*/  BSYNC.RECONVERGENT B0 ;  /* 0x0000000000007941 */ /* 0x000fea0003800200 */
.L_x_421:
        /* <DEDUP_REMOVED lines=9> */
[----:B------:R-:W-:Y:S01]  /*2f30*/  IMAD R0, R23, UR16, RZ ;  /* 0x0000001017007c24 */ /* 0x000fe2000f8e02ff */
[----:B------:R-:W-:-:S03]  /*2f40*/  MOV R3, R9 ;  /* 0x0000000900037202 */ /* 0x000fc60000000f00 */
[C---:B------:R-:W-:Y:S02]  /*2f50*/  IMAD R0, R19.reuse, UR17, R0 ;  /* 0x0000001113007c24 */ /* 0x040fe4000f8e0200 */
[----:B-1----:R-:W-:-:S05]  /*2f60*/  IMAD.WIDE.U32 R4, R19, UR16, R2 ;  /* 0x0000001013047c25 */ /* 0x002fca000f8e0002 */
[----:B------:R-:W-:Y:S02]  /*2f70*/  IADD3 R0, PT, PT, R5, R0, RZ ;  /* 0x0000000005007210 */ /* 0x000fe40007ffe0ff */
[----:B-----5:R-:W-:-:S04]  /*2f80*/  LEA R2, P0, R4, UR8, 0x1 ;  /* 0x0000000804027c11 */ /* 0x020fc8000f8008ff */
[----:B------:R-:W-:-:S05]  /*2f90*/  LEA.HI.X R3, R4, UR9, R0, 0x1, P0 ;  /* 0x0000000904037c11 */ /* 0x000fca00080f0c00 */
[----:B------:R-:W-:Y:S01]  /*2fa0*/  @!PT LDS RZ, [RZ] ;  /* 0x00000000fffff984 */ /* 0x000fe20000000800 */
[----:B------:R-:W-:Y:S01]  /*2fb0*/  @!PT LDS RZ, [RZ] ;  /* 0x00000000fffff984 */ /* 0x000fe20000000800 */
[----:B------:R-:W-:Y:S01]  /*2fc0*/  @!PT LDS RZ, [RZ] ;  /* 0x00000000fffff984 */ /* 0x000fe20000000800 */
[----:B------:R1:W-:Y:S04]  /*2fd0*/  LDGSTS.E.BYPASS.LTC128B.128 [R8+0xf000], desc[UR34][R2.64] ;  /* 0x0f00000002087fae */ /* 0x0003e8000b981a22 */
.L_x_424:
[----:B------:R-:W-:Y:S05]  /*2fe0*/  BSYNC.RECONVERGENT B0 ;  /* 0x0000000000007941 */ /* 0x000fea0003800200 */
.L_x_423:
[----:B------:R-:W5:Y:S01]  /*2ff0*/  LDCU.64 UR8, c[0x0][0x3d8] ;  /* 0x00007b00ff0877ac */ /* 0x000f620008000a00 */
[----:B-1----:R-:W-:Y:S01]  /*3000*/  MOV R2, UR14 ;  /* 0x0000000e00027c02 */ /* 0x002fe20008000f00 */
[----:B------:R-:W-:Y:S01]  /*3010*/  BSSY.RECONVERGENT B0, `(.L_x_425) ;  /* 0x000001d000007945 */ /* 0x000fe20003800200 */
[----:B------:R-:W-:-:S03]  /*3020*/  UIMAD UR13, UR47, UR14, URZ ;  /* 0x0000000e2f0d72a4 */ /* 0x000fc6000f8e02ff */
[----:B------:R-:W-:Y:S01]  /*3030*/  IMAD.WIDE.U32 R2, R2, UR5, R10 ;  /* 0x0000000502027c25 */ /* 0x000fe2000f8e000a */
[----:B------:R-:W-:Y:S02]  /*3040*/  UIMAD UR13, UR5, UR15, UR13 ;  /* 0x0000000f050d72a4 */ /* 0x000fe4000f8e020d */
[----:B------:R-:W-:-:S04]  /*3050*/  IADD3 R2, P0, PT, R2, UR48, RZ ;  /* 0x0000003002027c10 */ /* 0x000fc8000ff1e0ff */
[----:B------:R-:W-:Y:S01]  /*3060*/  IADD3.X R3, PT, PT, R25, UR13, R3, P0, !PT ;  /* 0x0000000d19037c10 */ /* 0x000fe200087fe403 */
[----:B-----5:R-:W-:Y:S02]  /*3070*/  IMAD R0, R24, UR8, RZ ;  /* 0x0000000818007c24 */ /* 0x020fe4000f8e02ff */
        /* <DEDUP_REMOVED lines=19> */
.L_x_427:
[----:B------:R1:W-:Y:S01]  /*31b0*/  STS.128 [R8+0x10000], RZ ;  /* 0x010000ff08007388 */ /* 0x0003e20000000c00 */
[----:B------:R-:W-:Y:S05]  /*31c0*/  BRA `(.L_x_428) ;  /* 0x0000000000047947 */ /* 0x000fea0003800000 */
.L_x_426:
[----:B------:R1:W-:Y:S02]  /*31d0*/  STS.128 [R8+0x10000], RZ ;  /* 0x010000ff08007388 */ /* 0x0003e40000000c00 */
.L_x_428:
[----:B------:R-:W-:Y:S05]  /*31e0*/  BSYNC.RECONVERGENT B0 ;  /* 0x0000000000007941 */ /* 0x000fea0003800200 */
.L_x_425:
        /* <DEDUP_REMOVED lines=20> */
.L_x_430:
[----:B------:R-:W-:Y:S05]  /*3330*/  BSYNC.RECONVERGENT B0 ;  /* 0x0000000000007941 */ /* 0x000fea0003800200 */
.L_x_429:
        /* <DEDUP_REMOVED lines=20> */
.L_x_432:
[----:B------:R-:W-:Y:S05]  /*3480*/  BSYNC.RECONVERGENT B0 ;  /* 0x0000000000007941 */ /* 0x000fea0003800200 */
.L_x_431:
        /* <DEDUP_REMOVED lines=20> */
.L_x_434:
[----:B------:R-:W-:Y:S05]  /*35d0*/  BSYNC.RECONVERGENT B0 ;  /* 0x0000000000007941 */ /* 0x000fea0003800200 */
.L_x_433:
[----:B------:R-:W5:Y:S01]  /*35e0*/  LDCU.64 UR8, c[0x0][0x538] ;  /* 0x0000a700ff0877ac */ /* 0x000f620008000a00 */
[----:B-1----:R-:W-:Y:S01]  /*35f0*/  IMAD.U32 R2, RZ, RZ, UR24 ;  /* 0x00000018ff027e24 */ /* 0x002fe2000f8e00ff */
[----:B------:R-:W1:Y:S01]  /*3600*/  S2R R179, SR_TID.X ;  /* 0x0000000000b37919 */ /* 0x000e620000002100 */
[C---:B------:R-:W-:Y:S01]  /*3610*/  IMAD.SHL.U32 R172, R30.reuse, 0x40, RZ ;  /* 0x000000401eac7824 */ /* 0x040fe200078e00ff */
[----:B------:R-:W1:Y:S01]  /*3620*/  LDC R226, c[0x0][0x44c] ;  /* 0x00011300ffe27b82 */ /* 0x000e620000000800 */
[----:B------:R-:W-:Y:S01]  /*3630*/  IMAD.SHL.U32 R153, R30, 0x20, RZ ;  /* 0x000000201e997824 */ /* 0x000fe200078e00ff */
[----:B------:R-:W0:Y:S01]  /*3640*/  LDGDEPBAR ;  /* 0x00000000000079af */ /* 0x000e220000000000 */
[----:B-----5:R-:W-:-:S04]  /*3650*/  ISETP.NE.U32.AND P0, PT, RZ, UR8, PT ;  /* 0x00000008ff007c0c */ /* 0x020fc8000bf05070 */
[----:B------:R-:W-:-:S13]  /*3660*/  ISETP.NE.AND.EX P0, PT, RZ, UR9, PT, P0 ;  /* 0x00000009ff007c0c */ /* 0x000fda000bf05300 */
[----:B------:R-:W5:Y:S01]  /*3670*/  @P0 LDC.64 R4, c[0x0][0x540] ;  /* 0x00015000ff040b82 */ /* 0x000f620000000a00 */
[----:B------:R-:W-:Y:S01]  /*3680*/  @P0 IMAD.MOV.U32 R3, RZ, RZ, RZ ;  /* 0x000000ffff030224 */ /* 0x000fe200078e00ff */
[----:B------:R-:W-:-:S06]  /*3690*/  LOP3.LUT R0, R172, 0x1c0, RZ, 0xc0, !PT ;  /* 0x000001c0ac007812 */ /* 0x000fcc00078ec0ff */
[----:B------:R-:W2:Y:S01]  /*36a0*/  @P0 LDC R9, c[0x0][0x458] ;  /* 0x00011600ff090b82 */ /* 0x000ea20000000800 */
[----:B-----5:R-:W-:-:S04]  /*36b0*/  @P0 IMAD.WIDE.U32 R2, R4, UR25, R2 ;  /* 0x0000001904020c25 */ /* 0x020fc8000f8e0002 */
[----:B------:R-:W-:Y:S01]  /*36c0*/  @P0 IMAD R5, R5, UR25, R3 ;  /* 0x0000001905050c24 */ /* 0x000fe2000f8e0203 */
[C---:B------:R-:W-:Y:S01]  /*36d0*/  @P0 LEA R4, P1, R2.reuse, UR8, 0x2 ;  /* 0x0000000802040c11 */ /* 0x040fe2000f8210ff */
[----:B------:R-:W-:Y:S01]  /*36e0*/  IMAD.U32 R6, RZ, RZ, UR40 ;  /* 0x00000028ff067e24 */ /* 0x000fe2000f8e00ff */
[----:B------:R-:W-:Y:S01]  /*36f0*/  SHF.R.U32.HI R3, RZ, 0x4, R30 ;  /* 0x00000004ff037819 */ /* 0x000fe2000001161e */
[----:B-1----:R-:W-:Y:S01]  /*3700*/  IMAD.SHL.U32 R178, R179, 0x8, RZ ;  /* 0x00000008b3b27824 */ /* 0x002fe200078e00ff */
[----:B------:R-:W-:Y:S01]  /*3710*/  @P0 LEA.HI.X R5, R2, UR9, R5, 0x2, P1 ;  /* 0x0000000902050c11 */ /* 0x000fe200088f1405 */
[----:B------:R-:W-:Y:S01]  /*3720*/  IMAD.U32 R2, RZ, RZ, UR36 ;  /* 0x00000024ff027e24 */ /* 0x000fe2000f8e00ff */
[----:B------:R-:W-:Y:S01]  /*3730*/  LOP3.LUT R3, R3, 0x8, RZ, 0xc0, !PT ;  /* 0x0000000803037812 */ /* 0x000fe200078ec0ff */
[C---:B------:R-:W-:Y:S01]  /*3740*/  IMAD.SHL.U32 R13, R179.reuse, 0x2, RZ ;  /* 0x00000002b30d7824 */ /* 0x040fe200078e00ff */
[----:B------:R-:W-:Y:S01]  /*3750*/  LOP3.LUT R0, R0, 0x38, R31, 0xf8, !PT ;  /* 0x0000003800007812 */ /* 0x000fe200078ef81f */
[----:B---3--:R1:W3:Y:S01]  /*3760*/  @P0 LDG.E R8, desc[UR34][R4.64] ;  /* 0x0000002204080981 */ /* 0x0082e2000c1e1900 */
[C---:B------:R-:W-:Y:S01]  /*3770*/  IMAD.SHL.U32 R7, R30.reuse, 0x2, RZ ;  /* 0x000000021e077824 */ /* 0x040fe200078e00ff */
[----:B------:R-:W-:Y:S01]  /*3780*/  SHF.R.U32.HI R11, RZ, 0x1, R179 ;  /* 0x00000001ff0b7819 */ /* 0x000fe200000116b3 */
[----:B------:R-:W-:Y:S01]  /*3790*/  IMAD.SHL.U32 R10, R179, 0x20, RZ ;  /* 0x00000020b30a7824 */ /* 0x000fe200078e00ff */
[----:B------:R-:W-:Y:S01]  /*37a0*/  R2P PR, R30, 0x6 ;  /* 0x000000061e007804 */ /* 0x000fe20000000000 */
[----:B------:R-:W-:Y:S01]  /*37b0*/  IMAD.MOV.U32 R157, RZ, RZ, 0x40 ;  /* 0x00000040ff9d7424 */ /* 0x000fe200078e00ff */
[----:B------:R-:W-:Y:S01]  /*37c0*/  LOP3.LUT R7, R7, 0x6, RZ, 0xc0, !PT ;  /* 0x0000000607077812 */ /* 0x000fe200078ec0ff */
[----:B------:R-:W-:Y:S01]  /*37d0*/  IMAD.MOV.U32 R175, RZ, RZ, 0x20 ;  /* 0x00000020ffaf7424 */ /* 0x000fe200078e00ff */
[----:B------:R-:W-:Y:S01]  /*37e0*/  LOP3.LUT P5, RZ, R179, 0x8, RZ, 0xc0, !PT ;  /* 0x00000008b3ff7812 */ /* 0x000fe200078ac0ff */
[----:B------:R-:W-:Y:S01]  /*37f0*/  IMAD.MOV.U32 R225, RZ, RZ, R187 ;  /* 0x000000ffffe17224 */ /* 0x000fe200078e00bb */
[----:B------:R-:W-:-:S02]  /*3800*/  LOP3.LUT R7, R7, 0x1c0, R12, 0xf8, !PT ;  /* 0x000001c007077812 */ /* 0x000fc400078ef80c */
[----:B------:R-:W-:Y:S02]  /*3810*/  CS2R R126, SRZ ;  /* 0x00000000007e7805 */ /* 0x000fe4000001ff00 */
[----:B------:R-:W-:Y:S02]  /*3820*/  SEL R157, R157, 0xffffffc0, !P2 ;  /* 0xffffffc09d9d7807 */ /* 0x000fe40005000000 */
[----:B------:R-:W-:Y:S02]  /*3830*/  CS2R R124, SRZ ;  /* 0x00000000007c7805 */ /* 0x000fe4000001ff00 */
[----:B------:R-:W-:Y:S02]  /*3840*/  SEL R175, R175, 0xffffffe0, !P1 ;  /* 0xffffffe0afaf7807 */ /* 0x000fe40004800000 */
        /* <DEDUP_REMOVED lines=10> */
[----:B-1----:R-:W-:Y:S02]  /*38f0*/  LOP3.LUT R4, R172, 0x200, RZ, 0xc0, !PT ;  /* 0x00000200ac047812 */ /* 0x002fe400078ec0ff */
[----:B------:R-:W-:Y:S02]  /*3900*/  CS2R R106, SRZ ;  /* 0x00000000006a7805 */ /* 0x000fe4000001ff00 */
[----:B------:R-:W-:Y:S02]  /*3910*/  IADD3 R5, PT, PT, R2, UR38, R237 ;  /* 0x0000002602057c10 */ /* 0x000fe4000fffe0ed */
[----:B------:R-:W-:-:S02]  /*3920*/  CS2R R104, SRZ ;  /* 0x0000000000687805 */ /* 0x000fc4000001ff00 */
[----:B------:R-:W-:Y:S02]  /*3930*/  LOP3.LUT R2, R3, 0x10, R30, 0xf8, !PT ;  /* 0x0000001003027812 */ /* 0x000fe400078ef81e */
[----:B------:R-:W-:Y:S02]  /*3940*/  CS2R R102, SRZ ;  /* 0x0000000000667805 */ /* 0x000fe4000001ff00 */
[----:B------:R-:W-:Y:S02]  /*3950*/  LOP3.LUT R4, R4, 0xc00, R153, 0xf8, !PT ;  /* 0x00000c0004047812 */ /* 0x000fe400078ef899 */
[----:B------:R-:W-:Y:S02]  /*3960*/  CS2R R100, SRZ ;  /* 0x0000000000647805 */ /* 0x000fe4000001ff00 */
[----:B------:R-:W-:Y:S02]  /*3970*/  LOP3.LUT R3, R0, 0x8, R12, 0x78, !PT ;  /* 0x0000000800037812 */ /* 0x000fe400078e780c */
[----:B------:R-:W-:-:S02]  /*3980*/  CS2R R94, SRZ ;  /* 0x00000000005e7805 */ /* 0x000fc4000001ff00 */
[----:B------:R-:W-:Y:S02]  /*3990*/  LOP3.LUT R2, R2, R0, RZ, 0x3c, !PT ;  /* 0x0000000002027212 */ /* 0x000fe400078e3cff */
[----:B------:R-:W-:Y:S02]  /*39a0*/  CS2R R92, SRZ ;  /* 0x00000000005c7805 */ /* 0x000fe4000001ff00 */
[----:B------:R-:W-:Y:S01]  /*39b0*/  LOP3.LUT R176, R4, R3, RZ, 0xfc, !PT ;  /* 0x0000000304b07212 */ /* 0x000fe200078efcff */
[C---:B------:R-:W-:Y:S01]  /*39c0*/  IMAD.SHL.U32 R3, R179.reuse, 0x40, RZ ;  /* 0x00000040b3037824 */ /* 0x040fe200078e00ff */
[----:B------:R-:W-:Y:S01]  /*39d0*/  LOP3.LUT R0, R0, 0x8, R30, 0x78, !PT ;  /* 0x0000000800007812 */ /* 0x000fe200078e781e */
[----:B------:R-:W-:Y:S01]  /*39e0*/  IMAD.SHL.U32 R4, R179, 0x10, RZ ;  /* 0x00000010b3047824 */ /* 0x000fe200078e00ff */
[----:B------:R-:W-:Y:S02]  /*39f0*/  IADD3 R213, PT, PT, R5, -0x3f, -R6 ;  /* 0xffffffc105d57810 */ /* 0x000fe40007ffe806 */
[----:B------:R-:W-:-:S02]  /*3a00*/  CS2R R98, SRZ ;  /* 0x0000000000627805 */ /* 0x000fc4000001ff00 */
[----:B------:R-:W-:Y:S01]  /*3a10*/  LOP3.LUT R153, R0, 0x7200, R153, 0xf8, !PT ;  /* 0x0000720000997812 */ /* 0x000fe200078ef899 */
[----:B--2---:R1:W3:Y:S01]  /*3a20*/  @P0 MUFU.RCP R6, R9 ;  /* 0x0000000900060308 */ /* 0x0042e20000001000 */
[----:B------:R-:W-:Y:S02]  /*3a30*/  LOP3.LUT R0, R3, 0x1c0, RZ, 0xc0, !PT ;  /* 0x000001c003007812 */ /* 0x000fe400078ec0ff */
[----:B------:R-:W-:Y:S02]  /*3a40*/  CS2R R96, SRZ ;  /* 0x0000000000607805 */ /* 0x000fe4000001ff00 */
[----:B------:R-:W-:Y:S02]  /*3a50*/  LOP3.LUT R172, R2, 0x200, R172, 0xf8, !PT ;  /* 0x0000020002ac7812 */ /* 0x000fe400078ef8ac */
[----:B------:R-:W-:Y:S02]  /*3a60*/  CS2R R90, SRZ ;  /* 0x00000000005a7805 */ /* 0x000fe4000001ff00 */
[----:B------:R-:W-:-:S02]  /*3a70*/  LOP3.LUT R2, R13, 0xe006, R3, 0xc8, !PT ;  /* 0x0000e0060d027812 */ /* 0x000fc400078ec803 */
[----:B------:R-:W-:Y:S02]  /*3a80*/  CS2R R88, SRZ ;  /* 0x0000000000587805 */ /* 0x000fe4000001ff00 */
[----:B------:R-:W-:Y:S02]  /*3a90*/  LOP3.LUT R4, R4, 0x1c0, RZ, 0xc0, !PT ;  /* 0x000001c004047812 */ /* 0x000fe400078ec0ff */
[----:B------:R-:W-:Y:S02]  /*3aa0*/  CS2R R86, SRZ ;  /* 0x0000000000567805 */ /* 0x000fe4000001ff00 */
[----:B------:R-:W-:Y:S02]  /*3ab0*/  LOP3.LUT R0, R0, 0x38, R178, 0xf8, !PT ;  /* 0x0000003800007812 */ /* 0x000fe400078ef8b2 */
[----:B------:R-:W-:Y:S02]  /*3ac0*/  CS2R R84, SRZ ;  /* 0x0000000000547805 */ /* 0x000fe4000001ff00 */
[----:B------:R-:W-:-:S02]  /*3ad0*/  LOP3.LUT R5, R2, 0xc00, R10, 0xf8, !PT ;  /* 0x00000c0002057812 */ /* 0x000fc400078ef80a */
[----:B------:R-:W-:Y:S02]  /*3ae0*/  CS2R R78, SRZ ;  /* 0x00000000004e7805 */ /* 0x000fe4000001ff00 */
[----:B------:R-:W-:Y:S02]  /*3af0*/  LOP3.LUT R4, R4, 0x38, R13, 0xf8, !PT ;  /* 0x0000003804047812 */ /* 0x000fe400078ef80d */
[----:B------:R-:W-:Y:S02]  /*3b00*/  CS2R R76, SRZ ;  /* 0x00000000004c7805 */ /* 0x000fe4000001ff00 */
[----:B------:R-:W-:Y:S02]  /*3b10*/  LEA R153, R153, UR26, 0x1 ;  /* 0x0000001a99997c11 */ /* 0x000fe4000f8e08ff */
[----:B------:R-:W-:Y:S02]  /*3b20*/  CS2R R82, SRZ ;  /* 0x0000000000527805 */ /* 0x000fe4000001ff00 */
[----:B-1----:R-:W-:-:S02]  /*3b30*/  LOP3.LUT R9, R3, 0x200, RZ, 0xc0, !PT ;  /* 0x0000020003097812 */ /* 0x002fc400078ec0ff */
[----:B------:R-:W-:Y:S02]  /*3b40*/  CS2R R80, SRZ ;  /* 0x0000000000507805 */ /* 0x000fe4000001ff00 */
[C---:B------:R-:W-:Y:S01]  /*3b50*/  LOP3.LUT R3, R0.reuse, 0x8, R179, 0x78, !PT ;  /* 0x0000000800037812 */ /* 0x040fe200078e78b3 */
[----:B------:R-:W-:Y:S01]  /*3b60*/  IMAD.IADD R173, R157, 0x1, R153 ;  /* 0x000000019dad7824 */ /* 0x000fe200078e0299 */
[----:B------:R-:W-:Y:S02]  /*3b70*/  LOP3.LUT R2, R9, 0xc00, R10, 0xf8, !PT ;  /* 0x00000c0009027812 */ /* 0x000fe400078ef80a */
[----:B------:R-:W-:Y:S02]  /*3b80*/  CS2R R74, SRZ ;  /* 0x00000000004a7805 */ /* 0x000fe4000001ff00 */
[----:B------:R-:W-:Y:S02]  /*3b90*/  LOP3.LUT R0, R0, 0x8, R11, 0x78, !PT ;  /* 0x0000000800007812 */ /* 0x000fe400078e780b */
[----:B------:R-:W-:-:S02]  /*3ba0*/  CS2R R72, SRZ ;  /* 0x0000000000487805 */ /* 0x000fc4000001ff00 */
[----:B------:R-:W-:Y:S02]  /*3bb0*/  LOP3.LUT R5, R5, R4, RZ, 0xfc, !PT ;  /* 0x0000000405057212 */ /* 0x000fe400078efcff */
[----:B------:R-:W-:Y:S02]  /*3bc0*/  CS2R R70, SRZ ;  /* 0x0000000000467805 */ /* 0x000fe4000001ff00 */
[----:B------:R-:W-:Y:S01]  /*3bd0*/  LOP3.LUT R4, R3, 0x7200, R10, 0xf8, !PT ;  /* 0x0000720003047812 */ /* 0x000fe200078ef80a */
[----:B------:R-:W-:Y:S01]  /*3be0*/  IMAD.MOV.U32 R3, RZ, RZ, RZ ;  /* 0x000000ffff037224 */ /* 0x000fe200078e00ff */
[----:B------:R-:W-:Y:S01]  /*3bf0*/  LOP3.LUT R177, R2, R0, RZ, 0xfc, !PT ;  /* 0x0000000002b17212 */ /* 0x000fe200078efcff */
[----:B------:R-:W-:Y:S01]  /*3c00*/  VIADD R0, R7, UR5 ;  /* 0x0000000507007c36 */ /* 0x000fe20008000000 */
[----:B------:R1:W-:Y:S01]  /*3c10*/  STL [R1+0x28], R5 ;  /* 0x0000280501007387 */ /* 0x0003e20000100800 */
[----:B------:R-:W-:Y:S02]  /*3c20*/  LEA R176, R176, UR26, 0x1 ;  /* 0x0000001ab0b07c11 */ /* 0x000fe4000f8e08ff */
[----:B------:R-:W-:Y:S01]  /*3c30*/  CS2R R68, SRZ ;  /* 0x0000000000447805 */ /* 0x000fe2000001ff00 */
[C---:B------:R-:W-:Y:S01]  /*3c40*/  VIADD R9, R0.reuse, 0x1 ;  /* 0x0000000100097836 */ /* 0x040fe20000000000 */
[----:B------:R2:W-:Y:S01]  /*3c50*/  STL [R1+0x24], R4 ;  /* 0x0000240401007387 */ /* 0x0005e20000100800 */
[C---:B------:R-:W-:Y:S01]  /*3c60*/  VIADD R7, R0.reuse, 0x9 ;  /* 0x0000000900077836 */ /* 0x040fe20000000000 */
[----:B------:R-:W-:Y:S01]  /*3c70*/  I2FP.F32.S32 R24, R0 ;  /* 0x0000000000187245 */ /* 0x000fe20000201400 */
        /* <DEDUP_REMOVED lines=8> */
[----:B------:R-:W-:Y:S01]  /*3d00*/  VIADD R18, R0, 0x29 ;  /* 0x0000002900127836 */ /* 0x000fe20000000000 */
[----:B------:R-:W-:Y:S01]  /*3d10*/  LEA R172, R172, UR26, 0x1 ;  /* 0x0000001aacac7c11 */ /* 0x000fe2000f8e08ff */
[C---:B------:R-:W-:Y:S01]  /*3d20*/  VIADD R20, R0.reuse, 0x30 ;  /* 0x0000003000147836 */ /* 0x040fe20000000000 */
[----:B------:R-:W-:Y:S01]  /*3d30*/  I2FP.F32.S32 R7, R15 ;  /* 0x0000000f00077245 */ /* 0x000fe20000201400 */
[C---:B------:R-:W-:Y:S01]  /*3d40*/  VIADD R22, R0.reuse, 0x31 ;  /* 0x0000003100167836 */ /* 0x040fe20000000000 */
[C---:B------:R-:W-:Y:S01]  /*3d50*/  LOP3.LUT P3, RZ, R179.reuse, 0x2, RZ, 0xc0, !PT ;  /* 0x00000002b3ff7812 */ /* 0x040fe2000786c0ff */
[----:B------:R-:W-:Y:S01]  /*3d60*/  VIADD R23, R0, 0x38 ;  /* 0x0000003800177836 */ /* 0x000fe20000000000 */
[----:B------:R-:W-:Y:S01]  /*3d70*/  LOP3.LUT P4, RZ, R179, 0x10, RZ, 0xc0, !PT ;  /* 0x00000010b3ff7812 */ /* 0x000fe2000788c0ff */
[----:B------:R-:W-:Y:S01]  /*3d80*/  VIADD R176, R176, UR10 ;  /* 0x0000000ab0b07c36 */ /* 0x000fe20008000000 */
[----:B------:R-:W-:Y:S01]  /*3d90*/  LOP3.LUT R224, R178, 0x38, RZ, 0xc0, !PT ;  /* 0x00000038b2e07812 */ /* 0x000fe200078ec0ff */
[----:B-1----:R-:W-:Y:S01]  /*3da0*/  VIADD R5, R0, 0x11 ;  /* 0x0000001100057836 */ /* 0x002fe20000000000 */
[----:B------:R-:W-:Y:S01]  /*3db0*/  I2FP.F32.S32 R2, R23 ;  /* 0x0000001700027245 */ /* 0x000fe20000201400 */
[----:B------:R-:W-:Y:S01]  /*3dc0*/  VIADD R172, R172, UR10 ;  /* 0x0000000aacac7c36 */ /* 0x000fe20008000000 */
[----:B------:R-:W1:Y:S01]  /*3dd0*/  LDCU UR8, c[0x0][0x440] ;  /* 0x00008800ff0877ac */ /* 0x000e620008000800 */
[----:B--2---:R-:W-:Y:S01]  /*3de0*/  VIADD R4, R0, 0x18 ;  /* 0x0000001800047836 */ /* 0x004fe20000000000 */
[----:B------:R-:W-:Y:S01]  /*3df0*/  I2FP.F32.S32 R14, R5 ;  /* 0x00000005000e7245 */ /* 0x000fe20000201400 */
[C---:B------:R-:W-:Y:S01]  /*3e00*/  IMAD.IADD R156, R175.reuse, 0x1, R153 ;  /* 0x00000001af9c7824 */ /* 0x040fe200078e0299 */
[----:B------:R-:W-:Y:S01]  /*3e10*/  I2FP.F32.S32 R5, R20 ;  /* 0x0000001400057245 */ /* 0x000fe20000201400 */
[----:B------:R-:W-:Y:S01]  /*3e20*/  IMAD.IADD R174, R175, 0x1, R173 ;  /* 0x00000001afae7824 */ /* 0x000fe200078e02ad */
[----:B------:R-:W-:Y:S01]  /*3e30*/  I2FP.F32.S32 R12, R4 ;  /* 0x00000004000c7245 */ /* 0x000fe20000201400 */
[----:B------:R-:W2:Y:S01]  /*3e40*/  LDCU UR5, c[0x0][0x3e0] ;  /* 0x00007c00ff0577ac */ /* 0x000ea20008000800 */
[----:B------:R-:W-:Y:S01]  /*3e50*/  I2FP.F32.S32 R4, R22 ;  /* 0x0000001600047245 */ /* 0x000fe20000201400 */
[----:B------:R-:W1:Y:S01]  /*3e60*/  LDCU UR9, c[0x0][0x45c] ;  /* 0x00008b80ff0977ac */ /* 0x000e620008000800 */
[----:B------:R-:W-:Y:S01]  /*3e70*/  UIADD3 UR46, UPT, UPT, UR46, 0x80, -UR38 ;  /* 0x000000802e2e7890 */ /* 0x000fe2000fffe826 */
[----:B---3--:R-:W-:Y:S01]  /*3e80*/  @P0 FMUL.FTZ R3, R8, R6 ;  /* 0x0000000608030220 */ /* 0x008fe20000410000 */
[C---:B------:R-:W-:Y:S01]  /*3e90*/  VIADD R8, R0.reuse, 0x8 ;  /* 0x0000000800087836 */ /* 0x040fe20000000000 */
[----:B------:R-:W-:Y:S01]  /*3ea0*/  LOP3.LUT P0, RZ, R179, 0x4, RZ, 0xc0, !PT ;  /* 0x00000004b3ff7812 */ /* 0x000fe2000780c0ff */
[----:B------:R-:W-:-:S02]  /*3eb0*/  VIADD R6, R0, 0x10 ;  /* 0x0000001000067836 */ /* 0x000fc40000000000 */
[-C--:B------:R-:W-:Y:S01]  /*3ec0*/  FMUL.FTZ R242, R2, R3.reuse ;  /* 0x0000000302f27220 */ /* 0x080fe20000410000 */
[----:B------:R-:W-:Y:S01]  /*3ed0*/  VIADD R0, R0, 0x39 ;  /* 0x0000003900007836 */ /* 0x000fe20000000000 */
[----:B------:R-:W-:Y:S01]  /*3ee0*/  I2FP.F32.S32 R19, R8 ;  /* 0x0000000800137245 */ /* 0x000fe20000201400 */
[----:B------:R-:W-:Y:S01]  /*3ef0*/  IMAD.MOV.U32 R2, RZ, RZ, 0x20 ;  /* 0x00000020ff027424 */ /* 0x000fe200078e00ff */
[----:B------:R-:W-:Y:S01]  /*3f00*/  I2FP.F32.S32 R16, R6 ;  /* 0x0000000600107245 */ /* 0x000fe20000201400 */
[-C--:B------:R-:W-:Y:S01]  /*3f10*/  FMUL.FTZ R15, R21, R3.reuse ;  /* 0x00000003150f7220 */ /* 0x080fe20000410000 */
[----:B------:R-:W-:Y:S01]  /*3f20*/  I2FP.F32.S32 R0, R0 ;  /* 0x0000000000007245 */ /* 0x000fe20000201400 */
[----:B------:R-:W-:Y:S01]  /*3f30*/  FMUL.FTZ R11, R17, R3 ;  /* 0x00000003110b7220 */ /* 0x000fe20000410000 */
[----:B------:R-:W-:Y:S01]  /*3f40*/  I2FP.F32.S32 R8, R13 ;  /* 0x0000000d00087245 */ /* 0x000fe20000201400 */
[-C--:B------:R-:W-:Y:S01]  /*3f50*/  FMUL.FTZ R13, R19, R3.reuse ;  /* 0x00000003130d7220 */ /* 0x080fe20000410000 */
[----:B------:R-:W-:Y:S01]  /*3f60*/  I2FP.F32.S32 R6, R18 ;  /* 0x0000001200067245 */ /* 0x000fe20000201400 */
[----:B------:R-:W-:Y:S01]  /*3f70*/  FMUL.FTZ R240, R0, R3 ;  /* 0x0000000300f07220 */ /* 0x000fe20000410000 */
[----:B------:R-:W-:-:S02]  /*3f80*/  IMAD.MOV.U32 R0, RZ, RZ, 0x10 ;  /* 0x00000010ff007424 */ /* 0x000fc400078e00ff */
[-C--:B------:R-:W-:Y:S01]  /*3f90*/  FMUL.FTZ R252, R16, R3.reuse ;  /* 0x0000000310fc7220 */ /* 0x080fe20000410000 */
        /* <DEDUP_REMOVED lines=9> */
[----:B------:R-:W-:Y:S01]  /*4030*/  FMUL.FTZ R241, R24, R3 ;  /* 0x0000000318f17220 */ /* 0x000fe20000410000 */
[----:B------:R-:W-:Y:S01]  /*4040*/  SEL R3, R0, 0xfffffff0, !P0 ;  /* 0xfffffff000037807 */ /* 0x000fe20004000000 */
[----:B------:R3:W-:Y:S01]  /*4050*/  STL [R1+0x8], R15 ;  /* 0x0000080f01007387 */ /* 0x0007e20000100800 */
[----:B------:R-:W-:-:S03]  /*4060*/  SEL R0, R2, 0xffffffe0, !P5 ;  /* 0xffffffe002007807 */ /* 0x000fc60006800000 */
[----:B------:R3:W-:Y:S04]  /*4070*/  STL [R1+0x4], R13 ;  /* 0x0000040d01007387 */ /* 0x0007e80000100800 */
[----:B------:R3:W-:Y:S04]  /*4080*/  STL [R1], R11 ;  /* 0x0000000b01007387 */ /* 0x0007e80000100800 */
[----:B-12---:R3:W-:Y:S02]  /*4090*/  STL [R1+0x2c], R0 ;  /* 0x00002c0001007387 */ /* 0x0067e40000100800 */
.L_x_437:
[----:B------:R-:W0:Y:S01]  /*40a0*/  LDGDEPBAR ;  /* 0x00000000000079af */ /* 0x000e220000000000 */
[C---:B------:R-:W-:Y:S01]  /*40b0*/  IMAD.IADD R144, R176.reuse, 0x1, R175 ;  /* 0x00000001b0907824 */ /* 0x040fe200078e02af */
[----:B------:R-:W-:Y:S01]  /*40c0*/  UIADD3 UR36, UPT, UPT, UR36, -0x80, URZ ;  /* 0xffffff8024247890 */ /* 0x000fe2000fffe0ff */
[----:B---3--:R-:W-:Y:S05]  /*40d0*/  IMAD.IADD R0, R176, 0x1, R157 ;  /* 0x00000001b0007824 */ /* 0x008fea00078e029d */
[----:B------:R-:W2:Y:S01]  /*40e0*/  LDL R3, [R1+0x20] ;  /* 0x0000200001037983 */ /* 0x000ea20000100800 */
[----:B------:R-:W-:Y:S01]  /*40f0*/  USHF.L.U32 UR10, UR42, 0x7, URZ ;  /* 0x000000072a0a7899 */ /* 0x000fe200080006ff */
[----:B------:R-:W-:Y:S01]  /*4100*/  IMAD.SHL.U32 R2, R179, 0x2, RZ ;  /* 0x00000002b3027824 */ /* 0x000fe200078e00ff */
[----:B------:R-:W-:Y:S01]  /*4110*/  UISETP.GE.AND UP0, UPT, UR36, UR46, UPT ;  /* 0x0000002e2400728c */ /* 0x000fe2000bf06270 */
[----:B------:R-:W3:Y:S01]  /*4120*/  LDL R182, [R1+0x1c] ;  /* 0x00001c0001b67983 */ /* 0x000ee20000100800 */
[----:B------:R-:W-:Y:S01]  /*4130*/  UIADD3 UR10, UPT, UPT, UR10, 0x80, URZ ;  /* 0x000000800a0a7890 */ /* 0x000fe2000fffe0ff */
[----:B------:R-:W-:Y:S01]  /*4140*/  SHF.R.U32.HI R183, RZ, 0x1, R179 ;  /* 0x00000001ffb77819 */ /* 0x000fe200000116b3 */
[----:B------:R-:W-:Y:S01]  /*4150*/  IMAD.MOV.U32 R181, RZ, RZ, 0x40 ;  /* 0x00000040ffb57424 */ /* 0x000fe200078e00ff */
[----:B------:R-:W4:Y:S01]  /*4160*/  LDL R180, [R1+0x8] ;  /* 0x0000080001b47983 */ /* 0x000f220000100800 */
[----:B------:R-:W-:Y:S02]  /*4170*/  UISETP.LT.AND UP0, UPT, UR10, UR38, UP0 ;  /* 0x000000260a00728c */ /* 0x000fe40008701270 */
[----:B------:R-:W-:Y:S01]  /*4180*/  UIADD3 UR37, UPT, UPT, UR37, -0x1, URZ ;  /* 0xffffffff25257890 */ /* 0x000fe2000fffe0ff */
[----:B------:R1:W-:Y:S03]  /*4190*/  STL [R1+0x30], R68 ;  /* 0x0000304401007387 */ /* 0x0003e60000100800 */
[----:B------:R-:W-:Y:S01]  /*41a0*/  PLOP3.LUT P1, PT, PT, PT, UP0, 0x80, 0x8 ;  /* 0x000000000008781c */ /* 0x000fe20003f2f008 */
[----:B------:R-:W-:Y:S01]  /*41b0*/  UISETP.GT.AND UP0, UPT, UR37, UR43, UPT ;  /* 0x0000002b2500728c */ /* 0x000fe2000bf04270 */
[----:B-1----:R-:W3:Y:S01]  /*41c0*/  LDL R68, [R1+0x18] ;  /* 0x0000180001447983 */ /* 0x002ee20000100800 */
        /* <DEDUP_REMOVED lines=17> */
[----:B------:R-:W2:Y:S02]  /*42e0*/  LDSM.16.M88.4 R152, [R156+0xd000] ;  /* 0x00d000009c98783b */ /* 0x000ea40000000200 */
[C---:B------:R-:W-:Y:S06]  /*42f0*/  HMMA.16816.F32 R24, R60.reuse, R32, RZ ;  /* 0x000000203c18723c */ /* 0x040fec00000018ff */
[----:B------:R-:W2:Y:S02]  /*4300*/  LDSM.16.M88.4 R156, [R156+0xd800] ;  /* 0x00d800009c9c783b */ /* 0x000ea40000000200 */
[-C--:B------:R-:W-:Y:S06]  /*4310*/  HMMA.16816.F32 R28, R60, R34.reuse, RZ ;  /* 0x000000223c1c723c */ /* 0x080fec00000018ff */
[----:B------:R-:W-:Y:S02]  /*4320*/  LDSM.16.M88.4 R160, [R0] ;  /* 0x0000000000a0783b */ /* 0x000fe40000000200 */
[C---:B------:R-:W-:Y:S06]  /*4330*/  HMMA.16816.F32 R32, R64.reuse, R34, RZ ;  /* 0x000000224020723c */ /* 0x040fec00000018ff */
[----:B------:R-:W2:Y:S02]  /*4340*/  LDSM.16.M88.4 R164, [R173+0xc000] ;  /* 0x00c00000ada4783b */ /* 0x000ea40000000200 */
[-C--:B------:R-:W-:Y:S06]  /*4350*/  HMMA.16816.F32 R36, R64, R48.reuse, RZ ;  /* 0x000000304024723c */ /* 0x080fec00000018ff */
[----:B------:R1:W2:Y:S02]  /*4360*/  LDSM.16.M88.4 R168, [R0+0x2000] ;  /* 0x0020000000a8783b */ /* 0x0002a40000000200 */
        /* <DEDUP_REMOVED lines=10> */
[C---:B------:R-:W-:Y:S08]  /*4410*/  HMMA.16816.F32 R8, R144.reuse, R140, R8 ;  /* 0x0000008c9008723c */ /* 0x040ff00000001808 */
[-C--:B------:R-:W-:Y:S08]  /*4420*/  HMMA.16816.F32 R12, R144, R142.reuse, R12 ;  /* 0x0000008e900c723c */ /* 0x080ff0000000180c */
[C---:B------:R-:W-:Y:S01]  /*4430*/  HMMA.16816.F32 R16, R136.reuse, R142, R16 ;  /* 0x0000008e8810723c */ /* 0x040fe20000001810 */
[----:B------:R-:W4:Y:S07]  /*4440*/  LDSM.16.M88.4 R140, [R173+0xd000] ;  /* 0x00d00000ad8c783b */ /* 0x000f2e0000000200 */
[-C--:B------:R-:W-:Y:S08]  /*4450*/  HMMA.16816.F32 R20, R136, R148.reuse, R20 ;  /* 0x000000948814723c */ /* 0x080ff00000001814 */
[C---:B------:R-:W-:Y:S08]  /*4460*/  HMMA.16816.F32 R24, R144.reuse, R148, R24 ;  /* 0x000000949018723c */ /* 0x040ff00000001818 */
[-C--:B------:R-:W-:Y:S08]  /*4470*/  HMMA.16816.F32 R28, R144, R150.reuse, R28 ;  /* 0x00000096901c723c */ /* 0x080ff0000000181c */
[C---:B------:R-:W-:Y:S01]  /*4480*/  HMMA.16816.F32 R32, R136.reuse, R150, R32 ;  /* 0x000000968820723c */ /* 0x040fe20000001820 */
[----:B------:R-:W3:Y:S03]  /*4490*/  LDSM.16.M88.4 R148, [R173+0xd800] ;  /* 0x00d80000ad94783b */ /* 0x000ee60000000200 */
[----:B--2---:R-:W-:Y:S04]  /*44a0*/  FSETP.NEU.FTZ.AND P2, PT, R3, -INF , PT ;  /* 0xff8000000300780b */ /* 0x004fe80003f5d000 */
[-C--:B------:R-:W-:Y:S08]  /*44b0*/  HMMA.16816.F32 R36, R136, R152.reuse, R36 ;  /* 0x000000988824723c */ /* 0x080ff00000001824 */
[C---:B------:R-:W-:Y:S04]  /*44c0*/  HMMA.16816.F32 R40, R144.reuse, R152, R40 ;  /* 0x000000989028723c */ /* 0x040fe80000001828 */
[----:B------:R-:W-:Y:S04]  /*44d0*/  LEA R152, R177, UR4, 0x1 ;  /* 0x00000004b1987c11 */ /* 0x000fe8000f8e08ff */
[-C--:B------:R-:W-:Y:S08]  /*44e0*/  HMMA.16816.F32 R44, R144, R154.reuse, R44 ;  /* 0x0000009a902c723c */ /* 0x080ff0000000182c */
[C---:B------:R-:W-:Y:S08]  /*44f0*/  HMMA.16816.F32 R48, R136.reuse, R154, R48 ;  /* 0x0000009a8830723c */ /* 0x040ff00000001830 */
        /* <DEDUP_REMOVED lines=14> */
[----:B------:R1:W2:Y:S07]  /*45e0*/  LDSM.16.M88.4 R132, [R0+0x2000] ;  /* 0x002000000084783b */ /* 0x0002ae0000000200 */
[-C--:B----4-:R-:W-:Y:S08]  /*45f0*/  HMMA.16816.F32 R36, R160, R140.reuse, R36 ;  /* 0x0000008ca024723c */ /* 0x090ff00000001824 */
[C---:B------:R-:W-:Y:S04]  /*4600*/  HMMA.16816.F32 R40, R168.reuse, R140, R40 ;  /* 0x0000008ca828723c */ /* 0x040fe80000001828 */
[----:B---3--:R-:W-:Y:S01]  /*4610*/  FMUL.FTZ R140, R68, 1.4426950216293334961 ;  /* 0x3fb8aa3b448c7820 */ /* 0x008fe20000410000 */
[C---:B------:R-:W-:Y:S03]  /*4620*/  @!P1 VIMNMX R141, PT, PT, R213.reuse, UR38, PT ;  /* 0x00000026d58d9c48 */ /* 0x040fe6000bfe0100 */
[-C--:B------:R-:W-:Y:S03]  /*4630*/  HMMA.16816.F32 R44, R168, R142.reuse, R44 ;  /* 0x0000008ea82c723c */ /* 0x080fe6000000182c */
[----:B-1----:R-:W-:Y:S01]  /*4640*/  @!P1 LOP3.LUT R0, R2, 0x6, RZ, 0xc0, !PT ;  /* 0x0000000602009812 */ /* 0x002fe200078ec0ff */
[----:B------:R-:W-:Y:S03]  /*4650*/  IMAD.U32 R2, RZ, RZ, UR42 ;  /* 0x0000002aff027e24 */ /* 0x000fe6000f8e00ff */
[----:B------:R-:W-:Y:S01]  /*4660*/  @!P1 LOP3.LUT R0, R0, 0x1c0, R183, 0xf8, !PT ;  /* 0x000001c000009812 */ /* 0x000fe200078ef8b7 */
[C---:B------:R-:W-:Y:S04]  /*4670*/  HMMA.16816.F32 R48, R160.reuse, R142, R48 ;  /* 0x0000008ea030723c */ /* 0x040fe80000001830 */
[----:B------:R-:W-:Y:S01]  /*4680*/  @!P1 LEA R0, R2, R0, 0x7 ;  /* 0x0000000002009211 */ /* 0x000fe200078e38ff */
[----:B------:R-:W-:Y:S03]  /*4690*/  FMUL.FTZ R142, R182, 1.4426950216293334961 ;  /* 0x3fb8aa3bb68e7820 */ /* 0x000fe60000410000 */
[-C--:B------:R-:W-:Y:S03]  /*46a0*/  HMMA.16816.F32 R52, R160, R148.reuse, R52 ;  /* 0x00000094a034723c */ /* 0x080fe60000001834 */
[C---:B------:R-:W-:Y:S05]  /*46b0*/  @!P1 ISETP.GE.AND P6, PT, R0.reuse, R141, PT ;  /* 0x0000008d0000920c */ /* 0x040fea0003fc6270 */
[C---:B------:R-:W-:Y:S04]  /*46c0*/  HMMA.16816.F32 R56, R168.reuse, R148, R56 ;  /* 0x00000094a838723c */ /* 0x040fe80000001838 */
[----:B------:R-:W-:Y:S01]  /*46d0*/  @!P1 VIADDMNMX R149, R213, -R181, UR38, PT ;  /* 0x00000026d5959e46 */ /* 0x000fe2000b8009b5 */
[----:B------:R-:W-:Y:S01]  /*46e0*/  FMUL.FTZ R148, R3, 1.4426950216293334961 ;  /* 0x3fb8aa3b03947820 */ /* 0x000fe20000410000 */
[----:B------:R-:W-:Y:S01]  /*46f0*/  IMAD.MOV.U32 R181, RZ, RZ, 0x38 ;  /* 0x00000038ffb57424 */ /* 0x000fe200078e00ff */
[----:B------:R-:W3:Y:S01]  /*4700*/  LDL R3, [R1+0x14] ;  /* 0x0000140001037983 */ /* 0x000ee20000100800 */
[-C--:B------:R-:W-:Y:S03]  /*4710*/  HMMA.16816.F32 R60, R168, R150.reuse, R60 ;  /* 0x00000096a83c723c */ /* 0x080fe6000000183c */
[----:B------:R-:W-:Y:S02]  /*4720*/  @!P1 ISETP.GE.AND P5, PT, R0, R149, PT ;  /* 0x000000950000920c */ /* 0x000fe40003fa6270 */
[----:B------:R-:W-:Y:S02]  /*4730*/  @!P1 VIADDMNMX R143, R213, -R181, UR38, PT ;  /* 0x00000026d58f9e46 */ /* 0x000fe4000b8009b5 */
[----:B------:R-:W-:Y:S01]  /*4740*/  FSEL R148, R148, RZ, P2 ;  /* 0x000000ff94947208 */ /* 0x000fe20001000000 */
[----:B------:R-:W-:Y:S01]  /*4750*/  HMMA.16816.F32 R64, R160, R150, R64 ;  /* 0x00000096a040723c */ /* 0x000fe20000001840 */
[----:B------:R-:W4:Y:S03]  /*4760*/  LDL R150, [R1] ;  /* 0x0000000001967983 */ /* 0x000f260000100800 */
[----:B------:R-:W-:Y:S04]  /*4770*/  FSETP.NEU.FTZ.AND P2, PT, R182, -INF , PT ;  /* 0xff800000b600780b */ /* 0x000fe80003f5d000 */
[-C--:B--2---:R-:W-:Y:S05]  /*4780*/  HMMA.16816.F32 R4, R136, R144.reuse, R4 ;  /* 0x000000908804723c */ /* 0x084fea0000001804 */
[----:B------:R-:W-:Y:S03]  /*4790*/  FSEL R142, R142, RZ, P2 ;  /* 0x000000ff8e8e7208 */ /* 0x000fe60001000000 */
[C---:B------:R-:W-:Y:S08]  /*47a0*/  HMMA.16816.F32 R8, R132.reuse, R144, R8 ;  /* 0x000000908408723c */ /* 0x040ff00000001808 */
[-C--:B------:R-:W-:Y:S03]  /*47b0*/  HMMA.16816.F32 R12, R132, R146.reuse, R12 ;  /* 0x00000092840c723c */ /* 0x080fe6000000180c */
[C---:B------:R-:W-:Y:S01]  /*47c0*/  FADD.FTZ R2, R241.reuse, R4 ;  /* 0x00000004f1027221 */ /* 0x040fe20000010000 */
[----:B------:R-:W-:Y:S02]  /*47d0*/  @!P1 VIADD R4, R0, 0x1 ;  /* 0x0000000100049836 */ /* 0x000fe40000000000 */
[C---:B------:R-:W-:Y:S01]  /*47e0*/  FADD.FTZ R5, R180.reuse, R5 ;  /* 0x00000005b4057221 */ /* 0x040fe20000010000 */
[----:B------:R-:W-:Y:S01]  /*47f0*/  FADD.FTZ R6, R241, R6 ;  /* 0x00000006f1067221 */ /* 0x000fe20000010000 */
[----:B------:R-:W-:Y:S01]  /*4800*/  FADD.FTZ R7, R180, R7 ;  /* 0x00000007b4077221 */ /* 0x000fe20000010000 */
[C---:B------:R-:W-:Y:S04]  /*4810*/  HMMA.16816.F32 R16, R136.reuse, R146, R16 ;  /* 0x000000928810723c */ /* 0x040fe80000001810 */
[----:B------:R-:W-:Y:S01]  /*4820*/  @!P1 FSEL R2, R2, -INF , !P5 ;  /* 0xff80000002029808 */ /* 0x000fe20006800000 */
[----:B------:R-:W-:Y:S01]  /*4830*/  FADD.FTZ R9, R180, R9 ;  /* 0x00000009b4097221 */ /* 0x000fe20000010000 */
[----:B------:R-:W-:Y:S01]  /*4840*/  @!P1 ISETP.GE.AND P5, PT, R4, R149, PT ;  /* 0x000000950400920c */ /* 0x000fe20003fa6270 */
[----:B------:R-:W-:Y:S01]  /*4850*/  FADD.FTZ R11, R180, R11 ;  /* 0x0000000bb40b7221 */ /* 0x000fe20000010000 */
[-C--:B------:R-:W-:Y:S01]  /*4860*/  @!P1 ISETP.GE.AND P2, PT, R4, R143.reuse, PT ;  /* 0x0000008f0400920c */ /* 0x080fe20003f46270 */
[----:B------:R-:W-:Y:S01]  /*4870*/  FFMA.FTZ R2, R2, UR9, -R148 ;  /* 0x0000000902027c23 */ /* 0x000fe20008010894 */
[----:B------:R-:W-:Y:S01]  /*4880*/  @!P1 FSEL R5, R5, -INF , !P5 ;  /* 0xff80000005059808 */ /* 0x000fe20006800000 */
[----:B------:R-:W-:Y:S01]  /*4890*/  FADD.FTZ R8, R241, R8 ;  /* 0x00000008f1087221 */ /* 0x000fe20000010000 */
[----:B------:R-:W-:Y:S01]  /*48a0*/  @!P1 ISETP.GE.AND P5, PT, R0, R143, PT ;  /* 0x0000008f0000920c */ /* 0x000fe20003fa6270 */
[----:B------:R-:W-:Y:S01]  /*48b0*/  MUFU.EX2 R164, R2 ;  /* 0x0000000200a47308 */ /* 0x000fe20000000800 */
[----:B------:R-:W-:Y:S01]  /*48c0*/  @!P1 FSEL R7, R7, -INF , !P2 ;  /* 0xff80000007079808 */ /* 0x000fe20005000000 */
[----:B------:R-:W-:Y:S01]  /*48d0*/  FFMA.FTZ R5, R5, UR9, -R148 ;  /* 0x0000000905057c23 */ /* 0x000fe20008010894 */
[----:B------:R-:W-:Y:S01]  /*48e0*/  @!P1 FSEL R6, R6, -INF , !P5 ;  /* 0xff80000006069808 */ /* 0x000fe20006800000 */
[----:B------:R-:W-:Y:S01]  /*48f0*/  FADD.FTZ R10, R241, R10 ;  /* 0x0000000af10a7221 */ /* 0x000fe20000010000 */
[----:B------:R-:W-:Y:S01]  /*4900*/  FSETP.NEU.FTZ.AND P5, PT, R68, -INF , PT ;  /* 0xff8000004400780b */ /* 0x000fe20003fbd000 */
[--C-:B------:R-:W-:Y:S01]  /*4910*/  FFMA.FTZ R7, R7, UR9, -R142.reuse ;  /* 0x0000000907077c23 */ /* 0x100fe2000801088e */
[----:B------:R-:W2:Y:S01]  /*4920*/  LDL R68, [R1+0x4] ;  /* 0x0000040001447983 */ /* 0x000ea20000100800 */
[----:B------:R-:W-:Y:S01]  /*4930*/  FFMA.FTZ R6, R6, UR9, -R142 ;  /* 0x0000000906067c23 */ /* 0x000fe2000801088e */
[----:B------:R-:W-:Y:S01]  /*4940*/  FSEL R140, R140, RZ, P5 ;  /* 0x000000ff8c8c7208 */ /* 0x000fe20002800000 */
[----:B------:R-:W-:Y:S01]  /*4950*/  MUFU.EX2 R173, R5 ;  /* 0x0000000500ad7308 */ /* 0x000fe20000000800 */
[----:B------:R-:W-:Y:S02]  /*4960*/  @!P1 ISETP.GE.AND P5, PT, R4, R141, PT ;  /* 0x0000008d0400920c */ /* 0x000fe40003fa6270 */
[----:B------:R-:W-:Y:S02]  /*4970*/  @!P1 FSEL R8, R8, -INF , !P6 ;  /* 0xff80000008089808 */ /* 0x000fe40007000000 */
[----:B------:R-:W-:Y:S05]  /*4980*/  @!P1 FSEL R9, R9, -INF , !P5 ;  /* 0xff80000009099808 */ /* 0x000fea0006800000 */
[----:B------:R-:W1:Y:S01]  /*4990*/  MUFU.EX2 R145, R6 ;  /* 0x0000000600917308 */ /* 0x000e620000000800 */
[--C-:B------:R-:W-:Y:S01]  /*49a0*/  FFMA.FTZ R8, R8, UR9, -R140.reuse ;  /* 0x0000000908087c23 */ /* 0x100fe2000801088c */
[----:B------:R-:W-:Y:S08]  /*49b0*/  FFMA.FTZ R9, R9, UR9, -R140 ;  /* 0x0000000909097c23 */ /* 0x000ff0000801088c */
[----:B------:R1:W-:Y:S10]  /*49c0*/  MUFU.EX2 R216, R9 ;  /* 0x0000000900d87308 */ /* 0x0003f40000000800 */
[----:B------:R-:W-:Y:S10]  /*49d0*/  MUFU.EX2 R212, R7 ;  /* 0x0000000700d47308 */ /* 0x000ff40000000800 */
[----:B------:R1:W-:Y:S02]  /*49e0*/  MUFU.EX2 R217, R8 ;  /* 0x0000000800d97308 */ /* 0x0003e40000000800 */
[C---:B-1----:R-:W-:Y:S02]  /*49f0*/  @!P1 VIADD R9, R0.reuse, 0x8 ;  /* 0x0000000800099836 */ /* 0x042fe40000000000 */
[----:B------:R-:W-:Y:S01]  /*4a00*/  @!P1 VIADD R8, R0, 0x9 ;  /* 0x0000000900089836 */ /* 0x000fe20000000000 */
[C---:B---3--:R-:W-:Y:S01]  /*4a10*/  FSETP.NEU.FTZ.AND P2, PT, R3.reuse, -INF , PT ;  /* 0xff8000000300780b */ /* 0x048fe20003f5d000 */
[----:B------:R-:W-:Y:S01]  /*4a20*/  FMUL.FTZ R2, R3, 1.4426950216293334961 ;  /* 0x3fb8aa3b03027820 */ /* 0x000fe20000410000 */
[----:B------:R-:W-:Y:S04]  /*4a30*/  IMAD.MOV.U32 R3, RZ, RZ, 0x8 ;  /* 0x00000008ff037424 */ /* 0x000fe800078e00ff */
[----:B------:R-:W-:Y:S02]  /*4a40*/  FSEL R2, R2, RZ, P2 ;  /* 0x000000ff02027208 */ /* 0x000fe40001000000 */
[----:B------:R-:W-:Y:S01]  /*4a50*/  @!P1 VIADDMNMX R3, R213, R3, UR38, PT ;  /* 0x00000026d5039e46 */ /* 0x000fe2000b800103 */
[C---:B----4-:R-:W-:Y:S01]  /*4a60*/  FADD.FTZ R13, R150.reuse, R13 ;  /* 0x0000000d960d7221 */ /* 0x050fe20000010000 */
[----:B------:R-:W-:Y:S02]  /*4a70*/  FADD.FTZ R15, R150, R15 ;  /* 0x0000000f960f7221 */ /* 0x000fe40000010000 */
[----:B------:R-:W-:Y:S01]  /*4a80*/  @!P1 ISETP.GE.AND P2, PT, R4, R3, PT ;  /* 0x000000030400920c */ /* 0x000fe20003f46270 */
[C---:B------:R-:W-:Y:S01]  /*4a90*/  FADD.FTZ R17, R150.reuse, R17 ;  /* 0x0000001196117221 */ /* 0x040fe20000010000 */
[----:B------:R-:W1:Y:S01]  /*4aa0*/  LDSM.16.M88.4 R4, [R174+0xc800] ;  /* 0x00c80000ae04783b */ /* 0x000e620000000200 */
[----:B------:R-:W-:Y:S01]  /*4ab0*/  FADD.FTZ R19, R150, R19 ;  /* 0x0000001396137221 */ /* 0x000fe20000010000 */
[----:B------:R-:W-:Y:S02]  /*4ac0*/  @!P1 FSEL R11, R11, -INF , !P2 ;  /* 0xff8000000b0b9808 */ /* 0x000fe40005000000 */
[----:B------:R-:W-:Y:S02]  /*4ad0*/  @!P1 ISETP.GE.AND P2, PT, R9, R141, PT ;  /* 0x0000008d0900920c */ /* 0x000fe40003f46270 */
[----:B------:R-:W-:Y:S01]  /*4ae0*/  @!P1 ISETP.GE.AND P5, PT, R0, R3, PT ;  /* 0x000000030000920c */ /* 0x000fe20003fa6270 */
[--C-:B------:R-:W-:Y:S03]  /*4af0*/  FFMA.FTZ R11, R11, UR9, -R2.reuse ;  /* 0x000000090b0b7c23 */ /* 0x100fe60008010802 */
[----:B------:R-:W-:Y:S01]  /*4b00*/  @!P1 FSEL R10, R10, -INF , !P5 ;  /* 0xff8000000a0a9808 */ /* 0x000fe20006800000 */
[----:B------:R-:W-:Y:S04]  /*4b10*/  MUFU.EX2 R220, R11 ;  /* 0x0000000b00dc7308 */ /* 0x000fe80000000800 */
[----:B------:R-:W-:Y:S06]  /*4b20*/  FFMA.FTZ R10, R10, UR9, -R2 ;  /* 0x000000090a0a7c23 */ /* 0x000fec0008010802 */
[----:B------:R-:W-:Y:S01]  /*4b30*/  MUFU.EX2 R221, R10 ;  /* 0x0000000a00dd7308 */ /* 0x000fe20000000800 */
[-C--:B-1----:R-:W-:Y:S03]  /*4b40*/  HMMA.16816.F32 R20, R136, R4.reuse, R20 ;  /* 0x000000048814723c */ /* 0x082fe60000001814 */
[----:B--2---:R-:W-:Y:S05]  /*4b50*/  FADD.FTZ R12, R68, R12 ;  /* 0x0000000c440c7221 */ /* 0x004fea0000010000 */
[C---:B------:R-:W-:Y:S04]  /*4b60*/  HMMA.16816.F32 R24, R132.reuse, R4, R24 ;  /* 0x000000048418723c */ /* 0x040fe80000001818 */
[----:B------:R-:W-:Y:S01]  /*4b70*/  @!P1 FSEL R12, R12, -INF , !P2 ;  /* 0xff8000000c0c9808 */ /* 0x000fe20005000000 */
[----:B------:R-:W-:Y:S01]  /*4b80*/  FADD.FTZ R14, R68, R14 ;  /* 0x0000000e440e7221 */ /* 0x000fe20000010000 */
[----:B------:R-:W-:Y:S01]  /*4b90*/  @!P1 ISETP.GE.AND P2, PT, R8, R141, PT ;  /* 0x0000008d0800920c */ /* 0x000fe20003f46270 */
[----:B------:R-:W-:Y:S01]  /*4ba0*/  FADD.FTZ R16, R68, R16 ;  /* 0x0000001044107221 */ /* 0x000fe20000010000 */
[-C--:B------:R-:W-:Y:S03]  /*4bb0*/  HMMA.16816.F32 R28, R132, R6.reuse, R28 ;  /* 0x00000006841c723c */ /* 0x080fe6000000181c */
[----:B------:R-:W-:Y:S01]  /*4bc0*/  FFMA.FTZ R12, R12, UR9, -R140 ;  /* 0x000000090c0c7c23 */ /* 0x000fe2000801088c */
[----:B------:R-:W-:Y:S01]  /*4bd0*/  @!P1 FSEL R13, R13, -INF , !P2 ;  /* 0xff8000000d0d9808 */ /* 0x000fe20005000000 */
[----:B------:R-:W-:Y:S01]  /*4be0*/  FADD.FTZ R18, R68, R18 ;  /* 0x0000001244127221 */ /* 0x000fe20000010000 */
[-C--:B------:R-:W-:Y:S01]  /*4bf0*/  @!P1 ISETP.GE.AND P2, PT, R9, R3.reuse, PT ;  /* 0x000000030900920c */ /* 0x080fe20003f46270 */
[----:B------:R1:W-:Y:S01]  /*4c00*/  MUFU.EX2 R215, R12 ;  /* 0x0000000c00d77308 */ /* 0x0003e20000000800 */
[C---:B------:R-:W-:Y:S04]  /*4c10*/  HMMA.16816.F32 R32, R136.reuse, R6, R32 ;  /* 0x000000068820723c */ /* 0x040fe80000001820 */
[----:B------:R-:W-:Y:S01]  /*4c20*/  FFMA.FTZ R13, R13, UR9, -R140 ;  /* 0x000000090d0d7c23 */ /* 0x000fe2000801088c */
[----:B------:R-:W-:Y:S01]  /*4c30*/  @!P1 FSEL R14, R14, -INF , !P2 ;  /* 0xff8000000e0e9808 */ /* 0x000fe20005000000 */
[----:B------:R-:W-:Y:S01]  /*4c40*/  FADD.FTZ R20, R252, R20 ;  /* 0x00000014fc147221 */ /* 0x000fe20000010000 */
[----:B------:R-:W-:Y:S02]  /*4c50*/  @!P1 ISETP.GE.AND P2, PT, R8, R3, PT ;  /* 0x000000030800920c */ /* 0x000fe40003f46270 */
[----:B------:R2:W-:Y:S01]  /*4c60*/  MUFU.EX2 R214, R13 ;  /* 0x0000000d00d67308 */ /* 0x0005e20000000800 */
[----:B------:R-:W-:Y:S01]  /*4c70*/  FADD.FTZ R21, R251, R21 ;  /* 0x00000015fb157221 */ /* 0x000fe20000010000 */
[C---:B------:R-:W-:Y:S01]  /*4c80*/  FADD.FTZ R22, R252.reuse, R22 ;  /* 0x00000016fc167221 */ /* 0x040fe20000010000 */
[----:B------:R-:W-:Y:S01]  /*4c90*/  @!P1 FSEL R15, R15, -INF , !P2 ;  /* 0xff8000000f0f9808 */ /* 0x000fe20005000000 */
[----:B------:R-:W-:Y:S01]  /*4ca0*/  FADD.FTZ R23, R251, R23 ;  /* 0x00000017fb177221 */ /* 0x000fe20000010000 */
[-C--:B------:R-:W-:Y:S01]  /*4cb0*/  @!P1 ISETP.GE.AND P2, PT, R9, R149.reuse, PT ;  /* 0x000000950900920c */ /* 0x080fe20003f46270 */
[----:B------:R-:W-:Y:S01]  /*4cc0*/  FADD.FTZ R24, R252, R24 ;  /* 0x00000018fc187221 */ /* 0x000fe20000010000 */
[C---:B------:R-:W-:Y:S01]  /*4cd0*/  FADD.FTZ R25, R251.reuse, R25 ;  /* 0x00000019fb197221 */ /* 0x040fe20000010000 */
[----:B-1----:R-:W3:Y:S01]  /*4ce0*/  LDL R12, [R1+0x28] ;  /* 0x00002800010c7983 */ /* 0x002ee20000100800 */
[----:B------:R-:W-:Y:S01]  /*4cf0*/  @!P1 FSEL R16, R16, -INF , !P2 ;  /* 0xff80000010109808 */ /* 0x000fe20005000000 */
[----:B------:R-:W-:Y:S01]  /*4d00*/  FADD.FTZ R26, R252, R26 ;  /* 0x0000001afc1a7221 */ /* 0x000fe20000010000 */
[----:B------:R-:W-:Y:S01]  /*4d10*/  @!P1 ISETP.GE.AND P2, PT, R8, R149, PT ;  /* 0x000000950800920c */ /* 0x000fe20003f46270 */
[----:B------:R-:W-:Y:S01]  /*4d20*/  FADD.FTZ R27, R251, R27 ;  /* 0x0000001bfb1b7221 */ /* 0x000fe20000010000 */
[----:B------:R-:W-:Y:S02]  /*4d30*/  @!P1 VIADD R5, R0, 0x18 ;  /* 0x0000001800059836 */ /* 0x000fe40000000000 */
[----:B------:R-:W-:Y:S01]  /*4d40*/  FADD.FTZ R28, R250, R28 ;  /* 0x0000001cfa1c7221 */ /* 0x000fe20000010000 */
[----:B------:R-:W-:Y:S01]  /*4d50*/  @!P1 FSEL R17, R17, -INF , !P2 ;  /* 0xff80000011119808 */ /* 0x000fe20005000000 */
[C---:B------:R-:W-:Y:S01]  /*4d60*/  @!P1 VIADD R4, R0.reuse, 0x19 ;  /* 0x0000001900049836 */ /* 0x040fe20000000000 */
[----:B--2---:R-:W2:Y:S01]  /*4d70*/  LDL R13, [R1+0x2c] ;  /* 0x00002c00010d7983 */ /* 0x004ea20000100800 */
[-C--:B------:R-:W-:Y:S01]  /*4d80*/  @!P1 ISETP.GE.AND P2, PT, R9, R143.reuse, PT ;  /* 0x0000008f0900920c */ /* 0x080fe20003f46270 */
[C---:B------:R-:W-:Y:S01]  /*4d90*/  FADD.FTZ R29, R249.reuse, R29 ;  /* 0x0000001df91d7221 */ /* 0x040fe20000010000 */
[----:B------:R-:W-:Y:S01]  /*4da0*/  @!P1 IADD3 R9, PT, PT, R0, 0x10, RZ ;  /* 0x0000001000099810 */ /* 0x000fe20007ffe0ff */
[----:B------:R-:W-:Y:S01]  /*4db0*/  FADD.FTZ R30, R250, R30 ;  /* 0x0000001efa1e7221 */ /* 0x000fe20000010000 */
[----:B------:R-:W-:Y:S01]  /*4dc0*/  @!P1 FSEL R18, R18, -INF , !P2 ;  /* 0xff80000012129808 */ /* 0x000fe20005000000 */
[C---:B------:R-:W-:Y:S01]  /*4dd0*/  FADD.FTZ R31, R249.reuse, R31 ;  /* 0x0000001ff91f7221 */ /* 0x040fe20000010000 */
[----:B------:R-:W-:Y:S01]  /*4de0*/  @!P1 ISETP.GE.AND P2, PT, R8, R143, PT ;  /* 0x0000008f0800920c */ /* 0x000fe20003f46270 */
[----:B------:R-:W-:Y:S02]  /*4df0*/  @!P1 VIADD R8, R0, 0x11 ;  /* 0x0000001100089836 */ /* 0x000fe40000000000 */
[C---:B------:R-:W-:Y:S01]  /*4e00*/  FADD.FTZ R32, R250.reuse, R32 ;  /* 0x00000020fa207221 */ /* 0x040fe20000010000 */
[----:B------:R-:W-:Y:S01]  /*4e10*/  FADD.FTZ R33, R249, R33 ;  /* 0x00000021f9217221 */ /* 0x000fe20000010000 */
[----:B------:R-:W-:Y:S01]  /*4e20*/  @!P1 FSEL R19, R19, -INF , !P2 ;  /* 0xff80000013139808 */ /* 0x000fe20005000000 */
[----:B------:R-:W-:Y:S01]  /*4e30*/  FADD.FTZ R34, R250, R34 ;  /* 0x00000022fa227221 */ /* 0x000fe20000010000 */
[-C--:B------:R-:W-:Y:S01]  /*4e40*/  @!P1 ISETP.GE.AND P2, PT, R9, R149.reuse, PT ;  /* 0x000000950900920c */ /* 0x080fe20003f46270 */
[----:B------:R-:W-:Y:S01]  /*4e50*/  FADD.FTZ R35, R249, R35 ;  /* 0x00000023f9237221 */ /* 0x000fe20000010000 */
[--C-:B------:R-:W-:Y:S01]  /*4e60*/  FFMA.FTZ R16, R16, UR9, -R148.reuse ;  /* 0x0000000910107c23 */ /* 0x100fe20008010894 */
[----:B------:R-:W-:Y:S01]  /*4e70*/  FFMA.FTZ R17, R17, UR9, -R148 ;  /* 0x0000000911117c23 */ /* 0x000fe20008010894 */
[----:B------:R-:W-:Y:S01]  /*4e80*/  @!P1 FSEL R20, R20, -INF , !P2 ;  /* 0xff80000014149808 */ /* 0x000fe20005000000 */
[--C-:B------:R-:W-:Y:S01]  /*4e90*/  FFMA.FTZ R18, R18, UR9, -R142.reuse ;  /* 0x0000000912127c23 */ /* 0x100fe2000801088e */
[----:B------:R-:W-:Y:S01]  /*4ea0*/  @!P1 ISETP.GE.AND P2, PT, R8, R149, PT ;  /* 0x000000950800920c */ /* 0x000fe20003f46270 */
[----:B------:R-:W-:Y:S01]  /*4eb0*/  FFMA.FTZ R19, R19, UR9, -R142 ;  /* 0x0000000913137c23 */ /* 0x000fe2000801088e */
[----:B------:R-:W-:Y:S01]  /*4ec0*/  MUFU.EX2 R144, R16 ;  /* 0x0000001000907308 */ /* 0x000fe20000000800 */
[--C-:B------:R-:W-:Y:S01]  /*4ed0*/  FFMA.FTZ R14, R14, UR9, -R2.reuse ;  /* 0x000000090e0e7c23 */ /* 0x100fe20008010802 */
[----:B------:R-:W-:Y:S01]  /*4ee0*/  @!P1 FSEL R21, R21, -INF , !P2 ;  /* 0xff80000015159808 */ /* 0x000fe20005000000 */
[----:B------:R-:W-:Y:S01]  /*4ef0*/  FFMA.FTZ R15, R15, UR9, -R2 ;  /* 0x000000090f0f7c23 */ /* 0x000fe20008010802 */
[-C--:B------:R-:W-:Y:S01]  /*4f00*/  @!P1 ISETP.GE.AND P2, PT, R9, R143.reuse, PT ;  /* 0x0000008f0900920c */ /* 0x080fe20003f46270 */
[--C-:B------:R-:W-:Y:S02]  /*4f10*/  FFMA.FTZ R20, R20, UR9, -R148.reuse ;  /* 0x0000000914147c23 */ /* 0x100fe40008010894 */
[----:B------:R-:W-:Y:S01]  /*4f20*/  FFMA.FTZ R21, R21, UR9, -R148 ;  /* 0x0000000915157c23 */ /* 0x000fe20008010894 */
[----:B------:R-:W-:Y:S02]  /*4f30*/  @!P1 FSEL R22, R22, -INF , !P2 ;  /* 0xff80000016169808 */ /* 0x000fe40005000000 */
[----:B------:R-:W1:Y:S01]  /*4f40*/  MUFU.EX2 R68, R17 ;  /* 0x0000001100447308 */ /* 0x000e620000000800 */
        /* <DEDUP_REMOVED lines=8> */
[----:B------:R-:W4:Y:S01]  /*4fd0*/  MUFU.EX2 R204, R19 ;  /* 0x0000001300cc7308 */ /* 0x000f220000000800 */
[----:B------:R-:W-:Y:S01]  /*4fe0*/  @!P1 FSEL R25, R25, -INF , !P2 ;  /* 0xff80000019199808 */ /* 0x000fe20005000000 */
[--C-:B------:R-:W-:Y:S01]  /*4ff0*/  FFMA.FTZ R24, R24, UR9, -R140.reuse ;  /* 0x0000000918187c23 */ /* 0x100fe2000801088c */
[-C--:B------:R-:W-:Y:S03]  /*5000*/  @!P1 ISETP.GE.AND P2, PT, R9, R3.reuse, PT ;  /* 0x000000030900920c */ /* 0x080fe60003f46270 */
[----:B------:R-:W-:Y:S01]  /*5010*/  FFMA.FTZ R25, R25, UR9, -R140 ;  /* 0x0000000919197c23 */ /* 0x000fe2000801088c */
[----:B------:R-:W-:Y:S03]  /*5020*/  @!P1 FSEL R26, R26, -INF , !P2 ;  /* 0xff8000001a1a9808 */ /* 0x000fe60005000000 */
[----:B------:R-:W-:Y:S01]  /*5030*/  MUFU.EX2 R219, R14 ;  /* 0x0000000e00db7308 */ /* 0x000fe20000000800 */
[----:B------:R-:W-:Y:S02]  /*5040*/  @!P1 ISETP.GE.AND P2, PT, R8, R3, PT ;  /* 0x000000030800920c */ /* 0x000fe40003f46270 */
[----:B------:R-:W1:Y:S01]  /*5050*/  LDSM.16.M88.4 R8, [R174+0xd000] ;  /* 0x00d00000ae08783b */ /* 0x000e620000000200 */
        /* <DEDUP_REMOVED lines=13> */
[----:B------:R-:W2:Y:S01]  /*5130*/  MUFU.EX2 R224, R21 ;  /* 0x0000001500e07308 */ /* 0x000ea20000000800 */
        /* <DEDUP_REMOVED lines=11> */
[-C--:B-1----:R-:W-:Y:S03]  /*51f0*/  HMMA.16816.F32 R36, R136, R8.reuse, R36 ;  /* 0x000000088824723c */ /* 0x082fe60000001824 */
[-C--:B------:R-:W-:Y:S01]  /*5200*/  @!P1 ISETP.GE.AND P2, PT, R5, R143.reuse, PT ;  /* 0x0000008f0500920c */ /* 0x080fe20003f46270 */
[----:B------:R-:W-:Y:S02]  /*5210*/  @!P1 VIADD R5, R0, 0x20 ;  /* 0x0000002000059836 */ /* 0x000fe40000000000 */
[----:B------:R-:W-:Y:S01]  /*5220*/  FFMA.FTZ R33, R33, UR9, -R148 ;  /* 0x0000000921217c23 */ /* 0x000fe20008010894 */
[----:B------:R-:W-:Y:S01]  /*5230*/  @!P1 FSEL R34, R34, -INF , !P2 ;  /* 0xff80000022229808 */ /* 0x000fe20005000000 */
[C---:B------:R-:W-:Y:S01]  /*5240*/  HMMA.16816.F32 R40, R132.reuse, R8, R40 ;  /* 0x000000088428723c */ /* 0x040fe20000001828 */
[----:B------:R-:W-:Y:S03]  /*5250*/  MUFU.EX2 R239, R32 ;  /* 0x0000002000ef7308 */ /* 0x000fe60000000800 */
[----:B------:R-:W-:Y:S01]  /*5260*/  @!P1 ISETP.GE.AND P2, PT, R4, R143, PT ;  /* 0x0000008f0400920c */ /* 0x000fe20003f46270 */
[----:B------:R-:W-:Y:S02]  /*5270*/  @!P1 VIADD R4, R0, 0x21 ;  /* 0x0000002100049836 */ /* 0x000fe40000000000 */
[----:B------:R-:W-:Y:S01]  /*5280*/  FFMA.FTZ R34, R34, UR9, -R142 ;  /* 0x0000000922227c23 */ /* 0x000fe2000801088e */
[----:B------:R-:W-:Y:S01]  /*5290*/  @!P1 IADD3 R8, PT, PT, R0, 0x28, RZ ;  /* 0x0000002800089810 */ /* 0x000fe20007ffe0ff */
[-C--:B------:R-:W-:Y:S02]  /*52a0*/  HMMA.16816.F32 R44, R132, R10.reuse, R44 ;  /* 0x0000000a842c723c */ /* 0x080fe4000000182c */
[----:B------:R-:W-:Y:S01]  /*52b0*/  MUFU.EX2 R238, R33 ;  /* 0x0000002100ee7308 */ /* 0x000fe20000000800 */
[----:B------:R-:W-:Y:S01]  /*52c0*/  @!P1 FSEL R35, R35, -INF , !P2 ;  /* 0xff80000023239808 */ /* 0x000fe20005000000 */
[C---:B------:R-:W-:Y:S01]  /*52d0*/  FADD.FTZ R36, R248.reuse, R36 ;  /* 0x00000024f8247221 */ /* 0x040fe20000010000 */
[-C--:B------:R-:W-:Y:S01]  /*52e0*/  @!P1 ISETP.GE.AND P2, PT, R5, R149.reuse, PT ;  /* 0x000000950500920c */ /* 0x080fe20003f46270 */
[C---:B------:R-:W-:Y:S01]  /*52f0*/  FADD.FTZ R37, R247.reuse, R37 ;  /* 0x00000025f7257221 */ /* 0x040fe20000010000 */
[----:B------:R-:W-:Y:S01]  /*5300*/  FADD.FTZ R38, R248, R38 ;  /* 0x00000026f8267221 */ /* 0x000fe20000010000 */
[C---:B------:R-:W-:Y:S01]  /*5310*/  HMMA.16816.F32 R48, R136.reuse, R10, R48 ;  /* 0x0000000a8830723c */ /* 0x040fe20000001830 */
[----:B------:R-:W2:Y:S03]  /*5320*/  LDL R11, [R1+0x24] ;  /* 0x00002400010b7983 */ /* 0x000ea60000100800 */
[----:B------:R-:W-:Y:S01]  /*5330*/  MUFU.EX2 R198, R23 ;  /* 0x0000001700c67308 */ /* 0x000fe20000000800 */
[----:B------:R-:W-:Y:S01]  /*5340*/  @!P1 FSEL R36, R36, -INF , !P2 ;  /* 0xff80000024249808 */ /* 0x000fe20005000000 */
[C---:B------:R-:W-:Y:S01]  /*5350*/  FADD.FTZ R39, R247.reuse, R39 ;  /* 0x00000027f7277221 */ /* 0x040fe20000010000 */
[----:B------:R-:W-:Y:S01]  /*5360*/  @!P1 ISETP.GE.AND P2, PT, R4, R149, PT ;  /* 0x000000950400920c */ /* 0x000fe20003f46270 */
[C---:B------:R-:W-:Y:S01]  /*5370*/  FADD.FTZ R40, R248.reuse, R40 ;  /* 0x00000028f8287221 */ /* 0x040fe20000010000 */
[----:B------:R-:W-:Y:S01]  /*5380*/  FADD.FTZ R41, R247, R41 ;  /* 0x00000029f7297221 */ /* 0x000fe20000010000 */
[----:B------:R-:W-:Y:S01]  /*5390*/  FADD.FTZ R42, R248, R42 ;  /* 0x0000002af82a7221 */ /* 0x000fe20000010000 */
[----:B------:R-:W-:Y:S01]  /*53a0*/  @!P1 FSEL R37, R37, -INF , !P2 ;  /* 0xff80000025259808 */ /* 0x000fe20005000000 */
[----:B------:R-:W-:Y:S01]  /*53b0*/  FADD.FTZ R43, R247, R43 ;  /* 0x0000002bf72b7221 */ /* 0x000fe20000010000 */
[-C--:B------:R-:W-:Y:S01]  /*53c0*/  @!P1 ISETP.GE.AND P2, PT, R5, R143.reuse, PT ;  /* 0x0000008f0500920c */ /* 0x080fe20003f46270 */
[----:B------:R-:W-:Y:S01]  /*53d0*/  FADD.FTZ R44, R246, R44 ;  /* 0x0000002cf62c7221 */ /* 0x000fe20000010000 */
[----:B------:R-:W-:Y:S02]  /*53e0*/  @!P1 VIADD R9, R0, 0x29 ;  /* 0x0000002900099836 */ /* 0x000fe40000000000 */
[C---:B------:R-:W-:Y:S01]  /*53f0*/  FADD.FTZ R45, R245.reuse, R45 ;  /* 0x0000002df52d7221 */ /* 0x040fe20000010000 */
[----:B------:R-:W-:Y:S01]  /*5400*/  @!P1 FSEL R38, R38, -INF , !P2 ;  /* 0xff80000026269808 */ /* 0x000fe20005000000 */
[----:B------:R-:W-:Y:S01]  /*5410*/  FADD.FTZ R46, R246, R46 ;  /* 0x0000002ef62e7221 */ /* 0x000fe20000010000 */
[----:B------:R-:W-:Y:S01]  /*5420*/  @!P1 ISETP.GE.AND P2, PT, R4, R143, PT ;  /* 0x0000008f0400920c */ /* 0x000fe20003f46270 */
[C---:B------:R-:W-:Y:S01]  /*5430*/  FADD.FTZ R47, R245.reuse, R47 ;  /* 0x0000002ff52f7221 */ /* 0x040fe20000010000 */
[C---:B------:R-:W-:Y:S01]  /*5440*/  FADD.FTZ R48, R246.reuse, R48 ;  /* 0x00000030f6307221 */ /* 0x040fe20000010000 */
[----:B------:R-:W-:Y:S01]  /*5450*/  FADD.FTZ R49, R245, R49 ;  /* 0x00000031f5317221 */ /* 0x000fe20000010000 */
[----:B------:R-:W-:Y:S01]  /*5460*/  @!P1 FSEL R39, R39, -INF , !P2 ;  /* 0xff80000027279808 */ /* 0x000fe20005000000 */
[----:B------:R-:W-:Y:S01]  /*5470*/  FADD.FTZ R50, R246, R50 ;  /* 0x00000032f6327221 */ /* 0x000fe20000010000 */
[-C--:B------:R-:W-:Y:S01]  /*5480*/  @!P1 ISETP.GE.AND P2, PT, R5, R141.reuse, PT ;  /* 0x0000008d0500920c */ /* 0x080fe20003f46270 */
[----:B------:R-:W-:Y:S01]  /*5490*/  FADD.FTZ R51, R245, R51 ;  /* 0x00000033f5337221 */ /* 0x000fe20000010000 */
[----:B------:R-:W-:Y:S01]  /*54a0*/  FFMA.FTZ R35, R35, UR9, -R142 ;  /* 0x0000000923237c23 */ /* 0x000fe2000801088e */
[----:B------:R-:W-:Y:S01]  /*54b0*/  MUFU.EX2 R192, R34 ;  /* 0x0000002200c07308 */ /* 0x000fe20000000800 */
[----:B------:R-:W-:Y:S01]  /*54c0*/  @!P1 FSEL R40, R40, -INF , !P2 ;  /* 0xff80000028289808 */ /* 0x000fe20005000000 */
[--C-:B------:R-:W-:Y:S01]  /*54d0*/  FFMA.FTZ R36, R36, UR9, -R148.reuse ;  /* 0x0000000924247c23 */ /* 0x100fe20008010894 */
[----:B------:R-:W-:Y:S01]  /*54e0*/  @!P1 ISETP.GE.AND P2, PT, R4, R141, PT ;  /* 0x0000008d0400920c */ /* 0x000fe20003f46270 */
[----:B------:R-:W-:Y:S01]  /*54f0*/  FFMA.FTZ R37, R37, UR9, -R148 ;  /* 0x0000000925257c23 */ /* 0x000fe20008010894 */
[--C-:B------:R-:W-:Y:S01]  /*5500*/  FFMA.FTZ R38, R38, UR9, -R142.reuse ;  /* 0x0000000926267c23 */ /* 0x100fe2000801088e */
[----:B------:R-:W-:Y:S01]  /*5510*/  FFMA.FTZ R39, R39, UR9, -R142 ;  /* 0x0000000927277c23 */ /* 0x000fe2000801088e */
[----:B------:R-:W-:Y:S03]  /*5520*/  @!P1 FSEL R41, R41, -INF , !P2 ;  /* 0xff80000029299808 */ /* 0x000fe60005000000 */
[----:B------:R-:W-:Y:S01]  /*5530*/  MUFU.EX2 R190, R35 ;  /* 0x0000002300be7308 */ /* 0x000fe20000000800 */
[-C--:B------:R-:W-:Y:S01]  /*5540*/  @!P1 ISETP.GE.AND P2, PT, R5, R3.reuse, PT ;  /* 0x000000030500920c */ /* 0x080fe20003f46270 */
[--C-:B------:R-:W-:Y:S01]  /*5550*/  FFMA.FTZ R40, R40, UR9, -R140.reuse ;  /* 0x0000000928287c23 */ /* 0x100fe2000801088c */
[----:B------:R-:W-:Y:S02]  /*5560*/  FFMA.FTZ R41, R41, UR9, -R140 ;  /* 0x0000000929297c23 */ /* 0x000fe4000801088c */
[----:B------:R-:W-:Y:S02]  /*5570*/  @!P1 FSEL R42, R42, -INF , !P2 ;  /* 0xff8000002a2a9808 */ /* 0x000fe40005000000 */
[----:B------:R-:W-:Y:S03]  /*5580*/  @!P1 ISETP.GE.AND P2, PT, R4, R3, PT ;  /* 0x000000030400920c */ /* 0x000fe60003f46270 */
[----:B------:R-:W-:Y:S01]  /*5590*/  MUFU.EX2 R207, R24 ;  /* 0x0000001800cf7308 */ /* 0x000fe20000000800 */
[----:B------:R1:W4:Y:S01]  /*55a0*/  LDSM.16.M88.4 R4, [R174+0xd800] ;  /* 0x00d80000ae04783b */ /* 0x0003220000000200 */
[--C-:B------:R-:W-:Y:S01]  /*55b0*/  FFMA.FTZ R42, R42, UR9, -R2.reuse ;  /* 0x000000092a2a7c23 */ /* 0x100fe20008010802 */
[----:B------:R-:W-:Y:S02]  /*55c0*/  @!P1 FSEL R43, R43, -INF , !P2 ;  /* 0xff8000002b2b9808 */ /* 0x000fe40005000000 */
[-C--:B------:R-:W-:Y:S05]  /*55d0*/  @!P1 ISETP.GE.AND P2, PT, R8, R141.reuse, PT ;  /* 0x0000008d0800920c */ /* 0x080fea0003f46270 */
        /* <DEDUP_REMOVED lines=10> */
[----:B------:R-:W-:Y:S01]  /*5680*/  @!P1 ISETP.GE.AND P2, PT, R9, R3, PT ;  /* 0x000000030900920c */ /* 0x000fe20003f46270 */
[----:B-1----:R-:W-:Y:S02]  /*5690*/  IMAD.MOV.U32 R174, RZ, RZ, R145 ;  /* 0x000000ffffae7224 */ /* 0x002fe400078e0091 */
[----:B------:R-:W-:Y:S01]  /*56a0*/  MUFU.EX2 R203, R28 ;  /* 0x0000001c00cb7308 */ /* 0x000fe20000000800 */
[--C-:B------:R-:W-:Y:S01]  /*56b0*/  FFMA.FTZ R46, R46, UR9, -R2.reuse ;  /* 0x000000092e2e7c23 */ /* 0x100fe20008010802 */
[----:B------:R-:W-:Y:S02]  /*56c0*/  @!P1 FSEL R47, R47, -INF , !P2 ;  /* 0xff8000002f2f9808 */ /* 0x000fe40005000000 */
[-C--:B------:R-:W-:Y:S03]  /*56d0*/  @!P1 ISETP.GE.AND P2, PT, R8, R149.reuse, PT ;  /* 0x000000950800920c */ /* 0x080fe60003f46270 */
[----:B------:R-:W-:Y:S01]  /*56e0*/  FFMA.FTZ R47, R47, UR9, -R2 ;  /* 0x000000092f2f7c23 */ /* 0x000fe20008010802 */
[----:B------:R-:W-:Y:S02]  /*56f0*/  @!P1 FSEL R48, R48, -INF , !P2 ;  /* 0xff80000030309808 */ /* 0x000fe40005000000 */
[----:B------:R-:W-:Y:S01]  /*5700*/  MUFU.EX2 R211, R26 ;  /* 0x0000001a00d37308 */ /* 0x000fe20000000800 */
[----:B------:R-:W-:Y:S02]  /*5710*/  @!P1 ISETP.GE.AND P2, PT, R9, R149, PT ;  /* 0x000000950900920c */ /* 0x000fe40003f46270 */
[--C-:B------:R-:W-:Y:S02]  /*5720*/  FFMA.FTZ R48, R48, UR9, -R148.reuse ;  /* 0x0000000930307c23 */ /* 0x100fe40008010894 */
[----:B------:R-:W-:Y:S01]  /*5730*/  @!P1 FSEL R49, R49, -INF , !P2 ;  /* 0xff80000031319808 */ /* 0x000fe20005000000 */
[-C--:B----4-:R-:W-:Y:S04]  /*5740*/  HMMA.16816.F32 R52, R136, R4.reuse, R52 ;  /* 0x000000048834723c */ /* 0x090fe80000001834 */
[----:B------:R-:W-:Y:S01]  /*5750*/  MUFU.EX2 R234, R48 ;  /* 0x0000003000ea7308 */ /* 0x000fe20000000800 */
[----:B------:R-:W-:Y:S01]  /*5760*/  @!P1 ISETP.GE.AND P2, PT, R8, R143, PT ;  /* 0x0000008f0800920c */ /* 0x000fe20003f46270 */
[----:B------:R-:W-:Y:S01]  /*5770*/  FFMA.FTZ R49, R49, UR9, -R148 ;  /* 0x0000000931317c23 */ /* 0x000fe20008010894 */
[----:B------:R-:W-:Y:S02]  /*5780*/  @!P1 IADD3 R8, PT, PT, R0, 0x30, RZ ;  /* 0x0000003000089810 */ /* 0x000fe40007ffe0ff */
[----:B------:R-:W-:Y:S01]  /*5790*/  @!P1 FSEL R50, R50, -INF , !P2 ;  /* 0xff80000032329808 */ /* 0x000fe20005000000 */
[C---:B------:R-:W-:Y:S04]  /*57a0*/  HMMA.16816.F32 R56, R132.reuse, R4, R56 ;  /* 0x000000048438723c */ /* 0x040fe80000001838 */
[----:B------:R-:W1:Y:S01]  /*57b0*/  MUFU.EX2 R233, R49 ;  /* 0x0000003100e97308 */ /* 0x000e620000000800 */
[----:B------:R-:W-:Y:S01]  /*57c0*/  F2FP.F16.F32.PACK_AB R5, R173, R164 ;  /* 0x000000a4ad05723e */ /* 0x000fe200000000ff */
[----:B------:R-:W-:Y:S01]  /*57d0*/  FFMA.FTZ R50, R50, UR9, -R142 ;  /* 0x0000000932327c23 */ /* 0x000fe2000801088e */
[-C--:B------:R-:W-:Y:S01]  /*57e0*/  @!P1 ISETP.GE.AND P5, PT, R8, R149.reuse, PT ;  /* 0x000000950800920c */ /* 0x080fe20003fa6270 */
[----:B------:R-:W-:Y:S01]  /*57f0*/  @!P1 VIADD R4, R0, 0x31 ;  /* 0x0000003100049836 */ /* 0x000fe20000000000 */
[-C--:B------:R-:W-:Y:S05]  /*5800*/  HMMA.16816.F32 R60, R132, R6.reuse, R60 ;  /* 0x00000006843c723c */ /* 0x080fea000000183c */
[----:B------:R-:W-:Y:S01]  /*5810*/  MUFU.EX2 R183, R50 ;  /* 0x0000003200b77308 */ /* 0x000fe20000000800 */
[----:B------:R-:W-:Y:S01]  /*5820*/  FADD.FTZ R52, R244, R52 ;  /* 0x00000034f4347221 */ /* 0x000fe20000010000 */
[C---:B------:R-:W-:Y:S01]  /*5830*/  FADD.FTZ R53, R243.reuse, R53 ;  /* 0x00000035f3357221 */ /* 0x040fe20000010000 */
[----:B------:R-:W-:Y:S01]  /*5840*/  @!P1 ISETP.GE.AND P6, PT, R4, R149, PT ;  /* 0x000000950400920c */ /* 0x000fe20003fc6270 */
[----:B------:R-:W-:Y:S01]  /*5850*/  FADD.FTZ R55, R243, R55 ;  /* 0x00000037f3377221 */ /* 0x000fe20000010000 */
[-C--:B------:R-:W-:Y:S01]  /*5860*/  @!P1 ISETP.GE.AND P2, PT, R9, R143.reuse, PT ;  /* 0x0000008f0900920c */ /* 0x080fe20003f46270 */
[----:B------:R-:W-:Y:S04]  /*5870*/  HMMA.16816.F32 R64, R136, R6, R64 ;  /* 0x000000068840723c */ /* 0x000fe80000001840 */
[----:B------:R-:W-:Y:S01]  /*5880*/  MUFU.EX2 R210, R27 ;  /* 0x0000001b00d27308 */ /* 0x000fe20000000800 */
[----:B------:R-:W-:Y:S01]  /*5890*/  @!P1 FSEL R52, R52, -INF , !P5 ;  /* 0xff80000034349808 */ /* 0x000fe20006800000 */
[C---:B------:R-:W-:Y:S01]  /*58a0*/  FADD.FTZ R56, R244.reuse, R56 ;  /* 0x00000038f4387221 */ /* 0x040fe20000010000 */
[----:B------:R-:W-:Y:S01]  /*58b0*/  @!P1 FSEL R53, R53, -INF , !P6 ;  /* 0xff80000035359808 */ /* 0x000fe20007000000 */
[----:B------:R-:W-:Y:S01]  /*58c0*/  FADD.FTZ R54, R244, R54 ;  /* 0x00000036f4367221 */ /* 0x000fe20000010000 */
[----:B------:R-:W-:Y:S01]  /*58d0*/  @!P1 ISETP.GE.AND P5, PT, R4, R143, PT ;  /* 0x0000008f0400920c */ /* 0x000fe20003fa6270 */
[----:B------:R-:W-:Y:S01]  /*58e0*/  FADD.FTZ R57, R243, R57 ;  /* 0x00000039f3397221 */ /* 0x000fe20000010000 */
[----:B------:R-:W-:Y:S01]  /*58f0*/  @!P1 ISETP.GE.AND P6, PT, R8, R141, PT ;  /* 0x0000008d0800920c */ /* 0x000fe20003fc6270 */
[----:B------:R-:W-:Y:S01]  /*5900*/  FADD.FTZ R58, R244, R58 ;  /* 0x0000003af43a7221 */ /* 0x000fe20000010000 */
[----:B------:R-:W-:Y:S01]  /*5910*/  @!P1 FSEL R51, R51, -INF , !P2 ;  /* 0xff80000033339808 */ /* 0x000fe20005000000 */
[----:B------:R-:W-:Y:S01]  /*5920*/  FADD.FTZ R61, R240, R61 ;  /* 0x0000003df03d7221 */ /* 0x000fe20000010000 */
[----:B------:R-:W-:Y:S01]  /*5930*/  @!P1 ISETP.GE.AND P2, PT, R8, R143, PT ;  /* 0x0000008f0800920c */ /* 0x000fe20003f46270 */
[----:B------:R-:W-:Y:S01]  /*5940*/  FADD.FTZ R59, R243, R59 ;  /* 0x0000003bf33b7221 */ /* 0x000fe20000010000 */
[----:B------:R-:W-:Y:S01]  /*5950*/  @!P1 FSEL R55, R55, -INF , !P5 ;  /* 0xff80000037379808 */ /* 0x000fe20006800000 */
[----:B------:R-:W-:Y:S01]  /*5960*/  FADD.FTZ R60, R242, R60 ;  /* 0x0000003cf23c7221 */ /* 0x000fe20000010000 */
[----:B------:R-:W-:Y:S01]  /*5970*/  @!P1 FSEL R56, R56, -INF , !P6 ;  /* 0xff80000038389808 */ /* 0x000fe20007000000 */
[----:B------:R-:W-:Y:S01]  /*5980*/  FADD.FTZ R65, R240, R65 ;  /* 0x00000041f0417221 */ /* 0x000fe20000010000 */
[----:B------:R-:W-:Y:S01]  /*5990*/  @!P1 ISETP.GE.AND P5, PT, R4, R141, PT ;  /* 0x0000008d0400920c */ /* 0x000fe20003fa6270 */
[----:B------:R-:W-:Y:S01]  /*59a0*/  FADD.FTZ R64, R242, R64 ;  /* 0x00000040f2407221 */ /* 0x000fe20000010000 */
[-C--:B------:R-:W-:Y:S01]  /*59b0*/  @!P1 ISETP.GE.AND P6, PT, R4, R3.reuse, PT ;  /* 0x000000030400920c */ /* 0x080fe20003fc6270 */
[----:B------:R-:W-:Y:S01]  /*59c0*/  @!P1 VIADD R4, R0, 0x38 ;  /* 0x0000003800049836 */ /* 0x000fe20000000000 */
[----:B------:R-:W-:Y:S01]  /*59d0*/  @!P1 FSEL R54, R54, -INF , !P2 ;  /* 0xff80000036369808 */ /* 0x000fe20005000000 */
[----:B------:R-:W-:Y:S01]  /*59e0*/  @!P1 VIADD R0, R0, 0x39 ;  /* 0x0000003900009836 */ /* 0x000fe20000000000 */
[----:B------:R-:W-:Y:S01]  /*59f0*/  @!P1 ISETP.GE.AND P2, PT, R8, R3, PT ;  /* 0x000000030800920c */ /* 0x000fe20003f46270 */
[----:B------:R-:W-:Y:S01]  /*5a00*/  FADD.FTZ R66, R242, R66 ;  /* 0x00000042f2427221 */ /* 0x000fe20000010000 */
[----:B------:R-:W-:Y:S01]  /*5a10*/  @!P1 FSEL R57, R57, -INF , !P5 ;  /* 0xff80000039399808 */ /* 0x000fe20006800000 */
[----:B------:R-:W4:Y:S01]  /*5a20*/  MUFU.EX2 R202, R29 ;  /* 0x0000001d00ca7308 */ /* 0x000f220000000800 */
[----:B------:R-:W-:Y:S01]  /*5a30*/  @!P1 FSEL R58, R58, -INF , !P2 ;  /* 0xff8000003a3a9808 */ /* 0x000fe20005000000 */
[----:B------:R-:W-:Y:S01]  /*5a40*/  FFMA.FTZ R51, R51, UR9, -R142 ;  /* 0x0000000933337c23 */ /* 0x000fe2000801088e */
[-C--:B------:R-:W-:Y:S01]  /*5a50*/  @!P1 ISETP.GE.AND P5, PT, R4, R141.reuse, PT ;  /* 0x0000008d0400920c */ /* 0x080fe20003fa6270 */
[----:B------:R-:W-:Y:S01]  /*5a60*/  FADD.FTZ R62, R242, R62 ;  /* 0x0000003ef23e7221 */ /* 0x000fe20000010000 */
[----:B------:R-:W-:Y:S01]  /*5a70*/  @!P1 ISETP.GE.AND P2, PT, R0, R141, PT ;  /* 0x0000008d0000920c */ /* 0x000fe20003f46270 */
[C---:B------:R-:W-:Y:S01]  /*5a80*/  FADD.FTZ R67, R240.reuse, R67 ;  /* 0x00000043f0437221 */ /* 0x040fe20000010000 */
[----:B------:R-:W-:Y:S03]  /*5a90*/  @!P1 FSEL R59, R59, -INF , !P6 ;  /* 0xff8000003b3b9808 */ /* 0x000fe60007000000 */
[----:B------:R-:W-:Y:S01]  /*5aa0*/  MUFU.EX2 R236, R36 ;  /* 0x0000002400ec7308 */ /* 0x000fe20000000800 */
[----:B------:R-:W-:Y:S01]  /*5ab0*/  @!P1 FSEL R61, R61, -INF , !P2 ;  /* 0xff8000003d3d9808 */ /* 0x000fe20005000000 */
[----:B------:R-:W-:Y:S01]  /*5ac0*/  FADD.FTZ R63, R240, R63 ;  /* 0x0000003ff03f7221 */ /* 0x000fe20000010000 */
[----:B------:R-:W-:Y:S01]  /*5ad0*/  @!P1 FSEL R60, R60, -INF , !P5 ;  /* 0xff8000003c3c9808 */ /* 0x000fe20006800000 */
[--C-:B------:R-:W-:Y:S01]  /*5ae0*/  FFMA.FTZ R52, R52, UR9, -R148.reuse ;  /* 0x0000000934347c23 */ /* 0x100fe20008010894 */
[-C--:B------:R-:W-:Y:S01]  /*5af0*/  @!P1 ISETP.GE.AND P6, PT, R4, R149.reuse, PT ;  /* 0x000000950400920c */ /* 0x080fe20003fc6270 */
[----:B------:R-:W-:Y:S01]  /*5b00*/  FFMA.FTZ R53, R53, UR9, -R148 ;  /* 0x0000000935357c23 */ /* 0x000fe20008010894 */
[----:B------:R-:W-:Y:S03]  /*5b10*/  @!P1 ISETP.GE.AND P5, PT, R0, R149, PT ;  /* 0x000000950000920c */ /* 0x000fe60003fa6270 */
[----:B------:R-:W-:Y:S01]  /*5b20*/  MUFU.EX2 R235, R37 ;  /* 0x0000002500eb7308 */ /* 0x000fe20000000800 */
[-C--:B------:R-:W-:Y:S01]  /*5b30*/  @!P1 ISETP.GE.AND P2, PT, R4, R143.reuse, PT ;  /* 0x0000008f0400920c */ /* 0x080fe20003f46270 */
[--C-:B------:R-:W-:Y:S01]  /*5b40*/  FFMA.FTZ R54, R54, UR9, -R142.reuse ;  /* 0x0000000936367c23 */ /* 0x100fe2000801088e */
[----:B------:R-:W-:Y:S01]  /*5b50*/  @!P1 FSEL R65, R65, -INF , !P5 ;  /* 0xff80000041419808 */ /* 0x000fe20006800000 */
[----:B------:R-:W-:Y:S01]  /*5b60*/  FFMA.FTZ R55, R55, UR9, -R142 ;  /* 0x0000000937377c23 */ /* 0x000fe2000801088e */
[----:B------:R-:W-:Y:S01]  /*5b70*/  @!P1 FSEL R64, R64, -INF , !P6 ;  /* 0xff80000040409808 */ /* 0x000fe20007000000 */
[----:B------:R-:W-:Y:S01]  /*5b80*/  FFMA.FTZ R58, R58, UR9, -R2 ;  /* 0x000000093a3a7c23 */ /* 0x000fe20008010802 */
[----:B------:R-:W-:Y:S03]  /*5b90*/  @!P1 FSEL R66, R66, -INF , !P2 ;  /* 0xff80000042429808 */ /* 0x000fe60005000000 */
[----:B------:R-:W-:Y:S01]  /*5ba0*/  MUFU.EX2 R189, R38 ;  /* 0x0000002600bd7308 */ /* 0x000fe20000000800 */
[----:B------:R-:W-:Y:S01]  /*5bb0*/  @!P1 ISETP.GE.AND P6, PT, R0, R143, PT ;  /* 0x0000008f0000920c */ /* 0x000fe20003fc6270 */
[----:B------:R-:W-:Y:S01]  /*5bc0*/  FFMA.FTZ R64, R64, UR9, -R148 ;  /* 0x0000000940407c23 */ /* 0x000fe20008010894 */
[-C--:B------:R-:W-:Y:S01]  /*5bd0*/  @!P1 ISETP.GE.AND P5, PT, R4, R3.reuse, PT ;  /* 0x000000030400920c */ /* 0x080fe20003fa6270 */
[----:B------:R-:W-:Y:S01]  /*5be0*/  FFMA.FTZ R66, R66, UR9, -R142 ;  /* 0x0000000942427c23 */ /* 0x000fe2000801088e */
[----:B------:R-:W-:Y:S01]  /*5bf0*/  @!P1 ISETP.GE.AND P2, PT, R0, R3, PT ;  /* 0x000000030000920c */ /* 0x000fe20003f46270 */
[----:B------:R-:W-:Y:S01]  /*5c00*/  FFMA.FTZ R59, R59, UR9, -R2 ;  /* 0x000000093b3b7c23 */ /* 0x000fe20008010802 */
[----:B------:R-:W-:Y:S03]  /*5c10*/  F2FP.F16.F32.PACK_AB R4, R68, R144 ;  /* 0x000000904404723e */ /* 0x000fe600000000ff */
[----:B------:R-:W-:Y:S01]  /*5c20*/  MUFU.EX2 R188, R39 ;  /* 0x0000002700bc7308 */ /* 0x000fe20000000800 */
[----:B---3--:R-:W-:Y:S01]  /*5c30*/  LEA R158, R12, UR4, 0x1 ;  /* 0x000000040c9e7c11 */ /* 0x008fe2000f8e08ff */
[----:B------:R-:W-:Y:S01]  /*5c40*/  IMAD.MOV.U32 R12, RZ, RZ, 0x10 ;  /* 0x00000010ff0c7424 */ /* 0x000fe200078e00ff */
[----:B------:R-:W-:Y:S01]  /*5c50*/  F2FP.F16.F32.PACK_AB R0, R204, R205 ;  /* 0x000000cdcc00723e */ /* 0x000fe200000000ff */
[----:B------:R-:W-:Y:S01]  /*5c60*/  FFMA.FTZ R148, R65, UR9, -R148 ;  /* 0x0000000941947c23 */ /* 0x000fe20008010894 */
[----:B------:R-:W-:Y:S01]  /*5c70*/  F2FP.F16.F32.PACK_AB R3, R216, R217 ;  /* 0x000000d9d803723e */ /* 0x000fe200000000ff */
[----:B------:R3:W-:Y:S01]  /*5c80*/  STS [R158+0x1c000], R5 ;  /* 0x01c000059e007388 */ /* 0x0007e20000000800 */
[----:B------:R-:W-:Y:S01]  /*5c90*/  SEL R12, R12, 0xfffffff0, !P0 ;  /* 0xfffffff00c0c7807 */ /* 0x000fe20004000000 */
[C---:B------:R-:W-:Y:S02]  /*5ca0*/  VIADD R10, R158.reuse, 0x1c000 ;  /* 0x0001c0009e0a7836 */ /* 0x040fe40000000000 */
[----:B------:R-:W-:Y:S01]  /*5cb0*/  MUFU.EX2 R181, R51 ;  /* 0x0000003300b57308 */ /* 0x000fe20000000800 */
[C---:B--2---:R-:W-:Y:S01]  /*5cc0*/  IADD3 R160, PT, PT, R158.reuse, R13, RZ ;  /* 0x0000000d9ea07210 */ /* 0x044fe20007ffe0ff */
[----:B------:R-:W-:Y:S01]  /*5cd0*/  VIADD R155, R158, 0x1c040 ;  /* 0x0001c0409e9b7836 */ /* 0x000fe20000000000 */
[----:B------:R-:W-:Y:S01]  /*5ce0*/  @!P1 FSEL R62, R62, -INF , !P5 ;  /* 0xff8000003e3e9808 */ /* 0x000fe20006800000 */
[----:B------:R-:W-:Y:S01]  /*5cf0*/  IMAD.IADD R163, R158, 0x1, R12 ;  /* 0x000000019ea37824 */ /* 0x000fe200078e020c */
[----:B------:R-:W-:Y:S01]  /*5d00*/  @!P1 FSEL R67, R67, -INF , !P6 ;  /* 0xff80000043439808 */ /* 0x000fe20007000000 */
[----:B------:R-:W-:Y:S01]  /*5d10*/  IMAD.IADD R162, R12, 0x1, R160 ;  /* 0x000000010ca27824 */ /* 0x000fe200078e02a0 */
[----:B------:R-:W-:Y:S01]  /*5d20*/  @!P1 FSEL R63, R63, -INF , !P2 ;  /* 0xff8000003f3f9808 */ /* 0x000fe20005000000 */
[----:B------:R-:W-:Y:S02]  /*5d30*/  @P4 VIADD R155, R10, 0xffffffc0 ;  /* 0xffffffc00a9b4836 */ /* 0x000fe40000000000 */
[----:B------:R-:W-:Y:S01]  /*5d40*/  MUFU.EX2 R195, R40 ;  /* 0x0000002800c37308 */ /* 0x000fe20000000800 */
[----:B------:R-:W-:Y:S01]  /*5d50*/  FFMA.FTZ R62, R62, UR9, -R2 ;  /* 0x000000093e3e7c23 */ /* 0x000fe20008010802 */
[----:B------:R-:W-:Y:S01]  /*5d60*/  FFMA.FTZ R142, R67, UR9, -R142 ;  /* 0x00000009438e7c23 */ /* 0x000fe2000801088e */
[----:B------:R-:W-:Y:S01]  /*5d70*/  FFMA.FTZ R2, R63, UR9, -R2 ;  /* 0x000000093f027c23 */ /* 0x000fe20008010802 */
[--C-:B------:R-:W-:Y:S01]  /*5d80*/  FFMA.FTZ R56, R56, UR9, -R140.reuse ;  /* 0x0000000938387c23 */ /* 0x100fe2000801088c */
[--C-:B------:R-:W-:Y:S01]  /*5d90*/  FFMA.FTZ R57, R57, UR9, -R140.reuse ;  /* 0x0000000939397c23 */ /* 0x100fe2000801088c */
[----:B------:R-:W-:Y:S02]  /*5da0*/  IMAD.IADD R159, R13, 0x1, R155 ;  /* 0x000000010d9f7824 */ /* 0x000fe400078e029b */
[--C-:B------:R-:W-:Y:S02]  /*5db0*/  FFMA.FTZ R60, R60, UR9, -R140.reuse ;  /* 0x000000093c3c7c23 */ /* 0x100fe4000801088c */
[----:B------:R-:W-:Y:S01]  /*5dc0*/  MUFU.EX2 R194, R41 ;  /* 0x0000002900c27308 */ /* 0x000fe20000000800 */
[----:B------:R-:W-:Y:S01]  /*5dd0*/  FFMA.FTZ R140, R61, UR9, -R140 ;  /* 0x000000093d8c7c23 */ /* 0x000fe2000801088c */
[----:B------:R-:W-:Y:S01]  /*5de0*/  IMAD.IADD R161, R12, 0x1, R159 ;  /* 0x000000010ca17824 */ /* 0x000fe200078e029f */
[----:B---3--:R-:W-:Y:S07]  /*5df0*/  F2FP.F16.F32.PACK_AB R5, R212, R174 ;  /* 0x000000aed405723e */ /* 0x008fee00000000ff */
[----:B------:R-:W-:Y:S01]  /*5e00*/  MUFU.EX2 R201, R42 ;  /* 0x0000002a00c97308 */ /* 0x000fe20000000800 */
[----:B------:R2:W-:Y:S04]  /*5e10*/  STS [R158+0x1c400], R5 ;  /* 0x01c400059e007388 */ /* 0x0005e80000000800 */
[----:B------:R3:W-:Y:S05]  /*5e20*/  STS [R163+0x1c000], R4 ;  /* 0x01c00004a3007388 */ /* 0x0007ea0000000800 */
[----:B------:R-:W-:Y:S01]  /*5e30*/  MUFU.EX2 R200, R43 ;  /* 0x0000002b00c87308 */ /* 0x000fe20000000800 */
[----:B------:R1:W-:Y:S04]  /*5e40*/  STS [R163+0x1c400], R0 ;  /* 0x01c40000a3007388 */ /* 0x0003e80000000800 */
[----:B------:R4:W-:Y:S05]  /*5e50*/  STS [R158+0x1e000], R3 ;  /* 0x01e000039e007388 */ /* 0x0009ea0000000800 */
[----:B------:R-:W-:Y:S10]  /*5e60*/  MUFU.EX2 R193, R44 ;  /* 0x0000002c00c17308 */ /* 0x000ff40000000800 */
[----:B------:R-:W-:Y:S01]  /*5e70*/  MUFU.EX2 R191, R45 ;  /* 0x0000002d00bf7308 */ /* 0x000fe20000000800 */
[----:B--2---:R-:W-:Y:S02]  /*5e80*/  F2FP.F16.F32.PACK_AB R5, R220, R221 ;  /* 0x000000dddc05723e */ /* 0x004fe400000000ff */
[----:B---3--:R-:W-:Y:S03]  /*5e90*/  F2FP.F16.F32.PACK_AB R4, R214, R215 ;  /* 0x000000d7d604723e */ /* 0x008fe600000000ff */
[----:B------:R2:W-:Y:S04]  /*5ea0*/  STS [R158+0x1e400], R5 ;  /* 0x01e400059e007388 */ /* 0x0005e80000000800 */
[----:B------:R-:W-:Y:S01]  /*5eb0*/  MUFU.EX2 R197, R46 ;  /* 0x0000002e00c57308 */ /* 0x000fe20000000800 */
[----:B-1----:R-:W-:Y:S01]  /*5ec0*/  F2FP.F16.F32.PACK_AB R0, R224, R226 ;  /* 0x000000e2e000723e */ /* 0x002fe200000000ff */
[----:B------:R1:W-:Y:S01]  /*5ed0*/  STS [R163+0x1e000], R4 ;  /* 0x01e00004a3007388 */ /* 0x0003e20000000800 */
[----:B----4-:R-:W-:Y:S07]  /*5ee0*/  F2FP.F16.F32.PACK_AB R3, R218, R219 ;  /* 0x000000dbda03723e */ /* 0x010fee00000000ff */
[----:B------:R-:W-:Y:S01]  /*5ef0*/  MUFU.EX2 R196, R47 ;  /* 0x0000002f00c47308 */ /* 0x000fe20000000800 */
[----:B------:R3:W-:Y:S04]  /*5f00*/  STS [R163+0x1e400], R3 ;  /* 0x01e40003a3007388 */ /* 0x0007e80000000800 */
[----:B------:R4:W-:Y:S05]  /*5f10*/  STS [R160+0x1c000], R0 ;  /* 0x01c00000a0007388 */ /* 0x0009ea0000000800 */
[----:B------:R-:W-:Y:S01]  /*5f20*/  MUFU.EX2 R232, R52 ;  /* 0x0000003400e87308 */ /* 0x000fe20000000800 */
[----:B--2---:R-:W-:Y:S09]  /*5f30*/  F2FP.F16.F32.PACK_AB R5, R233, R234 ;  /* 0x000000eae905723e */ /* 0x004ff200000000ff */
[----:B------:R-:W-:Y:S01]  /*5f40*/  MUFU.EX2 R231, R53 ;  /* 0x0000003500e77308 */ /* 0x000fe20000000800 */
[----:B-1----:R-:W-:Y:S09]  /*5f50*/  F2FP.F16.F32.PACK_AB R4, R238, R239 ;  /* 0x000000efee04723e */ /* 0x002ff200000000ff */
[----:B------:R-:W-:Y:S01]  /*5f60*/  MUFU.EX2 R168, R54 ;  /* 0x0000003600a87308 */ /* 0x000fe20000000800 */
[----:B---3--:R-:W-:Y:S02]  /*5f70*/  F2FP.F16.F32.PACK_AB R3, R198, R199 ;  /* 0x000000c7c603723e */ /* 0x008fe400000000ff */
[----:B----4-:R-:W-:Y:S03]  /*5f80*/  F2FP.F16.F32.PACK_AB R0, R190, R192 ;  /* 0x000000c0be00723e */ /* 0x010fe600000000ff */
[----:B------:R1:W-:Y:S04]  /*5f90*/  STS [R160+0x1c400], R3 ;  /* 0x01c40003a0007388 */ /* 0x0003e80000000800 */
[----:B------:R-:W-:Y:S01]  /*5fa0*/  MUFU.EX2 R167, R55 ;  /* 0x0000003700a77308 */ /* 0x000fe20000000800 */
[----:B------:R2:W-:Y:S04]  /*5fb0*/  STS [R162+0x1c000], R4 ;  /* 0x01c00004a2007388 */ /* 0x0005e80000000800 */
[----:B------:R3:W-:Y:S05]  /*5fc0*/  STS [R162+0x1c400], R0 ;  /* 0x01c40000a2007388 */ /* 0x0007ea0000000800 */
[----:B------:R-:W-:Y:S10]  /*5fd0*/  MUFU.EX2 R230, R64 ;  /* 0x0000004000e67308 */ /* 0x000ff40000000800 */
[----:B------:R-:W4:Y:S01]  /*5fe0*/  MUFU.EX2 R229, R148 ;  /* 0x0000009400e57308 */ /* 0x000f220000000800 */
[----:B------:R-:W-:Y:S09]  /*5ff0*/  LEA R153, R11, UR4, 0x1 ;  /* 0x000000040b997c11 */ /* 0x000ff2000f8e08ff */
[----:B------:R-:W-:Y:S01]  /*6000*/  MUFU.EX2 R166, R66 ;  /* 0x0000004200a67308 */ /* 0x000fe20000000800 */
[----:B-1----:R-:W-:Y:S01]  /*6010*/  F2FP.F16.F32.PACK_AB R3, R206, R207 ;  /* 0x000000cfce03723e */ /* 0x002fe200000000ff */
[----:B------:R-:W-:Y:S01]  /*6020*/  IMAD.MOV.U32 R11, RZ, RZ, 0x20 ;  /* 0x00000020ff0b7424 */ /* 0x000fe200078e00ff */
[----:B--2---:R-:W-:Y:S03]  /*6030*/  F2FP.F16.F32.PACK_AB R4, R202, R203 ;  /* 0x000000cbca04723e */ /* 0x004fe600000000ff */
[----:B------:R1:W-:Y:S01]  /*6040*/  STS [R160+0x1e000], R3 ;  /* 0x01e00003a0007388 */ /* 0x0003e20000000800 */
[----:B------:R-:W-:Y:S03]  /*6050*/  SEL R175, R11, 0xffffffe0, !P3 ;  /* 0xffffffe00baf7807 */ /* 0x000fe60005800000 */
[----:B------:R-:W-:Y:S01]  /*6060*/  MUFU.EX2 R165, R142 ;  /* 0x0000008e00a57308 */ /* 0x000fe20000000800 */
[----:B---3--:R-:W-:Y:S01]  /*6070*/  F2FP.F16.F32.PACK_AB R0, R210, R211 ;  /* 0x000000d3d200723e */ /* 0x008fe200000000ff */
[----:B------:R-:W-:Y:S04]  /*6080*/  IMAD.IADD R154, R152, 0x1, R175 ;  /* 0x00000001989a7824 */ /* 0x000fe800078e02af */
[----:B------:R2:W-:Y:S01]  /*6090*/  STS [R160+0x1e400], R0 ;  /* 0x01e40000a0007388 */ /* 0x0005e20000000800 */
[----:B------:R-:W-:Y:S03]  /*60a0*/  IMAD.IADD R156, R175, 0x1, R153 ;  /* 0x00000001af9c7824 */ /* 0x000fe600078e0299 */
[----:B------:R4:W-:Y:S01]  /*60b0*/  MUFU.EX2 R171, R2 ;  /* 0x0000000200ab7308 */ /* 0x0009e20000000800 */
[----:B------:R3:W-:Y:S09]  /*60c0*/  STS [R162+0x1e000], R4 ;  /* 0x01e00004a2007388 */ /* 0x0007f20000000800 */
[----:B------:R-:W-:Y:S01]  /*60d0*/  MUFU.EX2 R184, R56 ;  /* 0x0000003800b87308 */ /* 0x000fe20000000800 */
[----:B-1----:R-:W-:Y:S09]  /*60e0*/  F2FP.F16.F32.PACK_AB R3, R208, R209 ;  /* 0x000000d1d003723e */ /* 0x002ff200000000ff */
[----:B------:R-:W1:Y:S01]  /*60f0*/  MUFU.EX2 R182, R57 ;  /* 0x0000003900b67308 */ /* 0x000e620000000800 */
[----:B----4-:R-:W-:Y:S01]  /*6100*/  F2FP.F16.F32.PACK_AB R2, R229, R230 ;  /* 0x000000e6e502723e */ /* 0x010fe200000000ff */
[----:B------:R4:W-:Y:S01]  /*6110*/  STS [R162+0x1e400], R3 ;  /* 0x01e40003a2007388 */ /* 0x0009e20000000800 */
[----:B--2---:R-:W-:Y:S07]  /*6120*/  F2FP.F16.F32.PACK_AB R0, R188, R189 ;  /* 0x000000bdbc00723e */ /* 0x004fee00000000ff */
[----:B------:R-:W-:Y:S01]  /*6130*/  MUFU.EX2 R186, R58 ;  /* 0x0000003a00ba7308 */ /* 0x000fe20000000800 */
[----:B---3--:R-:W-:Y:S01]  /*6140*/  F2FP.F16.F32.PACK_AB R4, R194, R195 ;  /* 0x000000c3c204723e */ /* 0x008fe200000000ff */
[----:B------:R2:W-:Y:S08]  /*6150*/  STS [R155+0x400], R0 ;  /* 0x000400009b007388 */ /* 0x0005f00000000800 */
[----:B------:R-:W-:Y:S10]  /*6160*/  MUFU.EX2 R185, R59 ;  /* 0x0000003b00b97308 */ /* 0x000ff40000000800 */
[----:B------:R-:W-:Y:S01]  /*6170*/  MUFU.EX2 R170, R60 ;  /* 0x0000003c00aa7308 */ /* 0x000fe20000000800 */
[----:B----4-:R-:W-:Y:S09]  /*6180*/  F2FP.F16.F32.PACK_AB R3, R235, R236 ;  /* 0x000000eceb03723e */ /* 0x010ff200000000ff */
[----:B------:R-:W3:Y:S01]  /*6190*/  MUFU.EX2 R169, R140 ;  /* 0x0000008c00a97308 */ /* 0x000ee20000000800 */
[----:B------:R4:W-:Y:S01]  /*61a0*/  STS [R155], R3 ;  /* 0x000000039b007388 */ /* 0x0009e20000000800 */
[----:B--2---:R-:W-:Y:S08]  /*61b0*/  IMAD.IADD R0, R12, 0x1, R155 ;  /* 0x000000010c007824 */ /* 0x004ff000078e029b */
[----:B------:R-:W2:Y:S01]  /*61c0*/  MUFU.EX2 R180, R62 ;  /* 0x0000003e00b47308 */ /* 0x000ea20000000800 */
[----:B------:R1:W-:Y:S01]  /*61d0*/  STS [R0], R5 ;  /* 0x0000000500007388 */ /* 0x0003e20000000800 */
[----:B----4-:R-:W-:Y:S05]  /*61e0*/  F2FP.F16.F32.PACK_AB R3, R181, R183 ;  /* 0x000000b7b503723e */ /* 0x010fea00000000ff */
[----:B------:R4:W-:Y:S01]  /*61f0*/  STS [R0+0x400], R3 ;  /* 0x0004000300007388 */ /* 0x0009e20000000800 */
[----:B-1----:R-:W-:Y:S03]  /*6200*/  F2FP.F16.F32.PACK_AB R5, R200, R201 ;  /* 0x000000c9c805723e */ /* 0x002fe600000000ff */
[----:B------:R1:W-:Y:S04]  /*6210*/  STS [R155+0x2000], R4 ;  /* 0x002000049b007388 */ /* 0x0003e80000000800 */
[----:B------:R3:W-:Y:S01]  /*6220*/  STS [R155+0x2400], R5 ;  /* 0x002400059b007388 */ /* 0x0007e20000000800 */
[----:B----4-:R-:W-:Y:S02]  /*6230*/  F2FP.F16.F32.PACK_AB R3, R196, R197 ;  /* 0x000000c5c403723e */ /* 0x010fe400000000ff */
[----:B-1----:R-:W-:Y:S03]  /*6240*/  F2FP.F16.F32.PACK_AB R4, R191, R193 ;  /* 0x000000c1bf04723e */ /* 0x002fe600000000ff */
[----:B------:R1:W-:Y:S01]  /*6250*/  STS [R0+0x2400], R3 ;  /* 0x0024000300007388 */ /* 0x0003e20000000800 */
[----:B---3--:R-:W-:Y:S03]  /*6260*/  F2FP.F16.F32.PACK_AB R5, R231, R232 ;  /* 0x000000e8e705723e */ /* 0x008fe600000000ff */
[----:B------:R3:W-:Y:S04]  /*6270*/  STS [R0+0x2000], R4 ;  /* 0x0020000400007388 */ /* 0x0007e80000000800 */
[----:B------:R-:W-:Y:S01]  /*6280*/  STS [R159], R5 ;  /* 0x000000059f007388 */ /* 0x000fe20000000800 */
[----:B-1----:R-:W-:Y:S02]  /*6290*/  F2FP.F16.F32.PACK_AB R3, R182, R184 ;  /* 0x000000b8b603723e */ /* 0x002fe400000000ff */
[----:B---3--:R-:W-:Y:S02]  /*62a0*/  F2FP.F16.F32.PACK_AB R4, R167, R168 ;  /* 0x000000a8a704723e */ /* 0x008fe400000000ff */
        /* <DEDUP_REMOVED lines=10> */
[----:B------:R3:W-:Y:S04]  /*6350*/  STS [R161+0x2400], R0 ;  /* 0x00240000a1007388 */ /* 0x0007e80000000800 */
[----:B------:R-:W-:Y:S08]  /*6360*/  LDSM.16.M88.4 R64, [R152+0x8000] ;  /* 0x008000009840783b */ /* 0x000ff00000000200 */
[----:B------:R-:W4:Y:S01]  /*6370*/  LDSM.16.M88.4 R16, [R153+0x10000] ;  /* 0x010000009910783b */ /* 0x000f220000000200 */
[----:B-1----:R-:W-:Y:S07]  /*6380*/  MOV R3, R144 ;  /* 0x0000009000037202 */ /* 0x002fee0000000f00 */
[----:B------:R-:W1:Y:S01]  /*6390*/  LDSM.16.M88.4 R60, [R152+0xa000] ;  /* 0x00a00000983c783b */ /* 0x000e620000000200 */
[----:B--2---:R-:W-:Y:S02]  /*63a0*/  IMAD.U32 R2, RZ, RZ, UR12 ;  /* 0x0000000cff027e24 */ /* 0x004fe4000f8e00ff */
[----:B---3--:R-:W-:Y:S03]  /*63b0*/  IMAD.MOV.U32 R0, RZ, RZ, 0x40 ;  /* 0x00000040ff007424 */ /* 0x008fe600078e00ff */
[C---:B------:R-:W-:Y:S02]  /*63c0*/  LEA R2, P1, R237.reuse, R2, 0x2 ;  /* 0x00000002ed027211 */ /* 0x040fe400078210ff */
[----:B------:R-:W2:Y:S01]  /*63d0*/  LDSM.16.M88.4 R32, [R153+0x10800] ;  /* 0x010800009920783b */ /* 0x000ea20000000200 */
[----:B------:R-:W-:Y:S01]  /*63e0*/  SEL R157, R0, 0xffffffc0, !P0 ;  /* 0xffffffc0009d7807 */ /* 0x000fe20004000000 */
[----:B------:R-:W-:Y:S02]  /*63f0*/  IMAD.MOV.U32 R0, RZ, RZ, R3 ;  /* 0x000000ffff007224 */ /* 0x000fe400078e0003 */
[----:B------:R-:W-:Y:S04]  /*6400*/  IMAD.U32 R3, RZ, RZ, UR11 ;  /* 0x0000000bff037e24 */ /* 0x000fe8000f8e00ff */
[----:B------:R-:W3:Y:S01]  /*6410*/  LDSM.16.M88.4 R48, [R153+0x11000] ;  /* 0x011000009930783b */ /* 0x000ee20000000200 */
[----:B------:R-:W-:Y:S07]  /*6420*/  LEA.HI.X R3, R237, R3, RZ, 0x2, P1 ;  /* 0x00000003ed037211 */ /* 0x000fee00008f14ff */
[----:B------:R-:W3:Y:S01]  /*6430*/  LDSM.16.M88.4 R132, [R153+0x11800] ;  /* 0x011800009984783b */ /* 0x000ee20000000200 */
[-C--:B----4-:R-:W-:Y:S07]  /*6440*/  HMMA.16816.F32 R4, R64, R16.reuse, RZ ;  /* 0x000000104004723c */ /* 0x090fee00000018ff */
[----:B------:R-:W-:Y:S01]  /*6450*/  LDSM.16.M88.4 R136, [R154+0x8000] ;  /* 0x008000009a88783b */ /* 0x000fe20000000200 */
[C---:B-1----:R-:W-:Y:S07]  /*6460*/  HMMA.16816.F32 R8, R60.reuse, R16, RZ ;  /* 0x000000103c08723c */ /* 0x042fee00000018ff */
[----:B------:R-:W1:Y:S01]  /*6470*/  LDSM.16.M88.4 R140, [R156+0x10000] ;  /* 0x010000009c8c783b */ /* 0x000e620000000200 */
[-C--:B------:R-:W-:Y:S07]  /*6480*/  HMMA.16816.F32 R12, R60, R18.reuse, RZ ;  /* 0x000000123c0c723c */ /* 0x080fee00000018ff */
[----:B------:R-:W4:Y:S01]  /*6490*/  LDSM.16.M88.4 R144, [R154+0xa000] ;  /* 0x00a000009a90783b */ /* 0x000f220000000200 */
[C---:B------:R-:W-:Y:S07]  /*64a0*/  HMMA.16816.F32 R16, R64.reuse, R18, RZ ;  /* 0x000000124010723c */ /* 0x040fee00000018ff */
[----:B------:R-:W4:Y:S01]  /*64b0*/  LDSM.16.M88.4 R148, [R156+0x10800] ;  /* 0x010800009c94783b */ /* 0x000f220000000200 */
        /* <DEDUP_REMOVED lines=18> */
[-C--:B------:R-:W-:Y:S08]  /*65e0*/  HMMA.16816.F32 R20, R136, R148.reuse, R20 ;  /* 0x000000948814723c */ /* 0x080ff00000001814 */
[C---:B------:R-:W-:Y:S01]  /*65f0*/  HMMA.16816.F32 R24, R144.reuse, R148, R24 ;  /* 0x000000949018723c */ /* 0x040fe20000001818 */
[----:B------:R-:W3:Y:S03]  /*6600*/  LDG.E R149, desc[UR34][R2.64] ;  /* 0x0000002202957981 */ /* 0x000ee6000c1e1900 */
[----:B------:R-:W-:Y:S04]  /*6610*/  IMAD.IADD R148, R152, 0x1, R157 ;  /* 0x0000000198947824 */ /* 0x000fe800078e029d */
[-C--:B------:R-:W-:Y:S08]  /*6620*/  HMMA.16816.F32 R28, R144, R150.reuse, R28 ;  /* 0x00000096901c723c */ /* 0x080ff0000000181c */
[C---:B------:R-:W-:Y:S04]  /*6630*/  HMMA.16816.F32 R32, R136.reuse, R150, R32 ;  /* 0x000000968820723c */ /* 0x040fe80000001820 */
[----:B------:R-:W-:Y:S01]  /*6640*/  MOV R151, R173 ;  /* 0x000000ad00977202 */ /* 0x000fe20000000f00 */
[----:B------:R-:W-:Y:S02]  /*6650*/  IMAD.IADD R173, R157, 0x1, R153 ;  /* 0x000000019dad7824 */ /* 0x000fe400078e0299 */
[----:B------:R-:W-:Y:S01]  /*6660*/  IMAD.MOV.U32 R150, RZ, RZ, R174 ;  /* 0x000000ffff967224 */ /* 0x000fe200078e00ae */
[-C--:B--2---:R-:W-:Y:S03]  /*6670*/  HMMA.16816.F32 R36, R136, R132.reuse, R36 ;  /* 0x000000848824723c */ /* 0x084fe60000001824 */
[C---:B------:R-:W-:Y:S05]  /*6680*/  IMAD.IADD R174, R175.reuse, 0x1, R173 ;  /* 0x00000001afae7824 */ /* 0x040fea00078e02ad */
        /* <DEDUP_REMOVED lines=10> */
[----:B------:R-:W4:Y:S01]  /*6730*/  LDSM.16.M88.4 R140, [R173+0x10800] ;  /* 0x01080000ad8c783b */ /* 0x000f220000000200 */
[-C--:B-1----:R-:W-:Y:S08]  /*6740*/  HMMA.16816.F32 R4, R132, R144.reuse, R4 ;  /* 0x000000908404723c */ /* 0x082ff00000001804 */
[C---:B--2---:R-:W-:Y:S08]  /*6750*/  HMMA.16816.F32 R8, R136.reuse, R144, R8 ;  /* 0x000000908808723c */ /* 0x044ff00000001808 */
[-C--:B------:R-:W-:Y:S08]  /*6760*/  HMMA.16816.F32 R12, R136, R146.reuse, R12 ;  /* 0x00000092880c723c */ /* 0x080ff0000000180c */
[C---:B------:R-:W-:Y:S01]  /*6770*/  HMMA.16816.F32 R16, R132.reuse, R146, R16 ;  /* 0x000000928410723c */ /* 0x040fe20000001810 */
[----:B------:R-:W1:Y:S07]  /*6780*/  LDSM.16.M88.4 R144, [R173+0x11000] ;  /* 0x01100000ad90783b */ /* 0x000e6e0000000200 */
[-C--:B----4-:R-:W-:Y:S08]  /*6790*/  HMMA.16816.F32 R20, R132, R140.reuse, R20 ;  /* 0x0000008c8414723c */ /* 0x090ff00000001814 */
[C---:B------:R-:W-:Y:S08]  /*67a0*/  HMMA.16816.F32 R24, R136.reuse, R140, R24 ;  /* 0x0000008c8818723c */ /* 0x040ff00000001818 */
[-C--:B------:R-:W-:Y:S08]  /*67b0*/  HMMA.16816.F32 R28, R136, R142.reuse, R28 ;  /* 0x0000008e881c723c */ /* 0x080ff0000000181c */
[C---:B------:R-:W-:Y:S01]  /*67c0*/  HMMA.16816.F32 R32, R132.reuse, R142, R32 ;  /* 0x0000008e8420723c */ /* 0x040fe20000001820 */
[----:B------:R-:W2:Y:S07]  /*67d0*/  LDSM.16.M88.4 R140, [R173+0x11800] ;  /* 0x01180000ad8c783b */ /* 0x000eae0000000200 */
[-C--:B-1----:R-:W-:Y:S08]  /*67e0*/  HMMA.16816.F32 R36, R132, R144.reuse, R36 ;  /* 0x000000908424723c */ /* 0x082ff00000001824 */
[C---:B------:R-:W-:Y:S01]  /*67f0*/  HMMA.16816.F32 R40, R136.reuse, R144, R40 ;  /* 0x000000908828723c */ /* 0x040fe20000001828 */
[----:B------:R-:W5:Y:S03]  /*6800*/  LDG.E R145, desc[UR34][R2.64+0x120] ;  /* 0x0001202202917981 */ /* 0x000f66000c1e1900 */
[----:B------:R-:W-:Y:S04]  /*6810*/  IADD3 R144, PT, PT, R175, R148, RZ ;  /* 0x00000094af907210 */ /* 0x000fe80007ffe0ff */
[-C--:B------:R-:W-:Y:S08]  /*6820*/  HMMA.16816.F32 R44, R136, R146.reuse, R44 ;  /* 0x00000092882c723c */ /* 0x080ff0000000182c */
[C---:B------:R-:W-:Y:S01]  /*6830*/  HMMA.16816.F32 R48, R132.reuse, R146, R48 ;  /* 0x000000928430723c */ /* 0x040fe20000001830 */
[----:B------:R-:W4:Y:S04]  /*6840*/  LDG.E R147, desc[UR34][R2.64+0x20] ;  /* 0x0000202202937981 */ /* 0x000f28000c1e1900 */
[----:B------:R1:W5:Y:S03]  /*6850*/  LDG.E R146, desc[UR34][R2.64+0x100] ;  /* 0x0001002202927981 */ /* 0x000366000c1e1900 */
[-C--:B--2---:R-:W-:Y:S08]  /*6860*/  HMMA.16816.F32 R52, R132, R140.reuse, R52 ;  /* 0x0000008c8434723c */ /* 0x084ff00000001834 */
[C---:B------:R-:W-:Y:S08]  /*6870*/  HMMA.16816.F32 R56, R136.reuse, R140, R56 ;  /* 0x0000008c8838723c */ /* 0x040ff00000001838 */
[-C--:B------:R-:W-:Y:S01]  /*6880*/  HMMA.16816.F32 R60, R136, R142.reuse, R60 ;  /* 0x0000008e883c723c */ /* 0x080fe2000000183c */
[----:B------:R-:W-:Y:S02]  /*6890*/  LDSM.16.M88.4 R136, [R174+0x10000] ;  /* 0x01000000ae88783b */ /* 0x000fe40000000200 */
[--C-:B-1----:R-:W-:Y:S05]  /*68a0*/  SHF.R.U32.HI R3, RZ, 0x4, R179.reuse ;  /* 0x00000004ff037819 */ /* 0x102fea00000116b3 */
[----:B------:R-:W-:Y:S01]  /*68b0*/  HMMA.16816.F32 R64, R132, R142, R64 ;  /* 0x0000008e8440723c */ /* 0x000fe20000001840 */
[----:B------:R-:W1:Y:S03]  /*68c0*/  LDSM.16.M88.4 R132, [R144+0x8000] ;  /* 0x008000009084783b */ /* 0x000e660000000200 */
[----:B------:R-:W-:Y:S05]  /*68d0*/  SHF.R.U32.HI R2, RZ, 0x1, R179 ;  /* 0x00000001ff027819 */ /* 0x000fea00000116b3 */
[----:B------:R-:W2:Y:S01]  /*68e0*/  LDSM.16.M88.4 R140, [R144+0xa000] ;  /* 0x00a00000908c783b */ /* 0x000ea20000000200 */
[-C--:B-1----:R-:W-:Y:S08]  /*68f0*/  HMMA.16816.F32 R4, R132, R136.reuse, R4 ;  /* 0x000000888404723c */ /* 0x082ff00000001804 */
[C---:B--2---:R-:W-:Y:S08]  /*6900*/  HMMA.16816.F32 R8, R140.reuse, R136, R8 ;  /* 0x000000888c08723c */ /* 0x044ff00000001808 */
[-C--:B------:R-:W-:Y:S08]  /*6910*/  HMMA.16816.F32 R12, R140, R138.reuse, R12 ;  /* 0x0000008a8c0c723c */ /* 0x080ff0000000180c */
[C---:B------:R-:W-:Y:S01]  /*6920*/  HMMA.16816.F32 R16, R132.reuse, R138, R16 ;  /* 0x0000008a8410723c */ /* 0x040fe20000001810 */
[----:B------:R-:W1:Y:S03]  /*6930*/  LDSM.16.M88.4 R136, [R174+0x10800] ;  /* 0x01080000ae88783b */ /* 0x000e660000000200 */
[C---:B---3--:R-:W-:Y:S01]  /*6940*/  FADD.FTZ R5, -R149.reuse, R5 ;  /* 0x0000000595057221 */ /* 0x048fe20000010100 */
[----:B------:R-:W-:Y:S03]  /*6950*/  FADD.FTZ R4, -R149, R4 ;  /* 0x0000000495047221 */ /* 0x000fe60000010100 */
[----:B------:R-:W-:Y:S01]  /*6960*/  FMUL.FTZ R151, R151, R5 ;  /* 0x0000000597977220 */ /* 0x000fe20000410000 */
[----:B------:R-:W-:Y:S01]  /*6970*/  FMUL.FTZ R164, R164, R4 ;  /* 0x00000004a4a47220 */ /* 0x000fe20000410000 */
[----:B------:R-:W-:Y:S09]  /*6980*/  IMAD.SHL.U32 R4, R179, 0x40, RZ ;  /* 0x00000040b3047824 */ /* 0x000ff200078e00ff */
[C---:B------:R-:W-:Y:S01]  /*6990*/  FADD.FTZ R17, -R149.reuse, R17 ;  /* 0x0000001195117221 */ /* 0x040fe20000010100 */
[-C--:B-1----:R-:W-:Y:S08]  /*69a0*/  HMMA.16816.F32 R20, R132, R136.reuse, R20 ;  /* 0x000000888414723c */ /* 0x082ff00000001814 */
[C---:B------:R-:W-:Y:S08]  /*69b0*/  HMMA.16816.F32 R24, R140.reuse, R136, R24 ;  /* 0x000000888c18723c */ /* 0x040ff00000001818 */
[-C--:B------:R-:W-:Y:S03]  /*69c0*/  HMMA.16816.F32 R28, R140, R138.reuse, R28 ;  /* 0x0000008a8c1c723c */ /* 0x080fe6000000181c */
[----:B------:R-:W-:Y:S01]  /*69d0*/  FADD.FTZ R5, -R149, R20 ;  /* 0x0000001495057221 */ /* 0x000fe20000010100 */
[----:B------:R-:W-:Y:S03]  /*69e0*/  F2FP.F16.F32.PACK_AB R20, R151, R164 ;  /* 0x000000a49714723e */ /* 0x000fe600000000ff */
[----:B------:R-:W-:Y:S01]  /*69f0*/  FMUL.FTZ R5, R226, R5 ;  /* 0x00000005e2057220 */ /* 0x000fe20000410000 */
[C---:B------:R-:W-:Y:S01]  /*6a00*/  HMMA.16816.F32 R32, R132.reuse, R138, R32 ;  /* 0x0000008a8420723c */ /* 0x040fe20000001820 */
[----:B------:R-:W1:Y:S01]  /*6a10*/  LDSM.16.M88.4 R136, [R174+0x11000] ;  /* 0x01100000ae88783b */ /* 0x000e620000000200 */
[----:B------:R-:W2:Y:S11]  /*6a20*/  LDC R226, c[0x0][0x44c] ;  /* 0x00011300ffe27b82 */ /* 0x000eb60000000800 */
[----:B------:R-:W-:Y:S06]  /*6a30*/  @!UPT UIADD3 URZ, UPT, UPT, URZ, URZ, URZ ;  /* 0x000000fffffff290 */ /* 0x000fec000fffe0ff */
        /* <DEDUP_REMOVED lines=12> */
[----:B------:R-:W-:Y:S05]  /*6b00*/  LOP3.LUT R3, R136, 0x8, R179, 0xf8, !PT ;  /* 0x0000000888037812 */ /* 0x000fea00078ef8b3 */
[----:B------:R-:W-:Y:S04]  /*6b10*/  HMMA.16816.F32 R64, R132, R138, R64 ;  /* 0x0000008a8440723c */ /* 0x000fe80000001840 */
[----:B----4-:R-:W-:Y:S04]  /*6b20*/  FADD.FTZ R6, -R147, R6 ;  /* 0x0000000693067221 */ /* 0x010fe80000010100 */
[----:B------:R-:W-:Y:S01]  /*6b30*/  FMUL.FTZ R150, R150, R6 ;  /* 0x0000000696967220 */ /* 0x000fe20000410000 */
[----:B------:R-:W-:Y:S01]  /*6b40*/  IMAD.MOV.U32 R6, RZ, RZ, R0 ;  /* 0x000000ffff067224 */ /* 0x000fe200078e0000 */
[----:B------:R-:W-:Y:S04]  /*6b50*/  LOP3.LUT R0, R4, 0x1c0, RZ, 0xc0, !PT ;  /* 0x000001c004007812 */ /* 0x000fe800078ec0ff */
[----:B------:R-:W-:Y:S04]  /*6b60*/  LOP3.LUT R0, R0, 0x38, R178, 0xf8, !PT ;  /* 0x0000003800007812 */ /* 0x000fe800078ef8b2 */
[----:B------:R-:W-:Y:S02]  /*6b70*/  LOP3.LUT R2, R2, R0, RZ, 0x3c, !PT ;  /* 0x0000000002027212 */ /* 0x000fe400078e3cff */
[----:B------:R-:W-:Y:S01]  /*6b80*/  LOP3.LUT R0, R3, 0x1c0, R4, 0xf8, !PT ;  /* 0x000001c003007812 */ /* 0x000fe200078ef804 */
[C---:B------:R-:W-:Y:S01]  /*6b90*/  FADD.FTZ R3, -R149.reuse, R16 ;  /* 0x0000001095037221 */ /* 0x040fe20000010100 */
[----:B------:R-:W-:Y:S01]  /*6ba0*/  LOP3.LUT R2, R2, 0x200, R4, 0xf8, !PT ;  /* 0x0000020002027812 */ /* 0x000fe200078ef804 */
[C---:B------:R-:W-:Y:S01]  /*6bb0*/  FADD.FTZ R4, -R149.reuse, R21 ;  /* 0x0000001595047221 */ /* 0x040fe20000010100 */
[----:B------:R-:W-:Y:S01]  /*6bc0*/  FMUL.FTZ R21, R68, R17 ;  /* 0x0000001144157220 */ /* 0x000fe20000410000 */
[----:B------:R-:W-:Y:S01]  /*6bd0*/  FMUL.FTZ R3, R6, R3 ;  /* 0x0000000306037220 */ /* 0x000fe20000410000 */
[----:B------:R1:W5:Y:S01]  /*6be0*/  LDL.LU R68, [R1+0x30] ;  /* 0x0000300001447983 */ /* 0x0003620000300800 */
[----:B------:R-:W-:Y:S01]  /*6bf0*/  FMUL.FTZ R4, R224, R4 ;  /* 0x00000004e0047220 */ /* 0x000fe20000410000 */
[C---:B------:R-:W-:Y:S01]  /*6c00*/  FADD.FTZ R6, -R149.reuse, R36 ;  /* 0x0000002495067221 */ /* 0x040fe20000010100 */
[----:B------:R-:W-:Y:S01]  /*6c10*/  FADD.FTZ R36, -R149, R37 ;  /* 0x0000002595247221 */ /* 0x000fe20000010100 */
[----:B------:R-:W-:Y:S01]  /*6c20*/  F2FP.F16.F32.PACK_AB R21, R21, R3 ;  /* 0x000000031515723e */ /* 0x000fe200000000ff */
[----:B------:R-:W-:Y:S01]  /*6c30*/  FADD.FTZ R3, -R149, R33 ;  /* 0x0000002195037221 */ /* 0x000fe20000010100 */
[----:B------:R-:W-:Y:S01]  /*6c40*/  F2FP.F16.F32.PACK_AB R132, R4, R5 ;  /* 0x000000050484723e */ /* 0x000fe200000000ff */
[----:B------:R-:W-:Y:S01]  /*6c50*/  FMUL.FTZ R4, R239, R32 ;  /* 0x00000020ef047220 */ /* 0x000fe20000410000 */
[C---:B------:R-:W-:Y:S01]  /*6c60*/  FADD.FTZ R33, -R149.reuse, R49 ;  /* 0x0000003195217221 */ /* 0x040fe20000010100 */
[----:B------:R-:W-:Y:S01]  /*6c70*/  FMUL.FTZ R3, R238, R3 ;  /* 0x00000003ee037220 */ /* 0x000fe20000410000 */
[C---:B------:R-:W-:Y:S01]  /*6c80*/  FADD.FTZ R5, -R149.reuse, R48 ;  /* 0x0000003095057221 */ /* 0x040fe20000010100 */
[C---:B------:R-:W-:Y:S01]  /*6c90*/  FADD.FTZ R48, -R149.reuse, R53 ;  /* 0x0000003595307221 */ /* 0x040fe20000010100 */
[----:B------:R-:W-:Y:S01]  /*6ca0*/  FADD.FTZ R37, -R149, R65 ;  /* 0x0000004195257221 */ /* 0x000fe20000010100 */
[----:B------:R-:W-:Y:S01]  /*6cb0*/  LOP3.LUT R224, R178, 0x38, RZ, 0xc0, !PT ;  /* 0x00000038b2e07812 */ /* 0x000fe200078ec0ff */
[----:B------:R-:W-:Y:S01]  /*6cc0*/  FMUL.FTZ R6, R236, R6 ;  /* 0x00000006ec067220 */ /* 0x000fe20000410000 */
        /* <DEDUP_REMOVED lines=15> */
[----:B-12---:R-:W-:Y:S06]  /*6dc0*/  BRA.U !UP0, `(.L_x_435) ;  /* 0x0000000108e07547 */ /* 0x006fec000b800000 */
        /* <DEDUP_REMOVED lines=17> */
[C---:B------:R-:W-:Y:S01]  /*6ee0*/  LEA R4, P5, R52.reuse, RZ, 0x6 ;  /* 0x000000ff34047211 */ /* 0x040fe200078a30ff */
[C---:B------:R-:W-:Y:S01]  /*6ef0*/  @!P1 IMAD.SHL.U32 R16, R52.reuse, 0x40, RZ ;  /* 0x0000004034109824 */ /* 0x040fe200078e00ff */
[C---:B--2---:R-:W-:Y:S01]  /*6f00*/  @!P1 SHF.L.U64.HI R3, R52.reuse, 0x6, R53 ;  /* 0x0000000634039819 */ /* 0x044fe20000010235 */
[----:B------:R-:W-:Y:S01]  /*6f10*/  @!P2 IMAD.MOV.U32 R7, RZ, RZ, R227 ;  /* 0x000000ffff07a224 */ /* 0x000fe200078e00e3 */
[----:B------:R-:W-:Y:S02]  /*6f20*/  LEA.HI.X R5, R52, RZ, RZ, 0x6, P5 ;  /* 0x000000ff34057211 */ /* 0x000fe400028f34ff */
[----:B------:R-:W-:Y:S02]  /*6f30*/  @!P1 IADD3 R16, P6, P5, R16, R228, R16 ;  /* 0x000000e410109210 */ /* 0x000fe40007dde010 */
[----:B------:R-:W-:Y:S01]  /*6f40*/  @!PT LDS RZ, [RZ] ;  /* 0x00000000fffff984 */ /* 0x000fe20000000800 */
[----:B------:R-:W-:Y:S01]  /*6f50*/  @!PT LDS RZ, [RZ] ;  /* 0x00000000fffff984 */ /* 0x000fe20000000800 */
[----:B------:R-:W-:Y:S01]  /*6f60*/  @!PT LDS RZ, [RZ] ;  /* 0x00000000fffff984 */ /* 0x000fe20000000800 */
[----:B------:R1:W-:Y:S02]  /*6f70*/  @!P2 LDGSTS.E.BYPASS.LTC128B.128 [R225], desc[UR34][R6.64] ;  /* 0x0000000006e1afae */ /* 0x0003e4000b981a22 */
[----:B------:R-:W-:Y:S02]  /*6f80*/  @!P1 IADD3.X R17, PT, PT, R3, R227, R3, P6, P5 ;  /* 0x000000e303119210 */ /* 0x000fe400037ea403 */
[----:B------:R2:W-:Y:S04]  /*6f90*/  @P2 STS.64 [R187], RZ ;  /* 0x000000ffbb002388 */ /* 0x0005e80000000a00 */
[----:B------:R2:W-:Y:S04]  /*6fa0*/  @P2 STS.64 [R187+0x8], RZ ;  /* 0x000008ffbb002388 */ /* 0x0005e80000000a00 */
[----:B------:R2:W-:Y:S04]  /*6fb0*/  @P1 STS.64 [R187+0x1000], RZ ;  /* 0x001000ffbb001388 */ /* 0x0005e80000000a00 */
[----:B------:R2:W-:Y:S01]  /*6fc0*/  @P1 STS.64 [R187+0x1008], RZ ;  /* 0x001008ffbb001388 */ /* 0x0005e20000000a00 */
[----:B-1----:R-:W-:Y:S01]  /*6fd0*/  IMAD.SHL.U32 R7, R53, 0x40, RZ ;  /* 0x0000004035077824 */ /* 0x002fe200078e00ff */
[----:B------:R-:W-:Y:S02]  /*6fe0*/  @!P1 IADD3 R6, P5, PT, R228, R4, RZ ;  /* 0x00000004e4069210 */ /* 0x000fe40007fbe0ff */
[C---:B------:R-:W-:Y:S02]  /*6ff0*/  @!P1 LEA R4, P6, R52.reuse, R228, 0x6 ;  /* 0x000000e434049211 */ /* 0x040fe400078c30ff */
[----:B------:R-:W-:Y:S02]  /*7000*/  @!P1 IADD3.X R7, PT, PT, R227, R5, R7, P5, !PT ;  /* 0x00000005e3079210 */ /* 0x000fe40002ffe407 */
[C---:B------:R-:W-:Y:S02]  /*7010*/  @!P1 LEA R4, P5, R52.reuse, R4, 0x7 ;  /* 0x0000000434049211 */ /* 0x040fe400078a38ff */
[C-C-:B------:R-:W-:Y:S01]  /*7020*/  @!P1 LEA.HI.X R3, R52.reuse, R227, R53.reuse, 0x6, P6 ;  /* 0x000000e334039211 */ /* 0x140fe200030f3435 */
[----:B------:R-:W-:Y:S01]  /*7030*/  @!PT LDS RZ, [RZ] ;  /* 0x00000000fffff984 */ /* 0x000fe20000000800 */
[----:B------:R-:W-:Y:S01]  /*7040*/  @!PT LDS RZ, [RZ] ;  /* 0x00000000fffff984 */ /* 0x000fe20000000800 */
[----:B------:R-:W-:Y:S01]  /*7050*/  @!PT LDS RZ, [RZ] ;  /* 0x00000000fffff984 */ /* 0x000fe20000000800 */
[----:B------:R2:W-:Y:S03]  /*7060*/  @!P1 LDGSTS.E.BYPASS.LTC128B.128 [R225+0x1000], desc[UR34][R6.64] ;  /* 0x0100000006e19fae */ /* 0x0005e6000b981a22 */
[----:B------:R-:W-:Y:S01]  /*7070*/  @!P1 LEA.HI.X R5, R52, R3, R53, 0x7, P5 ;  /* 0x0000000334059211 */ /* 0x000fe200028f3c35 */
        /* <DEDUP_REMOVED lines=13> */
.L_x_435:
[----:B--2---:R-:W-:Y:S01]  /*7150*/  FMUL.FTZ R4, R212, R32 ;  /* 0x00000020d4047220 */ /* 0x004fe20000410000 */
        /* <DEDUP_REMOVED lines=19> */
[----:B------:R-:W-:Y:S01]  /*7290*/  FMUL.FTZ R8, R217, R8 ;  /* 0x00000008d9087220 */ /* 0x000fe20000410000 */
[----:B------:R-:W-:Y:S01]  /*72a0*/  FMUL.FTZ R9, R216, R9 ;  /* 0x00000009d8097220 */ /* 0x000fe20000410000 */
[----:B------:R-:W-:Y:S01]  /*72b0*/  F2FP.F16.F32.PACK_AB R32, R23, R22 ;  /* 0x000000161720723e */ /* 0x000fe200000000ff */
[----:B------:R-:W-:Y:S01]  /*72c0*/  STS [R163+0x14000], R21 ;  /* 0x01400015a3007388 */ /* 0x000fe20000000800 */
[----:B------:R-:W-:Y:S01]  /*72d0*/  F2FP.F16.F32.PACK_AB R22, R7, R16 ;  /* 0x000000100716723e */ /* 0x000fe200000000ff */
[----:B------:R-:W-:Y:S01]  /*72e0*/  FADD.FTZ R16, -R146, R57 ;  /* 0x0000003992107221 */ /* 0x000fe20000010100 */
[C---:B------:R-:W-:Y:S01]  /*72f0*/  FADD.FTZ R10, -R145.reuse, R10 ;  /* 0x0000000a910a7221 */ /* 0x040fe20000010100 */
[C---:B------:R-:W-:Y:S01]  /*7300*/  FADD.FTZ R15, -R145.reuse, R15 ;  /* 0x0000000f910f7221 */ /* 0x040fe20000010100 */
[----:B------:R-:W-:Y:S01]  /*7310*/  FADD.FTZ R14, -R145, R14 ;  /* 0x0000000e910e7221 */ /* 0x000fe20000010100 */
[----:B------:R-:W-:Y:S01]  /*7320*/  FMUL.FTZ R16, R182, R16 ;  /* 0x00000010b6107220 */ /* 0x000fe20000410000 */
[----:B------:R-:W-:Y:S01]  /*7330*/  FMUL.FTZ R10, R221, R10 ;  /* 0x0000000add0a7220 */ /* 0x000fe20000410000 */
[C---:B------:R-:W-:Y:S01]  /*7340*/  FADD.FTZ R12, -R146.reuse, R12 ;  /* 0x0000000c920c7221 */ /* 0x040fe20000010100 */
[----:B------:R-:W-:Y:S01]  /*7350*/  FADD.FTZ R13, -R146, R13 ;  /* 0x0000000d920d7221 */ /* 0x000fe20000010100 */
[----:B------:R-:W-:Y:S01]  /*7360*/  FMUL.FTZ R14, R219, R14 ;  /* 0x0000000edb0e7220 */ /* 0x000fe20000410000 */
[----:B------:R-:W-:Y:S01]  /*7370*/  FADD.FTZ R35, -R147, R35 ;  /* 0x0000002393237221 */ /* 0x000fe20000010100 */
[----:B------:R-:W-:Y:S01]  /*7380*/  FMUL.FTZ R12, R215, R12 ;  /* 0x0000000cd70c7220 */ /* 0x000fe20000410000 */
[----:B------:R-:W-:Y:S01]  /*7390*/  FMUL.FTZ R13, R214, R13 ;  /* 0x0000000dd60d7220 */ /* 0x000fe20000410000 */
[----:B-1----:R-:W-:Y:S01]  /*73a0*/  FADD.FTZ R4, -R146, R56 ;  /* 0x0000003892047221 */ /* 0x002fe20000010100 */
[----:B------:R-:W-:Y:S01]  /*73b0*/  FADD.FTZ R34, -R147, R34 ;  /* 0x0000002293227221 */ /* 0x000fe20000010100 */
[----:B------:R-:W-:Y:S01]  /*73c0*/  FMUL.FTZ R23, R190, R35 ;  /* 0x00000023be177220 */ /* 0x000fe20000410000 */
[----:B------:R-:W-:Y:S01]  /*73d0*/  FADD.FTZ R27, -R145, R27 ;  /* 0x0000001b911b7221 */ /* 0x000fe20000010100 */
[----:B--2---:R-:W-:Y:S01]  /*73e0*/  F2FP.F16.F32.PACK_AB R3, R9, R8 ;  /* 0x000000080903723e */ /* 0x004fe200000000ff */
[----:B------:R-:W-:Y:S01]  /*73f0*/  FMUL.FTZ R4, R184, R4 ;  /* 0x00000004b8047220 */ /* 0x000fe20000410000 */
[----:B------:R-:W-:Y:S01]  /*7400*/  FMUL.FTZ R9, R218, R15 ;  /* 0x0000000fda097220 */ /* 0x000fe20000410000 */
[----:B------:R-:W-:Y:S01]  /*7410*/  F2FP.F16.F32.PACK_AB R18, R13, R12 ;  /* 0x0000000c0d12723e */ /* 0x000fe200000000ff */
[----:B------:R-:W-:Y:S01]  /*7420*/  FMUL.FTZ R34, R192, R34 ;  /* 0x00000022c0227220 */ /* 0x000fe20000410000 */
[----:B------:R1:W-:Y:S01]  /*7430*/  STS [R158+0x16000], R3 ;  /* 0x016000039e007388 */ /* 0x0003e20000000800 */
[----:B------:R-:W-:Y:S01]  /*7440*/  F2FP.F16.F32.PACK_AB R16, R16, R4 ;  /* 0x000000041010723e */ /* 0x000fe200000000ff */
[----:B------:R-:W-:Y:S01]  /*7450*/  FADD.FTZ R4, -R145, R11 ;  /* 0x0000000b91047221 */ /* 0x000fe20000010100 */
[----:B------:R-:W-:Y:S01]  /*7460*/  F2FP.F16.F32.PACK_AB R9, R9, R14 ;  /* 0x0000000e0909723e */ /* 0x000fe200000000ff */
[----:B------:R-:W-:Y:S01]  /*7470*/  FADD.FTZ R26, -R145, R26 ;  /* 0x0000001a911a7221 */ /* 0x000fe20000010100 */
[----:B------:R-:W-:Y:S01]  /*7480*/  F2FP.F16.F32.PACK_AB R23, R23, R34 ;  /* 0x000000221717723e */ /* 0x000fe200000000ff */
[----:B------:R-:W-:Y:S01]  /*7490*/  FMUL.FTZ R4, R220, R4 ;  /* 0x00000004dc047220 */ /* 0x000fe20000410000 */
[----:B------:R-:W-:Y:S01]  /*74a0*/  FADD.FTZ R6, -R147, R66 ;  /* 0x0000004293067221 */ /* 0x000fe20000010100 */
[----:B------:R-:W-:Y:S01]  /*74b0*/  FMUL.FTZ R26, R211, R26 ;  /* 0x0000001ad31a7220 */ /* 0x000fe20000410000 */
        /* <DEDUP_REMOVED lines=37> */
[----:B------:R-:W-:Y:S01]  /*7710*/  FADD.FTZ R43, -R145, R43 ;  /* 0x0000002b912b7221 */ /* 0x000fe20000010100 */
[----:B------:R-:W-:Y:S01]  /*7720*/  LOP3.LUT P1, RZ, R179, 0x4, RZ, 0xc0, !PT ;  /* 0x00000004b3ff7812 */ /* 0x000fe2000782c0ff */
[----:B------:R-:W-:Y:S01]  /*7730*/  STS [R160+0x16000], R17 ;  /* 0x01600011a0007388 */ /* 0x000fe20000000800 */
[----:B--2---:R-:W-:Y:S01]  /*7740*/  MOV R9, 0x10 ;  /* 0x0000001000097802 */ /* 0x004fe20000000f00 */
[C---:B------:R-:W-:Y:S01]  /*7750*/  FADD.FTZ R40, -R146.reuse, R40 ;  /* 0x0000002892287221 */ /* 0x040fe20000010100 */
        /* <DEDUP_REMOVED lines=33> */
[C---:B------:R-:W-:Y:S01]  /*7970*/  FADD.FTZ R60, -R146.reuse, R60 ;  /* 0x0000003c923c7221 */ /* 0x040fe20000010100 */
        /* <DEDUP_REMOVED lines=138> */
[----:B------:R-:W2:Y:S01]  /*8220*/  LDL.LU R53, [R1+0xc] ;  /* 0x00000c0001357983 */ /* 0x000ea20000300800 */
[----:B------:R-:W1:Y:S01]  /*8230*/  LDC R7, c[0x0][0x590] ;  /* 0x00016400ff077b82 */ /* 0x000e620000000800 */
[C---:B------:R-:W-:Y:S02]  /*8240*/  ISETP.GE.AND P2, PT, R224.reuse, UR8, PT ;  /* 0x00000008e0007c0c */ /* 0x040fe4000bf46270 */
[----:B------:R-:W3:Y:S01]  /*8250*/  LDL.LU R52, [R1+0x10] ;  /* 0x0000100001347983 */ /* 0x000ee20000300800 */
[----:B------:R-:W-:Y:S04]  /*8260*/  IADD3 R4, P1, PT, RZ, -UR33, RZ ;  /* 0x80000021ff047c10 */ /* 0x000fe8000ff3e0ff */
[----:B------:R-:W4:Y:S01]  /*8270*/  LDC R12, c[0x0][0x594] ;  /* 0x00016500ff0c7b82 */ /* 0x000f220000000800 */
[----:B-1----:R-:W-:Y:S04]  /*8280*/  IMAD.SHL.U32 R5, R7, 0x80, RZ ;  /* 0x0000008007057824 */ /* 0x002fe800078e00ff */
[----:B------:R-:W-:Y:S01]  /*8290*/  IMAD.X R5, RZ, RZ, ~R5, P1 ;  /* 0x000000ffff057224 */ /* 0x000fe200008e0e05 */
[----:B------:R-:W-:Y:S04]  /*82a0*/  ISETP.GE.AND P1, PT, R224, UR8, PT ;  /* 0x00000008e0007c0c */ /* 0x000fe8000bf26270 */
[----:B------:R-:W-:Y:S04]  /*82b0*/  SHF.R.S64 R4, R4, 0x1f, R5 ;  /* 0x0000001f04047819 */ /* 0x000fe80000001005 */
[----:B---3--:R-:W-:Y:S04]  /*82c0*/  IADD3 R52, P6, PT, R4, R52, RZ ;  /* 0x0000003404347210 */ /* 0x008fe80007fde0ff */
[----:B--2---:R-:W-:Y:S01]  /*82d0*/  LEA.HI.X.SX32 R53, R5, R53, 0x1, P6 ;  /* 0x0000003505357211 */ /* 0x004fe200030f0eff */
[----:B------:R1:W-:Y:S01]  /*82e0*/  STL [R1+0x10], R52 ;  /* 0x0000103401007387 */ /* 0x0003e20000100800 */
[----:B------:R-:W-:Y:S01]  /*82f0*/  @!P2 IMAD.MOV.U32 R10, RZ, RZ, R52 ;  /* 0x000000ffff0aa224 */ /* 0x000fe200078e0034 */
[C---:B------:R-:W-:Y:S02]  /*8300*/  LEA R4, P5, R7.reuse, R52, 0x6 ;  /* 0x0000003407047211 */ /* 0x040fe400078a30ff */
[----:B------:R1:W-:Y:S01]  /*8310*/  STL [R1+0xc], R53 ;  /* 0x00000c3501007387 */ /* 0x0003e20000100800 */
[----:B------:R-:W-:Y:S01]  /*8320*/  @!P2 IMAD.MOV.U32 R11, RZ, RZ, R53 ;  /* 0x000000ffff0ba224 */ /* 0x000fe200078e0035 */
[C-C-:B----4-:R-:W-:Y:S02]  /*8330*/  LEA.HI.X R5, R7.reuse, R53, R12.reuse, 0x6, P5 ;  /* 0x0000003507057211 */ /* 0x150fe400028f340c */
[CC--:B------:R-:W-:Y:S02]  /*8340*/  @!P1 LEA R8, P6, R7.reuse, R4.reuse, 0x6 ;  /* 0x0000000407089211 */ /* 0x0c0fe400078c30ff */
[----:B------:R-:W-:Y:S01]  /*8350*/  @!PT LDS RZ, [RZ] ;  /* 0x00000000fffff984 */ /* 0x000fe20000000800 */
[----:B------:R-:W-:Y:S01]  /*8360*/  @!PT LDS RZ, [RZ] ;  /* 0x00000000fffff984 */ /* 0x000fe20000000800 */
[----:B------:R-:W-:Y:S01]  /*8370*/  @!PT LDS RZ, [RZ] ;  /* 0x00000000fffff984 */ /* 0x000fe20000000800 */
[----:B------:R1:W-:Y:S01]  /*8380*/  @!P2 LDGSTS.E.BYPASS.LTC128B.128 [R139+0x8000], desc[UR34][R10.64] ;  /* 0x080000000a8bafae */ /* 0x0003e2000b981a22 */
[C---:B------:R-:W-:Y:S02]  /*8390*/  @!P1 LEA R6, P5, R7.reuse, R4, 0x7 ;  /* 0x0000000407069211 */ /* 0x040fe400078a38ff */
[CCC-:B------:R-:W-:Y:S01]  /*83a0*/  @!P1 LEA.HI.X R9, R7.reuse, R5.reuse, R12.reuse, 0x6, P6 ;  /* 0x0000000507099211 */ /* 0x1c0fe200030f340c */
[----:B------:R1:W-:Y:S01]  /*83b0*/  @P2 STS.128 [R139+0x8000], RZ ;  /* 0x008000ff8b002388 */ /* 0x0003e20000000c00 */
[----:B------:R-:W-:Y:S03]  /*83c0*/  @!P1 LEA.HI.X R7, R7, R5, R12, 0x7, P5 ;  /* 0x0000000507079211 */ /* 0x000fe600028f3c0c */
        /* <DEDUP_REMOVED lines=16> */
.L_x_436:
[----:B------:R-:W-:Y:S01]  /*84d0*/  LDSM.16.M88.4 R32, [R152+0x14000] ;  /* 0x014000009820783b */ /* 0x000fe20000000200 */
[----:B------:R-:W-:Y:S01]  /*84e0*/  PLOP3.LUT P5, PT, PT, PT, UP0, 0x80, 0x8 ;  /* 0x000000000008781c */ /* 0x000fe20003faf008 */
[----:B------:R-:W-:Y:S01]  /*84f0*/  IMAD.MOV.U32 R186, RZ, RZ, 0x4 ;  /* 0x00000004ffba7424 */ /* 0x000fe200078e00ff */
[----:B------:R-:W-:Y:S01]  /*8500*/  @UP0 UIADD3 UR14, UP1, UPT, UR50, -0x200, URZ ;  /* 0xfffffe00320e0890 */ /* 0x000fe2000ff3e0ff */
[----:B------:R-:W1:Y:S01]  /*8510*/  LDSM.16.MT88.4 R16, [R2+0xc000] ;  /* 0x00c000000210783b */ /* 0x000e620000004200 */
[----:B------:R-:W-:Y:S01]  /*8520*/  ULOP3.LUT UR10, UR37, 0x1, URZ, 0xc0, !UPT ;  /* 0x00000001250a7892 */ /* 0x000fe2000f8ec0ff */
[----:B------:R-:W-:Y:S01]  /*8530*/  VIADD R213, R213, 0xffffff80 ;  /* 0xffffff80d5d57836 */ /* 0x000fe20000000000 */
[----:B------:R-:W-:Y:S01]  /*8540*/  @UP0 UIADD3.X UR13, UPT, UPT, UR51, -0x1, URZ, UP1, !UPT ;  /* 0xffffffff330d0890 */ /* 0x000fe20008ffe4ff */
[----:B------:R-:W2:Y:S01]  /*8550*/  LDSM.16.M88.4 R28, [R152+0x16000] ;  /* 0x01600000981c783b */ /* 0x000ea20000000200 */
[----:B------:R-:W-:Y:S03]  /*8560*/  @UP0 UIADD3 UR12, UP1, UPT, UR12, -0x200, URZ ;  /* 0xfffffe000c0c0890 */ /* 0x000fe6000ff3e0ff */
[----:B------:R-:W3:Y:S01]  /*8570*/  LDSM.16.MT88.4 R36, [R3+0xc000] ;  /* 0x00c000000324783b */ /* 0x000ee20000004200 */
[----:B------:R-:W-:Y:S02]  /*8580*/  @UP0 UIADD3.X UR11, UPT, UPT, UR11, -0x1, URZ, UP1, !UPT ;  /* 0xffffffff0b0b0890 */ /* 0x000fe40008ffe4ff */
[----:B------:R-:W-:Y:S01]  /*8590*/  UISETP.NE.U32.AND UP1, UPT, UR10, 0x1, UPT ;  /* 0x000000010a00788c */ /* 0x000fe2000bf25070 */
[----:B------:R-:W4:Y:S04]  /*85a0*/  LDL R185, [R1+0x20] ;  /* 0x0000200001b97983 */ /* 0x000f280000100800 */
[----:B------:R-:W-:Y:S01]  /*85b0*/  LDSM.16.M88.4 R40, [R154+0x14000] ;  /* 0x014000009a28783b */ /* 0x000fe20000000200 */
[----:B------:R-:W-:Y:S03]  /*85c0*/  PLOP3.LUT P2, PT, PT, PT, UP1, 0x80, 0x8 ;  /* 0x000000000008781c */ /* 0x000fe60003f4f018 */
[----:B------:R-:W5:Y:S04]  /*85d0*/  LDL R184, [R1+0x1c] ;  /* 0x00001c0001b87983 */ /* 0x000f680000100800 */
[----:B------:R-:W3:Y:S04]  /*85e0*/  LDSM.16.MT88.4 R44, [R2+0xc800] ;  /* 0x00c80000022c783b */ /* 0x000ee80000004200 */
[----:B------:R-:W5:Y:S04]  /*85f0*/  LDL R183, [R1+0x18] ;  /* 0x0000180001b77983 */ /* 0x000f680000100800 */
[----:B------:R-:W3:Y:S04]  /*8600*/  LDSM.16.M88.4 R48, [R154+0x16000] ;  /* 0x016000009a30783b */ /* 0x000ee80000000200 */
[----:B------:R-:W5:Y:S01]  /*8610*/  LDL R182, [R1+0x14] ;  /* 0x0000140001b67983 */ /* 0x000f620000100800 */
[-C--:B-1----:R-:W-:Y:S03]  /*8620*/  HMMA.16816.F32 R4, R32, R16.reuse, RZ ;  /* 0x000000102004723c */ /* 0x082fe600000018ff */
[----:B------:R-:W1:Y:S04]  /*8630*/  LDSM.16.MT88.4 R52, [R3+0xc800] ;  /* 0x00c800000334783b */ /* 0x000e680000004200 */
[----:B------:R-:W-:Y:S01]  /*8640*/  LDSM.16.M88.4 R56, [R148+0x14000] ;  /* 0x014000009438783b */ /* 0x000fe20000000200 */
[C---:B--2---:R-:W-:Y:S03]  /*8650*/  HMMA.16816.F32 R8, R28.reuse, R16, RZ ;  /* 0x000000101c08723c */ /* 0x044fe600000018ff */
[----:B------:R-:W2:Y:S04]  /*8660*/  LDSM.16.MT88.4 R60, [R2+0xd000] ;  /* 0x00d00000023c783b */ /* 0x000ea80000004200 */
[----:B------:R-:W2:Y:S01]  /*8670*/  LDSM.16.M88.4 R64, [R148+0x16000] ;  /* 0x016000009440783b */ /* 0x000ea20000000200 */
[-C--:B------:R-:W-:Y:S03]  /*8680*/  HMMA.16816.F32 R12, R28, R18.reuse, RZ ;  /* 0x000000121c0c723c */ /* 0x080fe600000018ff */
[----:B------:R-:W2:Y:S05]  /*8690*/  LDSM.16.MT88.4 R132, [R3+0xd000] ;  /* 0x00d000000384783b */ /* 0x000eaa0000004200 */
        /* <DEDUP_REMOVED lines=11> */
[-C--:B-1----:R-:W-:Y:S08]  /*8750*/  HMMA.16816.F32 R20, R40, R52.reuse, R20 ;  /* 0x000000342814723c */ /* 0x082ff00000001814 */
[C---:B------:R-:W-:Y:S08]  /*8760*/  HMMA.16816.F32 R24, R48.reuse, R52, R24 ;  /* 0x000000343018723c */ /* 0x040ff00000001818 */
[-C--:B------:R-:W-:Y:S01]  /*8770*/  HMMA.16816.F32 R28, R48, R54.reuse, R28 ;  /* 0x00000036301c723c */ /* 0x080fe2000000181c */
[----:B------:R-:W1:Y:S07]  /*8780*/  LDSM.16.M88.4 R48, [R144+0x16000] ;  /* 0x016000009030783b */ /* 0x000e6e0000000200 */
[----:B------:R-:W-:Y:S01]  /*8790*/  HMMA.16816.F32 R32, R40, R54, R32 ;  /* 0x000000362820723c */ /* 0x000fe20000001820 */
[----:B------:R-:W1:Y:S04]  /*87a0*/  LDSM.16.MT88.4 R40, [R3+0xd800] ;  /* 0x00d800000328783b */ /* 0x000e680000004200 */
[----:B------:R-:W-:Y:S03]  /*87b0*/  LDSM.16.M88.4 R52, [R152+0x18000] ;  /* 0x018000009834783b */ /* 0x000fe60000000200 */
        /* <DEDUP_REMOVED lines=8> */
[----:B------:R-:W2:Y:S07]  /*8840*/  LDSM.16.M88.4 R64, [R152+0x1a000] ;  /* 0x01a000009840783b */ /* 0x000eae0000000200 */
[----:B------:R-:W-:Y:S01]  /*8850*/  HMMA.16816.F32 R32, R56, R134, R32 ;  /* 0x000000863820723c */ /* 0x000fe20000001820 */
[----:B------:R-:W-:Y:S07]  /*8860*/  LDSM.16.MT88.4 R56, [R3+0xe800] ;  /* 0x00e800000338783b */ /* 0x000fee0000004200 */
[-C--:B---3--:R-:W-:Y:S08]  /*8870*/  HMMA.16816.F32 R4, R36, R44.reuse, R4 ;  /* 0x0000002c2404723c */ /* 0x088ff00000001804 */
[C---:B-1----:R-:W-:Y:S08]  /*8880*/  HMMA.16816.F32 R8, R48.reuse, R44, R8 ;  /* 0x0000002c3008723c */ /* 0x042ff00000001808 */
[-C--:B------:R-:W-:Y:S08]  /*8890*/  HMMA.16816.F32 R12, R48, R46.reuse, R12 ;  /* 0x0000002e300c723c */ /* 0x080ff0000000180c */
[C---:B------:R-:W-:Y:S01]  /*88a0*/  HMMA.16816.F32 R16, R36.reuse, R46, R16 ;  /* 0x0000002e2410723c */ /* 0x040fe20000001810 */
[----:B------:R-:W1:Y:S07]  /*88b0*/  LDSM.16.MT88.4 R44, [R3+0xe000] ;  /* 0x00e00000032c783b */ /* 0x000e6e0000004200 */
[-C--:B------:R-:W-:Y:S08]  /*88c0*/  HMMA.16816.F32 R20, R36, R40.reuse, R20 ;  /* 0x000000282414723c */ /* 0x080ff00000001814 */
[C---:B------:R-:W-:Y:S08]  /*88d0*/  HMMA.16816.F32 R24, R48.reuse, R40, R24 ;  /* 0x000000283018723c */ /* 0x040ff00000001818 */
[-C--:B------:R-:W-:Y:S01]  /*88e0*/  HMMA.16816.F32 R28, R48, R42.reuse, R28 ;  /* 0x0000002a301c723c */ /* 0x080fe2000000181c */
[----:B------:R-:W-:Y:S07]  /*88f0*/  LDSM.16.M88.4 R48, [R154+0x1a000] ;  /* 0x01a000009a30783b */ /* 0x000fee0000000200 */
[----:B------:R-:W-:Y:S01]  /*8900*/  HMMA.16816.F32 R32, R36, R42, R32 ;  /* 0x0000002a2420723c */ /* 0x000fe20000001820 */
[----:B------:R-:W-:Y:S03]  /*8910*/  LDSM.16.MT88.4 R40, [R2+0xe800] ;  /* 0x00e800000228783b */ /* 0x000fe60000004200 */
[C---:B------:R-:W-:Y:S04]  /*8920*/  IMAD.SHL.U32 R36, R145.reuse, 0x8, RZ ;  /* 0x0000000891247824 */ /* 0x040fe800078e00ff */
[-C--:B--2---:R-:W-:Y:S05]  /*8930*/  HMMA.16816.F32 R4, R52, R60.reuse, R4 ;  /* 0x0000003c3404723c */ /* 0x084fea0000001804 */
[C---:B------:R-:W-:Y:S03]  /*8940*/  LEA R170, P1, R36.reuse, R222, 0x2 ;  /* 0x000000de24aa7211 */ /* 0x040fe600078210ff */
[C---:B------:R-:W-:Y:S04]  /*8950*/  HMMA.16816.F32 R8, R64.reuse, R60, R8 ;  /* 0x0000003c4008723c */ /* 0x040fe80000001808 */
[----:B------:R-:W-:Y:S02]  /*8960*/  LEA.HI.X.SX32 R171, R36, R223, 0x2, P1 ;  /* 0x000000df24ab7211 */ /* 0x000fe400008f16ff */
[----:B------:R2:W3:Y:S01]  /*8970*/  LDSM.16.M88.4 R36, [R154+0x18000] ;  /* 0x018000009a24783b */ /* 0x0004e20000000200 */
[C---:B------:R-:W-:Y:S01]  /*8980*/  LEA R168, P1, R145.reuse, R170, 0x5 ;  /* 0x000000aa91a87211 */ /* 0x040fe200078228ff */
[-C--:B------:R-:W-:Y:S03]  /*8990*/  HMMA.16816.F32 R12, R64, R62.reuse, R12 ;  /* 0x0000003e400c723c */ /* 0x080fe6000000180c */
[C---:B------:R-:W-:Y:S02]  /*89a0*/  LEA.HI.X.SX32 R169, R145.reuse, R171, 0x5, P1 ;  /* 0x000000ab91a97211 */ /* 0x040fe400008f2eff */
[C---:B------:R-:W-:Y:S03]  /*89b0*/  LEA R166, P1, R145.reuse, R168, 0x5 ;  /* 0x000000a891a67211 */ /* 0x040fe600078228ff */
[C---:B------:R-:W-:Y:S04]  /*89c0*/  HMMA.16816.F32 R16, R52.reuse, R62, R16 ;  /* 0x0000003e3410723c */ /* 0x040fe80000001810 */
[C---:B------:R-:W-:Y:S02]  /*89d0*/  LEA.HI.X.SX32 R167, R145.reuse, R169, 0x5, P1 ;  /* 0x000000a991a77211 */ /* 0x040fe400008f2eff */
[C---:B------:R-:W-:Y:S02]  /*89e0*/  LEA R164, P1, R145.reuse, R166, 0x5 ;  /* 0x000000a691a47211 */ /* 0x040fe400078228ff */
[-C--:B-1----:R-:W-:Y:S03]  /*89f0*/  HMMA.16816.F32 R20, R52, R44.reuse, R20 ;  /* 0x0000002c3414723c */ /* 0x082fe60000001814 */
        /* <DEDUP_REMOVED lines=10> */
[C---:B------:R-:W-:Y:S01]  /*8aa0*/  LEA.HI.X.SX32 R159, R145.reuse, R161, 0x5, P1 ;  /* 0x000000a1919f7211 */ /* 0x040fe200008f2eff */
[----:B------:R-:W1:Y:S01]  /*8ab0*/  LDSM.16.MT88.4 R52, [R2+0xf000] ;  /* 0x00f000000234783b */ /* 0x000e620000004200 */
[C---:B--2---:R-:W-:Y:S02]  /*8ac0*/  LEA R154, P1, R145.reuse, R158, 0x5 ;  /* 0x0000009e919a7211 */ /* 0x044fe400078228ff */
[-C--:B---3--:R-:W-:Y:S05]  /*8ad0*/  HMMA.16816.F32 R4, R36, R40.reuse, R4 ;  /* 0x000000282404723c */ /* 0x088fea0000001804 */
        /* <DEDUP_REMOVED lines=21> */
[C---:B--2---:R-:W-:Y:S03]  /*8c30*/  LEA R148, P1, R145.reuse, R132, 0x5 ;  /* 0x0000008491947211 */ /* 0x044fe600078228ff */
[----:B------:R-:W-:Y:S01]  /*8c40*/  HMMA.16816.F32 R32, R36, R58, R32 ;  /* 0x0000003a2420723c */ /* 0x000fe20000001820 */
[----:B------:R-:W2:Y:S03]  /*8c50*/  LDSM.16.MT88.4 R36, [R3+0xf000] ;  /* 0x00f000000324783b */ /* 0x000ea60000004200 */
[C---:B------:R-:W-:Y:S01]  /*8c60*/  LEA.HI.X.SX32 R149, R145.reuse, R133, 0x5, P1 ;  /* 0x0000008591957211 */ /* 0x040fe200008f2eff */
[----:B------:R-:W-:Y:S03]  /*8c70*/  LDSM.16.M88.4 R56, [R144+0x1a000] ;  /* 0x01a000009038783b */ /* 0x000fe60000000200 */
[-C--:B-1----:R-:W-:Y:S05]  /*8c80*/  HMMA.16816.F32 R4, R44, R52.reuse, R4 ;  /* 0x000000342c04723c */ /* 0x082fea0000001804 */
[C---:B------:R-:W-:Y:S03]  /*8c90*/  IMAD.WIDE R180, R145.reuse, -0x1c0, R148 ;  /* 0xfffffe4091b47825 */ /* 0x040fe600078e0294 */
[C---:B---3--:R-:W-:Y:S04]  /*8ca0*/  HMMA.16816.F32 R8, R40.reuse, R52, R8 ;  /* 0x000000342808723c */ /* 0x048fe80000001808 */
[C---:B------:R-:W-:Y:S04]  /*8cb0*/  LEA R66, P1, R145.reuse, R180, 0x5 ;  /* 0x000000b491427211 */ /* 0x040fe800078228ff */
[-C--:B------:R-:W-:Y:S03]  /*8cc0*/  HMMA.16816.F32 R12, R40, R54.reuse, R12 ;  /* 0x00000036280c723c */ /* 0x080fe6000000180c */
[C---:B------:R-:W-:Y:S02]  /*8cd0*/  LEA.HI.X.SX32 R67, R145.reuse, R181, 0x5, P1 ;  /* 0x000000b591437211 */ /* 0x040fe400008f2eff */
[C---:B------:R-:W-:Y:S03]  /*8ce0*/  LEA R64, P1, R145.reuse, R66, 0x5 ;  /* 0x0000004291407211 */ /* 0x040fe600078228ff */
[C---:B------:R-:W-:Y:S01]  /*8cf0*/  HMMA.16816.F32 R16, R44.reuse, R54, R16 ;  /* 0x000000362c10723c */ /* 0x040fe20000001810 */
[----:B------:R1:W3:Y:S03]  /*8d00*/  LDSM.16.MT88.4 R52, [R2+0xf800] ;  /* 0x00f800000234783b */ /* 0x0002e60000004200 */
[C---:B------:R-:W-:Y:S02]  /*8d10*/  LEA.HI.X.SX32 R65, R145.reuse, R67, 0x5, P1 ;  /* 0x0000004391417211 */ /* 0x040fe400008f2eff */
[C---:B------:R-:W-:Y:S02]  /*8d20*/  LEA R62, P1, R145.reuse, R64, 0x5 ;  /* 0x00000040913e7211 */ /* 0x040fe400078228ff */
[-C--:B--2---:R-:W-:Y:S03]  /*8d30*/  HMMA.16816.F32 R20, R44, R36.reuse, R20 ;  /* 0x000000242c14723c */ /* 0x084fe60000001814 */
        /* <DEDUP_REMOVED lines=8> */
[----:B------:R1:W2:Y:S07]  /*8dc0*/  LDSM.16.MT88.4 R36, [R3+0xf800] ;  /* 0x00f800000324783b */ /* 0x0002ae0000004200 */
[-C--:B---3--:R-:W-:Y:S08]  /*8dd0*/  HMMA.16816.F32 R4, R48, R52.reuse, R4 ;  /* 0x000000343004723c */ /* 0x088ff00000001804 */
        /* <DEDUP_REMOVED lines=9> */
[----:B----4-:R-:W3:Y:S01]  /*8e70*/  @P5 LDG.E R185, desc[UR34][R2.64+-0x200] ;  /* 0xfffe002202b95981 */ /* 0x010ee2000c1e1900 */
[----:B------:R-:W-:Y:S02]  /*8e80*/  UISETP.GT.AND UP0, UPT, UR37, UR43, UPT ;  /* 0x0000002b2500728c */ /* 0x000fe4000bf04270 */
[C---:B------:R-:W-:Y:S01]  /*8e90*/  LEA.HI.X.SX32 R47, R145.reuse, R53, 0x5, P1 ;  /* 0x00000035912f7211 */ /* 0x040fe200008f2eff */
[----:B-----5:R-:W4:Y:S01]  /*8ea0*/  @P5 LDG.E R184, desc[UR34][R2.64+-0x1e0] ;  /* 0xfffe202202b85981 */ /* 0x020f22000c1e1900 */
[C---:B------:R-:W-:Y:S02]  /*8eb0*/  LEA R44, P1, R145.reuse, R46, 0x5 ;  /* 0x0000002e912c7211 */ /* 0x040fe400078228ff */
[-C--:B--2---:R-:W-:Y:S01]  /*8ec0*/  HMMA.16816.F32 R20, R48, R36.reuse, R20 ;  /* 0x000000243014723c */ /* 0x084fe20000001814 */
[----:B------:R-:W2:Y:S02]  /*8ed0*/  @P5 LDG.E R183, desc[UR34][R2.64+-0x100] ;  /* 0xffff002202b75981 */ /* 0x000ea4000c1e1900 */
[C---:B------:R-:W-:Y:S02]  /*8ee0*/  LEA.HI.X.SX32 R45, R145.reuse, R47, 0x5, P1 ;  /* 0x0000002f912d7211 */ /* 0x040fe400008f2eff */
[----:B------:R1:W5:Y:S01]  /*8ef0*/  @P5 LDG.E R182, desc[UR34][R2.64+-0xe0] ;  /* 0xffff202202b65981 */ /* 0x000362000c1e1900 */
[C---:B------:R-:W-:Y:S02]  /*8f00*/  LEA R42, P1, R145.reuse, R44, 0x5 ;  /* 0x0000002c912a7211 */ /* 0x040fe400078228ff */
[C---:B------:R-:W-:Y:S01]  /*8f10*/  HMMA.16816.F32 R24, R56.reuse, R36, R24 ;  /* 0x000000243818723c */ /* 0x040fe20000001818 */
[----:B------:R-:W-:Y:S03]  /*8f20*/  REDG.E.ADD.F32.FTZ.RN.STRONG.GPU desc[UR34][R222.64], R4 ;  /* 0x00000004de0079a6 */ /* 0x000fe6000c12f322 */
[C---:B------:R-:W-:Y:S01]  /*8f30*/  LEA.HI.X.SX32 R43, R145.reuse, R45, 0x5, P1 ;  /* 0x0000002d912b7211 */ /* 0x040fe200008f2eff */
[----:B------:R-:W-:Y:S01]  /*8f40*/  REDG.E.ADD.F32.FTZ.RN.STRONG.GPU desc[UR34][R170.64], R5 ;  /* 0x00000005aa0079a6 */ /* 0x000fe2000c12f322 */
[C---:B------:R-:W-:Y:S02]  /*8f50*/  LEA R40, P1, R145.reuse, R42, 0x5 ;  /* 0x0000002a91287211 */ /* 0x040fe400078228ff */
[-C--:B------:R-:W-:Y:S01]  /*8f60*/  HMMA.16816.F32 R28, R56, R38.reuse, R28 ;  /* 0x00000026381c723c */ /* 0x080fe2000000181c */
[----:B------:R1:W-:Y:S02]  /*8f70*/  REDG.E.ADD.F32.FTZ.RN.STRONG.GPU desc[UR34][R168.64], R6 ;  /* 0x00000006a80079a6 */ /* 0x0003e4000c12f322 */
[C---:B------:R-:W-:Y:S02]  /*8f80*/  LEA.HI.X.SX32 R41, R145.reuse, R43, 0x5, P1 ;  /* 0x0000002b91297211 */ /* 0x040fe400008f2eff */
[----:B------:R1:W-:Y:S01]  /*8f90*/  REDG.E.ADD.F32.FTZ.RN.STRONG.GPU desc[UR34][R166.64], R7 ;  /* 0x00000007a60079a6 */ /* 0x0003e2000c12f322 */
[C---:B------:R-:W-:Y:S02]  /*8fa0*/  LEA R36, P1, R145.reuse, R40, 0x5 ;  /* 0x0000002891247211 */ /* 0x040fe400078228ff */
[----:B------:R-:W-:Y:S01]  /*8fb0*/  HMMA.16816.F32 R32, R48, R38, R32 ;  /* 0x000000263020723c */ /* 0x000fe20000001820 */
[----:B------:R1:W-:Y:S03]  /*8fc0*/  REDG.E.ADD.F32.FTZ.RN.STRONG.GPU desc[UR34][R164.64], R8 ;  /* 0x00000008a40079a6 */ /* 0x0003e6000c12f322 */
[C---:B------:R-:W-:Y:S01]  /*8fd0*/  LEA.HI.X.SX32 R37, R145.reuse, R41, 0x5, P1 ;  /* 0x0000002991257211 */ /* 0x040fe200008f2eff */
[----:B------:R1:W-:Y:S04]  /*8fe0*/  REDG.E.ADD.F32.FTZ.RN.STRONG.GPU desc[UR34][R162.64], R9 ;  /* 0x00000009a20079a6 */ /* 0x0003e8000c12f322 */
[----:B------:R-:W-:Y:S04]  /*8ff0*/  REDG.E.ADD.F32.FTZ.RN.STRONG.GPU desc[UR34][R160.64], R10 ;  /* 0x0000000aa00079a6 */ /* 0x000fe8000c12f322 */
        /* <DEDUP_REMOVED lines=31> */
[----:B------:R1:W-:Y:S04]  /*91f0*/  REDG.E.ADD.F32.FTZ.RN.STRONG.GPU desc[UR34][R2.64+0x80], R30 ;  /* 0x0000801e020079a6 */ /* 0x0003e8000c12f322 */
[----:B------:R-:W-:Y:S04]  /*9200*/  REDG.E.ADD.F32.FTZ.RN.STRONG.GPU desc[UR34][R8.64+0x80], R31 ;  /* 0x0000801f080079a6 */ /* 0x000fe8000c12f322 */
[----:B------:R-:W-:Y:S04]  /*9210*/  LDSM.16.MT88.4 R4, [R0+0x14000] ;  /* 0x014000000004783b */ /* 0x000fe80000004200 */
[----:B------:R-:W1:Y:S04]  /*9220*/  LDSM.16.MT88.4 R8, [R172] ;  /* 0x00000000ac08783b */ /* 0x000e680000004200 */
[----:B------:R-:W1:Y:S04]  /*9230*/  LDSM.16.MT88.4 R12, [R0+0x18000] ;  /* 0x01800000000c783b */ /* 0x000e680000004200 */
[----:B------:R-:W-:Y:S04]  /*9240*/  LDSM.16.MT88.4 R20, [R0+0x14800] ;  /* 0x014800000014783b */ /* 0x000fe80000004200 */
[----:B------:R-:W-:Y:S01]  /*9250*/  LDSM.16.MT88.4 R24, [R172+0x800] ;  /* 0x00080000ac18783b */ /* 0x000fe20000004200 */
[----:B-1----:R-:W-:Y:S03]  /*9260*/  IMAD.IADD R2, R157, 0x1, R172 ;  /* 0x000000019d027824 */ /* 0x002fe600078e02ac */
[----:B------:R-:W-:Y:S04]  /*9270*/  LDSM.16.MT88.4 R32, [R0+0x18800] ;  /* 0x018800000020783b */ /* 0x000fe80000004200 */
[----:B------:R-:W1:Y:S04]  /*9280*/  LDSM.16.MT88.4 R16, [R2] ;  /* 0x000000000210783b */ /* 0x000e680000004200 */
[----:B------:R-:W1:Y:S04]  /*9290*/  LDSM.16.MT88.4 R28, [R2+0x800] ;  /* 0x00080000021c783b */ /* 0x000e680000004200 */
[----:B------:R-:W-:Y:S04]  /*92a0*/  LDSM.16.MT88.4 R36, [R172+0x1000] ;  /* 0x00100000ac24783b */ /* 0x000fe80000004200 */
[----:B------:R-:W-:Y:S04]  /*92b0*/  LDSM.16.MT88.4 R40, [R0+0x19000] ;  /* 0x019000000028783b */ /* 0x000fe80000004200 */
[----:B------:R-:W-:Y:S01]  /*92c0*/  LDSM.16.MT88.4 R44, [R2+0x1000] ;  /* 0x00100000022c783b */ /* 0x000fe20000004200 */
        /* <DEDUP_REMOVED lines=10> */
[----:B------:R-:W1:Y:S04]  /*9370*/  LDSM.16.MT88.4 R4, [R0+0x15800] ;  /* 0x015800000004783b */ /* 0x000e680000004200 */
[----:B------:R-:W1:Y:S03]  /*9380*/  LDSM.16.MT88.4 R16, [R0+0x19800] ;  /* 0x019800000010783b */ /* 0x000e660000004200 */
[-C--:B------:R-:W-:Y:S08]  /*9390*/  HMMA.16816.F32 R100, R20, R24.reuse, R100 ;  /* 0x000000181464723c */ /* 0x080ff00000001864 */
[C---:B------:R-:W-:Y:S08]  /*93a0*/  HMMA.16816.F32 R104, R32.reuse, R24, R104 ;  /* 0x000000182068723c */ /* 0x040ff00000001868 */
[-C--:B------:R-:W-:Y:S08]  /*93b0*/  HMMA.16816.F32 R108, R32, R26.reuse, R108 ;  /* 0x0000001a206c723c */ /* 0x080ff0000000186c */
[C---:B------:R-:W-:Y:S01]  /*93c0*/  HMMA.16816.F32 R112, R20.reuse, R26, R112 ;  /* 0x0000001a1470723c */ /* 0x040fe20000001870 */
[----:B------:R-:W1:Y:S07]  /*93d0*/  LDSM.16.MT88.4 R24, [R2+0x1800] ;  /* 0x001800000218783b */ /* 0x000e6e0000004200 */
[-C--:B------:R-:W-:Y:S08]  /*93e0*/  HMMA.16816.F32 R116, R20, R28.reuse, R116 ;  /* 0x0000001c1474723c */ /* 0x080ff00000001874 */
[C---:B------:R-:W-:Y:S01]  /*93f0*/  HMMA.16816.F32 R120, R32.reuse, R28, R120 ;  /* 0x0000001c2078723c */ /* 0x040fe20000001878 */
[----:B---3--:R-:W-:Y:S07]  /*9400*/  @P5 STL [R1+0x20], R185 ;  /* 0x000020b901005387 */ /* 0x008fee0000100800 */
[-C--:B------:R-:W-:Y:S01]  /*9410*/  HMMA.16816.F32 R124, R32, R30.reuse, R124 ;  /* 0x0000001e207c723c */ /* 0x080fe2000000187c */
[----:B------:R-:W-:Y:S04]  /*9420*/  LDSM.16.MT88.4 R32, [R0+0x1a000] ;  /* 0x01a000000020783b */ /* 0x000fe80000004200 */
[----:B----4-:R-:W-:Y:S03]  /*9430*/  @P5 STL [R1+0x1c], R184 ;  /* 0x00001cb801005387 */ /* 0x010fe60000100800 */
[----:B------:R-:W-:Y:S01]  /*9440*/  HMMA.16816.F32 R128, R20, R30, R128 ;  /* 0x0000001e1480723c */ /* 0x000fe20000001880 */
[----:B------:R-:W-:Y:S04]  /*9450*/  LDSM.16.MT88.4 R20, [R0+0x16000] ;  /* 0x016000000014783b */ /* 0x000fe80000004200 */
[----:B------:R-:W3:Y:S03]  /*9460*/  LDSM.16.MT88.4 R28, [R172+0x2000] ;  /* 0x00200000ac1c783b */ /* 0x000ee60000004200 */
[-C--:B------:R-:W-:Y:S01]  /*9470*/  HMMA.16816.F32 R100, R8, R36.reuse, R100 ;  /* 0x000000240864723c */ /* 0x080fe20000001864 */
[----:B--2---:R-:W-:Y:S04]  /*9480*/  @P5 STL [R1+0x18], R183 ;  /* 0x000018b701005387 */ /* 0x004fe80000100800 */
[----:B-----5:R-:W-:Y:S03]  /*9490*/  @P5 STL [R1+0x14], R182 ;  /* 0x000014b601005387 */ /* 0x020fe60000100800 */
        /* <DEDUP_REMOVED lines=18> */
[----:B------:R-:W4:Y:S07]  /*95c0*/  LDSM.16.MT88.4 R16, [R2+0x2800] ;  /* 0x002800000210783b */ /* 0x000f2e0000004200 */
[----:B------:R-:W-:Y:S01]  /*95d0*/  HMMA.16816.F32 R128, R4, R26, R128 ;  /* 0x0000001a0480723c */ /* 0x000fe20000001880 */
[----:B------:R-:W-:Y:S04]  /*95e0*/  LDSM.16.MT88.4 R4, [R0+0x17000] ;  /* 0x017000000004783b */ /* 0x000fe80000004200 */
[----:B------:R-:W5:Y:S03]  /*95f0*/  LDSM.16.MT88.4 R24, [R172+0x3000] ;  /* 0x00300000ac18783b */ /* 0x000f660000004200 */
[-C--:B---3--:R-:W-:Y:S08]  /*9600*/  HMMA.16816.F32 R100, R20, R28.reuse, R100 ;  /* 0x0000001c1464723c */ /* 0x088ff00000001864 */
[C---:B------:R-:W-:Y:S08]  /*9610*/  HMMA.16816.F32 R104, R32.reuse, R28, R104 ;  /* 0x0000001c2068723c */ /* 0x040ff00000001868 */
[-C--:B------:R-:W-:Y:S08]  /*9620*/  HMMA.16816.F32 R108, R32, R30.reuse, R108 ;  /* 0x0000001e206c723c */ /* 0x080ff0000000186c */
[C---:B------:R-:W-:Y:S01]  /*9630*/  HMMA.16816.F32 R112, R20.reuse, R30, R112 ;  /* 0x0000001e1470723c */ /* 0x040fe20000001870 */
[----:B------:R-:W3:Y:S07]  /*9640*/  LDSM.16.MT88.4 R28, [R0+0x1b000] ;  /* 0x01b00000001c783b */ /* 0x000eee0000004200 */
[-C--:B--2---:R-:W-:Y:S08]  /*9650*/  HMMA.16816.F32 R116, R20, R36.reuse, R116 ;  /* 0x000000241474723c */ /* 0x084ff00000001874 */
[C---:B------:R-:W-:Y:S08]  /*9660*/  HMMA.16816.F32 R120, R32.reuse, R36, R120 ;  /* 0x000000242078723c */ /* 0x040ff00000001878 */
[-C--:B------:R-:W-:Y:S01]  /*9670*/  HMMA.16816.F32 R124, R32, R38.reuse, R124 ;  /* 0x00000026207c723c */ /* 0x080fe2000000187c */
[----:B------:R-:W-:Y:S07]  /*9680*/  LDSM.16.MT88.4 R32, [R172+0x3800] ;  /* 0x00380000ac20783b */ /* 0x000fee0000004200 */
[----:B------:R-:W-:Y:S01]  /*9690*/  HMMA.16816.F32 R128, R20, R38, R128 ;  /* 0x000000261480723c */ /* 0x000fe20000001880 */
[----:B------:R-:W2:Y:S04]  /*96a0*/  LDSM.16.MT88.4 R20, [R2+0x3000] ;  /* 0x003000000214783b */ /* 0x000ea80000004200 */
[----:B------:R-:W-:Y:S03]  /*96b0*/  LDSM.16.MT88.4 R36, [R0+0x1b800] ;  /* 0x01b800000024783b */ /* 0x000fe60000004200 */
[-C--:B-1----:R-:W-:Y:S08]  /*96c0*/  HMMA.16816.F32 R100, R8, R12.reuse, R100 ;  /* 0x0000000c0864723c */ /* 0x082ff00000001864 */
[C---:B------:R-:W-:Y:S08]  /*96d0*/  HMMA.16816.F32 R104, R40.reuse, R12, R104 ;  /* 0x0000000c2868723c */ /* 0x040ff00000001868 */
[-C--:B------:R-:W-:Y:S08]  /*96e0*/  HMMA.16816.F32 R108, R40, R14.reuse, R108 ;  /* 0x0000000e286c723c */ /* 0x080ff0000000186c */
[C---:B------:R-:W-:Y:S01]  /*96f0*/  HMMA.16816.F32 R112, R8.reuse, R14, R112 ;  /* 0x0000000e0870723c */ /* 0x040fe20000001870 */
[----:B------:R1:W2:Y:S07]  /*9700*/  LDSM.16.MT88.4 R12, [R0+0x17800] ;  /* 0x01780000000c783b */ /* 0x0002ae0000004200 */
[-C--:B----4-:R-:W-:Y:S08]  /*9710*/  HMMA.16816.F32 R116, R8, R16.reuse, R116 ;  /* 0x000000100874723c */ /* 0x090ff00000001874 */
[C---:B------:R-:W-:Y:S08]  /*9720*/  HMMA.16816.F32 R120, R40.reuse, R16, R120 ;  /* 0x000000102878723c */ /* 0x040ff00000001878 */
[-C--:B------:R-:W-:Y:S01]  /*9730*/  HMMA.16816.F32 R124, R40, R18.reuse, R124 ;  /* 0x00000012287c723c */ /* 0x080fe2000000187c */
[----:B------:R-:W4:Y:S02]  /*9740*/  LDSM.16.MT88.4 R40, [R2+0x3800] ;  /* 0x003800000228783b */ /* 0x000f240000004200 */
[C---:B-1----:R-:W-:Y:S02]  /*9750*/  VIADD R0, R172.reuse, 0xffffc000 ;  /* 0xffffc000ac007836 */ /* 0x042fe40000000000 */
[----:B------:R-:W-:Y:S03]  /*9760*/  @P2 VIADD R0, R172, 0x4000 ;  /* 0x00004000ac002836 */ /* 0x000fe60000000000 */
[----:B------:R-:W-:Y:S04]  /*9770*/  HMMA.16816.F32 R128, R8, R18, R128 ;  /* 0x000000120880723c */ /* 0x000fe80000001880 */
[----:B------:R-:W-:Y:S04]  /*9780*/  IMAD.MOV.U32 R172, RZ, RZ, R0 ;  /* 0x000000ffffac7224 */ /* 0x000fe800078e0000 */
[-C--:B-----5:R-:W-:Y:S08]  /*9790*/  HMMA.16816.F32 R100, R4, R24.reuse, R100 ;  /* 0x000000180464723c */ /* 0x0a0ff00000001864 */
[C---:B---3--:R-:W-:Y:S08]  /*97a0*/  HMMA.16816.F32 R104, R28.reuse, R24, R104 ;  /* 0x000000181c68723c */ /* 0x048ff00000001868 */
        /* <DEDUP_REMOVED lines=10> */
[-C--:B----4-:R-:W-:Y:S08]  /*9850*/  HMMA.16816.F32 R116, R12, R40.reuse, R116 ;  /* 0x000000280c74723c */ /* 0x090ff00000001874 */
        /* <DEDUP_REMOVED lines=134> */
.L_x_438:
[----:B------:R-:W2:Y:S01]  /*a0c0*/  LDCU.64 UR10, c[0x0][0x5c0] ;  /* 0x0000b800ff0a77ac */ /* 0x000ea20008000a00 */
[----:B------:R-:W-:-:S04]  /*a0d0*/  UIADD3 UR5, UPT, UPT, UR39, UR41, URZ ;  /* 0x0000002927057290 */ /* 0x000fc8000fffe0ff */
[----:B--2---:R-:W-:Y:S02]  /*a0e0*/  UIMAD.WIDE.U32 UR36, UR5, UR10, URZ ;  /* 0x0000000a052472a5 */ /* 0x004fe4000f8e00ff */
[----:B------:R-:W-:-:S04]  /*a0f0*/  UIMAD UR5, UR5, UR11, URZ ;  /* 0x0000000b050572a4 */ /* 0x000fc8000f8e02ff */
[----:B------:R-:W-:-:S06]  /*a100*/  UIADD3 UR5, UPT, UPT, UR37, UR5, URZ ;  /* 0x0000000525057290 */ /* 0x000fcc000fffe0ff */
[----:B-1----:R-:W-:Y:S02]  /*a110*/  MOV R0, UR5 ;  /* 0x0000000500007c02 */ /* 0x002fe40008000f00 */
.L_x_439:
        /* <DEDUP_REMOVED lines=12> */
.L_x_440:
[----:B------:R-:W1:Y:S01]  /*a1e0*/  LDCU.64 UR8, c[0x0][0x5c8] ;  /* 0x0000b900ff0877ac */ /* 0x000e620008000a00 */
[----:B------:R-:W-:-:S04]  /*a1f0*/  UIADD3 UR5, UPT, UPT, UR39, UR41, URZ ;  /* 0x0000002927057290 */ /* 0x000fc8000fffe0ff */
[----:B-1----:R-:W-:Y:S02]  /*a200*/  UIMAD.WIDE.U32 UR16, UR5, UR8, URZ ;  /* 0x00000008051072a5 */ /* 0x002fe4000f8e00ff */
[----:B------:R-:W-:-:S04]  /*a210*/  UIMAD UR5, UR5, UR9, URZ ;  /* 0x00000009050572a4 */ /* 0x000fc8000f8e02ff */
[----:B------:R-:W-:-:S06]  /*a220*/  UIADD3 UR5, UPT, UPT, UR17, UR5, URZ ;  /* 0x0000000511057290 */ /* 0x000fcc000fffe0ff */
[----:B------:R-:W-:-:S07]  /*a230*/  MOV R20, UR5 ;  /* 0x0000000500147c02 */ /* 0x000fce0008000f00 */
.L_x_441:
        /* <DEDUP_REMOVED lines=44> */
.L_x_443:
[----:B------:R-:W-:Y:S05]  /*a500*/  BSYNC.RECONVERGENT B0 ;  /* 0x0000000000007941 */ /* 0x000fea0003800200 */
.L_x_442:
        /* <DEDUP_REMOVED lines=12> */
.L_x_445:
[----:B------:R-:W-:Y:S05]  /*a5d0*/  BSYNC.RECONVERGENT B0 ;  /* 0x0000000000007941 */ /* 0x000fea0003800200 */
.L_x_444:
        /* <DEDUP_REMOVED lines=14> */
.L_x_447:
[----:B------:R-:W-:Y:S05]  /*a6c0*/  BSYNC.RECONVERGENT B0 ;  /* 0x0000000000007941 */ /* 0x000fea0003800200 */
.L_x_446:
[----:B--2-4-:R2:W4:Y:S01]  /*a6d0*/  LDS.128 R8, [R139+0xf000] ;  /* 0x00f000008b087984 */ /* 0x0145220000000c00 */
[----:B------:R-:W-:Y:S01]  /*a6e0*/  BSSY.RECONVERGENT B0, `(.L_x_448) ;  /* 0x000000e000007945 */ /* 0x000fe20003800200 */
[----:B------:R-:W-:Y:S02]  /*a6f0*/  MOV R13, UR8 ;  /* 0x00000008000d7c02 */ /* 0x000fe40008000f00 */
[----:B------:R-:W-:Y:S01]  /*a700*/  IADD3.X R31, PT, PT, RZ, RZ, RZ, P0, !PT ;  /* 0x000000ffff1f7210 */ /* 0x000fe200007fe4ff */
[----:B------:R-:W-:Y:S06]  /*a710*/  @P3 BRA `(.L_x_449) ;  /* 0x0000000000283947 */ /* 0x000fec0003800000 */
[----:B------:R-:W5:Y:S01]  /*a720*/  LDCU.64 UR12, c[0x0][0x560] ;  /* 0x0000ac00ff0c77ac */ /* 0x000f620008000a00 */
[----:B------:R-:W-:Y:S01]  /*a730*/  MOV R2, R6 ;  /* 0x0000000600027202 */ /* 0x000fe20000000f00 */
[----:B------:R-:W-:Y:S01]  /*a740*/  IMAD R0, R31, UR10, RZ ;  /* 0x0000000a1f007c24 */ /* 0x000fe2000f8e02ff */
[----:B------:R-:W-:-:S03]  /*a750*/  MOV R3, R12 ;  /* 0x0000000c00037202 */ /* 0x000fc60000000f00 */
[C---:B------:R-:W-:Y:S02]  /*a760*/  IMAD R0, R30.reuse, UR11, R0 ;  /* 0x0000000b1e007c24 */ /* 0x040fe4000f8e0200 */
[----:B------:R-:W-:-:S05]  /*a770*/  IMAD.WIDE.U32 R4, R30, UR10, R2 ;  /* 0x0000000a1e047c25 */ /* 0x000fca000f8e0002 */
[----:B------:R-:W-:Y:S02]  /*a780*/  IADD3 R0, PT, PT, R0, R5, RZ ;  /* 0x0000000500007210 */ /* 0x000fe40007ffe0ff */
[----:B-----5:R-:W-:-:S04]  /*a790*/  LEA R2, P0, R4, UR12, 0x1 ;  /* 0x0000000c04027c11 */ /* 0x020fc8000f8008ff */
[----:B------:R-:W-:-:S05]  /*a7a0*/  LEA.HI.X R3, R4, UR13, R0, 0x1, P0 ;  /* 0x0000000d04037c11 */ /* 0x000fca00080f0c00 */
[----:B----4-:R4:W-:Y:S04]  /*a7b0*/  STG.E.128 desc[UR34][R2.64], R8 ;  /* 0x0000000802007986 */ /* 0x0109e8000c101d22 */
.L_x_449:
[----:B------:R-:W-:Y:S05]  /*a7c0*/  BSYNC.RECONVERGENT B0 ;  /* 0x0000000000007941 */ /* 0x000fea0003800200 */
.L_x_448:
[----:B----4-:R-:W-:Y:S01]  /*a7d0*/  MOV R2, R224 ;  /* 0x000000e000027202 */ /* 0x010fe20000000f00 */
[----:B------:R-:W-:Y:S01]  /*a7e0*/  UIMAD UR14, UR14, UR8, URZ ;  /* 0x000000080e0e72a4 */ /* 0x000fe2000f8e02ff */
[----:B------:R-:W-:Y:S01]  /*a7f0*/  MOV R3, RZ ;  /* 0x000000ff00037202 */ /* 0x000fe20000000f00 */
[----:B------:R-:W4:Y:S01]  /*a800*/  @!P6 LDC.64 R4, c[0x0][0x568] ;  /* 0x00015a00ff04eb82 */ /* 0x000f220000000a00 */
        /* <DEDUP_REMOVED lines=8> */
[----:B------:R1:W1:Y:S01]  /*a890*/  LDS.128 R20, [R139+0x12000] ;  /* 0x012000008b147984 */ /* 0x0002620000000c00 */
[----:B------:R-:W-:-:S04]  /*a8a0*/  IMAD.WIDE.U32 R8, R34, UR21, R2 ;  /* 0x0000001522087c25 */ /* 0x000fc8000f8e0002 */
[----:B------:R-:W-:Y:S01]  /*a8b0*/  IMAD R7, R35, UR21, R9 ;  /* 0x0000001523077c24 */ /* 0x000fe2000f8e0209 */
[----:B------:R-:W-:-:S05]  /*a8c0*/  @!P6 MOV R6, R8 ;  /* 0x000000080006e202 */ /* 0x000fca0000000f00 */
[----:B------:R-:W-:-:S04]  /*a8d0*/  @!P6 IMAD.WIDE.U32 R2, R179, UR8, R6 ;  /* 0x00000008b302ec25 */ /* 0x000fc8000f8e0006 */
[----:B------:R-:W-:Y:S01]  /*a8e0*/  @!P6 IMAD R0, R179, UR9, R3 ;  /* 0x00000009b300ec24 */ /* 0x000fe2000f8e0203 */
[----:B----4-:R-:W-:-:S04]  /*a8f0*/  @!P6 LEA R4, P0, R2, R4, 0x1 ;  /* 0x000000040204e211 */ /* 0x010fc800078008ff */
[----:B------:R-:W-:-:S05]  /*a900*/  @!P6 LEA.HI.X R5, R2, R5, R0, 0x1, P0 ;  /* 0x000000050205e211 */ /* 0x000fca00000f0c00 */
[----:B---3--:R3:W-:Y:S01]  /*a910*/  @!P6 STG.E.128 desc[UR34][R4.64], R12 ;  /* 0x0000000c0400e986 */ /* 0x0087e2000c101d22 */
[----:B-1----:R-:W-:Y:S05]  /*a920*/  @P5 BRA `(.L_x_451) ;  /* 0x0000000000285947 */ /* 0x002fea0003800000 */
[----:B------:R-:W3:Y:S01]  /*a930*/  LDCU.64 UR10, c[0x0][0x568] ;  /* 0x0000ad00ff0a77ac */ /* 0x000ee20008000a00 */
[----:B------:R-:W-:Y:S01]  /*a940*/  MOV R2, R8 ;  /* 0x0000000800027202 */ /* 0x000fe20000000f00 */
[----:B------:R-:W-:Y:S01]  /*a950*/  IMAD R0, R33, UR8, RZ ;  /* 0x0000000821007c24 */ /* 0x000fe2000f8e02ff */
[----:B------:R-:W-:-:S03]  /*a960*/  MOV R3, R7 ;  /* 0x0000000700037202 */ /* 0x000fc60000000f00 */
[C---:B------:R-:W-:Y:S02]  /*a970*/  IMAD R0, R28.reuse, UR9, R0 ;  /* 0x000000091c007c24 */ /* 0x040fe4000f8e0200 */
[----:B------:R-:W-:-:S05]  /*a980*/  IMAD.WIDE.U32 R2, R28, UR8, R2 ;  /* 0x000000081c027c25 */ /* 0x000fca000f8e0002 */
[----:B------:R-:W-:Y:S02]  /*a990*/  IADD3 R0, PT, PT, R0, R3, RZ ;  /* 0x0000000300007210 */ /* 0x000fe40007ffe0ff */
[----:B---3--:R-:W-:-:S04]  /*a9a0*/  LEA R4, P0, R2, UR10, 0x1 ;  /* 0x0000000a02047c11 */ /* 0x008fc8000f8008ff */
[----:B------:R-:W-:-:S05]  /*a9b0*/  LEA.HI.X R5, R2, UR11, R0, 0x1, P0 ;  /* 0x0000000b02057c11 */ /* 0x000fca00080f0c00 */
[----:B------:R1:W-:Y:S04]  /*a9c0*/  STG.E.128 desc[UR34][R4.64], R16 ;  /* 0x0000001004007986 */ /* 0x0003e8000c101d22 */
.L_x_451:
[----:B------:R-:W-:Y:S05]  /*a9d0*/  BSYNC.RECONVERGENT B0 ;  /* 0x0000000000007941 */ /* 0x000fea0003800200 */
.L_x_450:
        /* <DEDUP_REMOVED lines=9> */
[----:B-1-3--:R-:W-:-:S04]  /*aa70*/  LEA R4, P0, R2, UR10, 0x1 ;  /* 0x0000000a02047c11 */ /* 0x00afc8000f8008ff */
[----:B------:R-:W-:-:S05]  /*aa80*/  LEA.HI.X R5, R2, UR11, R0, 0x1, P0 ;  /* 0x0000000b02057c11 */ /* 0x000fca00080f0c00 */
[----:B------:R4:W-:Y:S04]  /*aa90*/  STG.E.128 desc[UR34][R4.64], R20 ;  /* 0x0000001404007986 */ /* 0x0009e8000c101d22 */
.L_x_453:
[----:B------:R-:W-:Y:S05]  /*aaa0*/  BSYNC.RECONVERGENT B0 ;  /* 0x0000000000007941 */ /* 0x000fea0003800200 */
.L_x_452:
[----:B------:R-:W-:Y:S05]  /*aab0*/  @P3 BRA `(.L_x_394) ;  /* 0x0000000000283947 */ /* 0x000fea0003800000 */
[----:B------:R-:W5:Y:S01]  /*aac0*/  LDCU.64 UR10, c[0x0][0x568] ;  /* 0x0000ad00ff0a77ac */ /* 0x000f620008000a00 */
[----:B------:R-:W-:Y:S01]  /*aad0*/  MOV R2, R8 ;  /* 0x0000000800027202 */ /* 0x000fe20000000f00 */
[----:B------:R-:W-:Y:S01]  /*aae0*/  IMAD R0, R31, UR8, RZ ;  /* 0x000000081f007c24 */ /* 0x000fe2000f8e02ff */
[----:B------:R-:W-:-:S03]  /*aaf0*/  MOV R3, R7 ;  /* 0x0000000700037202 */ /* 0x000fc60000000f00 */
[C---:B------:R-:W-:Y:S02]  /*ab00*/  IMAD R0, R30.reuse, UR9, R0 ;  /* 0x000000091e007c24 */ /* 0x040fe4000f8e0200 */
[----:B-1-34-:R-:W-:-:S05]  /*ab10*/  IMAD.WIDE.U32 R4, R30, UR8, R2 ;  /* 0x000000081e047c25 */ /* 0x01afca000f8e0002 */
[----:B------:R-:W-:Y:S02]  /*ab20*/  IADD3 R0, PT, PT, R0, R5, RZ ;  /* 0x0000000500007210 */ /* 0x000fe40007ffe0ff */
[----:B-----5:R-:W-:-:S04]  /*ab30*/  LEA R2, P0, R4, UR10, 0x1 ;  /* 0x0000000a04027c11 */ /* 0x020fc8000f8008ff */
[----:B------:R-:W-:-:S05]  /*ab40*/  LEA.HI.X R3, R4, UR11, R0, 0x1, P0 ;  /* 0x0000000b04037c11 */ /* 0x000fca00080f0c00 */
[----:B------:R1:W-:Y:S04]  /*ab50*/  STG.E.128 desc[UR34][R2.64], R24 ;  /* 0x0000001802007986 */ /* 0x0003e8000c101d22 */
.L_x_394:
[----:B------:R-:W-:Y:S05]  /*ab60*/  BSYNC.RECONVERGENT B1 ;  /* 0x0000000000017941 */ /* 0x000fea0003800200 */
.L_x_368:
[----:B------:R-:W5:Y:S01]  /*ab70*/  LDCU UR8, c[0x0][0x438] ;  /* 0x00008700ff0877ac */ /* 0x000f620008000800 */
[----:B------:R-:W3:Y:S01]  /*ab80*/  LDCU UR9, c[0x0][0x370] ;  /* 0x00006e00ff0977ac */ /* 0x000ee20008000800 */
[----:B------:R-:W-:Y:S01]  /*ab90*/  UMOV UR10, UR20 ;  /* 0x00000014000a7c82 */ /* 0x000fe20008000000 */
[----:B-----5:R-:W-:-:S04]  /*aba0*/  UIADD3 UR8, UPT, UPT, UR8, 0x7f, URZ ;  /* 0x0000007f08087890 */ /* 0x020fc8000fffe0ff */
[----:B------:R-:W-:Y:S02]  /*abb0*/  USHF.R.S32.HI UR5, URZ, 0x1f, UR8 ;  /* 0x0000001fff057899 */ /* 0x000fe40008011408 */
[----:B---3--:R-:W-:Y:S02]  /*abc0*/  UIADD3 UR42, UPT, UPT, UR9, UR42, URZ ;  /* 0x0000002a092a7290 */ /* 0x008fe4000fffe0ff */
[----:B------:R-:W-:-:S04]  /*abd0*/  ULEA.HI UR5, UR5, UR8, URZ, 0x7 ;  /* 0x0000000805057291 */ /* 0x000fc8000f8f38ff */
[----:B------:R-:W-:-:S04]  /*abe0*/  USHF.R.S32.HI UR5, URZ, 0x7, UR5 ;  /* 0x00000007ff057899 */ /* 0x000fc80008011405 */
[----:B------:R-:W-:-:S09]  /*abf0*/  UISETP.GE.AND UP0, UPT, UR42, UR5, UPT ;  /* 0x000000052a00728c */ /* 0x000fd2000bf06270 */
[----:B------:R-:W-:Y:S05]  /*ac00*/  BRA.U !UP0, `(.L_x_454) ;  /* 0xffffff5508c47547 */ /* 0x000fea000b83ffff */
[----:B------:R-:W-:Y:S05]  /*ac10*/  EXIT ;  /* 0x000000000000794d */ /* 0x000fea0003800000 */
.L_x_455:
        /* <DEDUP_REMOVED lines=14> */
.L_x_1410:


//--------------------- .text._ZN5flash27flash_bwd_convert_dq_kernelI23Flash_bwd_kernel_traitsILi64ELi64ELi128ELi8ELi2ELi4ELi4ELb1ELb0EN7cutlass6half_tE19Flash_kernel_traitsILi64ELi64ELi128ELi8ES3_EEEEvNS_16Flash_bwd_paramsEi --------------------------
	.section	.text._ZN5flash27flash_bwd_convert_dq_kernelI23Flash_bwd_kernel_traitsILi64ELi64ELi128ELi8ELi2ELi4ELi4ELb1ELb0EN7cutlass6half_tE19Flash_kernel_traitsILi64ELi64ELi128ELi8ES3_EEEEvNS_16Flash_bwd_paramsEi,"ax",@progbits
	.align	128
        .global         _ZN5flash27flash_bwd_convert_dq_kernelI23Flash_bwd_kernel_traitsILi64ELi64ELi128ELi8ELi2ELi4ELi4ELb1ELb0EN7cutlass6half_tE19Flash_kernel_traitsILi64ELi64ELi128ELi8ES3_EEEEvNS_16Flash_bwd_paramsEi
        .type           _ZN5flash27flash_bwd_convert_dq_kernelI23Flash_bwd_kernel_traitsILi64ELi64ELi128ELi8ELi2ELi4ELi4ELb1ELb0EN7cutlass6half_tE19Flash_kernel_traitsILi64ELi64ELi128ELi8ES3_EEEEvNS_16Flash_bwd_paramsEi,@function
        .size           _ZN5flash27flash_bwd_convert_dq_kernelI23Flash_bwd_kernel_traitsILi64ELi64ELi128ELi8ELi2ELi4ELi4ELb1ELb0EN7cutlass6half_tE19Flash_kernel_traitsILi64ELi64ELi128ELi8ES3_EEEEvNS_16Flash_bwd_paramsEi,(.L_x_1411 - _ZN5flash27flash_bwd_convert_dq_kernelI23Flash_bwd_kernel_traitsILi64ELi64ELi128ELi8ELi2ELi4ELi4ELb1ELb0EN7cutlass6half_tE19Flash_kernel_traitsILi64ELi64ELi128ELi8ES3_EEEEvNS_16Flash_bwd_paramsEi)
        .other          _ZN5flash27flash_bwd_convert_dq_kernelI23Flash_bwd_kernel_traitsILi64ELi64ELi128ELi8ELi2ELi4ELi4ELb1ELb0EN7cutlass6half_tE19Flash_kernel_traitsILi64ELi64ELi128ELi8ES3_EEEEvNS_16Flash_bwd_paramsEi,@"STO_CUDA_ENTRY STV_DEFAULT"
_ZN5flash27flash_bwd_convert_dq_kernelI23Flash_bwd_kernel_traitsILi64ELi64ELi128ELi8ELi2ELi4ELi4ELb1ELb0EN7cutlass6half_tE19Flash_kernel_traitsILi64ELi64ELi128ELi8ES3_EEEEvNS_16Flash_bwd_paramsEi:
.text._ZN5flash27flash_bwd_convert_dq_kernelI23Flash_bwd_kernel_traitsILi64ELi64ELi128ELi8ELi2ELi4ELi4ELb1ELb0EN7cutlass6half_tE19Flash_kernel_traitsILi64ELi64ELi128ELi8ES3_EEEEvNS_16Flash_bwd_paramsEi:
[----:B------:R-:W-:Y:S01]  /*0000*/  LDC R1, c[0x0][0x37c] ;  /* 0x0000df00ff017b82 */ /* 0x000fe20000000800 */
[----:B------:R-:W0:Y:S07]  /*0010*/  LDCU.64 UR6, c[0x0][0x460] ;  /* 0x00008c00ff0677ac */ /* 0x000e2e0008000a00 */
[----:B------:R-:W1:Y:S01]  /*0020*/  S2UR UR10, SR_CTAID.Y ;  /* 0x00000000000a79c3 */ /* 0x000e620000002600 */
[----:B------:R-:W1:Y:S01]  /*0030*/  LDCU.64 UR4, c[0x0][0x460] ;  /* 0x00008c00ff0477ac */ /* 0x000e620008000a00 */
[----:B------:R-:W2:Y:S01]  /*0040*/  LDCU.64 UR14, c[0x0][0x358] ;  /* 0x00006b00ff0e77ac */ /* 0x000ea20008000a00 */
[----:B0-----:R-:W-:-:S02]  /*0050*/  UISETP.NE.U32.AND UP0, UPT, UR6, URZ, UPT ;  /* 0x000000ff0600728c */ /* 0x001fc4000bf05070 */
[----:B------:R-:W-:Y:S02]  /*0060*/  UISETP.NE.U32.AND UP1, UPT, UR6, URZ, UPT ;  /* 0x000000ff0600728c */ /* 0x000fe4000bf25070 */
[----:B------:R-:W-:Y:S02]  /*0070*/  UISETP.NE.AND.EX UP0, UPT, UR7, URZ, UPT, UP0 ;  /* 0x000000ff0700728c */ /* 0x000fe4000bf05300 */
[----:B------:R-:W-:Y:S02]  /*0080*/  UISETP.NE.AND.EX UP1, UPT, UR7, URZ, UPT, UP1 ;  /* 0x000000ff0700728c */ /* 0x000fe4000bf25310 */
[----:B-1----:R-:W-:Y:S02]  /*0090*/  UIMAD.WIDE.U32 UR4, UR10, 0x4, UR4 ;  /* 0x000000040a0478a5 */ /* 0x002fe4000f8e0004 */
[----:B------:R-:W-:Y:S02]  /*00a0*/  PLOP3.LUT P0, PT, PT, PT, UP0, 0x80, 0x8 ;  /* 0x000000000008781c */ /* 0x000fe40003f0f008 */
[----:B------:R-:W-:-:S02]  /*00b0*/  PLOP3.LUT P1, PT, PT, PT, UP1, 0x80, 0x8 ;  /* 0x000000000008781c */ /* 0x000fc40003f2f018 */
[----:B------:R-:W-:Y:S02]  /*00c0*/  MOV R2, UR4 ;  /* 0x0000000400027c02 */ /* 0x000fe40008000f00 */
[----:B------:R-:W-:-:S07]  /*00d0*/  MOV R3, UR5 ;  /* 0x0000000500037c02 */ /* 0x000fce0008000f00 */
[----:B--2---:R-:W2:Y:S04]  /*00e0*/  @P0 LDG.E R4, desc[UR14][R2.64] ;  /* 0x0000000e02040981 */ /* 0x004ea8000c1e1900 */
[----:B------:R-:W3:Y:S01]  /*00f0*/  @P1 LDG.E R0, desc[UR14][R2.64+0x4] ;  /* 0x0000040e02001981 */ /* 0x000ee2000c1e1900 */
[----:B------:R-:W0:Y:S01]  /*0100*/  S2UR UR9, SR_CTAID.X ;  /* 0x00000000000979c3 */ /* 0x000e220000002500 */
[----:B------:R-:W1:Y:S01]  /*0110*/  @!UP1 LDCU UR8, c[0x0][0x434] ;  /* 0x00008680ff0897ac */ /* 0x000e620008000800 */
[----:B------:R-:W-:Y:S01]  /*0120*/  UMOV UR16, 0xffffffff ;  /* 0xffffffff00107882 */ /* 0x000fe20000000000 */
[----:B0-----:R-:W-:Y:S01]  /*0130*/  USHF.L.U32 UR9, UR9, 0x6, URZ ;  /* 0x0000000609097899 */ /* 0x001fe200080006ff */
[----:B--2---:R-:W-:Y:S02]  /*0140*/  @P0 R2UR UR16, R4 ;  /* 0x00000000041002ca */ /* 0x004fe400000e0000 */
[----:B---3--:R-:W-:-:S13]  /*0150*/  @P1 R2UR UR4, R0 ;  /* 0x00000000000412ca */ /* 0x008fda00000e0000 */
[----:B-1----:R-:W-:-:S04]  /*0160*/  @UP1 UIADD3 UR8, UPT, UPT, UR4, -UR16, URZ ;  /* 0x8000001004081290 */ /* 0x002fc8000fffe0ff */
[----:B------:R-:W-:-:S06]  /*0170*/  UISETP.GT.AND UP1, UPT, UR8, UR9, UPT ;  /* 0x000000090800728c */ /* 0x000fcc000bf24270 */
[----:B------:R-:W-:-:S13]  /*0180*/  PLOP3.LUT P0, PT, PT, PT, UP1, 0x80, 0x8 ;  /* 0x000000000008781c */ /* 0x000fda0003f0f018 */
[----:B------:R-:W-:Y:S05]  /*0190*/  @!P0 EXIT ;  /* 0x000000000000894d */ /* 0x000fea0003800000 */
[----:B------:R-:W-:Y:S01]  /*01a0*/  UISETP.NE.AND UP1, UPT, UR16, -0x1, UPT ;  /* 0xffffffff1000788c */ /* 0x000fe2000bf25270 */
[----:B------:R-:W0:Y:S01]  /*01b0*/  LDC R22, c[0x0][0x44c] ;  /* 0x00011300ff167b82 */ /* 0x000e220000000800 */
[----:B------:R-:W0:Y:S07]  /*01c0*/  LDCU UR18, c[0x0][0x3e0] ;  /* 0x00007c00ff1277ac */ /* 0x000e2e0008000800 */
[----:B------:R-:W1:Y:S02]  /*01d0*/  S2UR UR17, SR_CTAID.Z ;  /* 0x00000000001179c3 */ /* 0x000e640000002700 */
[----:B------:R-:W2:Y:S01]  /*01e0*/  @!UP1 LDCU.64 UR6, c[0x0][0x5a0] ;  /* 0x0000b400ff0697ac */ /* 0x000ea20008000a00 */
[----:B------:R-:W3:Y:S01]  /*01f0*/  @UP1 LDCU.64 UR12, c[0x0][0x5b8] ;  /* 0x0000b700ff0c17ac */ /* 0x000ee20008000a00 */
[----:B0-----:R-:W-:Y:S01]  /*0200*/  IMAD.WIDE R8, R22, UR18, RZ ;  /* 0x0000001216087c25 */ /* 0x001fe2000f8e02ff */
[----:B--2---:R-:W-:-:S04]  /*0210*/  @!UP1 UIMAD.WIDE.U32 UR4, UR10, UR6, URZ ;  /* 0x000000060a0492a5 */ /* 0x004fc8000f8e00ff */
[----:B------:R-:W-:Y:S02]  /*0220*/  @!UP1 UIMAD UR11, UR10, UR7, UR5 ;  /* 0x000000070a0b92a4 */ /* 0x000fe4000f8e0205 */
[----:B---3--:R-:W-:-:S04]  /*0230*/  @UP1 UIMAD.WIDE.U32 UR6, UR16, UR12, URZ ;  /* 0x0000000c100612a5 */ /* 0x008fc8000f8e00ff */
[----:B------:R-:W-:-:S03]  /*0240*/  @UP1 UIMAD UR11, UR16, UR13, UR7 ;  /* 0x0000000d100b12a4 */ /* 0x000fc6000f8e0207 */
[----:B------:R-:W-:Y:S01]  /*0250*/  @!UP1 UMOV UR7, UR4 ;  /* 0x0000000400079c82 */ /* 0x000fe20008000000 */
[----:B------:R-:W-:Y:S01]  /*0260*/  @UP1 UMOV UR7, UR6 ;  /* 0x0000000600071c82 */ /* 0x000fe20008000000 */
[----:B-1----:R-:W-:Y:S07]  /*0270*/  BRA.U UP1, `(.L_x_456) ;  /* 0x0000000101447547 */ /* 0x002fee000b800000 */
[----:B------:R-:W0:Y:S01]  /*0280*/  LDCU UR4, c[0x0][0x444] ;  /* 0x00008880ff0477ac */ /* 0x000e220008000800 */
[----:B------:R-:W-:Y:S01]  /*0290*/  SHF.R.S32.HI R0, RZ, 0x1f, R22 ;  /* 0x0000001fff007819 */ /* 0x000fe20000011416 */
[----:B0-----:R-:W-:Y:S02]  /*02a0*/  USHF.R.S32.HI UR6, URZ, 0x1f, UR4 ;  /* 0x0000001fff067899 */ /* 0x001fe40008011404 */
[----:B------:R-:W-:Y:S02]  /*02b0*/  UIMAD.WIDE.U32 UR4, UR10, UR4, URZ ;  /* 0x000000040a0472a5 */ /* 0x000fe4000f8e00ff */
[----:B------:R-:W-:Y:S02]  /*02c0*/  UIMAD UR6, UR6, UR10, URZ ;  /* 0x0000000a060672a4 */ /* 0x000fe4000f8e02ff */
[----:B------:R-:W-:Y:S02]  /*02d0*/  UIMAD.WIDE.U32 UR12, UR4, UR18, URZ ;  /* 0x00000012040c72a5 */ /* 0x000fe4000f8e00ff */
[----:B------:R-:W-:-:S02]  /*02e0*/  UIADD3 UR6, UPT, UPT, UR5, UR6, URZ ;  /* 0x0000000605067290 */ /* 0x000fc4000fffe0ff */
[----:B------:R-:W-:Y:S02]  /*02f0*/  USHF.R.S32.HI UR5, URZ, 0x1f, UR18 ;  /* 0x0000001fff057899 */ /* 0x000fe40008011412 */
[----:B------:R-:W-:Y:S01]  /*0300*/  UIMAD UR6, UR6, UR18, URZ ;  /* 0x00000012060672a4 */ /* 0x000fe2000f8e02ff */
[----:B------:R-:W-:-:S03]  /*0310*/  IMAD.WIDE.U32 R2, R22, UR12, RZ ;  /* 0x0000000c16027c25 */ /* 0x000fc6000f8e00ff */
[----:B------:R-:W-:Y:S01]  /*0320*/  UIMAD UR4, UR5, UR4, UR6 ;  /* 0x00000004050472a4 */ /* 0x000fe2000f8e0206 */
[----:B------:R-:W-:-:S03]  /*0330*/  MOV R15, R2 ;  /* 0x00000002000f7202 */ /* 0x000fc60000000f00 */
[----:B------:R-:W-:-:S06]  /*0340*/  UIADD3 UR4, UPT, UPT, UR13, UR4, URZ ;  /* 0x000000040d047290 */ /* 0x000fcc000fffe0ff */
[----:B------:R-:W-:-:S04]  /*0350*/  IMAD R5, R22, UR4, RZ ;  /* 0x0000000416057c24 */ /* 0x000fc8000f8e02ff */
[----:B------:R-:W-:-:S05]  /*0360*/  IMAD R5, R0, UR12, R5 ;  /* 0x0000000c00057c24 */ /* 0x000fca000f8e0205 */
[----:B------:R-:W-:Y:S01]  /*0370*/  IADD3 R14, PT, PT, R3, R5, RZ ;  /* 0x00000005030e7210 */ /* 0x000fe20007ffe0ff */
[----:B------:R-:W-:Y:S06]  /*0380*/  BRA `(.L_x_457) ;  /* 0x0000000000107947 */ /* 0x000fec0003800000 */
.L_x_456:
[----:B------:R-:W-:Y:S02]  /*0390*/  IMAD R5, R9, UR16, RZ ;  /* 0x0000001009057c24 */ /* 0x000fe4000f8e02ff */
[----:B------:R-:W-:-:S05]  /*03a0*/  IMAD.WIDE.U32 R2, R8, UR16, RZ ;  /* 0x0000001008027c25 */ /* 0x000fca000f8e00ff */
[----:B------:R-:W-:Y:S02]  /*03b0*/  IADD3 R14, PT, PT, R3, R5, RZ ;  /* 0x00000005030e7210 */ /* 0x000fe40007ffe0ff */
[----:B------:R-:W-:-:S07]  /*03c0*/  MOV R15, R2 ;  /* 0x00000002000f7202 */ /* 0x000fce0000000f00 */
.L_x_457:
[----:B------:R-:W0:Y:S01]  /*03d0*/  S2R R24, SR_TID.X ;  /* 0x0000000000187919 */ /* 0x000e220000002100 */
[----:B------:R-:W1:Y:S01]  /*03e0*/  LDCU UR5, c[0x0][0x600] ;  /* 0x0000c000ff0577ac */ /* 0x000e620008000800 */
[----:B------:R-:W-:Y:S01]  /*03f0*/  IMAD R0, R22, UR18, RZ ;  /* 0x0000001216007c24 */ /* 0x000fe2000f8e02ff */
[----:B------:R-:W-:Y:S02]  /*0400*/  CS2R R10, SRZ ;  /* 0x00000000000a7805 */ /* 0x000fe4000001ff00 */
[----:B------:R-:W-:Y:S01]  /*0410*/  CS2R R6, SRZ ;  /* 0x0000000000067805 */ /* 0x000fe2000001ff00 */
[----:B------:R-:W-:Y:S01]  /*0420*/  USHF.L.U32 UR4, UR10, 0x7, URZ ;  /* 0x000000070a047899 */ /* 0x000fe200080006ff */
[----:B------:R-:W-:Y:S02]  /*0430*/  CS2R R2, SRZ ;  /* 0x0000000000027805 */ /* 0x000fe4000001ff00 */
[----:B------:R-:W-:Y:S02]  /*0440*/  CS2R R4, SRZ ;  /* 0x0000000000047805 */ /* 0x000fe4000001ff00 */
[----:B------:R-:W-:Y:S01]  /*0450*/  CS2R R12, SRZ ;  /* 0x00000000000c7805 */ /* 0x000fe2000001ff00 */
[----:B------:R-:W-:Y:S01]  /*0460*/  USEL UR4, UR4, URZ, UP0 ;  /* 0x000000ff04047287 */ /* 0x000fe20008000000 */
[----:B------:R-:W-:-:S02]  /*0470*/  CS2R R16, SRZ ;  /* 0x0000000000107805 */ /* 0x000fc4000001ff00 */
[----:B------:R-:W-:Y:S02]  /*0480*/  CS2R R18, SRZ ;  /* 0x0000000000127805 */ /* 0x000fe4000001ff00 */
[----:B------:R-:W-:Y:S01]  /*0490*/  CS2R R20, SRZ ;  /* 0x0000000000147805 */ /* 0x000fe2000001ff00 */
[----:B------:R-:W-:-:S04]  /*04a0*/  UIADD3 UR4, UP0, UPT, UR9, UR4, URZ ;  /* 0x0000000409047290 */ /* 0x000fc8000ff1e0ff */
[----:B------:R-:W-:Y:S02]  /*04b0*/  UIADD3.X UR6, UPT, UPT, URZ, URZ, URZ, UP0, !UPT ;  /* 0x000000ffff067290 */ /* 0x000fe400087fe4ff */
[----:B-1----:R-:W-:-:S04]  /*04c0*/  UISETP.GE.AND UP0, UPT, UR5, 0x1, UPT ;  /* 0x000000010500788c */ /* 0x002fc8000bf06270 */
[----:B------:R-:W-:-:S04]  /*04d0*/  IMAD R23, R8, UR6, RZ ;  /* 0x0000000608177c24 */ /* 0x000fc8000f8e02ff */
[----:B------:R-:W-:Y:S02]  /*04e0*/  IMAD R23, R9, UR4, R23 ;  /* 0x0000000409177c24 */ /* 0x000fe4000f8e0217 */
[----:B------:R-:W-:Y:S01]  /*04f0*/  IMAD.WIDE.U32 R8, R8, UR4, RZ ;  /* 0x0000000408087c25 */ /* 0x000fe2000f8e00ff */
[----:B0-----:R-:W-:Y:S01]  /*0500*/  SHF.R.U32.HI R25, RZ, 0x5, R24 ;  /* 0x00000005ff197819 */ /* 0x001fe20000011618 */
[----:B------:R-:W-:Y:S06]  /*0510*/  BRA.U !UP0, `(.L_x_458) ;  /* 0x0000000908e87547 */ /* 0x000fec000b800000 */
[----:B------:R-:W0:Y:S01]  /*0520*/  LDCU.64 UR12, c[0x0][0x570] ;  /* 0x0000ae00ff0c77ac */ /* 0x000e220008000a00 */
[----:B------:R-:W-:Y:S01]  /*0530*/  LOP3.LUT R24, R24, 0x1f, RZ, 0xc0, !PT ;  /* 0x0000001f18187812 */ /* 0x000fe200078ec0ff */
[----:B------:R-:W-:Y:S01]  /*0540*/  IMAD R22, R22, UR17, RZ ;  /* 0x0000001116167c24 */ /* 0x000fe2000f8e02ff */
[----:B------:R-:W-:Y:S01]  /*0550*/  IADD3 R27, PT, PT, R9, R23, RZ ;  /* 0x00000017091b7210 */ /* 0x000fe20007ffe0ff */
[----:B------:R-:W-:Y:S02]  /*0560*/  UISETP.NE.AND UP0, UPT, UR5, 0x1, UPT ;  /* 0x000000010500788c */ /* 0x000fe4000bf05270 */
[----:B------:R-:W-:Y:S01]  /*0570*/  IMAD R24, R0, R25, R24 ;  /* 0x0000001900187224 */ /* 0x000fe200078e0218 */
[--C-:B------:R-:W-:Y:S02]  /*0580*/  IADD3 R25, P0, P1, R8, R15, R22.reuse ;  /* 0x0000000f08197210 */ /* 0x100fe4000791e016 */
[----:B------:R-:W-:Y:S02]  /*0590*/  SHF.R.S32.HI R26, RZ, 0x1f, R22 ;  /* 0x0000001fff1a7819 */ /* 0x000fe40000011416 */
[----:B------:R-:W-:-:S02]  /*05a0*/  IADD3 R28, P2, PT, R24, R25, RZ ;  /* 0x00000019181c7210 */ /* 0x000fc40007f5e0ff */
[----:B------:R-:W-:Y:S02]  /*05b0*/  SHF.R.S32.HI R23, RZ, 0x1f, R24 ;  /* 0x0000001fff177819 */ /* 0x000fe40000011418 */
[----:B------:R-:W-:Y:S02]  /*05c0*/  IADD3.X R10, PT, PT, R27, R14, R26, P0, P1 ;  /* 0x0000000e1b0a7210 */ /* 0x000fe400007e241a */
[----:B0-----:R-:W-:Y:S02]  /*05d0*/  LEA R25, P0, R28, UR12, 0x2 ;  /* 0x0000000c1c197c11 */ /* 0x001fe4000f8010ff */
[----:B------:R-:W-:Y:S01]  /*05e0*/  IADD3.X R29, PT, PT, R23, R10, RZ, P2, !PT ;  /* 0x0000000a171d7210 */ /* 0x000fe200017fe4ff */
[----:B------:R-:W-:-:S03]  /*05f0*/  HFMA2 R10, -RZ, RZ, 0, 0 ;  /* 0x00000000ff0a7431 */ /* 0x000fc600000001ff */
[----:B------:R-:W-:Y:S01]  /*0600*/  LEA.HI.X R28, R28, UR13, R29, 0x2, P0 ;  /* 0x0000000d1c1c7c11 */ /* 0x000fe200080f141d */
[----:B------:R-:W-:Y:S06]  /*0610*/  BRA.U !UP0, `(.L_x_459) ;  /* 0x0000000508d47547 */ /* 0x000fec000b800000 */
[----:B------:R-:W-:Y:S01]  /*0620*/  IADD3 R9, P0, P1, R22, R15, R8 ;  /* 0x0000000f16097210 */ /* 0x000fe2000791e008 */
[----:B------:R-:W-:Y:S01]  /*0630*/  ULOP3.LUT UR4, UR5, 0x7ffffffe, URZ, 0xc0, !UPT ;  /* 0x7ffffffe05047892 */ /* 0x000fe2000f8ec0ff */
[----:B------:R-:W-:Y:S02]  /*0640*/  CS2R R10, SRZ ;  /* 0x00000000000a7805 */ /* 0x000fe4000001ff00 */
[----:B------:R-:W-:Y:S02]  /*0650*/  CS2R R6, SRZ ;  /* 0x0000000000067805 */ /* 0x000fe4000001ff00 */
[----:B------:R-:W-:Y:S02]  /*0660*/  IADD3.X R14, PT, PT, R26, R14, R27, P0, P1 ;  /* 0x0000000e1a0e7210 */ /* 0x000fe400007e241b */
[----:B------:R-:W-:Y:S02]  /*0670*/  CS2R R2, SRZ ;  /* 0x0000000000027805 */ /* 0x000fe4000001ff00 */
[----:B------:R-:W-:-:S02]  /*0680*/  IADD3 R24, P0, PT, R24, R9, RZ ;  /* 0x0000000918187210 */ /* 0x000fc40007f1e0ff */
[----:B------:R-:W-:Y:S02]  /*0690*/  CS2R R4, SRZ ;  /* 0x0000000000047805 */ /* 0x000fe4000001ff00 */
[----:B------:R-:W-:Y:S02]  /*06a0*/  CS2R R12, SRZ ;  /* 0x00000000000c7805 */ /* 0x000fe4000001ff00 */
[----:B------:R-:W-:Y:S02]  /*06b0*/  CS2R R16, SRZ ;  /* 0x0000000000107805 */ /* 0x000fe4000001ff00 */
[----:B------:R-:W-:Y:S02]  /*06c0*/  IADD3.X R23, PT, PT, R23, R14, RZ, P0, !PT ;  /* 0x0000000e17177210 */ /* 0x000fe400007fe4ff */
[----:B------:R-:W-:Y:S02]  /*06d0*/  CS2R R18, SRZ ;  /* 0x0000000000127805 */ /* 0x000fe4000001ff00 */
[----:B------:R-:W-:-:S02]  /*06e0*/  LEA R22, P0, R24, UR12, 0x2 ;  /* 0x0000000c18167c11 */ /* 0x000fc4000f8010ff */
[----:B------:R-:W-:Y:S01]  /*06f0*/  CS2R R20, SRZ ;  /* 0x0000000000147805 */ /* 0x000fe2000001ff00 */
[----:B------:R-:W-:Y:S01]  /*0700*/  UIADD3 UR4, UPT, UPT, -UR4, URZ, URZ ;  /* 0x000000ff04047290 */ /* 0x000fe2000fffe1ff */
[----:B------:R-:W-:Y:S01]  /*0710*/  LEA.HI.X R23, R24, UR13, R23, 0x2, P0 ;  /* 0x0000000d18177c11 */ /* 0x000fe200080f1417 */
[----:B------:R-:W0:Y:S01]  /*0720*/  LDCU.64 UR12, c[0x0][0x5f8] ;  /* 0x0000bf00ff0c77ac */ /* 0x000e220008000a00 */
[----:B------:R-:W-:-:S09]  /*0730*/  NOP ;  /* 0x0000000000007918 */ /* 0x000fd20000000000 */
.L_x_460:
[----:B------:R-:W-:-:S05]  /*0740*/  SHF.L.U32 R15, R0, 0x3, RZ ;  /* 0x00000003000f7819 */ /* 0x000fca00000006ff */
[----:B------:R-:W-:-:S05]  /*0750*/  IMAD.WIDE R14, R15, 0x4, R22 ;  /* 0x000000040f0e7825 */ /* 0x000fca00078e0216 */
[----:B------:R-:W2:Y:S01]  /*0760*/  LDG.E R9, desc[UR14][R14.64+0x80] ;  /* 0x0000800e0e097981 */ /* 0x000ea2000c1e1900 */
[----:B------:R-:W-:-:S03]  /*0770*/  IMAD.WIDE R28, R0, 0x20, R14 ;  /* 0x00000020001c7825 */ /* 0x000fc600078e020e */
[----:B------:R-:W3:Y:S04]  /*0780*/  LDG.E R24, desc[UR14][R14.64] ;  /* 0x0000000e0e187981 */ /* 0x000ee8000c1e1900 */
[----:B------:R-:W4:Y:S04]  /*0790*/  LDG.E R25, desc[UR14][R28.64] ;  /* 0x0000000e1c197981 */ /* 0x000f28000c1e1900 */
[----:B------:R1:W5:Y:S02]  /*07a0*/  LDG.E R8, desc[UR14][R28.64+0x80] ;  /* 0x0000800e1c087981 */ /* 0x000364000c1e1900 */
[----:B-1----:R-:W-:-:S05]  /*07b0*/  IMAD.WIDE R28, R0, 0x20, R28 ;  /* 0x00000020001c7825 */ /* 0x002fca00078e021c */
[----:B------:R-:W5:Y:S01]  /*07c0*/  LDG.E R27, desc[UR14][R28.64+0x80] ;  /* 0x0000800e1c1b7981 */ /* 0x000f62000c1e1900 */
[----:B------:R-:W-:-:S04]  /*07d0*/  IMAD.WIDE R14, R0, 0x20, R28 ;  /* 0x00000020000e7825 */ /* 0x000fc800078e021c */
[----:B--2---:R-:W-:Y:S02]  /*07e0*/  FADD.FTZ R12, R9, R12 ;  /* 0x0000000c090c7221 */ /* 0x004fe40000010000 */
[----:B------:R-:W2:Y:S01]  /*07f0*/  LDG.E R9, desc[UR14][R14.64] ;  /* 0x0000000e0e097981 */ /* 0x000ea2000c1e1900 */
[----:B---3--:R-:W-:-:S03]  /*0800*/  FADD.FTZ R21, R24, R21 ;  /* 0x0000001518157221 */ /* 0x008fc60000010000 */
[----:B------:R-:W3:Y:S01]  /*0810*/  LDG.E R24, desc[UR14][R28.64] ;  /* 0x0000000e1c187981 */ /* 0x000ee2000c1e1900 */
[----:B----4-:R-:W-:-:S03]  /*0820*/  FADD.FTZ R20, R25, R20 ;  /* 0x0000001419147221 */ /* 0x010fc60000010000 */
[----:B------:R-:W4:Y:S01]  /*0830*/  LDG.E R25, desc[UR14][R14.64+0x80] ;  /* 0x0000800e0e197981 */ /* 0x000f22000c1e1900 */
[----:B-----5:R-:W-:Y:S01]  /*0840*/  FADD.FTZ R4, R27, R4 ;  /* 0x000000041b047221 */ /* 0x020fe20000010000 */
[----:B0-----:R-:W-:Y:S01]  /*0850*/  MOV R27, UR12 ;  /* 0x0000000c001b7c02 */ /* 0x001fe20008000f00 */
[----:B--2---:R-:W-:-:S03]  /*0860*/  FADD.FTZ R18, R9, R18 ;  /* 0x0000001209127221 */ /* 0x004fc60000010000 */
[----:B------:R-:W-:Y:S01]  /*0870*/  LEA R9, P0, R27, R22, 0x3 ;  /* 0x000000161b097211 */ /* 0x000fe200078018ff */
[----:B------:R-:W-:-:S05]  /*0880*/  IMAD.WIDE R26, R0, 0x20, R14 ;  /* 0x00000020001a7825 */ /* 0x000fca00078e020e */
[----:B------:R-:W2:Y:S04]  /*0890*/  LDG.E R14, desc[UR14][R26.64+0x80] ;  /* 0x0000800e1a0e7981 */ /* 0x000ea8000c1e1900 */
[----:B------:R-:W5:Y:S01]  /*08a0*/  LDG.E R28, desc[UR14][R26.64] ;  /* 0x0000000e1a1c7981 */ /* 0x000f62000c1e1900 */
[----:B---3--:R-:W-:Y:S01]  /*08b0*/  FADD.FTZ R19, R24, R19 ;  /* 0x0000001318137221 */ /* 0x008fe20000010000 */
[----:B----4-:R-:W-:Y:S01]  /*08c0*/  FADD.FTZ R6, R25, R6 ;  /* 0x0000000619067221 */ /* 0x010fe20000010000 */
[----:B------:R-:W-:-:S05]  /*08d0*/  IMAD.WIDE R24, R0, 0x20, R26 ;  /* 0x0000002000187825 */ /* 0x000fca00078e021a */
[----:B------:R-:W3:Y:S01]  /*08e0*/  LDG.E R15, desc[UR14][R24.64] ;  /* 0x0000000e180f7981 */ /* 0x000ee2000c1e1900 */
[----:B------:R-:W-:Y:S01]  /*08f0*/  FADD.FTZ R11, R8, R11 ;  /* 0x0000000b080b7221 */ /* 0x000fe20000010000 */
[----:B------:R-:W-:Y:S02]  /*0900*/  MOV R29, UR13 ;  /* 0x0000000d001d7c02 */ /* 0x000fe40008000f00 */
[----:B------:R-:W-:-:S04]  /*0910*/  MOV R8, UR12 ;  /* 0x0000000c00087c02 */ /* 0x000fc80008000f00 */
[----:B------:R-:W-:Y:S02]  /*0920*/  LEA.HI.X R8, R8, R23, R29, 0x3, P0 ;  /* 0x0000001708087211 */ /* 0x000fe400000f1c1d */
[----:B------:R-:W4:Y:S01]  /*0930*/  LDG.E R29, desc[UR14][R22.64] ;  /* 0x0000000e161d7981 */ /* 0x000f22000c1e1900 */
[----:B--2---:R-:W-:-:S03]  /*0940*/  FADD.FTZ R3, R14, R3 ;  /* 0x000000030e037221 */ /* 0x004fc60000010000 */
[----:B------:R0:W2:Y:S02]  /*0950*/  LDG.E R14, desc[UR14][R24.64+0x80] ;  /* 0x0000800e180e7981 */ /* 0x0000a4000c1e1900 */
[----:B0-----:R-:W-:-:S04]  /*0960*/  IMAD.WIDE R24, R0, 0x20, R24 ;  /* 0x0000002000187825 */ /* 0x001fc800078e0218 */
[----:B-----5:R-:W-:Y:S02]  /*0970*/  FADD.FTZ R17, R28, R17 ;  /* 0x000000111c117221 */ /* 0x020fe40000010000 */
[----:B------:R0:W5:Y:S04]  /*0980*/  LDG.E R28, desc[UR14][R22.64+0x80] ;  /* 0x0000800e161c7981 */ /* 0x000168000c1e1900 */
[----:B------:R-:W5:Y:S04]  /*0990*/  LDG.E R26, desc[UR14][R24.64] ;  /* 0x0000000e181a7981 */ /* 0x000f68000c1e1900 */
[----:B------:R-:W5:Y:S01]  /*09a0*/  LDG.E R27, desc[UR14][R24.64+0x80] ;  /* 0x0000800e181b7981 */ /* 0x000f62000c1e1900 */
[----:B------:R-:W-:-:S02]  /*09b0*/  USHF.L.U32 UR5, UR12, 0x2, URZ ;  /* 0x000000020c057899 */ /* 0x000fc400080006ff */
[----:B------:R-:W-:Y:S01]  /*09c0*/  USHF.L.U64.HI UR6, UR12, 0x2, UR13 ;  /* 0x000000020c067899 */ /* 0x000fe2000801020d */
[----:B---3--:R-:W-:Y:S01]  /*09d0*/  FADD.FTZ R16, R15, R16 ;  /* 0x000000100f107221 */ /* 0x008fe20000010000 */
[----:B----4-:R-:W-:Y:S01]  /*09e0*/  FADD.FTZ R2, R29, R2 ;  /* 0x000000021d027221 */ /* 0x010fe20000010000 */
[----:B--2---:R-:W-:Y:S01]  /*09f0*/  FADD.FTZ R7, R14, R7 ;  /* 0x000000070e077221 */ /* 0x004fe20000010000 */
[----:B------:R-:W-:-:S04]  /*0a00*/  IADD3 R14, P0, PT, R22, UR5, RZ ;  /* 0x00000005160e7c10 */ /* 0x000fc8000ff1e0ff */
[----:B------:R-:W-:Y:S01]  /*0a10*/  IADD3.X R15, PT, PT, R23, UR6, RZ, P0, !PT ;  /* 0x00000006170f7c10 */ /* 0x000fe200087fe4ff */
[----:B0-----:R-:W-:-:S03]  /*0a20*/  IMAD.WIDE R22, R0, 0xc0, RZ ;  /* 0x000000c000167825 */ /* 0x001fc600078e02ff */
[----:B------:R-:W-:-:S04]  /*0a30*/  IADD3 R22, P0, P1, R24, UR5, -R22 ;  /* 0x0000000518167c10 */ /* 0x000fc8000f91e816 */
[----:B------:R-:W-:Y:S01]  /*0a40*/  IADD3.X R23, PT, PT, R25, UR6, ~R23, P0, P1 ;  /* 0x0000000619177c10 */ /* 0x000fe200087e2c17 */
[----:B-----5:R-:W-:-:S04]  /*0a50*/  FADD.FTZ R13, R26, R13 ;  /* 0x0000000d1a0d7221 */ /* 0x020fc80000010000 */
[----:B------:R-:W2:Y:S01]  /*0a60*/  LDG.E R26, desc[UR14][R22.64] ;  /* 0x0000000e161a7981 */ /* 0x000ea2000c1e1900 */
[----:B------:R-:W-:Y:S01]  /*0a70*/  FADD.FTZ R10, R27, R10 ;  /* 0x0000000a1b0a7221 */ /* 0x000fe20000010000 */
[----:B------:R-:W-:Y:S02]  /*0a80*/  IMAD.WIDE R24, R0, 0x20, R22 ;  /* 0x0000002000187825 */ /* 0x000fe400078e0216 */
[----:B------:R-:W3:Y:S02]  /*0a90*/  LDG.E R27, desc[UR14][R22.64+0x80] ;  /* 0x0000800e161b7981 */ /* 0x000ee4000c1e1900 */
[----:B------:R-:W-:Y:S02]  /*0aa0*/  FADD.FTZ R5, R28, R5 ;  /* 0x000000051c057221 */ /* 0x000fe40000010000 */
[----:B------:R-:W4:Y:S04]  /*0ab0*/  LDG.E R28, desc[UR14][R24.64+0x80] ;  /* 0x0000800e181c7981 */ /* 0x000f28000c1e1900 */
[----:B------:R-:W5:Y:S01]  /*0ac0*/  LDG.E R29, desc[UR14][R24.64] ;  /* 0x0000000e181d7981 */ /* 0x000f62000c1e1900 */
[----:B--2---:R-:W-:Y:S01]  /*0ad0*/  FADD.FTZ R21, R21, R26 ;  /* 0x0000001a15157221 */ /* 0x004fe20000010000 */
[----:B---3--:R-:W-:Y:S01]  /*0ae0*/  FADD.FTZ R12, R12, R27 ;  /* 0x0000001b0c0c7221 */ /* 0x008fe20000010000 */
[----:B------:R-:W-:-:S04]  /*0af0*/  IMAD.WIDE R26, R0, 0x20, R24 ;  /* 0x00000020001a7825 */ /* 0x000fc800078e0218 */
[----:B----4-:R-:W-:Y:S01]  /*0b00*/  FADD.FTZ R11, R11, R28 ;  /* 0x0000001c0b0b7221 */ /* 0x010fe20000010000 */
[----:B------:R-:W2:Y:S04]  /*0b10*/  LDG.E R22, desc[UR14][R26.64] ;  /* 0x0000000e1a167981 */ /* 0x000ea8000c1e1900 */
[----:B------:R0:W3:Y:S01]  /*0b20*/  LDG.E R28, desc[UR14][R26.64+0x80] ;  /* 0x0000800e1a1c7981 */ /* 0x0000e2000c1e1900 */
[----:B-----5:R-:W-:Y:S01]  /*0b30*/  FADD.FTZ R20, R20, R29 ;  /* 0x0000001d14147221 */ /* 0x020fe20000010000 */
[----:B0-----:R-:W-:-:S05]  /*0b40*/  IMAD.WIDE R26, R0, 0x20, R26 ;  /* 0x00000020001a7825 */ /* 0x001fca00078e021a */
[----:B------:R-:W4:Y:S04]  /*0b50*/  LDG.E R29, desc[UR14][R26.64] ;  /* 0x0000000e1a1d7981 */ /* 0x000f28000c1e1900 */
[----:B------:R-:W5:Y:S01]  /*0b60*/  LDG.E R23, desc[UR14][R26.64+0x80] ;  /* 0x0000800e1a177981 */ /* 0x000f62000c1e1900 */
[----:B------:R-:W-:-:S04]  /*0b70*/  IMAD.WIDE R24, R0, 0x20, R26 ;  /* 0x0000002000187825 */ /* 0x000fc800078e021a */
[----:B--2---:R-:W-:Y:S01]  /*0b80*/  FADD.FTZ R19, R19, R22 ;  /* 0x0000001613137221 */ /* 0x004fe20000010000 */
[----:B---3--:R-:W-:Y:S02]  /*0b90*/  FADD.FTZ R4, R4, R28 ;  /* 0x0000001c04047221 */ /* 0x008fe40000010000 */
[----:B------:R-:W2:Y:S01]  /*0ba0*/  LDG.E R28, desc[UR14][R24.64+0x80] ;  /* 0x0000800e181c7981 */ /* 0x000ea2000c1e1900 */
[----:B----4-:R-:W-:-:S03]  /*0bb0*/  FADD.FTZ R18, R18, R29 ;  /* 0x0000001d12127221 */ /* 0x010fc60000010000 */
[----:B------:R-:W3:Y:S01]  /*0bc0*/  LDG.E R29, desc[UR14][R24.64] ;  /* 0x0000000e181d7981 */ /* 0x000ee2000c1e1900 */
[----:B-----5:R-:W-:Y:S01]  /*0bd0*/  FADD.FTZ R6, R6, R23 ;  /* 0x0000001706067221 */ /* 0x020fe20000010000 */
[----:B------:R-:W-:-:S05]  /*0be0*/  IMAD.WIDE R22, R0, 0x20, R24 ;  /* 0x0000002000167825 */ /* 0x000fca00078e0218 */
[----:B------:R0:W4:Y:S04]  /*0bf0*/  LDG.E R26, desc[UR14][R22.64+0x80] ;  /* 0x0000800e161a7981 */ /* 0x000128000c1e1900 */
[----:B------:R-:W5:Y:S04]  /*0c00*/  LDG.E R25, desc[UR14][R22.64] ;  /* 0x0000000e16197981 */ /* 0x000f68000c1e1900 */
[----:B------:R-:W4:Y:S01]  /*0c10*/  LDG.E R24, desc[UR14][R14.64+0x80] ;  /* 0x0000800e0e187981 */ /* 0x000f22000c1e1900 */
[----:B--2---:R-:W-:Y:S01]  /*0c20*/  FADD.FTZ R3, R3, R28 ;  /* 0x0000001c03037221 */ /* 0x004fe20000010000 */
[----:B---3--:R-:W-:Y:S01]  /*0c30*/  FADD.FTZ R17, R17, R29 ;  /* 0x0000001d11117221 */ /* 0x008fe20000010000 */
[----:B------:R-:W-:-:S05]  /*0c40*/  IMAD.WIDE R28, R0, 0x20, R22 ;  /* 0x00000020001c7825 */ /* 0x000fca00078e0216 */
[----:B------:R-:W2:Y:S01]  /*0c50*/  LDG.E R27, desc[UR14][R28.64] ;  /* 0x0000000e1c1b7981 */ /* 0x000ea2000c1e1900 */
[----:B-----5:R-:W-:-:S03]  /*0c60*/  FADD.FTZ R16, R16, R25 ;  /* 0x0000001910107221 */ /* 0x020fc60000010000 */
[----:B------:R-:W3:Y:S04]  /*0c70*/  LDG.E R25, desc[UR14][R14.64] ;  /* 0x0000000e0e197981 */ /* 0x000ee8000c1e1900 */
[----:B------:R-:W5:Y:S01]  /*0c80*/  LDG.E R29, desc[UR14][R28.64+0x80] ;  /* 0x0000800e1c1d7981 */ /* 0x000f62000c1e1900 */
[----:B------:R-:W-:Y:S02]  /*0c90*/  UIADD3 UR4, UPT, UPT, UR4, 0x2, URZ ;  /* 0x0000000204047890 */ /* 0x000fe4000fffe0ff */
[----:B------:R-:W-:Y:S02]  /*0ca0*/  USHF.L.U32 UR6, UR12, 0x2, URZ ;  /* 0x000000020c067899 */ /* 0x000fe400080006ff */
[----:B------:R-:W-:Y:S02]  /*0cb0*/  UISETP.NE.AND UP0, UPT, UR4, URZ, UPT ;  /* 0x000000ff0400728c */ /* 0x000fe4000bf05270 */
[----:B------:R-:W-:-:S02]  /*0cc0*/  USHF.L.U64.HI UR5, UR12, 0x2, UR13 ;  /* 0x000000020c057899 */ /* 0x000fc4000801020d */
[----:B0-----:R-:W-:Y:S01]  /*0cd0*/  IADD3 R22, P0, PT, R14, UR6, RZ ;  /* 0x000000060e167c10 */ /* 0x001fe2000ff1e0ff */
[----:B----4-:R-:W-:Y:S01]  /*0ce0*/  FADD.FTZ R7, R7, R26 ;  /* 0x0000001a07077221 */ /* 0x010fe20000010000 */
[----:B------:R-:W-:Y:S02]  /*0cf0*/  FADD.FTZ R5, R5, R24 ;  /* 0x0000001805057221 */ /* 0x000fe40000010000 */
[----:B------:R-:W-:Y:S01]  /*0d00*/  IADD3.X R23, PT, PT, R15, UR5, RZ, P0, !PT ;  /* 0x000000050f177c10 */ /* 0x000fe200087fe4ff */
[----:B--2---:R-:W-:Y:S01]  /*0d10*/  FADD.FTZ R13, R13, R27 ;  /* 0x0000001b0d0d7221 */ /* 0x004fe20000010000 */
[----:B---3--:R-:W-:Y:S01]  /*0d20*/  FADD.FTZ R2, R2, R25 ;  /* 0x0000001902027221 */ /* 0x008fe20000010000 */
[----:B-----5:R-:W-:Y:S01]  /*0d30*/  FADD.FTZ R10, R10, R29 ;  /* 0x0000001d0a0a7221 */ /* 0x020fe20000010000 */
[----:B------:R-:W-:Y:S06]  /*0d40*/  BRA.U UP0, `(.L_x_460) ;  /* 0xfffffff9007c7547 */ /* 0x000fec000b83ffff */
[----:B------:R-:W-:Y:S02]  /*0d50*/  MOV R25, R9 ;  /* 0x0000000900197202 */ /* 0x000fe40000000f00 */
[----:B------:R-:W-:-:S07]  /*0d60*/  MOV R28, R8 ;  /* 0x00000008001c7202 */ /* 0x000fce0000000f00 */
.L_x_459:
[----:B------:R-:W0:Y:S01]  /*0d70*/  LDCU UR4, c[0x0][0x600] ;  /* 0x0000c000ff0477ac */ /* 0x000e220008000800 */
[----:B------:R-:W-:Y:S02]  /*0d80*/  MOV R8, R25 ;  /* 0x0000001900087202 */ /* 0x000fe40000000f00 */
[----:B------:R-:W-:Y:S01]  /*0d90*/  MOV R9, R28 ;  /* 0x0000001c00097202 */ /* 0x000fe20000000f00 */
[----:B0-----:R-:W-:-:S04]  /*0da0*/  ULOP3.LUT UR4, UR4, 0x1, URZ, 0xc0, !UPT ;  /* 0x0000000104047892 */ /* 0x001fc8000f8ec0ff */
[----:B------:R-:W-:-:S09]  /*0db0*/  UISETP.NE.U32.AND UP0, UPT, UR4, 0x1, UPT ;  /* 0x000000010400788c */ /* 0x000fd2000bf05070 */
[----:B------:R-:W-:Y:S05]  /*0dc0*/  BRA.U UP0, `(.L_x_458) ;  /* 0x0000000100bc7547 */ /* 0x000fea000b800000 */
[----:B------:R-:W2:Y:S01]  /*0dd0*/  LDG.E R15, desc[UR14][R8.64] ;  /* 0x0000000e080f7981 */ /* 0x000ea2000c1e1900 */
[----:B------:R-:W-:-:S03]  /*0de0*/  SHF.L.U32 R29, R0, 0x3, RZ ;  /* 0x00000003001d7819 */ /* 0x000fc600000006ff */
[----:B------:R-:W3:Y:S02]  /*0df0*/  LDG.E R24, desc[UR14][R8.64+0x80] ;  /* 0x0000800e08187981 */ /* 0x000ee4000c1e1900 */
[----:B------:R-:W-:-:S05]  /*0e00*/  IMAD.WIDE R28, R29, 0x4, R8 ;  /* 0x000000041d1c7825 */ /* 0x000fca00078e0208 */
[----:B------:R0:W4:Y:S02]  /*0e10*/  LDG.E R22, desc[UR14][R28.64] ;  /* 0x0000000e1c167981 */ /* 0x000124000c1e1900 */
[----:B0-----:R-:W-:-:S05]  /*0e20*/  IMAD.WIDE R28, R0, 0x20, R28 ;  /* 0x00000020001c7825 */ /* 0x001fca00078e021c */
[----:B------:R0:W5:Y:S02]  /*0e30*/  LDG.E R23, desc[UR14][R28.64] ;  /* 0x0000000e1c177981 */ /* 0x000164000c1e1900 */
[----:B0-----:R-:W-:-:S05]  /*0e40*/  IMAD.WIDE R28, R0, 0x20, R28 ;  /* 0x00000020001c7825 */ /* 0x001fca00078e021c */
[----:B------:R-:W5:Y:S01]  /*0e50*/  LDG.E R14, desc[UR14][R28.64] ;  /* 0x0000000e1c0e7981 */ /* 0x000f62000c1e1900 */
[----:B------:R-:W-:-:S05]  /*0e60*/  IMAD.WIDE R26, R0, 0x20, R28 ;  /* 0x00000020001a7825 */ /* 0x000fca00078e021c */
[----:B------:R0:W5:Y:S02]  /*0e70*/  LDG.E R9, desc[UR14][R26.64] ;  /* 0x0000000e1a097981 */ /* 0x000164000c1e1900 */
[----:B0-----:R-:W-:-:S05]  /*0e80*/  IMAD.WIDE R26, R0, 0x20, R26 ;  /* 0x00000020001a7825 */ /* 0x001fca00078e021a */
[----:B------:R0:W5:Y:S02]  /*0e90*/  LDG.E R8, desc[UR14][R26.64] ;  /* 0x0000000e1a087981 */ /* 0x000164000c1e1900 */
[----:B0-----:R-:W-:-:S04]  /*0ea0*/  IMAD.WIDE R26, R0, 0x20, R26 ;  /* 0x00000020001a7825 */ /* 0x001fc800078e021a */
[----:B--2---:R-:W-:Y:S02]  /*0eb0*/  FADD.FTZ R2, R2, R15 ;  /* 0x0000000f02027221 */ /* 0x004fe40000010000 */
[----:B------:R-:W2:Y:S01]  /*0ec0*/  LDG.E R15, desc[UR14][R26.64] ;  /* 0x0000000e1a0f7981 */ /* 0x000ea2000c1e1900 */
[----:B------:R-:W-:-:S04]  /*0ed0*/  IMAD.WIDE R28, R0, 0x20, R26 ;  /* 0x00000020001c7825 */ /* 0x000fc800078e021a */
[----:B---3--:R-:W-:Y:S02]  /*0ee0*/  FADD.FTZ R5, R5, R24 ;  /* 0x0000001805057221 */ /* 0x008fe40000010000 */
[----:B------:R0:W3:Y:S01]  /*0ef0*/  LDG.E R24, desc[UR14][R28.64] ;  /* 0x0000000e1c187981 */ /* 0x0000e2000c1e1900 */
[----:B----4-:R-:W-:Y:S01]  /*0f00*/  FADD.FTZ R21, R21, R22 ;  /* 0x0000001615157221 */ /* 0x010fe20000010000 */
[----:B0-----:R-:W-:-:S05]  /*0f10*/  IMAD.WIDE R28, R0, -0xc0, R28 ;  /* 0xffffff40001c7825 */ /* 0x001fca00078e021c */
[----:B------:R0:W4:Y:S01]  /*0f20*/  LDG.E R25, desc[UR14][R28.64+0x80] ;  /* 0x0000800e1c197981 */ /* 0x000122000c1e1900 */
[----:B-----5:R-:W-:Y:S01]  /*0f30*/  FADD.FTZ R20, R20, R23 ;  /* 0x0000001714147221 */ /* 0x020fe20000010000 */
[----:B0-----:R-:W-:-:S05]  /*0f40*/  IMAD.WIDE R28, R0, 0x20, R28 ;  /* 0x00000020001c7825 */ /* 0x001fca00078e021c */
[----:B------:R-:W5:Y:S01]  /*0f50*/  LDG.E R26, desc[UR14][R28.64+0x80] ;  /* 0x0000800e1c1a7981 */ /* 0x000f62000c1e1900 */
[----:B------:R-:W-:-:S04]  /*0f60*/  IMAD.WIDE R22, R0, 0x20, R28 ;  /* 0x0000002000167825 */ /* 0x000fc800078e021c */
[----:B------:R-:W-:Y:S01]  /*0f70*/  FADD.FTZ R19, R19, R14 ;  /* 0x0000000e13137221 */ /* 0x000fe20000010000 */
[----:B------:R0:W5:Y:S01]  /*0f80*/  LDG.E R27, desc[UR14][R22.64+0x80] ;  /* 0x0000800e161b7981 */ /* 0x000162000c1e1900 */
[----:B------:R-:W-:Y:S01]  /*0f90*/  FADD.FTZ R18, R18, R9 ;  /* 0x0000000912127221 */ /* 0x000fe20000010000 */
[----:B0-----:R-:W-:-:S05]  /*0fa0*/  IMAD.WIDE R22, R0, 0x20, R22 ;  /* 0x0000002000167825 */ /* 0x001fca00078e0216 */
[----:B------:R0:W5:Y:S01]  /*0fb0*/  LDG.E R29, desc[UR14][R22.64+0x80] ;  /* 0x0000800e161d7981 */ /* 0x000162000c1e1900 */
[----:B------:R-:W-:Y:S01]  /*0fc0*/  FADD.FTZ R17, R17, R8 ;  /* 0x0000000811117221 */ /* 0x000fe20000010000 */
[----:B0-----:R-:W-:-:S05]  /*0fd0*/  IMAD.WIDE R22, R0, 0x20, R22 ;  /* 0x0000002000167825 */ /* 0x001fca00078e0216 */
[----:B------:R-:W5:Y:S01]  /*0fe0*/  LDG.E R28, desc[UR14][R22.64+0x80] ;  /* 0x0000800e161c7981 */ /* 0x000f62000c1e1900 */
[----:B------:R-:W-:-:S04]  /*0ff0*/  IMAD.WIDE R8, R0, 0x20, R22 ;  /* 0x0000002000087825 */ /* 0x000fc800078e0216 */
[----:B--2---:R-:W-:Y:S01]  /*1000*/  FADD.FTZ R16, R16, R15 ;  /* 0x0000000f10107221 */ /* 0x004fe20000010000 */
[----:B------:R-:W-:Y:S02]  /*1010*/  IMAD.WIDE R14, R0, 0x20, R8 ;  /* 0x00000020000e7825 */ /* 0x000fe400078e0208 */
[----:B------:R-:W2:Y:S04]  /*1020*/  LDG.E R8, desc[UR14][R8.64+0x80] ;  /* 0x0000800e08087981 */ /* 0x000ea8000c1e1900 */
[----:B------:R-:W2:Y:S01]  /*1030*/  LDG.E R15, desc[UR14][R14.64+0x80] ;  /* 0x0000800e0e0f7981 */ /* 0x000ea2000c1e1900 */
[----:B---3--:R-:W-:Y:S01]  /*1040*/  FADD.FTZ R13, R13, R24 ;  /* 0x000000180d0d7221 */ /* 0x008fe20000010000 */
[----:B----4-:R-:W-:Y:S01]  /*1050*/  FADD.FTZ R12, R12, R25 ;  /* 0x000000190c0c7221 */ /* 0x010fe20000010000 */
[----:B-----5:R-:W-:Y:S01]  /*1060*/  FADD.FTZ R11, R11, R26 ;  /* 0x0000001a0b0b7221 */ /* 0x020fe20000010000 */
[----:B------:R-:W-:Y:S01]  /*1070*/  FADD.FTZ R4, R4, R27 ;  /* 0x0000001b04047221 */ /* 0x000fe20000010000 */
[----:B------:R-:W-:Y:S01]  /*1080*/  FADD.FTZ R6, R6, R29 ;  /* 0x0000001d06067221 */ /* 0x000fe20000010000 */
[----:B------:R-:W-:Y:S01]  /*1090*/  FADD.FTZ R3, R3, R28 ;  /* 0x0000001c03037221 */ /* 0x000fe20000010000 */
[----:B--2---:R-:W-:Y:S01]  /*10a0*/  FADD.FTZ R7, R7, R8 ;  /* 0x0000000807077221 */ /* 0x004fe20000010000 */
[----:B------:R-:W-:-:S07]  /*10b0*/  FADD.FTZ R10, R10, R15 ;  /* 0x0000000f0a0a7221 */ /* 0x000fce0000010000 */
.L_x_458:
[----:B------:R-:W0:Y:S01]  /*10c0*/  S2R R0, SR_TID.X ;  /* 0x0000000000007919 */ /* 0x000e220000002100 */
[----:B------:R-:W1:Y:S01]  /*10d0*/  LDCU UR6, c[0x0][0x500] ;  /* 0x0000a000ff0677ac */ /* 0x000e620008000800 */
[----:B------:R-:W2:Y:S01]  /*10e0*/  S2UR UR5, SR_CgaCtaId ;  /* 0x00000000000579c3 */ /* 0x000ea20000008800 */
[----:B------:R-:W-:Y:S01]  /*10f0*/  BSSY.RECONVERGENT B0, `(.L_x_461) ;  /* 0x0000057000007945 */ /* 0x000fe20003800200 */
[----:B------:R-:W-:Y:S01]  /*1100*/  UMOV UR4, 0x400 ;  /* 0x0000040000047882 */ /* 0x000fe20000000000 */
[----:B------:R-:W-:-:S05]  /*1110*/  UIADD3 UR8, UPT, UPT, -UR9, UR8, URZ ;  /* 0x0000000809087290 */ /* 0x000fca000fffe1ff */
[----:B------:R-:W3:Y:S01]  /*1120*/  LDC.64 R24, c[0x0][0x5d0] ;  /* 0x00017400ff187b82 */ /* 0x000ee20000000a00 */
[----:B-1----:R-:W-:Y:S01]  /*1130*/  FMUL.FTZ R8, R18, UR6 ;  /* 0x0000000612087c20 */ /* 0x002fe20008410000 */
[----:B------:R-:W-:Y:S01]  /*1140*/  FMUL.FTZ R17, R17, UR6 ;  /* 0x0000000611117c20 */ /* 0x000fe20008410000 */
[----:B------:R-:W-:Y:S01]  /*1150*/  FMUL.FTZ R14, R2, UR6 ;  /* 0x00000006020e7c20 */ /* 0x000fe20008410000 */
[----:B------:R-:W-:Y:S01]  /*1160*/  FMUL.FTZ R9, R20, UR6 ;  /* 0x0000000614097c20 */ /* 0x000fe20008410000 */
[----:B------:R-:W-:Y:S01]  /*1170*/  FMUL.FTZ R2, R19, UR6 ;  /* 0x0000000613027c20 */ /* 0x000fe20008410000 */
[----:B------:R-:W-:Y:S01]  /*1180*/  FMUL.FTZ R15, R13, UR6 ;  /* 0x000000060d0f7c20 */ /* 0x000fe20008410000 */
[----:B------:R-:W-:Y:S01]  /*1190*/  F2FP.F16.F32.PACK_AB R8, R17, R8 ;  /* 0x000000081108723e */ /* 0x000fe200000000ff */
[----:B------:R-:W-:Y:S01]  /*11a0*/  FMUL.FTZ R17, R5, UR6 ;  /* 0x0000000605117c20 */ /* 0x000fe20008410000 */
[----:B------:R-:W-:Y:S01]  /*11b0*/  FMUL.FTZ R18, R12, UR6 ;  /* 0x000000060c127c20 */ /* 0x000fe20008410000 */
[----:B------:R-:W-:Y:S01]  /*11c0*/  F2FP.F16.F32.PACK_AB R9, R2, R9 ;  /* 0x000000090209723e */ /* 0x000fe200000000ff */
[----:B------:R-:W-:Y:S01]  /*11d0*/  FMUL.FTZ R16, R16, UR6 ;  /* 0x0000000610107c20 */ /* 0x000fe20008410000 */
[----:B------:R-:W-:Y:S01]  /*11e0*/  FMUL.FTZ R19, R11, UR6 ;  /* 0x000000060b137c20 */ /* 0x000fe20008410000 */
[----:B------:R-:W-:Y:S01]  /*11f0*/  FMUL.FTZ R4, R4, UR6 ;  /* 0x0000000604047c20 */ /* 0x000fe20008410000 */
[C---:B0-----:R-:W-:Y:S01]  /*1200*/  SHF.L.U32 R5, R0.reuse, 0x4, RZ ;  /* 0x0000000400057819 */ /* 0x041fe200000006ff */
[----:B--2---:R-:W-:Y:S01]  /*1210*/  ULEA UR4, UR5, UR4, 0x18 ;  /* 0x0000000405047291 */ /* 0x004fe2000f8ec0ff */
[--C-:B------:R-:W-:Y:S01]  /*1220*/  SHF.R.U32.HI R13, RZ, 0x5, R0.reuse ;  /* 0x00000005ff0d7819 */ /* 0x100fe20000011600 */
[----:B------:R-:W-:Y:S01]  /*1230*/  FMUL.FTZ R7, R7, UR6 ;  /* 0x0000000607077c20 */ /* 0x000fe20008410000 */
[----:B------:R-:W-:Y:S01]  /*1240*/  SHF.L.U32 R2, R0, 0x1, RZ ;  /* 0x0000000100027819 */ /* 0x000fe200000006ff */
[----:B------:R-:W-:Y:S01]  /*1250*/  FMUL.FTZ R21, R21, UR6 ;  /* 0x0000000615157c20 */ /* 0x000fe20008410000 */
[----:B------:R-:W-:Y:S01]  /*1260*/  LOP3.LUT R5, R5, 0x1c0, RZ, 0xc0, !PT ;  /* 0x000001c005057812 */ /* 0x000fe200078ec0ff */
[----:B------:R-:W-:Y:S01]  /*1270*/  FMUL.FTZ R6, R6, UR6 ;  /* 0x0000000606067c20 */ /* 0x000fe20008410000 */
[----:B------:R-:W-:Y:S01]  /*1280*/  SHF.L.U32 R13, R13, 0xa, RZ ;  /* 0x0000000a0d0d7819 */ /* 0x000fe200000006ff */
[----:B------:R-:W-:Y:S01]  /*1290*/  FMUL.FTZ R3, R3, UR6 ;  /* 0x0000000603037c20 */ /* 0x000fe20008410000 */
[----:B------:R-:W-:-:S02]  /*12a0*/  SHF.R.U32.HI R12, RZ, 0x4, R0 ;  /* 0x00000004ff0c7819 */ /* 0x000fc40000011600 */
[----:B------:R-:W-:Y:S02]  /*12b0*/  LOP3.LUT R5, R5, 0x38, R2, 0xf8, !PT ;  /* 0x0000003805057812 */ /* 0x000fe400078ef802 */
[----:B------:R-:W-:Y:S02]  /*12c0*/  LOP3.LUT R13, R13, 0xc00, RZ, 0xc0, !PT ;  /* 0x00000c000d0d7812 */ /* 0x000fe400078ec0ff */
[----:B------:R-:W-:Y:S02]  /*12d0*/  LOP3.LUT R5, R5, 0x8, R12, 0x78, !PT ;  /* 0x0000000805057812 */ /* 0x000fe400078e780c */
[----:B------:R-:W-:Y:S02]  /*12e0*/  LOP3.LUT R2, R13, 0x6, R2, 0xf8, !PT ;  /* 0x000000060d027812 */ /* 0x000fe400078ef802 */
[----:B------:R-:W-:Y:S02]  /*12f0*/  R2P PR, R0, 0x18 ;  /* 0x0000001800007804 */ /* 0x000fe40000000000 */
[----:B------:R-:W-:Y:S01]  /*1300*/  LOP3.LUT R2, R2, R5, RZ, 0xfc, !PT ;  /* 0x0000000502027212 */ /* 0x000fe200078efcff */
[----:B------:R-:W-:Y:S01]  /*1310*/  HFMA2 R5, -RZ, RZ, 0, 1.9073486328125e-06 ;  /* 0x00000020ff057431 */ /* 0x000fe200000001ff */
[----:B------:R-:W-:Y:S01]  /*1320*/  F2FP.F16.F32.PACK_AB R11, R15, R16 ;  /* 0x000000100f0b723e */ /* 0x000fe200000000ff */
[----:B------:R-:W-:Y:S01]  /*1330*/  FMUL.FTZ R16, R10, UR6 ;  /* 0x000000060a107c20 */ /* 0x000fe20008410000 */
[----:B------:R-:W-:-:S02]  /*1340*/  F2FP.F16.F32.PACK_AB R13, R4, R19 ;  /* 0x00000013040d723e */ /* 0x000fc400000000ff */
[----:B------:R-:W-:Y:S02]  /*1350*/  LEA R4, R2, UR4, 0x1 ;  /* 0x0000000402047c11 */ /* 0x000fe4000f8e08ff */
[----:B------:R-:W-:Y:S02]  /*1360*/  F2FP.F16.F32.PACK_AB R16, R16, R7 ;  /* 0x000000071010723e */ /* 0x000fe400000000ff */
[C---:B------:R-:W-:Y:S01]  /*1370*/  IADD3 R22, PT, PT, R4.reuse, 0x40, RZ ;  /* 0x0000004004167810 */ /* 0x040fe20007ffe0ff */
[----:B------:R-:W-:Y:S01]  /*1380*/  STS [R4+0x400], R9 ;  /* 0x0004000904007388 */ /* 0x000fe20000000800 */
[----:B------:R-:W-:Y:S02]  /*1390*/  SEL R7, R5, 0xffffffe0, !P3 ;  /* 0xffffffe005077807 */ /* 0x000fe40005800000 */
[----:B------:R-:W-:Y:S02]  /*13a0*/  @P4 IADD3 R22, PT, PT, R4, -0x40, RZ ;  /* 0xffffffc004164810 */ /* 0x000fe40007ffe0ff */
[----:B------:R-:W-:-:S02]  /*13b0*/  F2FP.F16.F32.PACK_AB R14, R21, R14 ;  /* 0x0000000e150e723e */ /* 0x000fc400000000ff */
[----:B------:R-:W-:Y:S02]  /*13c0*/  F2FP.F16.F32.PACK_AB R12, R18, R17 ;  /* 0x00000011120c723e */ /* 0x000fe400000000ff */
[----:B------:R-:W-:Y:S01]  /*13d0*/  IADD3 R18, PT, PT, R4, R7, RZ ;  /* 0x0000000704127210 */ /* 0x000fe20007ffe0ff */
[----:B------:R0:W-:Y:S01]  /*13e0*/  STS [R4], R14 ;  /* 0x0000000e04007388 */ /* 0x0001e20000000800 */
[----:B------:R-:W-:Y:S02]  /*13f0*/  F2FP.F16.F32.PACK_AB R17, R3, R6 ;  /* 0x000000060311723e */ /* 0x000fe400000000ff */
[----:B------:R-:W-:Y:S01]  /*1400*/  IADD3 R19, PT, PT, R7, R22, RZ ;  /* 0x0000001607137210 */ /* 0x000fe20007ffe0ff */
[----:B------:R1:W-:Y:S01]  /*1410*/  STS [R18], R8 ;  /* 0x0000000812007388 */ /* 0x0003e20000000800 */
[----:B------:R-:W-:Y:S02]  /*1420*/  SHF.L.U32 R10, R0, 0x3, RZ ;  /* 0x00000003000a7819 */ /* 0x000fe400000006ff */
[----:B------:R-:W-:Y:S01]  /*1430*/  MOV R15, RZ ;  /* 0x000000ff000f7202 */ /* 0x000fe20000000f00 */
[----:B------:R-:W-:Y:S01]  /*1440*/  STS [R18+0x400], R11 ;  /* 0x0004000b12007388 */ /* 0x000fe20000000800 */
[----:B------:R-:W-:-:S02]  /*1450*/  LOP3.LUT R3, R10, 0x1f8, RZ, 0xc0, !PT ;  /* 0x000001f80a037812 */ /* 0x000fc400078ec0ff */
[----:B0-----:R-:W-:Y:S01]  /*1460*/  LOP3.LUT R14, R10, 0x38, RZ, 0xc0, !PT ;  /* 0x000000380a0e7812 */ /* 0x001fe200078ec0ff */
[----:B------:R0:W-:Y:S01]  /*1470*/  STS [R22], R12 ;  /* 0x0000000c16007388 */ /* 0x0001e20000000800 */
[----:B------:R-:W-:Y:S02]  /*1480*/  LOP3.LUT R5, R3, 0x38, R0, 0x78, !PT ;  /* 0x0000003803057812 */ /* 0x000fe400078e7800 */
[----:B------:R-:W1:Y:S01]  /*1490*/  LDC.64 R2, c[0x0][0x5b8] ;  /* 0x00016e00ff027b82 */ /* 0x000e620000000a00 */
[----:B------:R2:W-:Y:S01]  /*14a0*/  STS [R22+0x400], R13 ;  /* 0x0004000d16007388 */ /* 0x0005e20000000800 */
[----:B------:R-:W-:Y:S02]  /*14b0*/  LOP3.LUT R5, R5, 0x1e00, R10, 0xf8, !PT ;  /* 0x00001e0005057812 */ /* 0x000fe400078ef80a */
[----:B------:R-:W-:Y:S01]  /*14c0*/  SHF.R.U32.HI R21, RZ, 0x3, R0 ;  /* 0x00000003ff157819 */ /* 0x000fe20000011600 */
[----:B------:R4:W-:Y:S01]  /*14d0*/  STS [R19], R17 ;  /* 0x0000001113007388 */ /* 0x0009e20000000800 */
[----:B------:R-:W-:Y:S01]  /*14e0*/  LEA R20, R5, UR4, 0x1 ;  /* 0x0000000405147c11 */ /* 0x000fe2000f8e08ff */
[----:B------:R-:W5:Y:S01]  /*14f0*/  LDCU UR4, c[0x0][0x440] ;  /* 0x00008800ff0477ac */ /* 0x000f620008000800 */
[----:B------:R-:W-:Y:S01]  /*1500*/  IADD3 R0, PT, PT, R21, 0x20, RZ ;  /* 0x0000002015007810 */ /* 0x000fe20007ffe0ff */
[----:B------:R4:W-:Y:S01]  /*1510*/  STS [R19+0x400], R16 ;  /* 0x0004001013007388 */ /* 0x0009e20000000800 */
[----:B------:R-:W-:Y:S01]  /*1520*/  BAR.SYNC.DEFER_BLOCKING 0x0 ;  /* 0x0000000000007b1d */ /* 0x000fe20000010000 */
[----:B-1----:R-:W-:Y:S01]  /*1530*/  IMAD.WIDE.U32 R8, R2, UR9, R14 ;  /* 0x0000000902087c25 */ /* 0x002fe2000f8e000e */
[----:B-----5:R-:W-:-:S03]  /*1540*/  ISETP.GE.AND P0, PT, R14, UR4, PT ;  /* 0x000000040e007c0c */ /* 0x020fc6000bf06270 */
[----:B------:R-:W-:Y:S01]  /*1550*/  IMAD R9, R3, UR9, R9 ;  /* 0x0000000903097c24 */ /* 0x000fe2000f8e0209 */
[----:B0-----:R-:W-:-:S04]  /*1560*/  IADD3 R12, P1, PT, R8, UR7, RZ ;  /* 0x00000007080c7c10 */ /* 0x001fc8000ff3e0ff */
[----:B--2---:R-:W-:Y:S02]  /*1570*/  IADD3.X R13, PT, PT, R9, UR11, RZ, P1, !PT ;  /* 0x0000000b090d7c10 */ /* 0x004fe40008ffe4ff */
[----:B------:R-:W-:Y:S01]  /*1580*/  ISETP.GE.OR P1, PT, R21, UR8, P0 ;  /* 0x0000000815007c0c */ /* 0x000fe20008726670 */
[----:B------:R4:W0:Y:S01]  /*1590*/  LDS.128 R4, [R20+0x1000] ;  /* 0x0010000014047984 */ /* 0x0008220000000c00 */
[----:B---3--:R-:W-:Y:S01]  /*15a0*/  IMAD.WIDE.U32 R12, R24, UR17, R12 ;  /* 0x00000011180c7c25 */ /* 0x008fe2000f8e000c */
[----:B------:R-:W-:-:S03]  /*15b0*/  ISETP.GE.OR P0, PT, R0, UR8, P0 ;  /* 0x0000000800007c0c */ /* 0x000fc60008706670 */
[----:B------:R-:W-:-:S07]  /*15c0*/  IMAD R15, R25, UR17, R13 ;  /* 0x00000011190f7c24 */ /* 0x000fce000f8e020d */
[----:B----4-:R-:W-:Y:S05]  /*15d0*/  @P1 BRA `(.L_x_462) ;  /* 0x0000000000201947 */ /* 0x010fea0003800000 */
[----:B------:R-:W1:Y:S01]  /*15e0*/  LDS.128 R8, [R20] ;  /* 0x0000000014087984 */ /* 0x000e620000000c00 */
[----:B------:R-:W2:Y:S01]  /*15f0*/  LDCU.64 UR4, c[0x0][0x558] ;  /* 0x0000ab00ff0477ac */ /* 0x000ea20008000a00 */
[----:B------:R-:W-:-:S05]  /*1600*/  MOV R14, R12 ;  /* 0x0000000c000e7202 */ /* 0x000fca0000000f00 */
[----:B------:R-:W-:-:S04]  /*1610*/  IMAD.WIDE.U32 R16, R21, R2, R14 ;  /* 0x0000000215107225 */ /* 0x000fc800078e000e */
[----:B------:R-:W-:Y:S01]  /*1620*/  IMAD R17, R21, R3, R17 ;  /* 0x0000000315117224 */ /* 0x000fe200078e0211 */
[----:B--2---:R-:W-:-:S04]  /*1630*/  LEA R18, P1, R16, UR4, 0x1 ;  /* 0x0000000410127c11 */ /* 0x004fc8000f8208ff */
[----:B------:R-:W-:-:S05]  /*1640*/  LEA.HI.X R19, R16, UR5, R17, 0x1, P1 ;  /* 0x0000000510137c11 */ /* 0x000fca00088f0c11 */
[----:B-1----:R1:W-:Y:S04]  /*1650*/  STG.E.128 desc[UR14][R18.64], R8 ;  /* 0x0000000812007986 */ /* 0x0023e8000c101d0e */
.L_x_462:
[----:B------:R-:W-:Y:S05]  /*1660*/  BSYNC.RECONVERGENT B0 ;  /* 0x0000000000007941 */ /* 0x000fea0003800200 */
.L_x_461:
[----:B------:R-:W-:Y:S05]  /*1670*/  @P0 EXIT ;  /* 0x000000000000094d */ /* 0x000fea0003800000 */
[----:B-1----:R-:W-:Y:S01]  /*1680*/  IADD3 R11, P0, PT, R21, 0x20, RZ ;  /* 0x00000020150b7810 */ /* 0x002fe20007f1e0ff */
[----:B------:R-:W1:Y:S01]  /*1690*/  LDCU.64 UR4, c[0x0][0x558] ;  /* 0x0000ab00ff0477ac */ /* 0x000e620008000a00 */
[----:B------:R-:W-:Y:S02]  /*16a0*/  MOV R8, R12 ;  /* 0x0000000c00087202 */ /* 0x000fe40000000f00 */
[----:B------:R-:W-:-:S05]  /*16b0*/  IADD3.X R9, PT, PT, RZ, RZ, RZ, P0, !PT ;  /* 0x000000ffff097210 */ /* 0x000fca00007fe4ff */
[----:B------:R-:W-:Y:S01]  /*16c0*/  IMAD R0, R9, R2, RZ ;  /* 0x0000000209007224 */ /* 0x000fe200078e02ff */
[----:B------:R-:W-:-:S03]  /*16d0*/  MOV R9, R15 ;  /* 0x0000000f00097202 */ /* 0x000fc60000000f00 */
[C---:B------:R-:W-:Y:S02]  /*16e0*/  IMAD R3, R11.reuse, R3, R0 ;  /* 0x000000030b037224 */ /* 0x040fe400078e0200 */
[----:B------:R-:W-:-:S03]  /*16f0*/  IMAD.WIDE.U32 R8, R11, R2, R8 ;  /* 0x000000020b087225 */ /* 0x000fc600078e0008 */
[----:B-1----:R-:W-:Y:S02]  /*1700*/  LEA R2, P0, R8, UR4, 0x1 ;  /* 0x0000000408027c11 */ /* 0x002fe4000f8008ff */
[----:B------:R-:W-:-:S04]  /*1710*/  IADD3 R3, PT, PT, R9, R3, RZ ;  /* 0x0000000309037210 */ /* 0x000fc80007ffe0ff */
[----:B------:R-:W-:-:S05]  /*1720*/  LEA.HI.X R3, R8, UR5, R3, 0x1, P0 ;  /* 0x0000000508037c11 */ /* 0x000fca00080f0c03 */
[----:B0-----:R-:W-:Y:S01]  /*1730*/  STG.E.128 desc[UR14][R2.64], R4 ;  /* 0x0000000402007986 */ /* 0x001fe2000c101d0e */
[----:B------:R-:W-:Y:S05]  /*1740*/  EXIT ;  /* 0x000000000000794d */ /* 0x000fea0003800000 */
.L_x_463:
        /* <DEDUP_REMOVED lines=11> */
.L_x_1411:


//--------------------- .text._ZN5flash44flash_bwd_dq_dk_dv_loop_seqk_parallel_kernelI23Flash_bwd_kernel_traitsILi64ELi64ELi128ELi8ELi2ELi4ELi4ELb1ELb0EN7cutlass6half_tE19Flash_kernel_traitsILi64ELi64ELi128ELi8ES3_EELb1ELb1ELb0ELb0ELb0ELb0ELb0EEEvNS_16Flash_bwd_paramsE --------------------------
	.section	.text._ZN5flash44flash_bwd_dq_dk_dv_loop_seqk_parallel_kernelI23Flash_bwd_kernel_traitsILi64ELi64ELi128ELi8ELi2ELi4ELi4ELb1ELb0EN7cutlass6half_tE19Flash_kernel_traitsILi64ELi64ELi128ELi8ES3_EELb1ELb1ELb0ELb0ELb0ELb0ELb0EEEvNS_16Flash_bwd_paramsE,"ax",@progbits
	.align	128
        .global         _ZN5flash44flash_bwd_dq_dk_dv_loop_seqk_parallel_kernelI23Flash_bwd_kernel_traitsILi64ELi64ELi128ELi8ELi2ELi4ELi4ELb1ELb0EN7cutlass6half_tE19Flash_kernel_traitsILi64ELi64ELi128ELi8ES3_EELb1ELb1ELb0ELb0ELb0ELb0ELb0EEEvNS_16Flash_bwd_paramsE
        .type           _ZN5flash44flash_bwd_dq_dk_dv_loop_seqk_parallel_kernelI23Flash_bwd_kernel_traitsILi64ELi64ELi128ELi8ELi2ELi4ELi4ELb1ELb0EN7cutlass6half_tE19Flash_kernel_traitsILi64ELi64ELi128ELi8ES3_EELb1ELb1ELb0ELb0ELb0ELb0ELb0EEEvNS_16Flash_bwd_paramsE,@function
        .size           _ZN5flash44flash_bwd_dq_dk_dv_loop_seqk_parallel_kernelI23Flash_bwd_kernel_traitsILi64ELi64ELi128ELi8ELi2ELi4ELi4ELb1ELb0EN7cutlass6half_tE19Flash_kernel_traitsILi64ELi64ELi128ELi8ES3_EELb1ELb1ELb0ELb0ELb0ELb0ELb0EEEvNS_16Flash_bwd_paramsE,(.L_x_1412 - _ZN5flash44flash_bwd_dq_dk_dv_loop_seqk_parallel_kernelI23Flash_bwd_kernel_traitsILi64ELi64ELi128ELi8ELi2ELi4ELi4ELb1ELb0EN7cutlass6half_tE19Flash_kernel_traitsILi64ELi64ELi128ELi8ES3_EELb1ELb1ELb0ELb0ELb0ELb0ELb0EEEvNS_16Flash_bwd_paramsE)
        .other          _ZN5flash44flash_bwd_dq_dk_dv_loop_seqk_parallel_kernelI23Flash_bwd_kernel_traitsILi64ELi64ELi128ELi8ELi2ELi4ELi4ELb1ELb0EN7cutlass6half_tE19Flash_kernel_traitsILi64ELi64ELi128ELi8ES3_EELb1ELb1ELb0ELb0ELb0ELb0ELb0EEEvNS_16Flash_bwd_paramsE,@"STO_CUDA_ENTRY STV_DEFAULT"
_ZN5flash44flash_bwd_dq_dk_dv_loop_seqk_parallel_kernelI23Flash_bwd_kernel_traitsILi64ELi64ELi128ELi8ELi2ELi4ELi4ELb1ELb0EN7cutlass6half_tE19Flash_kernel_traitsILi64ELi64ELi128ELi8ES3_EELb1ELb1ELb0ELb0ELb0ELb0ELb0EEEvNS_16Flash_bwd_paramsE:
.text._ZN5flash44flash_bwd_dq_dk_dv_loop_seqk_parallel_kernelI23Flash_bwd_kernel_traitsILi64ELi64ELi128ELi8ELi2ELi4ELi4ELb1ELb0EN7cutlass6half_tE19Flash_kernel_traitsILi64ELi64ELi128ELi8ES3_EELb1ELb1ELb0ELb0ELb0ELb0ELb0EEEvNS_16Flash_bwd_paramsE:
        /* <DEDUP_REMOVED lines=36> */
[----:B------:R-:W-:Y:S02]  /*0240*/  LOP3.LUT R9, R9, 0x8, RZ, 0xc0, !PT ;  /* 0x0000000809097812 */ /* 0x000fe400078ec0ff */
[----:B------:R-:W-:Y:S02]  /*0250*/  LOP3.LUT R5, R3, 0xc00, RZ, 0xc0, !PT ;  /* 0x00000c0003057812 */ /* 0x000fe400078ec0ff */
[--C-:B------:R-:W-:Y:S02]  /*0260*/  LOP3.LUT R0, R13, 0x38, R200.reuse, 0xf8, !PT ;  /* 0x000000380d007812 */ /* 0x100fe400078ef8c8 */
[----:B------:R-:W-:Y:S02]  /*0270*/  LOP3.LUT R5, R5, 0x6, R200, 0xf8, !PT ;  /* 0x0000000605057812 */ /* 0x000fe400078ef8c8 */
[----:B------:R-:W-:Y:S02]  /*0280*/  LOP3.LUT R11, R4, 0x1c0, RZ, 0xc0, !PT ;  /* 0x000001c0040b7812 */ /* 0x000fe400078ec0ff */
[----:B------:R-:W-:-:S02]  /*0290*/  LOP3.LUT R192, R5, R0, R9, 0xf6, !PT ;  /* 0x0000000005c07212 */ /* 0x000fc400078ef609 */
[----:B------:R-:W-:Y:S02]  /*02a0*/  LOP3.LUT R5, R0, 0x20, R7, 0x78, !PT ;  /* 0x0000002000057812 */ /* 0x000fe400078e7807 */
[----:B------:R-:W-:Y:S02]  /*02b0*/  LOP3.LUT R0, R4, 0x200, RZ, 0xc0, !PT ;  /* 0x0000020004007812 */ /* 0x000fe400078ec0ff */
[----:B------:R-:W-:Y:S02]  /*02c0*/  LOP3.LUT P1, R187, R195, 0x10, RZ, 0xc0, !PT ;  /* 0x00000010c3bb7812 */ /* 0x000fe4000782c0ff */
[----:B------:R-:W-:Y:S02]  /*02d0*/  LOP3.LUT R2, R11, 0x38, R196, 0xf8, !PT ;  /* 0x000000380b027812 */ /* 0x000fe400078ef8c4 */
[--C-:B------:R-:W-:Y:S02]  /*02e0*/  LOP3.LUT R200, R200, 0x7006, R3.reuse, 0xc8, !PT ;  /* 0x00007006c8c87812 */ /* 0x100fe400078ec803 */
[----:B------:R-:W-:-:S02]  /*02f0*/  LOP3.LUT R189, R0, 0x400, R3, 0xf8, !PT ;  /* 0x0000040000bd7812 */ /* 0x000fc400078ef803 */
        /* <DEDUP_REMOVED lines=12> */
[----:B------:R-:W-:Y:S01]  /*03c0*/  LOP3.LUT R187, R2, R9, R187, 0x1e, !PT ;  /* 0x0000000902bb7212 */ /* 0x000fe200078e1ebb */
[----:B--2---:R-:W-:Y:S01]  /*03d0*/  IMAD.U32 R9, RZ, RZ, UR4 ;  /* 0x00000004ff097e24 */ /* 0x004fe2000f8e00ff */
[----:B------:R-:W-:Y:S01]  /*03e0*/  LOP3.LUT R200, R200, R5, RZ, 0xfc, !PT ;  /* 0x00000005c8c87212 */ /* 0x000fe200078efcff */
[----:B------:R-:W-:Y:S01]  /*03f0*/  UIADD3 UR4, UPT, UPT, UR6, 0xa000, URZ ;  /* 0x0000a00006047890 */ /* 0x000fe2000fffe0ff */
[----:B------:R-:W-:-:S02]  /*0400*/  LOP3.LUT R5, R6, 0x8, R195, 0xf8, !PT ;  /* 0x0000000806057812 */ /* 0x000fc400078ef8c3 */
[----:B------:R-:W-:Y:S02]  /*0410*/  LEA.HI.X R199, R193, R199, RZ, 0x2, P0 ;  /* 0x000000c7c1c77211 */ /* 0x000fe400000f14ff */
[----:B------:R-:W-:Y:S02]  /*0420*/  LOP3.LUT R2, R2, 0x8, R195, 0x78, !PT ;  /* 0x0000000802027812 */ /* 0x000fe400078e78c3 */
[----:B------:R-:W-:Y:S02]  /*0430*/  LOP3.LUT P0, RZ, R195, 0x4, RZ, 0xc0, !PT ;  /* 0x00000004c3ff7812 */ /* 0x000fe4000780c0ff */
[----:B------:R-:W-:Y:S02]  /*0440*/  LOP3.LUT R5, R5, 0x1c0, R4, 0xf8, !PT ;  /* 0x000001c005057812 */ /* 0x000fe400078ef804 */
[----:B------:R-:W-:Y:S02]  /*0450*/  LOP3.LUT R0, R196, 0x1f8, RZ, 0xc0, !PT ;  /* 0x000001f8c4007812 */ /* 0x000fe400078ec0ff */
[----:B------:R-:W-:-:S02]  /*0460*/  LEA R200, R200, UR5, 0x1 ;  /* 0x00000005c8c87c11 */ /* 0x000fc4000f8e08ff */
[----:B------:R-:W-:Y:S02]  /*0470*/  LOP3.LUT R187, R187, 0x200, R4, 0xf8, !PT ;  /* 0x00000200bbbb7812 */ /* 0x000fe400078ef804 */
[----:B------:R-:W-:Y:S01]  /*0480*/  LOP3.LUT R183, R2, 0x7a00, R3, 0xf8, !PT ;  /* 0x00007a0002b77812 */ /* 0x000fe200078ef803 */
[C---:B------:R-:W-:Y:S01]  /*0490*/  VIADD R203, R200.reuse, 0x20 ;  /* 0x00000020c8cb7836 */ /* 0x040fe20000000000 */
[----:B------:R-:W-:Y:S01]  /*04a0*/  LOP3.LUT P1, RZ, R195, 0x2, RZ, 0xc0, !PT ;  /* 0x00000002c3ff7812 */ /* 0x000fe2000782c0ff */
[----:B------:R-:W-:Y:S01]  /*04b0*/  @P2 VIADD R203, R200, 0xffffffe0 ;  /* 0xffffffe0c8cb2836 */ /* 0x000fe20000000000 */
[----:B------:R-:W-:Y:S02]  /*04c0*/  SEL R182, R182, 0xffffffc0, !P0 ;  /* 0xffffffc0b6b67807 */ /* 0x000fe40004000000 */
[----:B------:R-:W-:Y:S01]  /*04d0*/  LEA R189, R189, UR6, 0x1 ;  /* 0x00000006bdbd7c11 */ /* 0x000fe2000f8e08ff */
[----:B------:R-:W-:Y:S01]  /*04e0*/  VIADD R230, R203, 0x10 ;  /* 0x00000010cbe67836 */ /* 0x000fe20000000000 */
[----:B------:R-:W-:Y:S01]  /*04f0*/  LEA R185, R185, UR4, 0x1 ;  /* 0x00000004b9b97c11 */ /* 0x000fe2000f8e08ff */
[----:B------:R-:W-:Y:S01]  /*0500*/  @P0 VIADD R230, R203, 0xfffffff0 ;  /* 0xfffffff0cbe60836 */ /* 0x000fe20000000000 */
[----:B------:R-:W-:Y:S01]  /*0510*/  LOP3.LUT R180, R5, 0x38, R196, 0x78, !PT ;  /* 0x0000003805b47812 */ /* 0x000fe200078e78c4 */
[--C-:B------:R-:W-:Y:S01]  /*0520*/  IMAD.IADD R2, R189, 0x1, R182.reuse ;  /* 0x00000001bd027824 */ /* 0x100fe200078e02b6 */
[----:B------:R-:W-:Y:S01]  /*0530*/  LOP3.LUT R201, R0, 0x38, R195, 0x78, !PT ;  /* 0x0000003800c97812 */ /* 0x000fe200078e78c3 */
[----:B------:R-:W-:Y:S01]  /*0540*/  IMAD.IADD R177, R185, 0x1, R182 ;  /* 0x00000001b9b17824 */ /* 0x000fe200078e02b6 */
[----:B------:R-:W-:-:S02]  /*0550*/  SEL R184, R184, 0xffffffe0, !P1 ;  /* 0xffffffe0b8b87807 */ /* 0x000fc40004800000 */
[----:B------:R-:W-:Y:S02]  /*0560*/  LEA R187, R187, UR6, 0x1 ;  /* 0x00000006bbbb7c11 */ /* 0x000fe4000f8e08ff */
[----:B------:R-:W-:Y:S01]  /*0570*/  LEA R183, R183, UR4, 0x1 ;  /* 0x00000004b7b77c11 */ /* 0x000fe2000f8e08ff */
[--C-:B------:R-:W-:Y:S01]  /*0580*/  IMAD.IADD R178, R185, 0x1, R184.reuse ;  /* 0x00000001b9b27824 */ /* 0x100fe200078e02b8 */
[----:B------:R-:W-:Y:S01]  /*0590*/  LOP3.LUT R180, R180, 0x200, R3, 0xf8, !PT ;  /* 0x00000200b4b47812 */ /* 0x000fe200078ef803 */
[----:B------:R-:W-:Y:S01]  /*05a0*/  IMAD.IADD R3, R189, 0x1, R184 ;  /* 0x00000001bd037824 */ /* 0x000fe200078e02b8 */
[----:B------:R-:W-:Y:S01]  /*05b0*/  LOP3.LUT R201, R201, 0x1e00, R196, 0xf8, !PT ;  /* 0x00001e00c9c97812 */ /* 0x000fe200078ef8c4 */
[--C-:B------:R-:W-:Y:S01]  /*05c0*/  IMAD.IADD R181, R183, 0x1, R182.reuse ;  /* 0x00000001b7b57824 */ /* 0x100fe200078e02b6 */
[--C-:B------:R-:W-:Y:S01]  /*05d0*/  SHF.R.U32.HI R197, RZ, 0x3, R195.reuse ;  /* 0x00000003ffc57819 */ /* 0x100fe200000116c3 */
[----:B------:R-:W-:Y:S01]  /*05e0*/  IMAD.IADD R179, R187, 0x1, R182 ;  /* 0x00000001bbb37824 */ /* 0x000fe200078e02b6 */
[----:B------:R-:W-:Y:S01]  /*05f0*/  SHF.R.U32.HI R195, RZ, 0x5, R195 ;  /* 0x00000005ffc37819 */ /* 0x000fe200000116c3 */
[----:B------:R-:W-:Y:S01]  /*0600*/  IMAD.IADD R0, R184, 0x1, R2 ;  /* 0x00000001b8007824 */ /* 0x000fe200078e0202 */
[----:B------:R-:W-:Y:S01]  /*0610*/  LOP3.LUT R202, R196, 0x38, RZ, 0xc0, !PT ;  /* 0x00000038c4ca7812 */ /* 0x000fe200078ec0ff */
[----:B------:R-:W-:Y:S01]  /*0620*/  IMAD.IADD R176, R184, 0x1, R177 ;  /* 0x00000001b8b07824 */ /* 0x000fe200078e02b1 */
[----:B------:R-:W-:-:S02]  /*0630*/  LEA R201, R201, UR6, 0x1 ;  /* 0x00000006c9c97c11 */ /* 0x000fc4000f8e08ff */
[----:B----4-:R-:W-:-:S07]  /*0640*/  LEA R180, R180, UR5, 0x1 ;  /* 0x00000005b4b47c11 */ /* 0x010fce000f8e08ff */
.L_x_543:
[----:B------:R-:W1:Y:S01]  /*0650*/  LDCU.64 UR4, c[0x0][0x478] ;  /* 0x00008f00ff0477ac */ /* 0x000e620008000a00 */
[----:B--2---:R-:W2:Y:S01]  /*0660*/  LDC.64 R4, c[0x0][0x460] ;  /* 0x00011800ff047b82 */ /* 0x004ea20000000a00 */
[----:B------:R-:W-:Y:S01]  /*0670*/  ISETP.NE.U32.AND P5, PT, RZ, UR8, PT ;  /* 0x00000008ff007c0c */ /* 0x000fe2000bfa5070 */
[----:B------:R-:W-:Y:S02]  /*0680*/  IMAD.SHL.U32 R13, R193, 0x4, RZ ;  /* 0x00000004c10d7824 */ /* 0x000fe400078e00ff */
[----:B------:R-:W-:Y:S01]  /*0690*/  IMAD.MOV.U32 R228, RZ, RZ, RZ ;  /* 0x000000ffffe47224 */ /* 0x000fe200078e00ff */
[----:B------:R-:W-:-:S03]  /*06a0*/  ISETP.NE.AND.EX P5, PT, RZ, UR9, PT, P5 ;  /* 0x00000009ff007c0c */ /* 0x000fc6000bfa5350 */
[----:B------:R-:W3:Y:S08]  /*06b0*/  LDC.U8 R8, c[0x0][0x532] ;  /* 0x00014c80ff087b82 */ /* 0x000ef00000000000 */
[----:B----4-:R-:W4:Y:S01]  /*06c0*/  LDC.64 R6, c[0x0][0x468] ;  /* 0x00011a00ff067b82 */ /* 0x010f220000000a00 */
[----:B-1----:R-:W-:Y:S02]  /*06d0*/  ISETP.NE.U32.AND P4, PT, RZ, UR4, PT ;  /* 0x00000004ff007c0c */ /* 0x002fe4000bf85070 */
[----:B------:R-:W-:-:S02]  /*06e0*/  @P5 IADD3 R16, P2, PT, R13, UR8, RZ ;  /* 0x000000080d105c10 */ /* 0x000fc4000ff5e0ff */
[----:B------:R-:W-:Y:S02]  /*06f0*/  ISETP.NE.AND.EX P4, PT, RZ, UR5, PT, P4 ;  /* 0x00000005ff007c0c */ /* 0x000fe4000bf85340 */
[C---:B--2---:R-:W-:Y:S02]  /*0700*/  ISETP.NE.U32.AND P0, PT, R4.reuse, RZ, PT ;  /* 0x000000ff0400720c */ /* 0x044fe40003f05070 */
[----:B------:R-:W-:Y:S02]  /*0710*/  ISETP.NE.U32.AND P3, PT, R4, RZ, PT ;  /* 0x000000ff0400720c */ /* 0x000fe40003f65070 */
[----:B------:R-:W-:Y:S02]  /*0720*/  SHF.R.U32.HI R4, RZ, 0x1e, R193 ;  /* 0x0000001eff047819 */ /* 0x000fe400000116c1 */
[C---:B------:R-:W-:Y:S02]  /*0730*/  ISETP.NE.AND.EX P0, PT, R5.reuse, RZ, PT, P0 ;  /* 0x000000ff0500720c */ /* 0x040fe40003f05300 */
[----:B------:R-:W-:-:S03]  /*0740*/  ISETP.NE.AND.EX P3, PT, R5, RZ, PT, P3 ;  /* 0x000000ff0500720c */ /* 0x000fc60003f65330 */
[----:B------:R-:W-:Y:S01]  /*0750*/  @P4 IADD3 R14, P1, PT, R13, UR4, RZ ;  /* 0x000000040d0e4c10 */ /* 0x000fe2000ff3e0ff */
[----:B------:R-:W-:Y:S01]  /*0760*/  IMAD.MOV.U32 R11, RZ, RZ, -0x1 ;  /* 0xffffffffff0b7424 */ /* 0x000fe200078e00ff */
[C---:B------:R-:W-:Y:S01]  /*0770*/  @P5 IADD3.X R17, PT, PT, R4.reuse, UR9, RZ, P2, !PT ;  /* 0x0000000904115c10 */ /* 0x040fe200097fe4ff */
[----:B------:R-:W-:Y:S01]  /*0780*/  IMAD.MOV.U32 R231, RZ, RZ, -0x1 ;  /* 0xffffffffffe77424 */ /* 0x000fe200078e00ff */
[----:B------:R-:W-:Y:S01]  /*0790*/  @P4 IADD3.X R15, PT, PT, R4, UR5, RZ, P1, !PT ;  /* 0x00000005040f4c10 */ /* 0x000fe20008ffe4ff */
[----:B------:R-:W1:Y:S02]  /*07a0*/  @!P4 LDC R10, c[0x0][0x43c] ;  /* 0x00010f00ff0acb82 */ /* 0x000e640000000800 */
[----:B------:R-:W2:Y:S01]  /*07b0*/  @P5 LDG.E R228, desc[UR20][R16.64] ;  /* 0x0000001410e45981 */ /* 0x000ea2000c1e1900 */
[----:B---3--:R-:W-:-:S03]  /*07c0*/  ISETP.NE.AND P5, PT, R8, RZ, PT ;  /* 0x000000ff0800720c */ /* 0x008fc60003fa5270 */
[----:B------:R-:W2:Y:S04]  /*07d0*/  @P4 LDG.E R229, desc[UR20][R14.64] ;  /* 0x000000140ee54981 */ /* 0x000ea8000c1e1900 */
[----:B-----5:R3:W5:Y:S04]  /*07e0*/  @P0 LDG.E R11, desc[UR20][R198.64] ;  /* 0x00000014c60b0981 */ /* 0x020768000c1e1900 */
[----:B------:R3:W5:Y:S01]  /*07f0*/  @P3 LDG.E R8, desc[UR20][R198.64+0x4] ;  /* 0x00000414c6083981 */ /* 0x000762000c1e1900 */
[----:B----4-:R-:W-:Y:S02]  /*0800*/  IADD3 R12, P1, PT, R13, R6, RZ ;  /* 0x000000060d0c7210 */ /* 0x010fe40007f3e0ff */
[----:B------:R-:W-:-:S03]  /*0810*/  ISETP.EQ.U32.AND P2, PT, R6, RZ, PT ;  /* 0x000000ff0600720c */ /* 0x000fc60003f42070 */
[----:B------:R-:W-:Y:S01]  /*0820*/  IMAD.X R13, R4, 0x1, R7, P1 ;  /* 0x00000001040d7824 */ /* 0x000fe200008e0607 */
[----:B------:R-:W-:Y:S01]  /*0830*/  ISETP.EQ.OR.EX P2, PT, R7, RZ, !P5, P2 ;  /* 0x000000ff0700720c */ /* 0x000fe20006f42720 */
[----:B------:R-:W4:Y:S08]  /*0840*/  @!P4 LDC.64 R4, c[0x0][0x488] ;  /* 0x00012200ff04cb82 */ /* 0x000f300000000a00 */
[----:B------:R-:W1:Y:S04]  /*0850*/  @!P3 LDC R220, c[0x0][0x434] ;  /* 0x00010d00ffdcbb82 */ /* 0x000e680000000800 */
[----:B------:R3:W5:Y:S01]  /*0860*/  @!P2 LDG.E R231, desc[UR20][R12.64] ;  /* 0x000000140ce7a981 */ /* 0x000762000c1e1900 */
[----:B------:R-:W-:Y:S01]  /*0870*/  ISETP.NE.U32.AND P2, PT, R6, RZ, PT ;  /* 0x000000ff0600720c */ /* 0x000fe20003f45070 */
[----:B------:R-:W-:-:S03]  /*0880*/  USHF.L.U32 UR23, UR19, 0x7, URZ ;  /* 0x0000000713177899 */ /* 0x000fc600080006ff */
        /* <DEDUP_REMOVED lines=9> */
.L_x_464:
        /* <DEDUP_REMOVED lines=14> */
[----:B-1----:R-:W-:Y:S01]  /*0a00*/  @!P3 IMAD R13, R193, R7, R17 ;  /* 0x00000007c10db224 */ /* 0x002fe200078e0211 */
[----:B------:R-:W-:Y:S01]  /*0a10*/  IADD3 R17, PT, PT, R226, -0x40, RZ ;  /* 0xffffffc0e2117810 */ /* 0x000fe20007ffe0ff */
[----:B---3--:R-:W-:-:S03]  /*0a20*/  @P3 IMAD.WIDE.U32 R6, R11, R4, RZ ;  /* 0x000000040b063225 */ /* 0x008fc600078e00ff */
[----:B------:R-:W-:Y:S01]  /*0a30*/  SHF.R.S32.HI R19, RZ, 0x1f, R17 ;  /* 0x0000001fff137819 */ /* 0x000fe20000011411 */
[----:B------:R-:W-:Y:S02]  /*0a40*/  @P3 IMAD R13, R11, R5, R7 ;  /* 0x000000050b0d3224 */ /* 0x000fe400078e0207 */
[----:B------:R-:W-:Y:S01]  /*0a50*/  @P3 IMAD.MOV.U32 R16, RZ, RZ, R6 ;  /* 0x000000ffff103224 */ /* 0x000fe200078e0006 */
[----:B------:R-:W-:Y:S06]  /*0a60*/  @P5 BRA `(.L_x_466) ;  /* 0x00000000002c5947 */ /* 0x000fec0003800000 */
[----:B------:R-:W1:Y:S01]  /*0a70*/  LDCU.64 UR14, c[0x0][0x3b8] ;  /* 0x00007700ff0e77ac */ /* 0x000e620008000a00 */
[----:B------:R-:W-:Y:S01]  /*0a80*/  SHF.R.S32.HI R5, RZ, 0x1f, R228 ;  /* 0x0000001fff057819 */ /* 0x000fe200000114e4 */
[----:B------:R-:W2:Y:S04]  /*0a90*/  LDCU.64 UR4, c[0x0][0x3a0] ;  /* 0x00007400ff0477ac */ /* 0x000ea80008000a00 */
[----:B-1----:R-:W-:Y:S02]  /*0aa0*/  IMAD R5, R5, UR14, RZ ;  /* 0x0000000e05057c24 */ /* 0x002fe4000f8e02ff */
[----:B------:R-:W-:-:S04]  /*0ab0*/  IMAD.WIDE.U32 R6, R228, UR14, RZ ;  /* 0x0000000ee4067c25 */ /* 0x000fc8000f8e00ff */
[----:B------:R-:W-:-:S05]  /*0ac0*/  IMAD R4, R228, UR15, R5 ;  /* 0x0000000fe4047c24 */ /* 0x000fca000f8e0205 */
[----:B------:R-:W-:-:S03]  /*0ad0*/  IADD3 R7, PT, PT, R7, R4, RZ ;  /* 0x0000000407077210 */ /* 0x000fc60007ffe0ff */
[----:B--2---:R-:W-:-:S04]  /*0ae0*/  IMAD.WIDE.U32 R4, R193, UR4, R6 ;  /* 0x00000004c1047c25 */ /* 0x004fc8000f8e0006 */
[----:B------:R-:W-:Y:S01]  /*0af0*/  IMAD R10, R193, UR5, R5 ;  /* 0x00000005c10a7c24 */ /* 0x000fe2000f8e0205 */
[----:B------:R-:W-:Y:S01]  /*0b00*/  MOV R12, R4 ;  /* 0x00000004000c7202 */ /* 0x000fe20000000f00 */
[----:B------:R-:W-:Y:S06]  /*0b10*/  BRA `(.L_x_467) ;  /* 0x0000000000187947 */ /* 0x000fec0003800000 */
.L_x_466:
[----:B------:R-:W1:Y:S01]  /*0b20*/  LDCU.64 UR14, c[0x0][0x3b8] ;  /* 0x00007700ff0e77ac */ /* 0x000e620008000a00 */
[----:B------:R-:W-:-:S05]  /*0b30*/  IADD3 R4, PT, PT, R228, R231, RZ ;  /* 0x000000e7e4047210 */ /* 0x000fca0007ffe0ff */
[C---:B-1----:R-:W-:Y:S02]  /*0b40*/  IMAD R10, R4.reuse, UR15, RZ ;  /* 0x0000000f040a7c24 */ /* 0x042fe4000f8e02ff */
[----:B------:R-:W-:-:S05]  /*0b50*/  IMAD.WIDE.U32 R4, R4, UR14, RZ ;  /* 0x0000000e04047c25 */ /* 0x000fca000f8e00ff */
[----:B------:R-:W-:Y:S02]  /*0b60*/  IADD3 R10, PT, PT, R5, R10, RZ ;  /* 0x0000000a050a7210 */ /* 0x000fe40007ffe0ff */
[----:B------:R-:W-:-:S07]  /*0b70*/  MOV R12, R4 ;  /* 0x00000004000c7202 */ /* 0x000fce0000000f00 */
.L_x_467:
        /* <DEDUP_REMOVED lines=37> */
[----:B------:R-:W-:Y:S06]  /*0dd0*/  BRA `(.L_x_469) ;  /* 0x0000000000147947 */ /* 0x000fec0003800000 */
.L_x_468:
[----:B------:R-:W1:Y:S01]  /*0de0*/  LDCU.64 UR12, c[0x0][0x3c0] ;  /* 0x00007800ff0c77ac */ /* 0x000e620008000a00 */
[----:B------:R-:W-:-:S05]  /*0df0*/  IADD3 R4, PT, PT, R228, R231, RZ ;  /* 0x000000e7e4047210 */ /* 0x000fca0007ffe0ff */
[C---:B-1----:R-:W-:Y:S02]  /*0e00*/  IMAD R20, R4.reuse, UR13, RZ ;  /* 0x0000000d04147c24 */ /* 0x042fe4000f8e02ff */
[----:B------:R-:W-:-:S05]  /*0e10*/  IMAD.WIDE.U32 R22, R4, UR12, RZ ;  /* 0x0000000c04167c25 */ /* 0x000fca000f8e00ff */
[----:B------:R-:W-:-:S07]  /*0e20*/  IADD3 R20, PT, PT, R23, R20, RZ ;  /* 0x0000001417147210 */ /* 0x000fce0007ffe0ff */
.L_x_469:
[----:B------:R-:W1:Y:S01]  /*0e30*/  @!P3 LDC.64 R6, c[0x0][0x588] ;  /* 0x00016200ff06bb82 */ /* 0x000e620000000a00 */
[----:B------:R-:W2:Y:S01]  /*0e40*/  LDCU UR24, c[0x0][0x3e0] ;  /* 0x00007c00ff1877ac */ /* 0x000ea20008000800 */
[----:B------:R-:W2:Y:S06]  /*0e50*/  LDCU UR27, c[0x0][0x44c] ;  /* 0x00008980ff1b77ac */ /* 0x000eac0008000800 */
[----:B------:R-:W3:Y:S01]  /*0e60*/  @P3 LDC.64 R4, c[0x0][0x590] ;  /* 0x00016400ff043b82 */ /* 0x000ee20000000a00 */
[----:B--2---:R-:W-:Y:S01]  /*0e70*/  UIMAD.WIDE UR6, UR24, UR27, URZ ;  /* 0x0000001b180672a5 */ /* 0x004fe2000f8e02ff */
[----:B-1----:R-:W-:-:S04]  /*0e80*/  @!P3 IMAD.WIDE.U32 R34, R193, R6, RZ ;  /* 0x00000006c122b225 */ /* 0x002fc800078e00ff */
[----:B------:R-:W-:Y:S02]  /*0e90*/  @!P3 IMAD R7, R193, R7, R35 ;  /* 0x00000007c107b224 */ /* 0x000fe400078e0223 */
[----:B---3--:R-:W-:-:S04]  /*0ea0*/  @P3 IMAD.WIDE.U32 R14, R11, R4, RZ ;  /* 0x000000040b0e3225 */ /* 0x008fc800078e00ff */
        /* <DEDUP_REMOVED lines=10> */
[----:B------:R-:W-:-:S04]  /*0f50*/  IMAD R4, R4, UR24, RZ ;  /* 0x0000001804047c24 */ /* 0x000fc8000f8e02ff */
[----:B------:R-:W-:Y:S01]  /*0f60*/  IMAD R4, R24, UR4, R4 ;  /* 0x0000000418047c24 */ /* 0x000fe2000f8e0204 */
[----:B------:R-:W-:-:S04]  /*0f70*/  USHF.R.S32.HI UR4, URZ, 0x1f, UR27 ;  /* 0x0000001fff047899 */ /* 0x000fc8000801141b */
[----:B------:R-:W-:-:S05]  /*0f80*/  IADD3 R4, PT, PT, R15, R4, RZ ;  /* 0x000000040f047210 */ /* 0x000fca0007ffe0ff */
[----:B------:R-:W-:Y:S02]  /*0f90*/  IMAD R23, R4, UR27, RZ ;  /* 0x0000001b04177c24 */ /* 0x000fe4000f8e02ff */
[----:B------:R-:W-:-:S04]  /*0fa0*/  IMAD.WIDE.U32 R4, R14, UR27, RZ ;  /* 0x0000001b0e047c25 */ /* 0x000fc8000f8e00ff */
[----:B------:R-:W-:Y:S01]  /*0fb0*/  IMAD R23, R14, UR4, R23 ;  /* 0x000000040e177c24 */ /* 0x000fe2000f8e0217 */
[----:B------:R-:W-:-:S04]  /*0fc0*/  MOV R18, R4 ;  /* 0x0000000400127202 */ /* 0x000fc80000000f00 */
[----:B------:R-:W-:Y:S01]  /*0fd0*/  IADD3 R23, PT, PT, R5, R23, RZ ;  /* 0x0000001705177210 */ /* 0x000fe20007ffe0ff */
[----:B------:R-:W-:Y:S06]  /*0fe0*/  BRA `(.L_x_471) ;  /* 0x0000000000107947 */ /* 0x000fec0003800000 */
.L_x_470:
[C---:B------:R-:W-:Y:S02]  /*0ff0*/  IMAD R23, R11.reuse, UR7, RZ ;  /* 0x000000070b177c24 */ /* 0x040fe4000f8e02ff */
[----:B------:R-:W-:-:S05]  /*1000*/  IMAD.WIDE.U32 R4, R11, UR6, RZ ;  /* 0x000000060b047c25 */ /* 0x000fca000f8e00ff */
[----:B------:R-:W-:Y:S02]  /*1010*/  IADD3 R23, PT, PT, R5, R23, RZ ;  /* 0x0000001705177210 */ /* 0x000fe40007ffe0ff */
[----:B------:R-:W-:-:S07]  /*1020*/  MOV R18, R4 ;  /* 0x0000000400127202 */ /* 0x000fce0000000f00 */
.L_x_471:
        /* <DEDUP_REMOVED lines=20> */
.L_x_472:
[----:B------:R-:W1:Y:S01]  /*1170*/  LDC R14, c[0x0][0x434] ;  /* 0x00010d00ff0e7b82 */ /* 0x000e620000000800 */
[----:B------:R-:W-:-:S04]  /*1180*/  IMAD R5, R193, UR24, R188 ;  /* 0x00000018c1057c24 */ /* 0x000fc8000f8e02bc */
[----:B-1----:R-:W-:-:S03]  /*1190*/  IMAD R14, R5, R14, RZ ;  /* 0x0000000e050e7224 */ /* 0x002fc600078e02ff */
.L_x_473:
        /* <DEDUP_REMOVED lines=11> */
.L_x_474:
[----:B------:R-:W1:Y:S01]  /*1250*/  LDC R30, c[0x0][0x444] ;  /* 0x00011100ff1e7b82 */ /* 0x000e620000000800 */
[----:B------:R-:W-:-:S04]  /*1260*/  IMAD R5, R193, UR24, R188 ;  /* 0x00000018c1057c24 */ /* 0x000fc8000f8e02bc */
[----:B-1----:R-:W-:-:S07]  /*1270*/  IMAD R30, R5, R30, RZ ;  /* 0x0000001e051e7224 */ /* 0x002fce00078e02ff */
.L_x_475:
[----:B------:R-:W1:Y:S01]  /*1280*/  LDC.64 R4, c[0x0][0x3b0] ;  /* 0x0000ec00ff047b82 */ /* 0x000e620000000a00 */
[----:B------:R-:W2:Y:S01]  /*1290*/  LDCU.128 UR4, c[0x0][0x590] ;  /* 0x0000b200ff0477ac */ /* 0x000ea20008000c00 */
[----:B------:R-:W3:Y:S01]  /*12a0*/  S2R R11, SR_TID.X ;  /* 0x00000000000b7919 */ /* 0x000ee20000002100 */
[----:B------:R-:W-:Y:S01]  /*12b0*/  IADD3 R34, P0, PT, R202, R34, RZ ;  /* 0x00000022ca227210 */ /* 0x000fe20007f1e0ff */
[----:B------:R-:W-:Y:S01]  /*12c0*/  BSSY.RECONVERGENT B1, `(.L_x_465) ;  /* 0x000070b000017945 */ /* 0x000fe20003800200 */
[----:B------:R-:W4:Y:S01]  /*12d0*/  LDCU.64 UR10, c[0x0][0x3c8] ;  /* 0x00007900ff0a77ac */ /* 0x000f220008000a00 */
[----:B------:R-:W-:Y:S02]  /*12e0*/  ISETP.NE.AND P4, PT, RZ, UR16, PT ;  /* 0x00000010ff007c0c */ /* 0x000fe4000bf85270 */
[----:B------:R-:W-:Y:S01]  /*12f0*/  IMAD.X R35, RZ, RZ, R7, P0 ;  /* 0x000000ffff237224 */ /* 0x000fe200000e0607 */
[----:B------:R-:W-:Y:S01]  /*1300*/  IADD3 R15, P1, P0, R26, R18, R24 ;  /* 0x000000121a0f7210 */ /* 0x000fe2000783e018 */
[----:B------:R-:W5:Y:S01]  /*1310*/  LDC.64 R6, c[0x0][0x5f8] ;  /* 0x00017e00ff067b82 */ /* 0x000f620000000a00 */
[----:B------:R-:W-:Y:S01]  /*1320*/  IMAD.MOV.U32 R18, RZ, RZ, R202 ;  /* 0x000000ffff127224 */ /* 0x000fe200078e00ca */
[----:B------:R-:W-:Y:S01]  /*1330*/  SHF.R.S32.HI R24, RZ, 0x1f, R24 ;  /* 0x0000001fff187819 */ /* 0x000fe20000011418 */
[----:B------:R-:W-:Y:S01]  /*1340*/  UIMAD UR27, UR24, UR27, URZ ;  /* 0x0000001b181b72a4 */ /* 0x000fe2000f8e02ff */
[----:B------:R-:W4:Y:S02]  /*1350*/  LDCU.64 UR16, c[0x0][0x380] ;  /* 0x00007000ff1077ac */ /* 0x000f240008000a00 */
[----:B------:R-:W-:Y:S01]  /*1360*/  IADD3.X R28, PT, PT, R28, R23, R24, P1, P0 ;  /* 0x000000171c1c7210 */ /* 0x000fe20000fe0418 */
[----:B------:R-:W-:Y:S01]  /*1370*/  VIADD R23, R197, 0x60 ;  /* 0x00000060c5177836 */ /* 0x000fe20000000000 */
[----:B------:R-:W4:Y:S01]  /*1380*/  LDC R24, c[0x0][0x508] ;  /* 0x00014200ff187b82 */ /* 0x000f220000000800 */
[----:B--2---:R-:W-:Y:S01]  /*1390*/  IMAD R32, R19, UR4, RZ ;  /* 0x0000000413207c24 */ /* 0x004fe2000f8e02ff */
[----:B------:R-:W-:-:S02]  /*13a0*/  USHF.L.U32 UR29, UR27, 0x6, URZ ;  /* 0x000000061b1d7899 */ /* 0x000fc400080006ff */
[----:B------:R-:W-:Y:S01]  /*13b0*/  USHF.L.U64.HI UR28, UR4, 0x5, UR5 ;  /* 0x00000005041c7899 */ /* 0x000fe20008010205 */
[----:B------:R-:W-:Y:S02]  /*13c0*/  IMAD R25, R17, UR5, R32 ;  /* 0x0000000511197c24 */ /* 0x000fe4000f8e0220 */
[----:B-1----:R-:W-:Y:S01]  /*13d0*/  IMAD R26, R19, R4, RZ ;  /* 0x00000004131a7224 */ /* 0x002fe200078e02ff */
[----:B------:R-:W1:Y:S01]  /*13e0*/  LDC.64 R236, c[0x0][0x420] ;  /* 0x00010800ffec7b82 */ /* 0x000e620000000a00 */
[----:B------:R-:W-:Y:S02]  /*13f0*/  IMAD.MOV.U32 R19, RZ, RZ, RZ ;  /* 0x000000ffff137224 */ /* 0x000fe400078e00ff */
[----:B------:R-:W-:-:S04]  /*1400*/  IMAD.WIDE.U32 R32, R17, UR4, R34 ;  /* 0x0000000411207c25 */ /* 0x000fc8000f8e0022 */
[----:B------:R-:W-:Y:S01]  /*1410*/  IMAD.WIDE.U32 R34, R17, R4, R18 ;  /* 0x0000000411227225 */ /* 0x000fe200078e0012 */
[----:B---3--:R-:W-:-:S03]  /*1420*/  LOP3.LUT R232, R11, 0x1f, RZ, 0xc0, !PT ;  /* 0x0000001f0be87812 */ /* 0x008fc600078ec0ff */
[----:B------:R-:W-:Y:S01]  /*1430*/  IMAD.IADD R33, R33, 0x1, R25 ;  /* 0x0000000121217824 */ /* 0x000fe200078e0219 */
[----:B------:R-:W-:Y:S01]  /*1440*/  IADD3 R16, P2, PT, R16, R34, RZ ;  /* 0x0000002210107210 */ /* 0x000fe20007f5e0ff */
[----:B------:R-:W-:Y:S01]  /*1450*/  IMAD R26, R17, R5, R26 ;  /* 0x00000005111a7224 */ /* 0x000fe200078e021a */
[----:B------:R-:W-:Y:S01]  /*1460*/  IADD3 R25, PT, PT, R197, 0x40, RZ ;  /* 0x00000040c5197810 */ /* 0x000fe20007ffe0ff */
[----:B------:R-:W-:-:S03]  /*1470*/  IMAD.WIDE.U32 R32, R188, UR6, R32 ;  /* 0x00000006bc207c25 */ /* 0x000fc6000f8e0020 */
[----:B------:R-:W-:Y:S01]  /*1480*/  IADD3.X R17, PT, PT, R13, R35, R26, P2, !PT ;  /* 0x000000230d117210 */ /* 0x000fe200017fe41a */
[----:B-----5:R-:W-:Y:S01]  /*1490*/  IMAD.WIDE.U32 R36, R6, UR18, RZ ;  /* 0x0000001206247c25 */ /* 0x020fe2000f8e00ff */
[----:B------:R-:W-:-:S03]  /*14a0*/  MOV R34, R32 ;  /* 0x0000002000227202 */ /* 0x000fc60000000f00 */
[----:B------:R-:W-:Y:S01]  /*14b0*/  IMAD R35, R188, UR7, R33 ;  /* 0x00000007bc237c24 */ /* 0x000fe2000f8e0221 */
[----:B------:R-:W-:Y:S01]  /*14c0*/  SEL R13, R36, RZ, P4 ;  /* 0x000000ff240d7207 */ /* 0x000fe20002000000 */
[----:B------:R-:W2:Y:S01]  /*14d0*/  LDC.64 R32, c[0x0][0x5e8] ;  /* 0x00017a00ff207b82 */ /* 0x000ea20000000a00 */
[----:B------:R-:W-:Y:S01]  /*14e0*/  IMAD R6, R195, UR27, R232 ;  /* 0x0000001bc3067c24 */ /* 0x000fe2000f8e02e8 */
[----:B------:R-:W3:Y:S01]  /*14f0*/  LDCU.64 UR6, c[0x0][0x550] ;  /* 0x0000aa00ff0677ac */ /* 0x000ee20008000a00 */
[----:B------:R-:W-:Y:S02]  /*1500*/  IMAD R7, R7, UR18, R37 ;  /* 0x0000001207077c24 */ /* 0x000fe4000f8e0225 */
[----:B----4-:R-:W-:Y:S01]  /*1510*/  IMAD.WIDE.U32 R26, R188, UR10, R16 ;  /* 0x0000000abc1a7c25 */ /* 0x010fe2000f8e0010 */
[----:B------:R-:W-:Y:S02]  /*1520*/  IADD3 R16, P1, P0, R6, R15, R13 ;  /* 0x0000000f06107210 */ /* 0x000fe4000783e00d */
[----:B------:R-:W-:Y:S01]  /*1530*/  SHF.R.S32.HI R6, RZ, 0x1f, R6 ;  /* 0x0000001fff067819 */ /* 0x000fe20000011406 */
[----:B------:R-:W-:Y:S01]  /*1540*/  IMAD R15, R21, 0x40, R30 ;  /* 0x00000040150f7824 */ /* 0x000fe200078e021e */
[----:B------:R-:W-:Y:S01]  /*1550*/  SEL R7, R7, RZ, P4 ;  /* 0x000000ff07077207 */ /* 0x000fe20002000000 */
[----:B------:R-:W-:Y:S01]  /*1560*/  IMAD R27, R188, UR11, R27 ;  /* 0x0000000bbc1b7c24 */ /* 0x000fe2000f8e021b */
[----:B------:R-:W4:Y:S01]  /*1570*/  LDCU.64 UR10, c[0x0][0x570] ;  /* 0x0000ae00ff0a77ac */ /* 0x000f220008000a00 */
[----:B------:R-:W-:Y:S01]  /*1580*/  IMAD.WIDE.U32 R34, R197, UR4, R34 ;  /* 0x00000004c5227c25 */ /* 0x000fe2000f8e0022 */
[----:B------:R-:W-:-:S02]  /*1590*/  IADD3.X R28, PT, PT, R6, R28, R7, P1, P0 ;  /* 0x0000001c061c7210 */ /* 0x000fc40000fe0407 */
[----:B------:R-:W-:Y:S01]  /*15a0*/  IADD3 R16, P0, PT, R16, UR29, RZ ;  /* 0x0000001d10107c10 */ /* 0x000fe2000ff1e0ff */
[----:B------:R-:W-:Y:S02]  /*15b0*/  VIADD R6, R220, UR23 ;  /* 0x00000017dc067c36 */ /* 0x000fe40008000000 */
[----:B------:R-:W-:Y:S01]  /*15c0*/  IMAD.U32 R7, RZ, RZ, UR29 ;  /* 0x0000001dff077e24 */ /* 0x000fe2000f8e00ff */
[----:B---3--:R-:W-:Y:S01]  /*15d0*/  LEA R214, P2, R34, UR6, 0x1 ;  /* 0x0000000622d67c11 */ /* 0x008fe2000f8408ff */
[----:B------:R-:W-:Y:S01]  /*15e0*/  IMAD.WIDE.U32 R26, R197, R4, R26 ;  /* 0x00000004c51a7225 */ /* 0x000fe200078e001a */
[----:B------:R-:W-:Y:S01]  /*15f0*/  IADD3 R24, PT, PT, R6, -R24, -R229 ;  /* 0x8000001806187210 */ /* 0x000fe20007ffe8e5 */
[----:B------:R-:W-:Y:S01]  /*1600*/  USHF.L.U32 UR6, UR4, 0x5, URZ ;  /* 0x0000000504067899 */ /* 0x000fe200080006ff */
[----:B------:R-:W-:Y:S01]  /*1610*/  LEA.HI.X.SX32 R7, R7, R28, 0x1, P0 ;  /* 0x0000001c07077211 */ /* 0x000fe200000f0eff */
[----:B--2---:R-:W-:Y:S01]  /*1620*/  IMAD.WIDE R208, R15, 0x4, R32 ;  /* 0x000000040fd07825 */ /* 0x004fe200078e0220 */
[----:B------:R-:W-:-:S02]  /*1630*/  SHF.R.S32.HI R13, RZ, 0x1f, R24 ;  /* 0x0000001fff0d7819 */ /* 0x000fc40000011418 */
[----:B------:R-:W-:Y:S01]  /*1640*/  LEA R15, R21, R14, 0x6 ;  /* 0x0000000e150f7211 */ /* 0x000fe200078e30ff */
[----:B------:R-:W-:Y:S01]  /*1650*/  IMAD.MOV.U32 R210, RZ, RZ, R208 ;  /* 0x000000ffffd27224 */ /* 0x000fe200078e00d0 */
[----:B------:R-:W-:Y:S01]  /*1660*/  LEA.HI R13, R13, R24, RZ, 0x6 ;  /* 0x000000180d0d7211 */ /* 0x000fe200078f30ff */
[C---:B------:R-:W-:Y:S01]  /*1670*/  IMAD R215, R197.reuse, UR5, R35 ;  /* 0x00000005c5d77c24 */ /* 0x040fe2000f8e0223 */
[----:B----4-:R-:W-:Y:S01]  /*1680*/  LEA R234, P0, R16, UR10, 0x2 ;  /* 0x0000000a10ea7c11 */ /* 0x010fe2000f8010ff */
[----:B------:R-:W-:Y:S01]  /*1690*/  IMAD R213, R197, R5, R27 ;  /* 0x00000005c5d57224 */ /* 0x000fe200078e021b */
[----:B------:R-:W-:Y:S01]  /*16a0*/  SHF.R.S32.HI R208, RZ, 0x6, R13 ;  /* 0x00000006ffd07819 */ /* 0x000fe2000001140d */
[----:B-1----:R-:W-:Y:S01]  /*16b0*/  IMAD.WIDE R236, R15, 0x4, R236 ;  /* 0x000000040fec7825 */ /* 0x002fe200078e02ec */
[----:B------:R-:W-:Y:S02]  /*16c0*/  LEA R212, P1, R26, UR16, 0x1 ;  /* 0x000000101ad47c11 */ /* 0x000fe4000f8208ff */
[----:B------:R-:W-:-:S02]  /*16d0*/  VIMNMX R208, PT, PT, RZ, R208, !PT ;  /* 0x000000d0ffd07248 */ /* 0x000fc40007fe0100 */
[----:B------:R-:W-:Y:S02]  /*16e0*/  LEA.HI.X R215, R34, UR7, R215, 0x1, P2 ;  /* 0x0000000722d77c11 */ /* 0x000fe400090f0cd7 */
[----:B------:R-:W-:Y:S02]  /*16f0*/  ISETP.GT.AND P3, PT, R227, R208, PT ;  /* 0x000000d0e300720c */ /* 0x000fe40003f64270 */
[----:B------:R-:W-:Y:S02]  /*1700*/  LEA.HI.X R235, R16, UR11, R7, 0x2, P0 ;  /* 0x0000000b10eb7c11 */ /* 0x000fe400080f1407 */
[----:B------:R-:W-:Y:S01]  /*1710*/  LEA.HI.X R213, R26, UR17, R213, 0x1, P1 ;  /* 0x000000111ad57c11 */ /* 0x000fe200088f0cd5 */
[C---:B------:R-:W-:Y:S01]  /*1720*/  VIADD R26, R197.reuse, 0x20 ;  /* 0x00000020c51a7836 */ /* 0x040fe20000000000 */
[C---:B------:R-:W-:Y:S02]  /*1730*/  IADD3 R13, P2, PT, R197.reuse, 0x40, RZ ;  /* 0x00000040c50d7810 */ /* 0x040fe40007f5e0ff */
[----:B------:R-:W-:-:S02]  /*1740*/  IADD3 R17, P0, PT, R197, 0x20, RZ ;  /* 0x00000020c5117810 */ /* 0x000fc40007f1e0ff */
[----:B------:R-:W-:Y:S01]  /*1750*/  IADD3 R15, P1, PT, R197, 0x60, RZ ;  /* 0x00000060c50f7810 */ /* 0x000fe20007f3e0ff */
[----:B------:R-:W-:Y:S01]  /*1760*/  IMAD.X R7, RZ, RZ, RZ, P2 ;  /* 0x000000ffff077224 */ /* 0x000fe200010e06ff */
[C---:B------:R-:W-:Y:S01]  /*1770*/  SHF.L.U64.HI R24, R4.reuse, 0x5, R5 ;  /* 0x0000000504187819 */ /* 0x040fe20000010205 */
[----:B------:R-:W-:Y:S01]  /*1780*/  IMAD.SHL.U32 R5, R4, 0x20, RZ ;  /* 0x0000002004057824 */ /* 0x000fe200078e00ff */
[----:B------:R-:W-:Y:S01]  /*1790*/  IADD3.X R14, PT, PT, RZ, RZ, RZ, P1, !PT ;  /* 0x000000ffff0e7210 */ /* 0x000fe20000ffe4ff */
[----:B------:R-:W-:Y:S01]  /*17a0*/  IMAD.X R16, RZ, RZ, RZ, P0 ;  /* 0x000000ffff107224 */ /* 0x000fe200000e06ff */
[----:B------:R-:W-:Y:S07]  /*17b0*/  @P3 BRA `(.L_x_476) ;  /* 0x00000008004c3947 */ /* 0x000fee0003800000 */
[----:B------:R-:W-:Y:S05]  /*17c0*/  @P5 BRA `(.L_x_477) ;  /* 0x0000000000285947 */ /* 0x000fea0003800000 */
        /* <DEDUP_REMOVED lines=9> */
[----:B------:R-:W-:Y:S05]  /*1860*/  BRA `(.L_x_478) ;  /* 0x0000000000147947 */ /* 0x000fea0003800000 */
.L_x_477:
[----:B------:R-:W1:Y:S01]  /*1870*/  LDCU.64 UR10, c[0x0][0x5c0] ;  /* 0x0000b800ff0a77ac */ /* 0x000e620008000a00 */
[----:B------:R-:W-:-:S05]  /*1880*/  IADD3 R4, PT, PT, R228, R231, RZ ;  /* 0x000000e7e4047210 */ /* 0x000fca0007ffe0ff */
[C---:B-1----:R-:W-:Y:S02]  /*1890*/  IMAD R6, R4.reuse, UR11, RZ ;  /* 0x0000000b04067c24 */ /* 0x042fe4000f8e02ff */
[----:B------:R-:W-:-:S05]  /*18a0*/  IMAD.WIDE.U32 R4, R4, UR10, RZ ;  /* 0x0000000a04047c25 */ /* 0x000fca000f8e00ff */
[----:B------:R-:W-:Y:S02]  /*18b0*/  IADD3 R6, PT, PT, R5, R6, RZ ;  /* 0x0000000605067210 */ /* 0x000fe40007ffe0ff */
.L_x_478:
        /* <DEDUP_REMOVED lines=11> */
.L_x_479:
[----:B------:R-:W1:Y:S01]  /*1970*/  LDCU.64 UR6, c[0x0][0x5c8] ;  /* 0x0000b900ff0677ac */ /* 0x000e620008000a00 */
[----:B------:R-:W-:-:S05]  /*1980*/  IADD3 R228, PT, PT, R228, R231, RZ ;  /* 0x000000e7e4e47210 */ /* 0x000fca0007ffe0ff */
[C---:B-1----:R-:W-:Y:S02]  /*1990*/  IMAD R8, R228.reuse, UR7, RZ ;  /* 0x00000007e4087c24 */ /* 0x042fe4000f8e02ff */
[----:B------:R-:W-:-:S05]  /*19a0*/  IMAD.WIDE.U32 R10, R228, UR6, RZ ;  /* 0x00000006e40a7c25 */ /* 0x000fca000f8e00ff */
[----:B------:R-:W-:Y:S02]  /*19b0*/  IADD3 R8, PT, PT, R11, R8, RZ ;  /* 0x000000080b087210 */ /* 0x000fe40007ffe0ff */
.L_x_480:
[----:B------:R-:W1:Y:S01]  /*19c0*/  LDCU UR4, c[0x0][0x440] ;  /* 0x00008800ff0477ac */ /* 0x000e620008000800 */
[----:B------:R-:W-:Y:S01]  /*19d0*/  VIADD R12, R229, -UR23 ;  /* 0x80000017e50c7c36 */ /* 0x000fe20008000000 */
[----:B------:R-:W-:Y:S01]  /*19e0*/  BSSY.RECONVERGENT B0, `(.L_x_481) ;  /* 0x0000022000007945 */ /* 0x000fe20003800200 */
[----:B------:R-:W-:Y:S01]  /*19f0*/  IMAD.U32 R5, RZ, RZ, UR10 ;  /* 0x0000000aff057e24 */ /* 0x000fe2000f8e00ff */
[----:B------:R-:W-:Y:S01]  /*1a00*/  UIMAD UR12, UR22, UR10, URZ ;  /* 0x0000000a160c72a4 */ /* 0x000fe2000f8e02ff */
[----:B------:R-:W-:Y:S02]  /*1a10*/  IMAD.U32 R9, RZ, RZ, UR6 ;  /* 0x00000006ff097e24 */ /* 0x000fe4000f8e00ff */
[----:B------:R-:W-:Y:S01]  /*1a20*/  IMAD.WIDE.U32 R20, R5, UR23, R18 ;  /* 0x0000001705147c25 */ /* 0x000fe2000f8e0012 */
[----:B------:R-:W-:Y:S02]  /*1a30*/  UIMAD UR12, UR23, UR11, UR12 ;  /* 0x0000000b170c72a4 */ /* 0x000fe4000f8e020c */
[----:B------:R-:W-:-:S04]  /*1a40*/  IADD3 R20, P1, PT, R4, R20, RZ ;  /* 0x0000001404147210 */ /* 0x000fc80007f3e0ff */
[----:B------:R-:W-:Y:S02]  /*1a50*/  IADD3.X R21, PT, PT, R6, UR12, R21, P1, !PT ;  /* 0x0000000c06157c10 */ /* 0x000fe40008ffe415 */
        /* <DEDUP_REMOVED lines=18> */
[----:B-1----:R-:W-:Y:S01]  /*1b80*/  IMAD R4, R16, UR10, RZ ;  /* 0x0000000a10047c24 */ /* 0x002fe2000f8e02ff */
[----:B------:R-:W-:-:S03]  /*1b90*/  MOV R23, R29 ;  /* 0x0000001d00177202 */ /* 0x000fc60000000f00 */
[C---:B------:R-:W-:Y:S02]  /*1ba0*/  IMAD R4, R17.reuse, UR11, R4 ;  /* 0x0000000b11047c24 */ /* 0x040fe4000f8e0204 */
[----:B------:R-:W-:-:S05]  /*1bb0*/  IMAD.WIDE.U32 R22, R17, UR10, R22 ;  /* 0x0000000a11167c25 */ /* 0x000fca000f8e0016 */
[----:B------:R-:W-:Y:S02]  /*1bc0*/  IADD3 R4, PT, PT, R23, R4, RZ ;  /* 0x0000000417047210 */ /* 0x000fe40007ffe0ff */
[----:B--2---:R-:W-:-:S04]  /*1bd0*/  LEA R24, P4, R22, UR4, 0x1 ;  /* 0x0000000416187c11 */ /* 0x004fc8000f8808ff */
[----:B------:R-:W-:-:S05]  /*1be0*/  LEA.HI.X R25, R22, UR5, R4, 0x1, P4 ;  /* 0x0000000516197c11 */ /* 0x000fca000a0f0c04 */
[----:B------:R2:W-:Y:S04]  /*1bf0*/  STG.E.128 desc[UR20][R24.64], RZ ;  /* 0x000000ff18007986 */ /* 0x0005e8000c101d14 */
.L_x_482:
[----:B------:R-:W-:Y:S05]  /*1c00*/  BSYNC.RECONVERGENT B0 ;  /* 0x0000000000007941 */ /* 0x000fea0003800200 */
.L_x_481:
[----:B------:R-:W-:Y:S04]  /*1c10*/  BSSY.RECONVERGENT B0, `(.L_x_483) ;  /* 0x000000c000007945 */ /* 0x000fe80003800200 */
        /* <DEDUP_REMOVED lines=11> */
.L_x_484:
[----:B------:R-:W-:Y:S05]  /*1cd0*/  BSYNC.RECONVERGENT B0 ;  /* 0x0000000000007941 */ /* 0x000fea0003800200 */
.L_x_483:
[----:B------:R-:W-:Y:S04]  /*1ce0*/  BSSY.RECONVERGENT B0, `(.L_x_485) ;  /* 0x000000b000007945 */ /* 0x000fe80003800200 */
[----:B------:R-:W-:Y:S05]  /*1cf0*/  @P0 BRA `(.L_x_486) ;  /* 0x0000000000240947 */ /* 0x000fea0003800000 */
[----:B------:R-:W4:Y:S01]  /*1d00*/  LDCU.64 UR4, c[0x0][0x560] ;  /* 0x0000ac00ff0477ac */ /* 0x000f220008000a00 */
[----:B------:R-:W-:Y:S01]  /*1d10*/  MOV R21, R29 ;  /* 0x0000001d00157202 */ /* 0x000fe20000000f00 */
[----:B-1----:R-:W-:Y:S02]  /*1d20*/  IMAD R4, R14, UR10, RZ ;  /* 0x0000000a0e047c24 */ /* 0x002fe4000f8e02ff */
[----:B------:R-:W-:-:S04]  /*1d30*/  IMAD.WIDE.U32 R20, R15, UR10, R20 ;  /* 0x0000000a0f147c25 */ /* 0x000fc8000f8e0014 */
[----:B------:R-:W-:-:S05]  /*1d40*/  IMAD R4, R15, UR11, R4 ;  /* 0x0000000b0f047c24 */ /* 0x000fca000f8e0204 */
[----:B------:R-:W-:Y:S02]  /*1d50*/  IADD3 R4, PT, PT, R21, R4, RZ ;  /* 0x0000000415047210 */ /* 0x000fe40007ffe0ff */
[----:B----4-:R-:W-:-:S04]  /*1d60*/  LEA R22, P4, R20, UR4, 0x1 ;  /* 0x0000000414167c11 */ /* 0x010fc8000f8808ff */
[----:B------:R-:W-:-:S05]  /*1d70*/  LEA.HI.X R23, R20, UR5, R4, 0x1, P4 ;  /* 0x0000000514177c11 */ /* 0x000fca000a0f0c04 */
[----:B------:R4:W-:Y:S04]  /*1d80*/  STG.E.128 desc[UR20][R22.64], RZ ;  /* 0x000000ff16007986 */ /* 0x0009e8000c101d14 */
.L_x_486:
[----:B------:R-:W-:Y:S05]  /*1d90*/  BSYNC.RECONVERGENT B0 ;  /* 0x0000000000007941 */ /* 0x000fea0003800200 */
.L_x_485:
[----:B------:R-:W5:Y:S01]  /*1da0*/  LDCU.64 UR4, c[0x0][0x5e0] ;  /* 0x0000bc00ff0477ac */ /* 0x000f620008000a00 */
[----:B------:R-:W-:Y:S01]  /*1db0*/  IMAD.WIDE.U32 R18, R9, UR23, R18 ;  /* 0x0000001709127c25 */ /* 0x000fe2000f8e0012 */
[----:B-1----:R-:W1:Y:S01]  /*1dc0*/  @!P3 LDC.64 R4, c[0x0][0x568] ;  /* 0x00015a00ff04bb82 */ /* 0x002e620000000a00 */
[----:B------:R-:W-:Y:S01]  /*1dd0*/  BSSY.RECONVERGENT B0, `(.L_x_487) ;  /* 0x0000018000007945 */ /* 0x000fe20003800200 */
[----:B------:R-:W-:Y:S01]  /*1de0*/  UIMAD UR22, UR22, UR6, URZ ;  /* 0x00000006161672a4 */ /* 0x000fe2000f8e02ff */
[----:B------:R-:W-:-:S03]  /*1df0*/  IADD3 R10, P4, PT, R10, R18, RZ ;  /* 0x000000120a0a7210 */ /* 0x000fc60007f9e0ff */
[----:B------:R-:W-:-:S06]  /*1e00*/  UIMAD UR22, UR23, UR7, UR22 ;  /* 0x00000007171672a4 */ /* 0x000fcc000f8e0216 */
[----:B------:R-:W-:-:S03]  /*1e10*/  IADD3.X R11, PT, PT, R8, UR22, R19, P4, !PT ;  /* 0x00000016080b7c10 */ /* 0x000fc6000a7fe413 */
[----:B-----5:R-:W-:-:S04]  /*1e20*/  IMAD.WIDE.U32 R8, R188, UR4, R10 ;  /* 0x00000004bc087c25 */ /* 0x020fc8000f8e000a */
        /* <DEDUP_REMOVED lines=8> */
[----:B------:R-:W5:Y:S01]  /*1eb0*/  LDCU.64 UR4, c[0x0][0x568] ;  /* 0x0000ad00ff0477ac */ /* 0x000f620008000a00 */
[----:B------:R-:W-:Y:S01]  /*1ec0*/  MOV R18, R8 ;  /* 0x0000000800127202 */ /* 0x000fe20000000f00 */
[----:B-1----:R-:W-:Y:S01]  /*1ed0*/  IMAD R4, R16, UR6, RZ ;  /* 0x0000000610047c24 */ /* 0x002fe2000f8e02ff */
[----:B------:R-:W-:-:S03]  /*1ee0*/  MOV R19, R11 ;  /* 0x0000000b00137202 */ /* 0x000fc60000000f00 */
[C---:B------:R-:W-:Y:S02]  /*1ef0*/  IMAD R4, R17.reuse, UR7, R4 ;  /* 0x0000000711047c24 */ /* 0x040fe4000f8e0204 */
[----:B------:R-:W-:-:S05]  /*1f00*/  IMAD.WIDE.U32 R18, R17, UR6, R18 ;  /* 0x0000000611127c25 */ /* 0x000fca000f8e0012 */
[----:B------:R-:W-:Y:S02]  /*1f10*/  IADD3 R4, PT, PT, R19, R4, RZ ;  /* 0x0000000413047210 */ /* 0x000fe40007ffe0ff */
[----:B-----5:R-:W-:-:S04]  /*1f20*/  LEA R16, P2, R18, UR4, 0x1 ;  /* 0x0000000412107c11 */ /* 0x020fc8000f8408ff */
[----:B------:R-:W-:-:S05]  /*1f30*/  LEA.HI.X R17, R18, UR5, R4, 0x1, P2 ;  /* 0x0000000512117c11 */ /* 0x000fca00090f0c04 */
[----:B------:R1:W-:Y:S04]  /*1f40*/  STG.E.128 desc[UR20][R16.64], RZ ;  /* 0x000000ff10007986 */ /* 0x0003e8000c101d14 */
.L_x_488:
[----:B------:R-:W-:Y:S05]  /*1f50*/  BSYNC.RECONVERGENT B0 ;  /* 0x0000000000007941 */ /* 0x000fea0003800200 */
.L_x_487:
[----:B------:R-:W-:Y:S04]  /*1f60*/  BSSY.RECONVERGENT B0, `(.L_x_489) ;  /* 0x000000c000007945 */ /* 0x000fe80003800200 */
[----:B------:R-:W-:Y:S05]  /*1f70*/  @P1 BRA `(.L_x_490) ;  /* 0x0000000000281947 */ /* 0x000fea0003800000 */
[----:B------:R-:W5:Y:S01]  /*1f80*/  LDCU.64 UR4, c[0x0][0x568] ;  /* 0x0000ad00ff0477ac */ /* 0x000f620008000a00 */
[----:B-1----:R-:W-:Y:S01]  /*1f90*/  IMAD R4, R7, UR6, RZ ;  /* 0x0000000607047c24 */ /* 0x002fe2000f8e02ff */
[----:B------:R-:W-:Y:S02]  /*1fa0*/  MOV R6, R8 ;  /* 0x0000000800067202 */ /* 0x000fe40000000f00 */
[----:B------:R-:W-:Y:S01]  /*1fb0*/  MOV R7, R11 ;  /* 0x0000000b00077202 */ /* 0x000fe20000000f00 */
[C---:B------:R-:W-:Y:S02]  /*1fc0*/  IMAD R4, R13.reuse, UR7, R4 ;  /* 0x000000070d047c24 */ /* 0x040fe4000f8e0204 */
[----:B------:R-:W-:-:S05]  /*1fd0*/  IMAD.WIDE.U32 R6, R13, UR6, R6 ;  /* 0x000000060d067c25 */ /* 0x000fca000f8e0006 */
[----:B------:R-:W-:Y:S02]  /*1fe0*/  IADD3 R4, PT, PT, R7, R4, RZ ;  /* 0x0000000407047210 */ /* 0x000fe40007ffe0ff */
[----:B-----5:R-:W-:-:S04]  /*1ff0*/  LEA R12, P1, R6, UR4, 0x1 ;  /* 0x00000004060c7c11 */ /* 0x020fc8000f8208ff */
[----:B------:R-:W-:-:S05]  /*2000*/  LEA.HI.X R13, R6, UR5, R4, 0x1, P1 ;  /* 0x00000005060d7c11 */ /* 0x000fca00088f0c04 */
[----:B------:R1:W-:Y:S04]  /*2010*/  STG.E.128 desc[UR20][R12.64], RZ ;  /* 0x000000ff0c007986 */ /* 0x0003e8000c101d14 */
.L_x_490:
[----:B------:R-:W-:Y:S05]  /*2020*/  BSYNC.RECONVERGENT B0 ;  /* 0x0000000000007941 */ /* 0x000fea0003800200 */
.L_x_489:
[----:B------:R-:W-:Y:S05]  /*2030*/  @P0 BRA `(.L_x_491) ;  /* 0x0000006000cc0947 */ /* 0x000fea0003800000 */
[----:B------:R-:W5:Y:S01]  /*2040*/  LDCU.64 UR4, c[0x0][0x568] ;  /* 0x0000ad00ff0477ac */ /* 0x000f620008000a00 */
[----:B-1----:R-:W-:Y:S01]  /*2050*/  MOV R4, R8 ;  /* 0x0000000800047202 */ /* 0x002fe20000000f00 */
[----:B------:R-:W-:Y:S01]  /*2060*/  IMAD R14, R14, UR6, RZ ;  /* 0x000000060e0e7c24 */ /* 0x000fe2000f8e02ff */
[----:B------:R-:W-:-:S03]  /*2070*/  MOV R5, R11 ;  /* 0x0000000b00057202 */ /* 0x000fc60000000f00 */
[C---:B------:R-:W-:Y:S02]  /*2080*/  IMAD R14, R15.reuse, UR7, R14 ;  /* 0x000000070f0e7c24 */ /* 0x040fe4000f8e020e */
[----:B------:R-:W-:-:S05]  /*2090*/  IMAD.WIDE.U32 R4, R15, UR6, R4 ;  /* 0x000000060f047c25 */ /* 0x000fca000f8e0004 */
[----:B------:R-:W-:Y:S02]  /*20a0*/  IADD3 R5, PT, PT, R5, R14, RZ ;  /* 0x0000000e05057210 */ /* 0x000fe40007ffe0ff */
[----:B-----5:R-:W-:-:S04]  /*20b0*/  LEA R6, P0, R4, UR4, 0x1 ;  /* 0x0000000404067c11 */ /* 0x020fc8000f8008ff */
[----:B------:R-:W-:-:S05]  /*20c0*/  LEA.HI.X R7, R4, UR5, R5, 0x1, P0 ;  /* 0x0000000504077c11 */ /* 0x000fca00080f0c05 */
[----:B------:R1:W-:Y:S01]  /*20d0*/  STG.E.128 desc[UR20][R6.64], RZ ;  /* 0x000000ff06007986 */ /* 0x0003e2000c101d14 */
[----:B------:R-:W-:Y:S05]  /*20e0*/  BRA `(.L_x_491) ;  /* 0x0000006000a07947 */ /* 0x000fea0003800000 */
.L_x_476:
[----:B------:R-:W1:Y:S01]  /*20f0*/  LDCU.64 UR4, c[0x0][0x3d8] ;  /* 0x00007b00ff0477ac */ /* 0x000e620008000a00 */
[----:B------:R-:W-:Y:S01]  /*2100*/  IMAD.U32 R27, RZ, RZ, UR12 ;  /* 0x0000000cff1b7e24 */ /* 0x000fe2000f8e00ff */
[----:B------:R-:W-:Y:S01]  /*2110*/  IADD3 R4, PT, PT, R229, -UR23, RZ ;  /* 0x80000017e5047c10 */ /* 0x000fe2000fffe0ff */
[----:B------:R-:W-:Y:S01]  /*2120*/  BSSY.RECONVERGENT B0, `(.L_x_492) ;  /* 0x0000022000007945 */ /* 0x000fe20003800200 */
[----:B------:R-:W-:Y:S01]  /*2130*/  UIMAD UR7, UR22, UR12, URZ ;  /* 0x0000000c160772a4 */ /* 0x000fe2000f8e02ff */
[----:B------:R-:W-:Y:S01]  /*2140*/  IMAD.WIDE.U32 R28, R27, UR23, R18 ;  /* 0x000000171b1c7c25 */ /* 0x000fe2000f8e0012 */
[----:B------:R-:W-:Y:S01]  /*2150*/  @P4 BAR.SYNC.DEFER_BLOCKING 0x0 ;  /* 0x0000000000004b1d */ /* 0x000fe20000010000 */
[----:B------:R-:W-:Y:S01]  /*2160*/  ISETP.GE.AND P6, PT, R197, R4, PT ;  /* 0x00000004c500720c */ /* 0x000fe20003fc6270 */
[----:B------:R-:W-:Y:S01]  /*2170*/  UIMAD UR7, UR23, UR13, UR7 ;  /* 0x0000000d170772a4 */ /* 0x000fe2000f8e0207 */
[----:B------:R-:W-:Y:S02]  /*2180*/  IADD3 R28, P0, PT, R22, R28, RZ ;  /* 0x0000001c161c7210 */ /* 0x000fe40007f1e0ff */
[----:B------:R-:W-:-:S03]  /*2190*/  LOP3.LUT R22, R21, 0x80000001, RZ, 0xc0, !PT ;  /* 0x8000000115167812 */ /* 0x000fc600078ec0ff */
[----:B------:R-:W-:Y:S02]  /*21a0*/  IADD3.X R29, PT, PT, R20, UR7, R29, P0, !PT ;  /* 0x00000007141d7c10 */ /* 0x000fe400087fe41d */
[----:B------:R-:W-:Y:S01]  /*21b0*/  ISETP.NE.AND P0, PT, R22, 0x1, PT ;  /* 0x000000011600780c */ /* 0x000fe20003f05270 */
[----:B-1----:R-:W-:Y:S02]  /*21c0*/  IMAD R20, R8, UR4, RZ ;  /* 0x0000000408147c24 */ /* 0x002fe4000f8e02ff */
[----:B------:R-:W-:Y:S01]  /*21d0*/  IMAD.WIDE.U32 R28, R9, UR4, R28 ;  /* 0x00000004091c7c25 */ /* 0x000fe2000f8e001c */
[----:B------:R-:W-:-:S03]  /*21e0*/  SEL R172, RZ, 0x2000, P0 ;  /* 0x00002000ffac7807 */ /* 0x000fc60000000000 */
[----:B------:R-:W-:-:S04]  /*21f0*/  IMAD R27, R9, UR5, R20 ;  /* 0x00000005091b7c24 */ /* 0x000fc8000f8e0214 */
[----:B------:R-:W-:Y:S01]  /*2200*/  IMAD.IADD R27, R29, 0x1, R27 ;  /* 0x000000011d1b7824 */ /* 0x000fe200078e021b */
        /* <DEDUP_REMOVED lines=16> */
.L_x_494:
[----:B------:R3:W-:Y:S01]  /*2310*/  STS.128 [R201+0xa000], RZ ;  /* 0x00a000ffc9007388 */ /* 0x0007e20000000c00 */
[----:B------:R-:W-:Y:S05]  /*2320*/  BRA `(.L_x_495) ;  /* 0x0000000000047947 */ /* 0x000fea0003800000 */
.L_x_493:
[----:B------:R1:W-:Y:S02]  /*2330*/  STS.128 [R201+0xa000], RZ ;  /* 0x00a000ffc9007388 */ /* 0x0003e40000000c00 */
.L_x_495:
[----:B------:R-:W-:Y:S05]  /*2340*/  BSYNC.RECONVERGENT B0 ;  /* 0x0000000000007941 */ /* 0x000fea0003800200 */
.L_x_492:
        /* <DEDUP_REMOVED lines=23> */
.L_x_497:
[----:B------:R-:W-:Y:S05]  /*24c0*/  BSYNC.RECONVERGENT B0 ;  /* 0x0000000000007941 */ /* 0x000fea0003800200 */
.L_x_496:
        /* <DEDUP_REMOVED lines=20> */
.L_x_499:
[----:B------:R-:W-:Y:S05]  /*2610*/  BSYNC.RECONVERGENT B0 ;  /* 0x0000000000007941 */ /* 0x000fea0003800200 */
.L_x_498:
        /* <DEDUP_REMOVED lines=16> */
[----:B------:R-:W-:Y:S01]  /*2720*/  @!PT LDS RZ, [RZ] ;  /* 0x00000000fffff984 */ /* 0x000fe20000000800 */
[----:B------:R-:W-:Y:S01]  /*2730*/  @!PT LDS RZ, [RZ] ;  /* 0x00000000fffff984 */ /* 0x000fe20000000800 */
[----:B------:R-:W-:Y:S01]  /*2740*/  @!PT LDS RZ, [RZ] ;  /* 0x00000000fffff984 */ /* 0x000fe20000000800 */
[----:B------:R1:W-:Y:S04]  /*2750*/  LDGSTS.E.BYPASS.LTC128B.128 [R201+0xd000], desc[UR20][R28.64] ;  /* 0x0d0000001cc97fae */ /* 0x0003e8000b981a14 */
.L_x_501:
[----:B------:R-:W-:Y:S05]  /*2760*/  BSYNC.RECONVERGENT B0 ;  /* 0x0000000000007941 */ /* 0x000fea0003800200 */
.L_x_500:
        /* <DEDUP_REMOVED lines=13> */
.L_x_504:
[----:B------:R1:W-:Y:S01]  /*2840*/  STS.128 [R201+0x4000], RZ ;  /* 0x004000ffc9007388 */ /* 0x0003e20000000c00 */
[----:B------:R-:W-:Y:S05]  /*2850*/  BRA `(.L_x_505) ;  /* 0x0000000000047947 */ /* 0x000fea0003800000 */
.L_x_503:
[----:B------:R1:W-:Y:S02]  /*2860*/  STS.128 [R201+0x4000], RZ ;  /* 0x004000ffc9007388 */ /* 0x0003e40000000c00 */
.L_x_505:
[----:B------:R-:W-:Y:S05]  /*2870*/  BSYNC.RECONVERGENT B0 ;  /* 0x0000000000007941 */ /* 0x000fea0003800200 */
.L_x_502:
        /* <DEDUP_REMOVED lines=8> */
[----:B------:R-:W-:Y:S01]  /*2900*/  IMAD.U32 R23, RZ, RZ, UR6 ;  /* 0x00000006ff177e24 */ /* 0x000fe2000f8e00ff */
        /* <DEDUP_REMOVED lines=8> */
.L_x_507:
[----:B------:R-:W-:Y:S05]  /*2990*/  BSYNC.RECONVERGENT B0 ;  /* 0x0000000000007941 */ /* 0x000fea0003800200 */
.L_x_506:
        /* <DEDUP_REMOVED lines=11> */
.L_x_510:
[----:B------:R1:W-:Y:S01]  /*2a50*/  STS.128 [R225], RZ ;  /* 0x000000ffe1007388 */ /* 0x0003e20000000c00 */
[----:B------:R-:W-:Y:S05]  /*2a60*/  BRA `(.L_x_511) ;  /* 0x0000000000047947 */ /* 0x000fea0003800000 */
.L_x_509:
[----:B------:R1:W-:Y:S02]  /*2a70*/  STS.128 [R225], RZ ;  /* 0x000000ffe1007388 */ /* 0x0003e40000000c00 */
.L_x_511:
[----:B------:R-:W-:Y:S05]  /*2a80*/  BSYNC.RECONVERGENT B0 ;  /* 0x0000000000007941 */ /* 0x000fea0003800200 */
.L_x_508:
[C---:B------:R-:W-:Y:S01]  /*2a90*/  VIADD R4, R194.reuse, 0x8 ;  /* 0x00000008c2047836 */ /* 0x040fe20000000000 */
[CC--:B------:R-:W-:Y:S01]  /*2aa0*/  ISETP.GE.AND P2, PT, R194.reuse, R21.reuse, PT ;  /* 0x00000015c200720c */ /* 0x0c0fe20003f46270 */
[----:B------:R-:W-:Y:S01]  /*2ab0*/  IMAD.MOV.U32 R224, RZ, RZ, 0x7f800000 ;  /* 0x7f800000ffe07424 */ /* 0x000fe200078e00ff */
[----:B------:R-:W-:Y:S01]  /*2ac0*/  LOP3.LUT R20, R194, 0x20, RZ, 0xfc, !PT ;  /* 0x00000020c2147812 */ /* 0x000fe200078efcff */
[----:B------:R-:W-:Y:S01]  /*2ad0*/  IMAD.MOV.U32 R223, RZ, RZ, 0x7f800000 ;  /* 0x7f800000ffdf7424 */ /* 0x000fe200078e00ff */
[----:B------:R-:W-:Y:S01]  /*2ae0*/  ISETP.GE.AND P0, PT, R4, R21, PT ;  /* 0x000000150400720c */ /* 0x000fe20003f06270 */
[C---:B-1----:R-:W-:Y:S01]  /*2af0*/  IMAD.WIDE.U32 R22, R194.reuse, 0x4, R236 ;  /* 0x00000004c2167825 */ /* 0x042fe200078e00ec */
        /* <DEDUP_REMOVED lines=22> */
.L_x_513:
[----:B------:R-:W-:Y:S05]  /*2c60*/  BSYNC.RECONVERGENT B0 ;  /* 0x0000000000007941 */ /* 0x000fea0003800200 */
.L_x_512:
[----:B------:R-:W3:Y:S01]  /*2c70*/  LDCU.64 UR4, c[0x0][0x3d0] ;  /* 0x00007a00ff0477ac */ /* 0x000ee20008000a00 */
[----:B-1----:R-:W-:Y:S01]  /*2c80*/  MOV R5, UR14 ;  /* 0x0000000e00057c02 */ /* 0x002fe20008000f00 */
[----:B------:R-:W-:Y:S01]  /*2c90*/  BSSY.RECONVERGENT B0, `(.L_x_514) ;  /* 0x000001c000007945 */ /* 0x000fe20003800200 */
[----:B------:R-:W-:-:S03]  /*2ca0*/  UIMAD UR7, UR22, UR14, URZ ;  /* 0x0000000e160772a4 */ /* 0x000fc6000f8e02ff */
[----:B------:R-:W-:Y:S01]  /*2cb0*/  IMAD.WIDE.U32 R4, R5, UR23, R18 ;  /* 0x0000001705047c25 */ /* 0x000fe2000f8e0012 */
[----:B------:R-:W-:Y:S02]  /*2cc0*/  UIMAD UR7, UR23, UR15, UR7 ;  /* 0x0000000f170772a4 */ /* 0x000fe4000f8e0207 */
[----:B------:R-:W-:-:S04]  /*2cd0*/  IADD3 R18, P0, PT, R12, R4, RZ ;  /* 0x000000040c127210 */ /* 0x000fc80007f1e0ff */
        /* <DEDUP_REMOVED lines=10> */
[----:B------:R-:W-:-:S05]  /*2d80*/  MOV R4, R8 ;  /* 0x0000000800047202 */ /* 0x000fca0000000f00 */
        /* <DEDUP_REMOVED lines=9> */
.L_x_516:
[----:B------:R3:W-:Y:S01]  /*2e20*/  STS.128 [R201+0x6000], RZ ;  /* 0x006000ffc9007388 */ /* 0x0007e20000000c00 */
[----:B------:R-:W-:Y:S05]  /*2e30*/  BRA `(.L_x_517) ;  /* 0x0000000000047947 */ /* 0x000fea0003800000 */
.L_x_515:
[----:B------:R1:W-:Y:S02]  /*2e40*/  STS.128 [R201+0x6000], RZ ;  /* 0x006000ffc9007388 */ /* 0x0003e40000000c00 */
.L_x_517:
[----:B------:R-:W-:Y:S05]  /*2e50*/  BSYNC.RECONVERGENT B0 ;  /* 0x0000000000007941 */ /* 0x000fea0003800200 */
.L_x_514:
        /* <DEDUP_REMOVED lines=8> */
[----:B------:R-:W-:Y:S01]  /*2ee0*/  IMAD R4, R16, UR14, RZ ;  /* 0x0000000e10047c24 */ /* 0x000fe2000f8e02ff */
[----:B-1----:R-:W-:Y:S02]  /*2ef0*/  MOV R18, R8 ;  /* 0x0000000800127202 */ /* 0x002fe40000000f00 */
[----:B------:R-:W-:Y:S01]  /*2f00*/  MOV R19, R5 ;  /* 0x0000000500137202 */ /* 0x000fe20000000f00 */
[C---:B------:R-:W-:Y:S02]  /*2f10*/  IMAD R4, R17.reuse, UR15, R4 ;  /* 0x0000000f11047c24 */ /* 0x040fe4000f8e0204 */
[----:B------:R-:W-:-:S05]  /*2f20*/  IMAD.WIDE.U32 R16, R17, UR14, R18 ;  /* 0x0000000e11107c25 */ /* 0x000fca000f8e0012 */
[----:B------:R-:W-:Y:S02]  /*2f30*/  IADD3 R4, PT, PT, R17, R4, RZ ;  /* 0x0000000411047210 */ /* 0x000fe40007ffe0ff */
[----:B---3--:R-:W-:-:S04]  /*2f40*/  LEA R18, P0, R16, UR4, 0x1 ;  /* 0x0000000410127c11 */ /* 0x008fc8000f8008ff */
[----:B------:R-:W-:-:S05]  /*2f50*/  LEA.HI.X R19, R16, UR5, R4, 0x1, P0 ;  /* 0x0000000510137c11 */ /* 0x000fca00080f0c04 */
[----:B------:R-:W-:Y:S01]  /*2f60*/  @!PT LDS RZ, [RZ] ;  /* 0x00000000fffff984 */ /* 0x000fe20000000800 */
[----:B------:R-:W-:Y:S01]  /*2f70*/  @!PT LDS RZ, [RZ] ;  /* 0x00000000fffff984 */ /* 0x000fe20000000800 */
[----:B------:R-:W-:Y:S01]  /*2f80*/  @!PT LDS RZ, [RZ] ;  /* 0x00000000fffff984 */ /* 0x000fe20000000800 */
[----:B------:R1:W-:Y:S04]  /*2f90*/  LDGSTS.E.BYPASS.LTC128B.128 [R201+0x7000], desc[UR20][R18.64] ;  /* 0x0700000012c97fae */ /* 0x0003e8000b981a14 */
.L_x_519:
[----:B------:R-:W-:Y:S05]  /*2fa0*/  BSYNC.RECONVERGENT B0 ;  /* 0x0000000000007941 */ /* 0x000fea0003800200 */
.L_x_518:
        /* <DEDUP_REMOVED lines=8> */
[----:B------:R-:W-:Y:S01]  /*3030*/  IMAD R4, R7, UR14, RZ ;  /* 0x0000000e07047c24 */ /* 0x000fe2000f8e02ff */
[----:B------:R-:W-:Y:S02]  /*3040*/  MOV R16, R8 ;  /* 0x0000000800107202 */ /* 0x000fe40000000f00 */
[----:B------:R-:W-:Y:S01]  /*3050*/  MOV R17, R5 ;  /* 0x0000000500117202 */ /* 0x000fe20000000f00 */
        /* <DEDUP_REMOVED lines=9> */
.L_x_521:
[----:B------:R-:W-:Y:S05]  /*30f0*/  BSYNC.RECONVERGENT B0 ;  /* 0x0000000000007941 */ /* 0x000fea0003800200 */
.L_x_520:
        /* <DEDUP_REMOVED lines=9> */
[----:B------:R-:W-:-:S04]  /*3190*/  IMAD R14, R14, UR14, RZ ;  /* 0x0000000e0e0e7c24 */ /* 0x000fc8000f8e02ff */
[----:B------:R-:W-:-:S04]  /*31a0*/  IMAD.WIDE.U32 R4, R15, UR14, R4 ;  /* 0x0000000e0f047c25 */ /* 0x000fc8000f8e0004 */
[----:B------:R-:W-:-:S05]  /*31b0*/  IMAD R14, R15, UR15, R14 ;  /* 0x0000000f0f0e7c24 */ /* 0x000fca000f8e020e */
[----:B------:R-:W-:Y:S02]  /*31c0*/  IADD3 R14, PT, PT, R5, R14, RZ ;  /* 0x0000000e050e7210 */ /* 0x000fe40007ffe0ff */
[----:B-1----:R-:W-:-:S04]  /*31d0*/  LEA R8, P0, R4, UR4, 0x1 ;  /* 0x0000000404087c11 */ /* 0x002fc8000f8008ff */
[----:B------:R-:W-:-:S05]  /*31e0*/  LEA.HI.X R9, R4, UR5, R14, 0x1, P0 ;  /* 0x0000000504097c11 */ /* 0x000fca00080f0c0e */
[----:B------:R-:W-:Y:S01]  /*31f0*/  @!PT LDS RZ, [RZ] ;  /* 0x00000000fffff984 */ /* 0x000fe20000000800 */
[----:B------:R-:W-:Y:S01]  /*3200*/  @!PT LDS RZ, [RZ] ;  /* 0x00000000fffff984 */ /* 0x000fe20000000800 */
[----:B------:R-:W-:Y:S01]  /*3210*/  @!PT LDS RZ, [RZ] ;  /* 0x00000000fffff984 */ /* 0x000fe20000000800 */
[----:B------:R1:W-:Y:S04]  /*3220*/  LDGSTS.E.BYPASS.LTC128B.128 [R201+0x9000], desc[UR20][R8.64] ;  /* 0x0900000008c97fae */ /* 0x0003e8000b981a14 */
.L_x_523:
[----:B------:R-:W-:Y:S05]  /*3230*/  BSYNC.RECONVERGENT B0 ;  /* 0x0000000000007941 */ /* 0x000fea0003800200 */
.L_x_522:
[----:B------:R-:W0:Y:S01]  /*3240*/  LDGDEPBAR ;  /* 0x00000000000079af */ /* 0x000e220000000000 */
[----:B------:R-:W3:Y:S01]  /*3250*/  LDC.64 R14, c[0x0][0x528] ;  /* 0x00014a00ff0e7b82 */ /* 0x000ee20000000a00 */
[----:B------:R-:W-:Y:S01]  /*3260*/  IMAD.IADD R175, R184, 0x1, R181 ;  /* 0x00000001b8af7824 */ /* 0x000fe200078e02b5 */
[----:B------:R-:W4:Y:S01]  /*3270*/  LDCU UR11, c[0x0][0x590] ;  /* 0x0000b200ff0b77ac */ /* 0x000f220008000800 */
[----:B------:R-:W-:Y:S01]  /*3280*/  IMAD.IADD R174, R183, 0x1, R184 ;  /* 0x00000001b7ae7824 */ /* 0x000fe200078e02b8 */
[----:B------:R-:W2:Y:S01]  /*3290*/  S2R R205, SR_TID.X ;  /* 0x0000000000cd7919 */ /* 0x000ea20000002100 */
[----:B------:R-:W-:Y:S01]  /*32a0*/  IMAD R13, R193, UR24, R188 ;  /* 0x00000018c10d7c24 */ /* 0x000fe2000f8e02bc */
[----:B------:R-:W2:Y:S02]  /*32b0*/  LDCU UR4, c[0x0][0x440] ;  /* 0x00008800ff0477ac */ /* 0x000ea40008000800 */
[----:B------:R-:W2:Y:S01]  /*32c0*/  LDC R204, c[0x0][0x44c] ;  /* 0x00011300ffcc7b82 */ /* 0x000ea20000000800 */
[----:B------:R-:W-:Y:S01]  /*32d0*/  IMAD.SHL.U32 R7, R11, 0x2, RZ ;  /* 0x000000020b077824 */ /* 0x000fe200078e00ff */
[----:B------:R-:W-:Y:S01]  /*32e0*/  SHF.R.U32.HI R206, RZ, 0x1, R11 ;  /* 0x00000001ffce7819 */ /* 0x000fe2000001160b */
[----:B------:R-:W2:Y:S01]  /*32f0*/  LDCU UR5, c[0x0][0x3e0] ;  /* 0x00007c00ff0577ac */ /* 0x000ea20008000800 */
[----:B-1----:R-:W-:Y:S01]  /*3300*/  IADD3 R9, PT, PT, R226, R194, R229 ;  /* 0x000000c2e2097210 */ /* 0x002fe20007ffe0e5 */
[----:B------:R-:W1:Y:S01]  /*3310*/  LDCU UR10, c[0x0][0x45c] ;  /* 0x00008b80ff0a77ac */ /* 0x000e620008000800 */
[----:B------:R-:W1:Y:S01]  /*3320*/  LDCU.U8 UR7, c[0x0][0x4f8] ;  /* 0x00009f00ff0777ac */ /* 0x000e620008000000 */
[----:B------:R-:W-:-:S04]  /*3330*/  DEPBAR.LE SB0, 0x1 ;  /* 0x000080400000791a */ /* 0x000fc80000000000 */
[----:B------:R-:W-:Y:S06]  /*3340*/  BAR.SYNC.DEFER_BLOCKING 0x0 ;  /* 0x0000000000007b1d */ /* 0x000fec0000010000 */
[----:B---3--:R-:W3:Y:S04]  /*3350*/  LDG.E.64 R4, desc[UR20][R14.64] ;  /* 0x000000140e047981 */ /* 0x008ee8000c1e1b00 */
[----:B------:R-:W2:Y:S04]  /*3360*/  LDG.E.64 R216, desc[UR20][R14.64+0x8] ;  /* 0x000008140ed87981 */ /* 0x000ea8000c1e1b00 */
[----:B------:R1:W1:Y:S04]  /*3370*/  LDSM.16.M88.4 R140, [R183] ;  /* 0x00000000b78c783b */ /* 0x0002680000000200 */
[----:B------:R1:W1:Y:S04]  /*3380*/  LDSM.16.M88.4 R144, [R183+0x800] ;  /* 0x00080000b790783b */ /* 0x0002680000000200 */
[----:B------:R1:W1:Y:S04]  /*3390*/  LDSM.16.M88.4 R148, [R174] ;  /* 0x00000000ae94783b */ /* 0x0002680000000200 */
[----:B------:R1:W1:Y:S04]  /*33a0*/  LDSM.16.M88.4 R152, [R174+0x800] ;  /* 0x00080000ae98783b */ /* 0x0002680000000200 */
[----:B------:R1:W1:Y:S04]  /*33b0*/  LDSM.16.M88.4 R156, [R181] ;  /* 0x00000000b59c783b */ /* 0x0002680000000200 */
[----:B------:R1:W1:Y:S04]  /*33c0*/  LDSM.16.M88.4 R160, [R181+0x800] ;  /* 0x00080000b5a0783b */ /* 0x0002680000000200 */
[----:B------:R1:W1:Y:S04]  /*33d0*/  LDSM.16.M88.4 R164, [R175] ;  /* 0x00000000afa4783b */ /* 0x0002680000000200 */
[----:B------:R1:W1:Y:S01]  /*33e0*/  LDSM.16.M88.4 R168, [R175+0x800] ;  /* 0x00080000afa8783b */ /* 0x0002620000000200 */
[----:B------:R-:W-:Y:S01]  /*33f0*/  IMAD.SHL.U32 R13, R13, 0x20, RZ ;  /* 0x000000200d0d7824 */ /* 0x000fe200078e00ff */
[----:B------:R-:W-:-:S02]  /*3400*/  LOP3.LUT R7, R7, 0x6, RZ, 0xc0, !PT ;  /* 0x0000000607077812 */ /* 0x000fc400078ec0ff */
[----:B------:R-:W-:Y:S02]  /*3410*/  LOP3.LUT R218, R195, 0x1, RZ, 0xc0, !PT ;  /* 0x00000001c3da7812 */ /* 0x000fe400078ec0ff */
[----:B------:R-:W-:-:S03]  /*3420*/  LOP3.LUT R206, R7, 0x1e0, R206, 0xf8, !PT ;  /* 0x000001e007ce7812 */ /* 0x000fc600078ef8ce */
[----:B------:R-:W-:Y:S01]  /*3430*/  IMAD R218, R227, 0x4, R218 ;  /* 0x00000004e3da7824 */ /* 0x000fe200078e02da */
[----:B------:R-:W-:Y:S01]  /*3440*/  IADD3 R220, PT, PT, R9, -0x1f, -R220 ;  /* 0xffffffe109dc7810 */ /* 0x000fe20007ffe8dc */
[--C-:B------:R-:W-:Y:S01]  /*3450*/  IMAD.IADD R173, R189, 0x1, R172.reuse ;  /* 0x00000001bdad7824 */ /* 0x100fe200078e02ac */
[----:B------:R-:W-:Y:S01]  /*3460*/  IADD3 R207, PT, PT, R6, 0x80, -R229 ;  /* 0x0000008006cf7810 */ /* 0x000fe20007ffe8e5 */
[----:B------:R-:W-:Y:S01]  /*3470*/  IMAD.IADD R172, R187, 0x1, R172 ;  /* 0x00000001bbac7824 */ /* 0x000fe200078e02ac */
[----:B------:R-:W-:Y:S01]  /*3480*/  CS2R R94, SRZ ;  /* 0x00000000005e7805 */ /* 0x000fe2000001ff00 */
[----:B------:R-:W-:Y:S01]  /*3490*/  IMAD.MOV.U32 R219, RZ, RZ, R225 ;  /* 0x000000ffffdb7224 */ /* 0x000fe200078e00e1 */
        /* <DEDUP_REMOVED lines=31> */
[----:B------:R-:W-:Y:S02]  /*3690*/  VIADD R206, R206, UR23 ;  /* 0x00000017cece7c36 */ /* 0x000fe40008000000 */
[----:B------:R-:W-:Y:S01]  /*36a0*/  VIADD R218, R218, 0xfffffffc ;  /* 0xfffffffcdada7836 */ /* 0x000fe20000000000 */
[----:B----4-:R-:W-:-:S02]  /*36b0*/  USHF.L.U32 UR11, UR11, 0x6, URZ ;  /* 0x000000060b0b7899 */ /* 0x010fc400080006ff */
[----:B------:R-:W-:Y:S02]  /*36c0*/  USHF.L.U32 UR27, UR27, 0x3, URZ ;  /* 0x000000031b1b7899 */ /* 0x000fe400080006ff */
[----:B------:R-:W-:Y:S01]  /*36d0*/  UIADD3 UR14, UPT, UPT, UR23, 0x80, URZ ;  /* 0x00000080170e7890 */ /* 0x000fe2000fffe0ff */
[----:B---3--:R-:W-:Y:S02]  /*36e0*/  R2UR UR12, R5 ;  /* 0x00000000050c72ca */ /* 0x008fe400000e0000 */
[----:B------:R-:W-:Y:S02]  /*36f0*/  R2UR UR13, R4 ;  /* 0x00000000040d72ca */ /* 0x000fe400000e0000 */
[----:B--2---:R-:W-:Y:S02]  /*3700*/  IADD3 R232, P1, P0, R13, R216, R232 ;  /* 0x000000d80de87210 */ /* 0x004fe4000783e0e8 */
[----:B------:R-:W-:-:S03]  /*3710*/  SHF.R.S32.HI R216, RZ, 0x1f, R13 ;  /* 0x0000001fffd87819 */ /* 0x000fc6000001140d */
[----:B------:R-:W-:Y:S01]  /*3720*/  IMAD.WIDE.U32 R232, R232, -0x2daee0ad, RZ ;  /* 0xd2511f53e8e87825 */ /* 0x000fe200078e00ff */
[----:B------:R-:W-:Y:S02]  /*3730*/  IADD3.X R216, PT, PT, R216, R217, RZ, P1, P0 ;  /* 0x000000d9d8d87210 */ /* 0x000fe40000fe04ff */
[----:B------:R-:W-:Y:S02]  /*3740*/  LOP3.LUT P0, RZ, R205, 0x4, RZ, 0xc0, !PT ;  /* 0x00000004cdff7812 */ /* 0x000fe4000780c0ff */
[----:B------:R-:W-:Y:S01]  /*3750*/  SHF.R.U32.HI R217, RZ, 0x6, R205 ;  /* 0x00000006ffd97819 */ /* 0x000fe200000116cd */
[----:B------:R-:W-:Y:S02]  /*3760*/  UIADD3 UR35, UPT, UPT, UR13, -0x61c88647, URZ ;  /* 0x9e3779b90d237890 */ /* 0x000fe4000fffe0ff */
[----:B------:R-:W-:Y:S02]  /*3770*/  UIADD3 UR34, UPT, UPT, UR12, -0x4498517b, URZ ;  /* 0xbb67ae850c227890 */ /* 0x000fe4000fffe0ff */
[----:B------:R-:W-:-:S02]  /*3780*/  UIADD3 UR33, UPT, UPT, UR13, 0x3c6ef372, URZ ;  /* 0x3c6ef3720d217890 */ /* 0x000fc4000fffe0ff */
[----:B------:R-:W-:Y:S02]  /*3790*/  UIADD3 UR32, UPT, UPT, UR12, 0x76cf5d0a, URZ ;  /* 0x76cf5d0a0c207890 */ /* 0x000fe4000fffe0ff */
[----:B------:R-:W-:Y:S02]  /*37a0*/  UIADD3 UR31, UPT, UPT, UR13, -0x255992d5, URZ ;  /* 0xdaa66d2b0d1f7890 */ /* 0x000fe4000fffe0ff */
[----:B------:R-:W-:Y:S02]  /*37b0*/  UIADD3 UR30, UPT, UPT, UR12, 0x32370b8f, URZ ;  /* 0x32370b8f0c1e7890 */ /* 0x000fe4000fffe0ff */
[----:B------:R-:W-:Y:S02]  /*37c0*/  UIADD3 UR29, UPT, UPT, UR13, 0x78dde6e4, URZ ;  /* 0x78dde6e40d1d7890 */ /* 0x000fe4000fffe0ff */
[----:B------:R-:W-:Y:S02]  /*37d0*/  UIADD3 UR24, UPT, UPT, UR12, -0x126145ec, URZ ;  /* 0xed9eba140c187890 */ /* 0x000fe4000fffe0ff */
[----:B------:R-:W-:-:S02]  /*37e0*/  UIADD3 UR22, UPT, UPT, UR13, 0x1715609d, URZ ;  /* 0x1715609d0d167890 */ /* 0x000fc4000fffe0ff */
[----:B------:R-:W-:Y:S02]  /*37f0*/  UIADD3 UR17, UPT, UPT, UR12, -0x56f99767, URZ ;  /* 0xa90668990c117890 */ /* 0x000fe4000fffe0ff */
[----:B------:R-:W-:Y:S02]  /*3800*/  UIADD3 UR16, UPT, UPT, UR13, -0x4ab325aa, URZ ;  /* 0xb54cda560d107890 */ /* 0x000fe4000fffe0ff */
[----:B-1----:R-:W-:-:S12]  /*3810*/  UIADD3 UR15, UPT, UPT, UR12, 0x646e171e, URZ ;  /* 0x646e171e0c0f7890 */ /* 0x002fd8000fffe0ff */
.L_x_526:
[----:B------:R-:W0:Y:S01]  /*3820*/  LDGDEPBAR ;  /* 0x00000000000079af */ /* 0x000e220000000000 */
[--C-:B------:R-:W-:Y:S01]  /*3830*/  IMAD.IADD R128, R184, 0x1, R173.reuse ;  /* 0x00000001b8807824 */ /* 0x100fe200078e02ad */
[----:B------:R-:W-:Y:S01]  /*3840*/  LEA R248, P1, R194, R210, 0x2 ;  /* 0x000000d2c2f87211 */ /* 0x000fe200078210ff */
[----:B------:R-:W-:Y:S02]  /*3850*/  IMAD.IADD R191, R182, 0x1, R173 ;  /* 0x00000001b6bf7824 */ /* 0x000fe400078e02ad */
[----:B-----5:R-:W-:Y:S01]  /*3860*/  FMUL.FTZ R238, R222, 1.4426950216293334961 ;  /* 0x3fb8aa3bdeee7820 */ /* 0x020fe20000410000 */
[----:B------:R-:W-:Y:S02]  /*3870*/  VIADD R226, R226, 0xffffffc0 ;  /* 0xffffffc0e2e27836 */ /* 0x000fe40000000000 */
[C---:B------:R-:W-:Y:S01]  /*3880*/  FMUL.FTZ R239, R223.reuse, 1.4426950216293334961 ;  /* 0x3fb8aa3bdfef7820 */ /* 0x040fe20000410000 */
[----:B------:R-:W-:Y:S01]  /*3890*/  IMAD.IADD R186, R184, 0x1, R191 ;  /* 0x00000001b8ba7824 */ /* 0x000fe200078e02bf */
[----:B------:R-:W-:Y:S01]  /*38a0*/  FSETP.NEU.FTZ.AND P2, PT, R222, -INF , PT ;  /* 0xff800000de00780b */ /* 0x000fe20003f5d000 */
[----:B------:R-:W-:Y:S01]  /*38b0*/  IMAD.MOV.U32 R211, RZ, RZ, R209 ;  /* 0x000000ffffd37224 */ /* 0x000fe200078e00d1 */
[----:B------:R-:W-:Y:S01]  /*38c0*/  ISETP.GE.AND P3, PT, R226, R207, PT ;  /* 0x000000cfe200720c */ /* 0x000fe20003f66270 */
[----:B------:R-:W-:Y:S01]  /*38d0*/  FMUL.FTZ R240, R224, 1.4426950216293334961 ;  /* 0x3fb8aa3be0f07820 */ /* 0x000fe20000410000 */
[----:B------:R-:W-:Y:S01]  /*38e0*/  FSETP.NEU.FTZ.AND P4, PT, R223, -INF , PT ;  /* 0xff800000df00780b */ /* 0x000fe20003f9d000 */
[----:B------:R-:W-:Y:S01]  /*38f0*/  IMAD.WIDE.U32 R246, R218, -0x326172a9, RZ ;  /* 0xcd9e8d57daf67825 */ /* 0x000fe200078e00ff */
[----:B------:R-:W-:Y:S02]  /*3900*/  ISETP.GT.AND P3, PT, R229, UR14, P3 ;  /* 0x0000000ee5007c0c */ /* 0x000fe40009f64270 */
[----:B------:R-:W-:Y:S01]  /*3910*/  LEA.HI.X R249, R194, R211, RZ, 0x2, P1 ;  /* 0x000000d3c2f97211 */ /* 0x000fe200008f14ff */
[C---:B------:R-:W-:Y:S01]  /*3920*/  FMUL.FTZ R211, R221.reuse, 1.4426950216293334961 ;  /* 0x3fb8aa3bddd37820 */ /* 0x040fe20000410000 */
[----:B------:R-:W-:Y:S01]  /*3930*/  FSETP.NEU.FTZ.AND P1, PT, R221, -INF , PT ;  /* 0xff800000dd00780b */ /* 0x000fe20003f3d000 */
[----:B------:R-:W-:Y:S01]  /*3940*/  IMAD.U32 R244, RZ, RZ, UR19 ;  /* 0x00000013fff47e24 */ /* 0x000fe2000f8e00ff */
[----:B------:R-:W-:Y:S01]  /*3950*/  FSETP.NEU.FTZ.AND P5, PT, R224, -INF , PT ;  /* 0xff800000e000780b */ /* 0x000fe20003fbd000 */
[----:B------:R-:W-:Y:S02]  /*3960*/  VIADD R250, R218, 0x2 ;  /* 0x00000002dafa7836 */ /* 0x000fe40000000000 */
[----:B------:R-:W-:Y:S01]  /*3970*/  VIADD R227, R227, 0xffffffff ;  /* 0xffffffffe3e37836 */ /* 0x000fe20000000000 */
[----:B------:R-:W-:Y:S04]  /*3980*/  DEPBAR.LE SB0, 0x0 ;  /* 0x000080000000791a */ /* 0x000fe80000000000 */
[----:B------:R-:W-:Y:S01]  /*3990*/  BAR.SYNC.DEFER_BLOCKING 0x0 ;  /* 0x0000000000007b1d */ /* 0x000fe20000010000 */
[--C-:B------:R-:W-:Y:S01]  /*39a0*/  @!P3 VIADDMNMX R241, R220, 0xffffffe8, R229.reuse, PT ;  /* 0xffffffe8dcf1b846 */ /* 0x100fe200038001e5 */
[----:B------:R-:W-:Y:S01]  /*39b0*/  @!P3 VIADD R242, R206, 0x19 ;  /* 0x00000019cef2b836 */ /* 0x000fe20000000000 */
[--C-:B------:R-:W-:Y:S01]  /*39c0*/  @!P3 VIADDMNMX R243, R220, 0x8, R229.reuse, PT ;  /* 0x00000008dcf3b846 */ /* 0x100fe200038001e5 */
[----:B------:R-:W-:Y:S02]  /*39d0*/  IMAD.WIDE.U32 R250, R250, -0x326172a9, RZ ;  /* 0xcd9e8d57fafa7825 */ /* 0x000fe400078e00ff */
        /* <DEDUP_REMOVED lines=9> */
[----:B------:R-:W-:Y:S01]  /*3a70*/  LDSM.16.M88.4 R128, [R181+-0x3800] ;  /* 0xffc80000b580783b */ /* 0x000fe20000000200 */
[-C--:B------:R-:W-:Y:S07]  /*3a80*/  HMMA.16816.F32 R12, R108, R106.reuse, RZ ;  /* 0x0000006a6c0c723c */ /* 0x080fee00000018ff */
[----:B------:R-:W-:Y:S01]  /*3a90*/  LDSM.16.M88.4 R132, [R186] ;  /* 0x00000000ba84783b */ /* 0x000fe20000000200 */
[C---:B------:R-:W-:Y:S07]  /*3aa0*/  HMMA.16816.F32 R16, R100.reuse, R106, RZ ;  /* 0x0000006a6410723c */ /* 0x040fee00000018ff */
[----:B------:R-:W2:Y:S01]  /*3ab0*/  LDSM.16.M88.4 R104, [R174+-0x3800] ;  /* 0xffc80000ae68783b */ /* 0x000ea20000000200 */
[-C--:B---3--:R-:W-:Y:S07]  /*3ac0*/  HMMA.16816.F32 R20, R100, R112.reuse, RZ ;  /* 0x000000706414723c */ /* 0x088fee00000018ff */
[----:B------:R-:W-:Y:S01]  /*3ad0*/  LDSM.16.M88.4 R136, [R175+-0x4000] ;  /* 0xffc00000af88783b */ /* 0x000fe20000000200 */
[C---:B------:R-:W-:Y:S08]  /*3ae0*/  HMMA.16816.F32 R24, R108.reuse, R112, RZ ;  /* 0x000000706c18723c */ /* 0x040ff000000018ff */
[-C--:B------:R-:W-:Y:S01]  /*3af0*/  HMMA.16816.F32 R28, R108, R114.reuse, RZ ;  /* 0x000000726c1c723c */ /* 0x080fe200000018ff */
[----:B------:R-:W-:Y:S07]  /*3b00*/  LDSM.16.M88.4 R108, [R181+-0x4000] ;  /* 0xffc00000b56c783b */ /* 0x000fee0000000200 */
[----:B------:R-:W-:Y:S01]  /*3b10*/  HMMA.16816.F32 R32, R100, R114, RZ ;  /* 0x000000726420723c */ /* 0x000fe200000018ff */
[----:B------:R-:W3:Y:S07]  /*3b20*/  LDSM.16.M88.4 R100, [R191] ;  /* 0x00000000bf64783b */ /* 0x000eee0000000200 */
[-C--:B----4-:R-:W-:Y:S01]  /*3b30*/  HMMA.16816.F32 R4, R116, R120.reuse, R4 ;  /* 0x000000787404723c */ /* 0x090fe20000001804 */
[----:B------:R-:W4:Y:S07]  /*3b40*/  LDSM.16.M88.4 R112, [R191+0x1000] ;  /* 0x00100000bf70783b */ /* 0x000f2e0000000200 */
[C---:B-1----:R-:W-:Y:S08]  /*3b50*/  HMMA.16816.F32 R8, R124.reuse, R120, R8 ;  /* 0x000000787c08723c */ /* 0x042ff00000001808 */
[-C--:B------:R-:W-:Y:S08]  /*3b60*/  HMMA.16816.F32 R12, R124, R122.reuse, R12 ;  /* 0x0000007a7c0c723c */ /* 0x080ff0000000180c */
[C---:B------:R-:W-:Y:S01]  /*3b70*/  HMMA.16816.F32 R16, R116.reuse, R122, R16 ;  /* 0x0000007a7410723c */ /* 0x040fe20000001810 */
[----:B------:R-:W1:Y:S07]  /*3b80*/  LDSM.16.M88.4 R120, [R186+0x1000] ;  /* 0x00100000ba78783b */ /* 0x000e6e0000000200 */
[-C--:B--2---:R-:W-:Y:S08]  /*3b90*/  HMMA.16816.F32 R20, R116, R104.reuse, R20 ;  /* 0x000000687414723c */ /* 0x084ff00000001814 */
[C---:B------:R-:W-:Y:S04]  /*3ba0*/  HMMA.16816.F32 R24, R124.reuse, R104, R24 ;  /* 0x000000687c18723c */ /* 0x040fe80000001818 */
[----:B------:R-:W-:Y:S02]  /*3bb0*/  FSEL R105, R211, RZ, P1 ;  /* 0x000000ffd3697208 */ /* 0x000fe40000800000 */
[----:B------:R-:W-:Y:S02]  /*3bc0*/  @!P3 VIMNMX R211, PT, PT, R220, R229, PT ;  /* 0x000000e5dcd3b248 */ /* 0x000fe40003fe0100 */
[-C--:B------:R-:W-:Y:S03]  /*3bd0*/  HMMA.16816.F32 R28, R124, R106.reuse, R28 ;  /* 0x0000006a7c1c723c */ /* 0x080fe6000000181c */
[----:B------:R-:W-:Y:S01]  /*3be0*/  FSEL R125, R240, RZ, P5 ;  /* 0x000000fff07d7208 */ /* 0x000fe20002800000 */
[----:B------:R-:W-:Y:S04]  /*3bf0*/  @!P3 VIADD R240, R206, 0x8 ;  /* 0x00000008cef0b836 */ /* 0x000fe80000000000 */
[----:B------:R-:W-:Y:S04]  /*3c00*/  HMMA.16816.F32 R32, R116, R106, R32 ;  /* 0x0000006a7420723c */ /* 0x000fe80000001820 */
[----:B------:R-:W-:Y:S02]  /*3c10*/  FSEL R106, R239, RZ, P4 ;  /* 0x000000ffef6a7208 */ /* 0x000fe40002000000 */
[----:B------:R-:W-:Y:S01]  /*3c20*/  FSEL R119, R238, RZ, P2 ;  /* 0x000000ffee777208 */ /* 0x000fe20001000000 */
[----:B------:R-:W-:Y:S01]  /*3c30*/  @!P3 VIADD R238, R206, 0x1 ;  /* 0x00000001ceeeb836 */ /* 0x000fe20000000000 */
[----:B------:R-:W-:Y:S01]  /*3c40*/  @!P3 VIADDMNMX R239, R220, 0xffffffe0, R229, PT ;  /* 0xffffffe0dcefb846 */ /* 0x000fe200038001e5 */
[-C--:B---3--:R-:W-:Y:S05]  /*3c50*/  HMMA.16816.F32 R4, R100, R108.reuse, R4 ;  /* 0x0000006c6404723c */ /* 0x088fea0000001804 */
[-C--:B------:R-:W-:Y:S02]  /*3c60*/  @!P3 ISETP.GE.AND P1, PT, R206, R239.reuse, PT ;  /* 0x000000efce00b20c */ /* 0x080fe40003f26270 */
[C---:B------:R-:W-:Y:S01]  /*3c70*/  @!P3 ISETP.GE.AND P6, PT, R238.reuse, R239, PT ;  /* 0x000000efee00b20c */ /* 0x040fe20003fc6270 */
[C---:B----4-:R-:W-:Y:S04]  /*3c80*/  HMMA.16816.F32 R8, R112.reuse, R108, R8 ;  /* 0x0000006c7008723c */ /* 0x050fe80000001808 */
[C---:B------:R-:W-:Y:S02]  /*3c90*/  @!P3 ISETP.GE.AND P4, PT, R238.reuse, R241, PT ;  /* 0x000000f1ee00b20c */ /* 0x040fe40003f86270 */
[C---:B------:R-:W-:Y:S02]  /*3ca0*/  @!P3 ISETP.GE.AND P2, PT, R238.reuse, R211, PT ;  /* 0x000000d3ee00b20c */ /* 0x040fe40003f46270 */
[----:B------:R-:W-:Y:S01]  /*3cb0*/  @!P3 ISETP.GE.AND P5, PT, R238, R243, PT ;  /* 0x000000f3ee00b20c */ /* 0x000fe20003fa6270 */
[-C--:B------:R-:W-:Y:S03]  /*3cc0*/  HMMA.16816.F32 R12, R112, R110.reuse, R12 ;  /* 0x0000006e700c723c */ /* 0x080fe6000000180c */
[----:B------:R-:W-:Y:S05]  /*3cd0*/  @!P3 VIADD R238, R206, 0x9 ;  /* 0x00000009ceeeb836 */ /* 0x000fea0000000000 */
[C---:B------:R-:W-:Y:S08]  /*3ce0*/  HMMA.16816.F32 R16, R100.reuse, R110, R16 ;  /* 0x0000006e6410723c */ /* 0x040ff00000001810 */
[-C--:B------:R-:W-:Y:S08]  /*3cf0*/  HMMA.16816.F32 R20, R100, R128.reuse, R20 ;  /* 0x000000806414723c */ /* 0x080ff00000001814 */
[C---:B------:R-:W-:Y:S08]  /*3d00*/  HMMA.16816.F32 R24, R112.reuse, R128, R24 ;  /* 0x000000807018723c */ /* 0x040ff00000001818 */
[-C--:B------:R-:W-:Y:S08]  /*3d10*/  HMMA.16816.F32 R28, R112, R130.reuse, R28 ;  /* 0x00000082701c723c */ /* 0x080ff0000000181c */
[----:B------:R-:W-:Y:S01]  /*3d20*/  HMMA.16816.F32 R32, R100, R130, R32 ;  /* 0x000000826420723c */ /* 0x000fe20000001820 */
[----:B------:R-:W2:Y:S07]  /*3d30*/  LDSM.16.M88.4 R100, [R175+-0x3800] ;  /* 0xffc80000af64783b */ /* 0x000eae0000000200 */
[-C--:B------:R-:W-:Y:S08]  /*3d40*/  HMMA.16816.F32 R4, R132, R136.reuse, R4 ;  /* 0x000000888404723c */ /* 0x080ff00000001804 */
[C---:B-1----:R-:W-:Y:S08]  /*3d50*/  HMMA.16816.F32 R8, R120.reuse, R136, R8 ;  /* 0x000000887808723c */ /* 0x042ff00000001808 */
[-C--:B------:R-:W-:Y:S03]  /*3d60*/  HMMA.16816.F32 R12, R120, R138.reuse, R12 ;  /* 0x0000008a780c723c */ /* 0x080fe6000000180c */
[----:B------:R-:W-:Y:S02]  /*3d70*/  @!P3 FSEL R4, R4, -INF , !P1 ;  /* 0xff8000000404b808 */ /* 0x000fe40004800000 */
[----:B------:R-:W-:Y:S02]  /*3d80*/  @!P3 ISETP.GE.AND P1, PT, R206, R241, PT ;  /* 0x000000f1ce00b20c */ /* 0x000fe40003f26270 */
[----:B------:R-:W-:Y:S01]  /*3d90*/  @!P3 FSEL R5, R5, -INF , !P6 ;  /* 0xff8000000505b808 */ /* 0x000fe20007000000 */
[C---:B------:R-:W-:Y:S04]  /*3da0*/  HMMA.16816.F32 R16, R132.reuse, R138, R16 ;  /* 0x0000008a8410723c */ /* 0x040fe80000001810 */
[----:B------:R-:W-:Y:S01]  /*3db0*/  @!P3 FSEL R9, R9, -INF , !P2 ;  /* 0xff8000000909b808 */ /* 0x000fe20005000000 */
[--C-:B------:R-:W-:Y:S01]  /*3dc0*/  FFMA.FTZ R245, R4, UR10, -R125.reuse ;  /* 0x0000000a04f57c23 */ /* 0x100fe2000801087d */
[----:B------:R-:W-:Y:S02]  /*3dd0*/  @!P3 ISETP.GE.AND P6, PT, R206, R211, PT ;  /* 0x000000d3ce00b20c */ /* 0x000fe40003fc6270 */
[----:B------:R-:W-:Y:S01]  /*3de0*/  @!P3 ISETP.GE.AND P2, PT, R240, R239, PT ;  /* 0x000000eff000b20c */ /* 0x000fe20003f46270 */
[-C--:B--2---:R-:W-:Y:S03]  /*3df0*/  HMMA.16816.F32 R20, R132, R100.reuse, R20 ;  /* 0x000000648414723c */ /* 0x084fe60000001814 */
[----:B------:R-:W-:Y:S02]  /*3e00*/  @!P3 FSEL R6, R6, -INF , !P1 ;  /* 0xff8000000606b808 */ /* 0x000fe40004800000 */
[----:B------:R-:W-:Y:S02]  /*3e10*/  @!P3 FSEL R8, R8, -INF , !P6 ;  /* 0xff8000000808b808 */ /* 0x000fe40007000000 */
[----:B------:R-:W-:Y:S01]  /*3e20*/  @!P3 FSEL R7, R7, -INF , !P4 ;  /* 0xff8000000707b808 */ /* 0x000fe20006000000 */
[C---:B------:R-:W-:Y:S04]  /*3e30*/  HMMA.16816.F32 R24, R120.reuse, R100, R24 ;  /* 0x000000647818723c */ /* 0x040fe80000001818 */
[----:B------:R-:W-:Y:S02]  /*3e40*/  @!P3 FSEL R16, R16, -INF , !P2 ;  /* 0xff8000001010b808 */ /* 0x000fe40005000000 */
[----:B------:R-:W-:Y:S02]  /*3e50*/  @!P3 FSEL R11, R11, -INF , !P5 ;  /* 0xff8000000b0bb808 */ /* 0x000fe40006800000 */
[----:B------:R-:W-:Y:S01]  /*3e60*/  @!P3 ISETP.GE.AND P1, PT, R206, R243, PT ;  /* 0x000000f3ce00b20c */ /* 0x000fe20003f26270 */
[-C--:B------:R-:W-:Y:S03]  /*3e70*/  HMMA.16816.F32 R28, R120, R102.reuse, R28 ;  /* 0x00000066781c723c */ /* 0x080fe6000000181c */
[----:B------:R-:W-:Y:S02]  /*3e80*/  @!P3 FSEL R10, R10, -INF , !P1 ;  /* 0xff8000000a0ab808 */ /* 0x000fe40004800000 */
[C---:B------:R-:W-:Y:S02]  /*3e90*/  @!P3 ISETP.GE.AND P4, PT, R240.reuse, R211, PT ;  /* 0x000000d3f000b20c */ /* 0x040fe40003f86270 */
[----:B------:R-:W-:Y:S01]  /*3ea0*/  @!P3 ISETP.GE.AND P6, PT, R240, R243, PT ;  /* 0x000000f3f000b20c */ /* 0x000fe20003fc6270 */
[----:B------:R-:W-:Y:S04]  /*3eb0*/  HMMA.16816.F32 R32, R132, R102, R32 ;  /* 0x000000668420723c */ /* 0x000fe80000001820 */
[----:B------:R-:W-:Y:S01]  /*3ec0*/  @!P3 FSEL R12, R12, -INF , !P4 ;  /* 0xff8000000c0cb808 */ /* 0x000fe20006000000 */
[--C-:B------:R-:W-:Y:S01]  /*3ed0*/  FFMA.FTZ R134, R16, UR10, -R125.reuse ;  /* 0x0000000a10867c23 */ /* 0x100fe2000801087d */
[----:B------:R-:W-:Y:S02]  /*3ee0*/  @!P3 ISETP.GE.AND P5, PT, R238, R211, PT ;  /* 0x000000d3ee00b20c */ /* 0x000fe40003fa6270 */
[----:B------:R-:W-:Y:S02]  /*3ef0*/  @!P3 FSEL R14, R14, -INF , !P6 ;  /* 0xff8000000e0eb808 */ /* 0x000fe40007000000 */
[----:B------:R-:W-:Y:S01]  /*3f00*/  @!P3 ISETP.GE.AND P1, PT, R240, R241, PT ;  /* 0x000000f1f000b20c */ /* 0x000fe20003f26270 */
[----:B------:R-:W-:Y:S01]  /*3f10*/  @!P3 VIADD R240, R206, 0x11 ;  /* 0x00000011cef0b836 */ /* 0x000fe20000000000 */
[----:B------:R-:W-:Y:S02]  /*3f20*/  @!P3 FSEL R13, R13, -INF , !P5 ;  /* 0xff8000000d0db808 */ /* 0x000fe40006800000 */
[C---:B------:R-:W-:Y:S02]  /*3f30*/  @!P3 ISETP.GE.AND P4, PT, R238.reuse, R243, PT ;  /* 0x000000f3ee00b20c */ /* 0x040fe40003f86270 */
[-C--:B------:R-:W-:Y:S02]  /*3f40*/  @!P3 ISETP.GE.AND P5, PT, R238, R239.reuse, PT ;  /* 0x000000efee00b20c */ /* 0x080fe40003fa6270 */
[----:B------:R-:W-:Y:S02]  /*3f50*/  @!P3 ISETP.GE.AND P2, PT, R240, R239, PT ;  /* 0x000000eff000b20c */ /* 0x000fe40003f46270 */
[----:B------:R-:W-:Y:S01]  /*3f60*/  @!P3 ISETP.GE.AND P6, PT, R238, R241, PT ;  /* 0x000000f1ee00b20c */ /* 0x000fe20003fc6270 */
[----:B------:R-:W-:Y:S01]  /*3f70*/  @!P3 VIADD R238, R206, 0x10 ;  /* 0x00000010ceeeb836 */ /* 0x000fe20000000000 */
[----:B------:R-:W-:Y:S02]  /*3f80*/  @!P3 FSEL R21, R21, -INF , !P2 ;  /* 0xff8000001515b808 */ /* 0x000fe40005000000 */
[----:B------:R-:W-:Y:S02]  /*3f90*/  @!P3 FSEL R15, R15, -INF , !P4 ;  /* 0xff8000000f0fb808 */ /* 0x000fe40006000000 */
[----:B------:R-:W-:Y:S01]  /*3fa0*/  @!P3 FSEL R18, R18, -INF , !P1 ;  /* 0xff8000001212b808 */ /* 0x000fe20004800000 */
[--C-:B------:R-:W-:Y:S01]  /*3fb0*/  FFMA.FTZ R21, R21, UR10, -R125.reuse ;  /* 0x0000000a15157c23 */ /* 0x100fe2000801087d */
[----:B------:R-:W-:Y:S02]  /*3fc0*/  @!P3 FSEL R17, R17, -INF , !P5 ;  /* 0xff8000001111b808 */ /* 0x000fe40006800000 */
[----:B------:R-:W-:Y:S02]  /*3fd0*/  @!P3 ISETP.GE.AND P2, PT, R240, R211, PT ;  /* 0x000000d3f000b20c */ /* 0x000fe40003f46270 */
[C---:B------:R-:W-:Y:S02]  /*3fe0*/  @!P3 ISETP.GE.AND P4, PT, R238.reuse, R239, PT ;  /* 0x000000efee00b20c */ /* 0x040fe40003f86270 */
[C---:B------:R-:W-:Y:S02]  /*3ff0*/  @!P3 ISETP.GE.AND P1, PT, R238.reuse, R211, PT ;  /* 0x000000d3ee00b20c */ /* 0x040fe40003f26270 */
[-C--:B------:R-:W-:Y:S02]  /*4000*/  @!P3 ISETP.GE.AND P5, PT, R238, R241.reuse, PT ;  /* 0x000000f1ee00b20c */ /* 0x080fe40003fa6270 */
[----:B------:R-:W-:Y:S02]  /*4010*/  @!P3 FSEL R20, R20, -INF , !P4 ;  /* 0xff8000001414b808 */ /* 0x000fe40006000000 */
[----:B------:R-:W-:Y:S02]  /*4020*/  @!P3 ISETP.GE.AND P4, PT, R240, R241, PT ;  /* 0x000000f1f000b20c */ /* 0x000fe40003f86270 */
[----:B------:R-:W-:Y:S02]  /*4030*/  @!P3 FSEL R22, R22, -INF , !P5 ;  /* 0xff8000001616b808 */ /* 0x000fe40006800000 */
[-C--:B------:R-:W-:Y:S01]  /*4040*/  @!P3 ISETP.GE.AND P5, PT, R240, R243.reuse, PT ;  /* 0x000000f3f000b20c */ /* 0x080fe20003fa6270 */
[----:B------:R-:W-:Y:S01]  /*4050*/  @!P3 VIADD R240, R206, 0x18 ;  /* 0x00000018cef0b836 */ /* 0x000fe20000000000 */
[----:B------:R-:W-:Y:S01]  /*4060*/  @!P3 FSEL R19, R19, -INF , !P6 ;  /* 0xff8000001313b808 */ /* 0x000fe20007000000 */
[--C-:B------:R-:W-:Y:S01]  /*4070*/  FFMA.FTZ R22, R22, UR10, -R106.reuse ;  /* 0x0000000a16167c23 */ /* 0x100fe2000801086a */
[----:B------:R-:W-:Y:S01]  /*4080*/  @!P3 ISETP.GE.AND P6, PT, R238, R243, PT ;  /* 0x000000f3ee00b20c */ /* 0x000fe20003fc6270 */
[----:B------:R-:W-:Y:S01]  /*4090*/  FFMA.FTZ R238, R5, UR10, -R125 ;  /* 0x0000000a05ee7c23 */ /* 0x000fe2000801087d */
[----:B------:R-:W-:Y:S02]  /*40a0*/  @!P3 FSEL R24, R24, -INF , !P1 ;  /* 0xff8000001818b808 */ /* 0x000fe40004800000 */
[----:B------:R-:W-:Y:S02]  /*40b0*/  @!P3 FSEL R23, R23, -INF , !P4 ;  /* 0xff8000001717b808 */ /* 0x000fe40006000000 */
[----:B------:R-:W-:Y:S01]  /*40c0*/  @!P3 FSEL R25, R25, -INF , !P2 ;  /* 0xff8000001919b808 */ /* 0x000fe20005000000 */
[----:B------:R-:W-:Y:S01]  /*40d0*/  MUFU.EX2 R238, R238 ;  /* 0x000000ee00ee7308 */ /* 0x000fe20000000800 */
[----:B------:R-:W-:Y:S01]  /*40e0*/  @!P3 FSEL R26, R26, -INF , !P6 ;  /* 0xff8000001a1ab808 */ /* 0x000fe20007000000 */
[--C-:B------:R-:W-:Y:S01]  /*40f0*/  FFMA.FTZ R23, R23, UR10, -R106.reuse ;  /* 0x0000000a17177c23 */ /* 0x100fe2000801086a */
[----:B------:R-:W-:Y:S02]  /*4100*/  @!P3 FSEL R27, R27, -INF , !P5 ;  /* 0xff8000001b1bb808 */ /* 0x000fe40006800000 */
[C---:B------:R-:W-:Y:S02]  /*4110*/  @!P3 ISETP.GE.AND P4, PT, R240.reuse, R211, PT ;  /* 0x000000d3f000b20c */ /* 0x040fe40003f86270 */
[----:B------:R-:W-:Y:S02]  /*4120*/  @!P3 ISETP.GE.AND P5, PT, R240, R239, PT ;  /* 0x000000eff000b20c */ /* 0x000fe40003fa6270 */
[----:B------:R-:W-:Y:S02]  /*4130*/  @!P3 ISETP.GE.AND P1, PT, R242, R211, PT ;  /* 0x000000d3f200b20c */ /* 0x000fe40003f26270 */
[----:B------:R-:W-:Y:S01]  /*4140*/  @!P3 FSEL R28, R28, -INF , !P4 ;  /* 0xff8000001c1cb808 */ /* 0x000fe20006000000 */
[----:B------:R1:W-:Y:S01]  /*4150*/  MUFU.EX2 R211, R245 ;  /* 0x000000f500d37308 */ /* 0x0003e20000000800 */
[-C--:B------:R-:W-:Y:S02]  /*4160*/  @!P3 ISETP.GE.AND P2, PT, R240, R243.reuse, PT ;  /* 0x000000f3f000b20c */ /* 0x080fe40003f46270 */
[----:B------:R-:W-:Y:S02]  /*4170*/  @!P3 FSEL R29, R29, -INF , !P1 ;  /* 0xff8000001d1db808 */ /* 0x000fe40004800000 */
[----:B------:R-:W-:Y:S01]  /*4180*/  @!P3 ISETP.GE.AND P6, PT, R242, R243, PT ;  /* 0x000000f3f200b20c */ /* 0x000fe20003fc6270 */
[----:B------:R-:W-:Y:S01]  /*4190*/  IMAD R243, R244, 0x4, R217 ;  /* 0x00000004f4f37824 */ /* 0x000fe200078e02d9 */
[----:B------:R-:W-:Y:S01]  /*41a0*/  @!P3 ISETP.GE.AND P1, PT, R240, R241, PT ;  /* 0x000000f1f000b20c */ /* 0x000fe20003f26270 */
[--C-:B------:R-:W-:Y:S01]  /*41b0*/  FFMA.FTZ R240, R7, UR10, -R106.reuse ;  /* 0x0000000a07f07c23 */ /* 0x100fe2000801086a */
[----:B------:R-:W-:Y:S02]  /*41c0*/  LOP3.LUT R244, R216, UR13, R247, 0x96, !PT ;  /* 0x0000000dd8f47c12 */ /* 0x000fe4000f8e96f7 */
[----:B------:R-:W-:Y:S02]  /*41d0*/  @!P3 FSEL R31, R31, -INF , !P6 ;  /* 0xff8000001f1fb808 */ /* 0x000fe40007000000 */
[----:B------:R-:W-:Y:S01]  /*41e0*/  LOP3.LUT R243, R243, UR12, R233, 0x96, !PT ;  /* 0x0000000cf3f37c12 */ /* 0x000fe2000f8e96e9 */
[----:B------:R-:W-:Y:S01]  /*41f0*/  IMAD.WIDE.U32 R138, R244, -0x2daee0ad, RZ ;  /* 0xd2511f53f48a7825 */ /* 0x000fe200078e00ff */
[----:B------:R-:W-:Y:S01]  /*4200*/  @!P3 FSEL R32, R32, -INF , !P5 ;  /* 0xff8000002020b808 */ /* 0x000fe20006800000 */
[----:B------:R-:W2:Y:S01]  /*4210*/  MUFU.EX2 R240, R240 ;  /* 0x000000f000f07308 */ /* 0x000ea20000000800 */
[----:B------:R-:W-:Y:S01]  /*4220*/  @!P3 ISETP.GE.AND P4, PT, R242, R239, PT ;  /* 0x000000eff200b20c */ /* 0x000fe20003f86270 */
[----:B-1----:R-:W5:Y:S01]  /*4230*/  LDG.E R245, desc[UR20][R248.64+0xa0] ;  /* 0x0000a014f8f57981 */ /* 0x002f62000c1e1900 */
[----:B------:R-:W-:Y:S01]  /*4240*/  @!P3 FSEL R34, R34, -INF , !P1 ;  /* 0xff8000002222b808 */ /* 0x000fe20004800000 */
[--C-:B------:R-:W-:Y:S01]  /*4250*/  FFMA.FTZ R239, R6, UR10, -R106.reuse ;  /* 0x0000000a06ef7c23 */ /* 0x100fe2000801086a */
[----:B------:R-:W-:Y:S01]  /*4260*/  @!P3 FSEL R30, R30, -INF , !P2 ;  /* 0xff8000001e1eb808 */ /* 0x000fe20005000000 */
[----:B------:R-:W-:Y:S01]  /*4270*/  IMAD.WIDE.U32 R6, R243, -0x326172a9, RZ ;  /* 0xcd9e8d57f3067825 */ /* 0x000fe200078e00ff */
[----:B------:R-:W-:Y:S02]  /*4280*/  @!P3 FSEL R33, R33, -INF , !P4 ;  /* 0xff8000002121b808 */ /* 0x000fe40006000000 */
[----:B------:R-:W-:Y:S01]  /*4290*/  @!P3 ISETP.GE.AND P2, PT, R242, R241, PT ;  /* 0x000000f1f200b20c */ /* 0x000fe20003f46270 */
[----:B------:R-:W-:Y:S01]  /*42a0*/  FFMA.FTZ R244, R9, UR10, -R119 ;  /* 0x0000000a09f47c23 */ /* 0x000fe20008010877 */
[----:B------:R-:W-:Y:S01]  /*42b0*/  LOP3.LUT R250, R250, UR35, R7, 0x96, !PT ;  /* 0x00000023fafa7c12 */ /* 0x000fe2000f8e9607 */
[----:B------:R-:W-:Y:S01]  /*42c0*/  FFMA.FTZ R241, R8, UR10, -R119 ;  /* 0x0000000a08f17c23 */ /* 0x000fe20008010877 */
[----:B------:R-:W-:Y:S01]  /*42d0*/  LOP3.LUT R243, R216, UR13, R251, 0x96, !PT ;  /* 0x0000000dd8f37c12 */ /* 0x000fe2000f8e96fb */
[----:B------:R-:W-:Y:S01]  /*42e0*/  FFMA.FTZ R30, R30, UR10, -R105 ;  /* 0x0000000a1e1e7c23 */ /* 0x000fe20008010869 */
[----:B------:R-:W-:Y:S01]  /*42f0*/  @!P3 FSEL R35, R35, -INF , !P2 ;  /* 0xff8000002323b808 */ /* 0x000fe20005000000 */
[--C-:B------:R-:W-:Y:S01]  /*4300*/  FFMA.FTZ R34, R34, UR10, -R106.reuse ;  /* 0x0000000a22227c23 */ /* 0x100fe2000801086a */
[----:B------:R-:W-:Y:S01]  /*4310*/  LOP3.LUT R242, R232, UR34, R139, 0x96, !PT ;  /* 0x00000022e8f27c12 */ /* 0x000fe2000f8e968b */
[----:B------:R-:W-:Y:S01]  /*4320*/  IMAD.WIDE.U32 R130, R243, -0x2daee0ad, RZ ;  /* 0xd2511f53f3827825 */ /* 0x000fe200078e00ff */
[----:B------:R-:W-:Y:S01]  /*4330*/  LOP3.LUT R247, R246, UR35, R7, 0x96, !PT ;  /* 0x00000023f6f77c12 */ /* 0x000fe2000f8e9607 */
[----:B------:R-:W3:Y:S01]  /*4340*/  LDG.E R243, desc[UR20][R248.64] ;  /* 0x00000014f8f37981 */ /* 0x000ee2000c1e1900 */
[----:B------:R-:W-:Y:S01]  /*4350*/  MUFU.EX2 R121, R30 ;  /* 0x0000001e00797308 */ /* 0x000fe20000000800 */
[----:B------:R-:W-:Y:S01]  /*4360*/  IMAD.WIDE.U32 R136, R242, -0x326172a9, RZ ;  /* 0xcd9e8d57f2887825 */ /* 0x000fe200078e00ff */
[----:B------:R-:W-:Y:S01]  /*4370*/  LOP3.LUT R252, R232, UR34, R131, 0x96, !PT ;  /* 0x00000022e8fc7c12 */ /* 0x000fe2000f8e9683 */
[----:B------:R-:W4:Y:S02]  /*4380*/  LDG.E R242, desc[UR20][R248.64+0x20] ;  /* 0x00002014f8f27981 */ /* 0x000f24000c1e1900 */
[----:B------:R-:W-:Y:S01]  /*4390*/  IMAD.WIDE.U32 R114, R250, -0x2daee0ad, RZ ;  /* 0xd2511f53fa727825 */ /* 0x000fe200078e00ff */
[----:B------:R-:W-:Y:S01]  /*43a0*/  LOP3.LUT R251, R6, UR33, R137, 0x96, !PT ;  /* 0x0000002106fb7c12 */ /* 0x000fe2000f8e9689 */
[----:B------:R1:W5:Y:S03]  /*43b0*/  LDG.E R246, desc[UR20][R248.64+0x80] ;  /* 0x00008014f8f67981 */ /* 0x000366000c1e1900 */
[----:B------:R-:W2:Y:S01]  /*43c0*/  MUFU.EX2 R244, R244 ;  /* 0x000000f400f47308 */ /* 0x000ea20000000800 */
[----:B------:R-:W-:Y:S01]  /*43d0*/  IMAD.WIDE.U32 R126, R252, -0x326172a9, RZ ;  /* 0xcd9e8d57fc7e7825 */ /* 0x000fe200078e00ff */
[----:B------:R-:W-:Y:S03]  /*43e0*/  LOP3.LUT R250, R130, UR32, R115, 0x96, !PT ;  /* 0x0000002082fa7c12 */ /* 0x000fe6000f8e9673 */
[----:B------:R-:W-:Y:S01]  /*43f0*/  IMAD.WIDE.U32 R122, R251, -0x2daee0ad, RZ ;  /* 0xd2511f53fb7a7825 */ /* 0x000fe200078e00ff */
[----:B------:R-:W-:Y:S04]  /*4400*/  LOP3.LUT R252, R6, UR33, R127, 0x96, !PT ;  /* 0x0000002106fc7c12 */ /* 0x000fe8000f8e967f */
[----:B------:R-:W2:Y:S01]  /*4410*/  MUFU.EX2 R239, R239 ;  /* 0x000000ef00ef7308 */ /* 0x000ea20000000800 */
[----:B------:R-:W-:Y:S09]  /*4420*/  IMAD.WIDE.U32 R6, R250, -0x326172a9, RZ ;  /* 0xcd9e8d57fa067825 */ /* 0x000ff200078e00ff */
[----:B------:R-:W-:Y:S01]  /*4430*/  MUFU.EX2 R241, R241 ;  /* 0x000000f100f17308 */ /* 0x000fe20000000800 */
[----:B-1----:R-:W-:Y:S04]  /*4440*/  IMAD.WIDE.U32 R248, R247, -0x2daee0ad, RZ ;  /* 0xd2511f53f7f87825 */ /* 0x002fe800078e00ff */
[----:B------:R-:W-:Y:S01]  /*4450*/  FFMA.FTZ R247, R10, UR10, -R105 ;  /* 0x0000000a0af77c23 */ /* 0x000fe20008010869 */
[----:B------:R-:W-:Y:S01]  /*4460*/  LOP3.LUT R251, R138, UR32, R249, 0x96, !PT ;  /* 0x000000208afb7c12 */ /* 0x000fe2000f8e96f9 */
[----:B------:R-:W-:Y:S01]  /*4470*/  IMAD.WIDE.U32 R138, R252, -0x2daee0ad, RZ ;  /* 0xd2511f53fc8a7825 */ /* 0x000fe200078e00ff */
[----:B------:R-:W-:Y:S03]  /*4480*/  LOP3.LUT R249, R248, UR30, R123, 0x96, !PT ;  /* 0x0000001ef8f97c12 */ /* 0x000fe6000f8e967b */
[----:B------:R-:W-:Y:S01]  /*4490*/  MUFU.EX2 R247, R247 ;  /* 0x000000f700f77308 */ /* 0x000fe20000000800 */
[----:B------:R-:W-:Y:S01]  /*44a0*/  FFMA.FTZ R248, R11, UR10, -R105 ;  /* 0x0000000a0bf87c23 */ /* 0x000fe20008010869 */
[----:B------:R-:W-:Y:S01]  /*44b0*/  IMAD.WIDE.U32 R10, R251, -0x326172a9, RZ ;  /* 0xcd9e8d57fb0a7825 */ /* 0x000fe200078e00ff */
[----:B------:R-:W-:Y:S02]  /*44c0*/  LOP3.LUT R252, R114, UR30, R139, 0x96, !PT ;  /* 0x0000001e72fc7c12 */ /* 0x000fe4000f8e968b */
[----:B------:R-:W-:Y:S01]  /*44d0*/  LOP3.LUT R251, R126, UR31, R7, 0x96, !PT ;  /* 0x0000001f7efb7c12 */ /* 0x000fe2000f8e9607 */
[----:B------:R-:W-:Y:S01]  /*44e0*/  IMAD.WIDE.U32 R130, R249, -0x326172a9, RZ ;  /* 0xcd9e8d57f9827825 */ /* 0x000fe200078e00ff */
[----:B------:R-:W-:Y:S03]  /*44f0*/  LOP3.LUT R249, R136, UR31, R11, 0x96, !PT ;  /* 0x0000001f88f97c12 */ /* 0x000fe6000f8e960b */
[----:B------:R-:W-:Y:S01]  /*4500*/  MUFU.EX2 R248, R248 ;  /* 0x000000f800f87308 */ /* 0x000fe20000000800 */
[----:B------:R-:W-:Y:S01]  /*4510*/  FFMA.FTZ R139, R12, UR10, -R119 ;  /* 0x0000000a0c8b7c23 */ /* 0x000fe20008010877 */
[----:B------:R-:W-:Y:S01]  /*4520*/  IMAD.WIDE.U32 R126, R251, -0x2daee0ad, RZ ;  /* 0xd2511f53fb7e7825 */ /* 0x000fe200078e00ff */
[----:B------:R-:W-:Y:S03]  /*4530*/  LOP3.LUT R250, R10, UR29, R131, 0x96, !PT ;  /* 0x0000001d0afa7c12 */ /* 0x000fe6000f8e9683 */
[----:B------:R-:W-:Y:S01]  /*4540*/  IMAD.WIDE.U32 R114, R249, -0x2daee0ad, RZ ;  /* 0xd2511f53f9727825 */ /* 0x000fe200078e00ff */
[----:B------:R-:W-:Y:S03]  /*4550*/  LOP3.LUT R138, R138, UR24, R127, 0x96, !PT ;  /* 0x000000188a8a7c12 */ /* 0x000fe6000f8e967f */
[----:B------:R1:W-:Y:S01]  /*4560*/  MUFU.EX2 R249, R139 ;  /* 0x0000008b00f97308 */ /* 0x0003e20000000800 */
[----:B------:R-:W-:Y:S01]  /*4570*/  IMAD.WIDE.U32 R10, R252, -0x326172a9, RZ ;  /* 0xcd9e8d57fc0a7825 */ /* 0x000fe200078e00ff */
[----:B------:R-:W-:Y:S03]  /*4580*/  LOP3.LUT R251, R122, UR24, R115, 0x96, !PT ;  /* 0x000000187afb7c12 */ /* 0x000fe6000f8e9673 */
[----:B------:R-:W-:Y:S01]  /*4590*/  IMAD.WIDE.U32 R136, R250, -0x2daee0ad, RZ ;  /* 0xd2511f53fa887825 */ /* 0x000fe200078e00ff */
[----:B------:R-:W-:Y:S04]  /*45a0*/  LOP3.LUT R129, R6, UR29, R11, 0x96, !PT ;  /* 0x0000001d06817c12 */ /* 0x000fe8000f8e960b */
[----:B------:R-:W-:Y:S01]  /*45b0*/  MUFU.EX2 R127, R34 ;  /* 0x00000022007f7308 */ /* 0x000fe20000000800 */
[----:B------:R-:W-:Y:S01]  /*45c0*/  FFMA.FTZ R250, R13, UR10, -R119 ;  /* 0x0000000a0dfa7c23 */ /* 0x000fe20008010877 */
[----:B------:R-:W-:Y:S01]  /*45d0*/  LOP3.LUT R252, R114, UR17, R137, 0x96, !PT ;  /* 0x0000001172fc7c12 */ /* 0x000fe2000f8e9689 */
[----:B------:R-:W-:Y:S04]  /*45e0*/  IMAD.WIDE.U32 R122, R129, -0x2daee0ad, RZ ;  /* 0xd2511f53817a7825 */ /* 0x000fe800078e00ff */
[----:B------:R-:W-:Y:S01]  /*45f0*/  IMAD.WIDE.U32 R114, R251, -0x326172a9, RZ ;  /* 0xcd9e8d57fb727825 */ /* 0x000fe200078e00ff */
[----:B------:R-:W-:Y:S02]  /*4600*/  LOP3.LUT R137, R126, UR17, R123, 0x96, !PT ;  /* 0x000000117e897c12 */ /* 0x000fe4000f8e967b */
[----:B------:R-:W-:Y:S01]  /*4610*/  MUFU.EX2 R250, R250 ;  /* 0x000000fa00fa7308 */ /* 0x000fe20000000800 */
[----:B------:R-:W-:Y:S01]  /*4620*/  FFMA.FTZ R251, R14, UR10, -R105 ;  /* 0x0000000a0efb7c23 */ /* 0x000fe20008010869 */
[----:B-1----:R-:W-:Y:S01]  /*4630*/  IMAD.WIDE.U32 R138, R138, -0x326172a9, RZ ;  /* 0xcd9e8d578a8a7825 */ /* 0x002fe200078e00ff */
[----:B------:R-:W-:Y:S03]  /*4640*/  LOP3.LUT R130, R130, UR22, R115, 0x96, !PT ;  /* 0x0000001682827c12 */ /* 0x000fe6000f8e9673 */
[----:B------:R-:W-:Y:S01]  /*4650*/  IMAD.WIDE.U32 R6, R252, -0x326172a9, RZ ;  /* 0xcd9e8d57fc067825 */ /* 0x000fe200078e00ff */
[----:B------:R-:W-:Y:S03]  /*4660*/  LOP3.LUT R129, R10, UR22, R139, 0x96, !PT ;  /* 0x000000160a817c12 */ /* 0x000fe6000f8e968b */
[----:B------:R-:W-:Y:S01]  /*4670*/  MUFU.EX2 R251, R251 ;  /* 0x000000fb00fb7308 */ /* 0x000fe20000000800 */
[----:B------:R-:W-:Y:S01]  /*4680*/  FFMA.FTZ R252, R15, UR10, -R105 ;  /* 0x0000000a0ffc7c23 */ /* 0x000fe20008010869 */
[----:B------:R-:W-:Y:S01]  /*4690*/  IMAD.WIDE.U32 R10, R137, -0x326172a9, RZ ;  /* 0xcd9e8d57890a7825 */ /* 0x000fe200078e00ff */
[----:B------:R-:W-:Y:S02]  /*46a0*/  LOP3.LUT R131, R114, UR16, R7, 0x96, !PT ;  /* 0x0000001072837c12 */ /* 0x000fe4000f8e9607 */
[----:B------:R-:W-:Y:S01]  /*46b0*/  PRMT R118, R6, 0x7770, RZ ;  /* 0x0000777006767816 */ /* 0x000fe200000000ff */
[----:B------:R-:W-:Y:S01]  /*46c0*/  IMAD.WIDE.U32 R132, R129, -0x2daee0ad, RZ ;  /* 0xd2511f5381847825 */ /* 0x000fe200078e00ff */
[----:B------:R-:W-:Y:S03]  /*46d0*/  LOP3.LUT R138, R138, UR16, R11, 0x96, !PT ;  /* 0x000000108a8a7c12 */ /* 0x000fe6000f8e960b */
[----:B------:R1:W2:Y:S01]  /*46e0*/  MUFU.EX2 R129, R134 ;  /* 0x0000008600817308 */ /* 0x0002a20000000800 */
[----:B------:R-:W-:Y:S01]  /*46f0*/  PRMT R117, R6, 0x7771, RZ ;  /* 0x0000777106757816 */ /* 0x000fe200000000ff */
[----:B------:R-:W-:Y:S04]  /*4700*/  IMAD.WIDE.U32 R14, R130, -0x2daee0ad, RZ ;  /* 0xd2511f53820e7825 */ /* 0x000fe800078e00ff */
[----:B------:R-:W-:Y:S01]  /*4710*/  FFMA.FTZ R130, R17, UR10, -R125 ;  /* 0x0000000a11827c23 */ /* 0x000fe2000801087d */
[----:B------:R-:W-:Y:S01]  /*4720*/  LOP3.LUT R17, R122, UR15, R133, 0x96, !PT ;  /* 0x0000000f7a117c12 */ /* 0x000fe2000f8e9685 */
[--C-:B------:R-:W-:Y:S01]  /*4730*/  FFMA.FTZ R122, R18, UR10, -R106.reuse ;  /* 0x0000000a127a7c23 */ /* 0x100fe2000801086a */
[----:B------:R-:W-:Y:S01]  /*4740*/  SHF.R.U32.HI R18, RZ, 0x18, R131 ;  /* 0x00000018ff127819 */ /* 0x000fe20000011683 */
[--C-:B------:R-:W-:Y:S01]  /*4750*/  FFMA.FTZ R7, R19, UR10, -R106.reuse ;  /* 0x0000000a13077c23 */ /* 0x100fe2000801086a */
[----:B------:R-:W-:Y:S01]  /*4760*/  LOP3.LUT R133, R131, 0xffff, RZ, 0xc0, !PT ;  /* 0x0000ffff83857812 */ /* 0x000fe200078ec0ff */
[----:B------:R-:W2:Y:S01]  /*4770*/  MUFU.EX2 R252, R252 ;  /* 0x000000fc00fc7308 */ /* 0x000ea20000000800 */
[----:B------:R-:W-:Y:S01]  /*4780*/  ISETP.LE.U32.AND P5, PT, R18, UR7, PT ;  /* 0x0000000712007c0c */ /* 0x000fe2000bfa3070 */
[----:B------:R-:W-:Y:S01]  /*4790*/  FFMA.FTZ R106, R35, UR10, -R106 ;  /* 0x0000000a236a7c23 */ /* 0x000fe2000801086a */
[----:B------:R-:W-:Y:S02]  /*47a0*/  LOP3.LUT R18, R138, 0xffff, RZ, 0xc0, !PT ;  /* 0x0000ffff8a127812 */ /* 0x000fe400078ec0ff */
[----:B------:R-:W-:Y:S02]  /*47b0*/  PRMT R137, R6, 0x7772, RZ ;  /* 0x0000777206897816 */ /* 0x000fe400000000ff */
[C---:B-1----:R-:W-:Y:S03]  /*47c0*/  LOP3.LUT R134, R131.reuse, 0xff, RZ, 0xc0, !PT ;  /* 0x000000ff83867812 */ /* 0x042fe600078ec0ff */
[----:B------:R-:W-:Y:S01]  /*47d0*/  MUFU.EX2 R130, R130 ;  /* 0x0000008200827308 */ /* 0x000fe20000000800 */
[----:B------:R-:W-:Y:S02]  /*47e0*/  SHF.R.U32.HI R18, RZ, 0x8, R18 ;  /* 0x00000008ff127819 */ /* 0x000fe40000011612 */
[----:B------:R-:W-:Y:S02]  /*47f0*/  ISETP.LE.U32.AND P6, PT, R134, UR7, PT ;  /* 0x0000000786007c0c */ /* 0x000fe4000bfc3070 */
[----:B------:R-:W-:Y:S01]  /*4800*/  LOP3.LUT R18, R18, 0xffff, RZ, 0xc0, !PT ;  /* 0x0000ffff12127812 */ /* 0x000fe200078ec0ff */
[----:B--2---:R-:W-:Y:S01]  /*4810*/  @!P5 FADD.FTZ R240, -R240, -RZ ;  /* 0x800000fff0f0d221 */ /* 0x004fe20000010100 */
[----:B------:R-:W-:Y:S02]  /*4820*/  PRMT R134, R131, 0x7632, R134 ;  /* 0x0000763283867816 */ /* 0x000fe40000000086 */
[----:B------:R-:W-:Y:S01]  /*4830*/  PRMT R139, R6, 0x7773, RZ ;  /* 0x00007773068b7816 */ /* 0x000fe200000000ff */
[----:B------:R1:W2:Y:S01]  /*4840*/  MUFU.EX2 R131, R122 ;  /* 0x0000007a00837308 */ /* 0x0002a20000000800 */
[----:B------:R-:W-:Y:S02]  /*4850*/  PRMT R6, R10, 0x7771, RZ ;  /* 0x000077710a067816 */ /* 0x000fe400000000ff */
[----:B------:R-:W-:Y:S02]  /*4860*/  PRMT R19, R138, 0x7632, R19 ;  /* 0x000076328a137816 */ /* 0x000fe40000000013 */
[----:B------:R-:W-:Y:S01]  /*4870*/  LOP3.LUT R134, R134, 0xff, RZ, 0xc0, !PT ;  /* 0x000000ff86867812 */ /* 0x000fe200078ec0ff */
[----:B------:R-:W-:Y:S01]  /*4880*/  @!P6 FADD.FTZ R211, -R211, -RZ ;  /* 0x800000ffd3d3e221 */ /* 0x000fe20000010100 */
[----:B------:R-:W-:Y:S02]  /*4890*/  ISETP.LE.U32.AND P6, PT, R18, UR7, PT ;  /* 0x0000000712007c0c */ /* 0x000fe4000bfc3070 */
[----:B------:R-:W-:Y:S02]  /*48a0*/  LOP3.LUT R19, R19, 0xff, RZ, 0xc0, !PT ;  /* 0x000000ff13137812 */ /* 0x000fe400078ec0ff */
[----:B------:R-:W-:Y:S02]  /*48b0*/  PRMT R186, R10, 0x7773, RZ ;  /* 0x000077730aba7816 */ /* 0x000fe400000000ff */
[----:B------:R-:W-:Y:S02]  /*48c0*/  ISETP.LE.U32.AND P4, PT, R134, UR7, PT ;  /* 0x0000000786007c0c */ /* 0x000fe4000bf83070 */
[----:B------:R-:W-:Y:S01]  /*48d0*/  ISETP.LE.U32.AND P5, PT, R118, UR7, PT ;  /* 0x0000000776007c0c */ /* 0x000fe2000bfa3070 */
[----:B------:R2:W-:Y:S01]  /*48e0*/  MUFU.EX2 R134, R7 ;  /* 0x0000000700867308 */ /* 0x0005e20000000800 */
[----:B-1----:R-:W-:Y:S01]  /*48f0*/  LOP3.LUT R122, R138, 0xff, RZ, 0xc0, !PT ;  /* 0x000000ff8a7a7812 */ /* 0x002fe200078ec0ff */
[----:B------:R-:W-:Y:S01]  /*4900*/  FFMA.FTZ R118, R25, UR10, -R119 ;  /* 0x0000000a19767c23 */ /* 0x000fe20008010877 */
[----:B------:R-:W-:Y:S01]  /*4910*/  ISETP.LE.U32.AND P3, PT, R19, UR7, PT ;  /* 0x0000000713007c0c */ /* 0x000fe2000bf63070 */
[----:B------:R-:W-:Y:S01]  /*4920*/  @!P6 FADD.FTZ R244, -R244, -RZ ;  /* 0x800000fff4f4e221 */ /* 0x000fe20000010100 */
[----:B------:R-:W-:Y:S02]  /*4930*/  ISETP.GT.U32.AND P6, PT, R6, UR7, PT ;  /* 0x0000000706007c0c */ /* 0x000fe4000bfc4070 */
[----:B------:R-:W-:Y:S03]  /*4940*/  SHF.R.U32.HI R133, RZ, 0x8, R133 ;  /* 0x00000008ff857819 */ /* 0x000fe60000011685 */
[----:B------:R-:W-:Y:S01]  /*4950*/  MUFU.EX2 R118, R118 ;  /* 0x0000007600767308 */ /* 0x000fe20000000800 */
[----:B------:R-:W-:Y:S01]  /*4960*/  ISETP.LE.U32.AND P2, PT, R122, UR7, PT ;  /* 0x000000077a007c0c */ /* 0x000fe2000bf43070 */
[----:B------:R-:W-:Y:S01]  /*4970*/  FFMA.FTZ R122, R27, UR10, -R105 ;  /* 0x0000000a1b7a7c23 */ /* 0x000fe20008010869 */
[----:B------:R-:W-:Y:S01]  /*4980*/  LOP3.LUT R133, R133, 0xffff, RZ, 0xc0, !PT ;  /* 0x0000ffff85857812 */ /* 0x000fe200078ec0ff */
[----:B------:R-:W-:Y:S01]  /*4990*/  @!P4 FADD.FTZ R239, -R239, -RZ ;  /* 0x800000ffefefc221 */ /* 0x000fe20000010100 */
[----:B------:R-:W-:Y:S01]  /*49a0*/  LOP3.LUT R123, R136, UR15, R15, 0x96, !PT ;  /* 0x0000000f887b7c12 */ /* 0x000fe2000f8e960f */
[----:B------:R-:W-:Y:S01]  /*49b0*/  @!P5 FADD.FTZ R129, -R129, -RZ ;  /* 0x800000ff8181d221 */ /* 0x000fe20000010100 */
[----:B------:R-:W-:Y:S01]  /*49c0*/  PRMT R135, R10, 0x7770, RZ ;  /* 0x000077700a877816 */ /* 0x000fe200000000ff */
[----:B------:R-:W-:Y:S01]  /*49d0*/  @!P3 FADD.FTZ R247, -R247, -RZ ;  /* 0x800000fff7f7b221 */ /* 0x000fe20000010100 */
[----:B------:R-:W-:Y:S01]  /*49e0*/  LOP3.LUT R27, R17, 0xff, RZ, 0xc0, !PT ;  /* 0x000000ff111b7812 */ /* 0x000fe200078ec0ff */
[----:B------:R-:W-:Y:S01]  /*49f0*/  @P6 FADD.FTZ R250, -R250, -RZ ;  /* 0x800000fffafa6221 */ /* 0x000fe20000010100 */
[----:B------:R-:W-:Y:S01]  /*4a00*/  ISETP.GT.U32.AND P6, PT, R186, UR7, PT ;  /* 0x00000007ba007c0c */ /* 0x000fe2000bfc4070 */
[----:B--2---:R-:W-:Y:S01]  /*4a10*/  FFMA.FTZ R7, R26, UR10, -R105 ;  /* 0x0000000a1a077c23 */ /* 0x004fe20008010869 */
[----:B------:R-:W-:Y:S01]  /*4a20*/  ISETP.LE.U32.AND P1, PT, R133, UR7, PT ;  /* 0x0000000785007c0c */ /* 0x000fe2000bf23070 */
[----:B------:R-:W-:Y:S01]  /*4a30*/  @!P2 FADD.FTZ R241, -R241, -RZ ;  /* 0x800000fff1f1a221 */ /* 0x000fe20000010100 */
[----:B------:R-:W-:Y:S01]  /*4a40*/  SHF.R.U32.HI R186, RZ, 0x18, R123 ;  /* 0x00000018ffba7819 */ /* 0x000fe2000001167b */
[----:B------:R-:W-:Y:S01]  /*4a50*/  FFMA.FTZ R133, R20, UR10, -R125 ;  /* 0x0000000a14857c23 */ /* 0x000fe2000801087d */
[----:B------:R-:W-:Y:S01]  /*4a60*/  ISETP.LE.U32.AND P4, PT, R135, UR7, PT ;  /* 0x0000000787007c0c */ /* 0x000fe2000bf83070 */
[----:B------:R-:W-:Y:S01]  /*4a70*/  MUFU.EX2 R122, R122 ;  /* 0x0000007a007a7308 */ /* 0x000fe20000000800 */
[----:B------:R-:W-:Y:S01]  /*4a80*/  ISETP.LE.U32.AND P5, PT, R27, UR7, PT ;  /* 0x000000071b007c0c */ /* 0x000fe2000bfa3070 */
[----:B------:R-:W-:Y:S01]  /*4a90*/  FFMA.FTZ R27, R28, UR10, -R119 ;  /* 0x0000000a1c1b7c23 */ /* 0x000fe20008010877 */
[----:B------:R-:W-:Y:S01]  /*4aa0*/  ISETP.GT.U32.AND P3, PT, R137, UR7, PT ;  /* 0x0000000789007c0c */ /* 0x000fe2000bf64070 */
[----:B------:R-:W-:Y:S01]  /*4ab0*/  FFMA.FTZ R105, R31, UR10, -R105 ;  /* 0x0000000a1f697c23 */ /* 0x000fe20008010869 */
[----:B------:R-:W-:Y:S01]  /*4ac0*/  ISETP.GT.U32.AND P2, PT, R117, UR7, PT ;  /* 0x0000000775007c0c */ /* 0x000fe2000bf44070 */
[----:B------:R-:W-:Y:S01]  /*4ad0*/  @P6 FADD.FTZ R252, -R252, -RZ ;  /* 0x800000fffcfc6221 */ /* 0x000fe20000010100 */
[----:B------:R-:W-:Y:S01]  /*4ae0*/  ISETP.LE.U32.AND P6, PT, R186, UR7, PT ;  /* 0x00000007ba007c0c */ /* 0x000fe2000bfc3070 */
[----:B------:R-:W-:Y:S02]  /*4af0*/  @!P1 FADD.FTZ R238, -R238, -RZ ;  /* 0x800000ffeeee9221 */ /* 0x000fe40000010100 */
[----:B------:R1:W-:Y:S01]  /*4b00*/  MUFU.EX2 R186, R27 ;  /* 0x0000001b00ba7308 */ /* 0x0003e20000000800 */
[----:B------:R-:W-:Y:S02]  /*4b10*/  SHF.R.U32.HI R19, RZ, 0x18, R138 ;  /* 0x00000018ff137819 */ /* 0x000fe4000001168a */
[----:B------:R-:W-:Y:S01]  /*4b20*/  LOP3.LUT R117, R123, 0xff, RZ, 0xc0, !PT ;  /* 0x000000ff7b757812 */ /* 0x000fe200078ec0ff */
[----:B------:R-:W-:Y:S01]  /*4b30*/  @!P4 FADD.FTZ R249, -R249, -RZ ;  /* 0x800000fff9f9c221 */ /* 0x000fe20000010100 */
[C---:B------:R-:W-:Y:S02]  /*4b40*/  LOP3.LUT R26, R123.reuse, 0xffff, RZ, 0xc0, !PT ;  /* 0x0000ffff7b1a7812 */ /* 0x040fe400078ec0ff */
[----:B------:R-:W-:Y:S03]  /*4b50*/  PRMT R123, R123, 0x7632, R123 ;  /* 0x000076327b7b7816 */ /* 0x000fe6000000007b */
[----:B------:R2:W-:Y:S01]  /*4b60*/  MUFU.EX2 R138, R21 ;  /* 0x00000015008a7308 */ /* 0x0005e20000000800 */
[----:B------:R-:W-:Y:S01]  /*4b70*/  PRMT R5, R10, 0x7772, RZ ;  /* 0x000077720a057816 */ /* 0x000fe200000000ff */
[----:B------:R-:W-:Y:S01]  /*4b80*/  @P3 FADD.FTZ R131, -R131, -RZ ;  /* 0x800000ff83833221 */ /* 0x000fe20000010100 */
[----:B------:R-:W-:Y:S01]  /*4b90*/  ISETP.LE.U32.AND P1, PT, R19, UR7, PT ;  /* 0x0000000713007c0c */ /* 0x000fe2000bf23070 */
[----:B------:R-:W-:Y:S01]  /*4ba0*/  @P2 FADD.FTZ R130, -R130, -RZ ;  /* 0x800000ff82822221 */ /* 0x000fe20000010100 */
[----:B------:R-:W-:Y:S02]  /*4bb0*/  LOP3.LUT R123, R123, 0xff, RZ, 0xc0, !PT ;  /* 0x000000ff7b7b7812 */ /* 0x000fe400078ec0ff */
[----:B------:R-:W-:Y:S03]  /*4bc0*/  SHF.R.U32.HI R26, RZ, 0x8, R26 ;  /* 0x00000008ff1a7819 */ /* 0x000fe6000001161a */
[----:B------:R-:W2:Y:S01]  /*4bd0*/  MUFU.EX2 R135, R22 ;  /* 0x0000001600877308 */ /* 0x000ea20000000800 */
[----:B------:R-:W-:Y:S01]  /*4be0*/  ISETP.GT.U32.AND P4, PT, R5, UR7, PT ;  /* 0x0000000705007c0c */ /* 0x000fe2000bf84070 */
[--C-:B-1----:R-:W-:Y:S01]  /*4bf0*/  FFMA.FTZ R27, R32, UR10, -R125.reuse ;  /* 0x0000000a201b7c23 */ /* 0x102fe2000801087d */
[----:B------:R-:W-:Y:S01]  /*4c00*/  ISETP.LE.U32.AND P3, PT, R123, UR7, PT ;  /* 0x000000077b007c0c */ /* 0x000fe2000bf63070 */
[----:B------:R-:W-:Y:S01]  /*4c10*/  FFMA.FTZ R125, R33, UR10, -R125 ;  /* 0x0000000a217d7c23 */ /* 0x000fe2000801087d */
[----:B------:R-:W-:Y:S02]  /*4c20*/  LOP3.LUT R26, R26, 0xffff, RZ, 0xc0, !PT ;  /* 0x0000ffff1a1a7812 */ /* 0x000fe400078ec0ff */
[----:B------:R-:W-:Y:S03]  /*4c30*/  PRMT R19, R14, 0x7771, RZ ;  /* 0x000077710e137816 */ /* 0x000fe600000000ff */
[----:B------:R-:W1:Y:S01]  /*4c40*/  MUFU.EX2 R137, R23 ;  /* 0x0000001700897308 */ /* 0x000e620000000800 */
[----:B------:R-:W-:Y:S01]  /*4c50*/  ISETP.LE.U32.AND P2, PT, R26, UR7, PT ;  /* 0x000000071a007c0c */ /* 0x000fe2000bf43070 */
[----:B------:R-:W-:Y:S01]  /*4c60*/  @!P1 FADD.FTZ R248, -R248, -RZ ;  /* 0x800000fff8f89221 */ /* 0x000fe20000010100 */
[----:B--2---:R-:W-:Y:S02]  /*4c70*/  PRMT R21, R14, 0x7770, RZ ;  /* 0x000077700e157816 */ /* 0x004fe400000000ff */
[----:B------:R-:W-:Y:S01]  /*4c80*/  ISETP.GT.U32.AND P1, PT, R139, UR7, PT ;  /* 0x000000078b007c0c */ /* 0x000fe2000bf24070 */
[--C-:B------:R-:W-:Y:S01]  /*4c90*/  FFMA.FTZ R139, R24, UR10, -R119.reuse ;  /* 0x0000000a188b7c23 */ /* 0x100fe20008010877 */
[----:B------:R-:W-:Y:S03]  /*4ca0*/  @P4 FADD.FTZ R251, -R251, -RZ ;  /* 0x800000fffbfb4221 */ /* 0x000fe60000010100 */
[----:B------:R-:W2:Y:S01]  /*4cb0*/  MUFU.EX2 R133, R133 ;  /* 0x0000008500857308 */ /* 0x000ea20000000800 */
[----:B------:R-:W-:Y:S01]  /*4cc0*/  ISETP.LE.U32.AND P4, PT, R117, UR7, PT ;  /* 0x0000000775007c0c */ /* 0x000fe2000bf83070 */
[----:B------:R-:W-:Y:S01]  /*4cd0*/  FFMA.FTZ R119, R29, UR10, -R119 ;  /* 0x0000000a1d777c23 */ /* 0x000fe20008010877 */
[----:B------:R-:W-:Y:S01]  /*4ce0*/  @!P3 FADD.FTZ R135, -R135, -RZ ;  /* 0x800000ff8787b221 */ /* 0x000fe20000010100 */
[C---:B------:R-:W-:Y:S02]  /*4cf0*/  PRMT R26, R17.reuse, 0x7632, R26 ;  /* 0x00007632111a7816 */ /* 0x040fe4000000001a */
[----:B------:R-:W-:Y:S01]  /*4d00*/  LOP3.LUT R29, R17, 0xffff, RZ, 0xc0, !PT ;  /* 0x0000ffff111d7812 */ /* 0x000fe200078ec0ff */
[----:B------:R-:W-:Y:S03]  /*4d10*/  @!P2 FADD.FTZ R138, -R138, -RZ ;  /* 0x800000ff8a8aa221 */ /* 0x000fe60000010100 */
[----:B------:R-:W2:Y:S01]  /*4d20*/  MUFU.EX2 R123, R27 ;  /* 0x0000001b007b7308 */ /* 0x000ea20000000800 */
[----:B------:R-:W-:Y:S01]  /*4d30*/  SHF.R.U32.HI R17, RZ, 0x18, R17 ;  /* 0x00000018ff117819 */ /* 0x000fe20000011611 */
[----:B-1----:R-:W-:Y:S01]  /*4d40*/  @!P6 FADD.FTZ R137, -R137, -RZ ;  /* 0x800000ff8989e221 */ /* 0x002fe20000010100 */
[----:B------:R-:W-:Y:S01]  /*4d50*/  ISETP.LE.U32.AND P3, PT, R21, UR7, PT ;  /* 0x0000000715007c0c */ /* 0x000fe2000bf63070 */
[----:B------:R-:W-:Y:S01]  /*4d60*/  @P1 FADD.FTZ R134, -R134, -RZ ;  /* 0x800000ff86861221 */ /* 0x000fe20000010100 */
[----:B------:R-:W-:Y:S02]  /*4d70*/  ISETP.LE.U32.AND P2, PT, R17, UR7, PT ;  /* 0x0000000711007c0c */ /* 0x000fe4000bf43070 */
[----:B------:R-:W-:Y:S03]  /*4d80*/  SHF.R.U32.HI R29, RZ, 0x8, R29 ;  /* 0x00000008ff1d7819 */ /* 0x000fe6000001161d */
[----:B------:R1:W1:Y:S01]  /*4d90*/  MUFU.EX2 R126, R125 ;  /* 0x0000007d007e7308 */ /* 0x0002620000000800 */
[----:B------:R-:W-:Y:S01]  /*4da0*/  PRMT R23, R132, 0x7772, RZ ;  /* 0x0000777284177816 */ /* 0x000fe200000000ff */
[----:B--2---:R-:W-:Y:S01]  /*4db0*/  @!P4 FADD.FTZ R133, -R133, -RZ ;  /* 0x800000ff8585c221 */ /* 0x004fe20000010100 */
[----:B------:R-:W-:Y:S02]  /*4dc0*/  LOP3.LUT R29, R29, 0xffff, RZ, 0xc0, !PT ;  /* 0x0000ffff1d1d7812 */ /* 0x000fe400078ec0ff */
[----:B------:R-:W-:Y:S02]  /*4dd0*/  ISETP.GT.U32.AND P6, PT, R19, UR7, PT ;  /* 0x0000000713007c0c */ /* 0x000fe4000bfc4070 */
[----:B------:R-:W-:Y:S03]  /*4de0*/  F2FP.RELU.F16.F32.PACK_AB R19, R238, R211 ;  /* 0x000000d3ee13723e */ /* 0x000fe600000008ff */
[----:B------:R-:W2:Y:S01]  /*4df0*/  MUFU.EX2 R139, R139 ;  /* 0x0000008b008b7308 */ /* 0x000ea20000000800 */
[----:B------:R-:W-:Y:S01]  /*4e00*/  F2FP.RELU.F16.F32.PACK_AB R17, R240, R239 ;  /* 0x000000eff011723e */ /* 0x000fe200000008ff */
[----:B------:R-:W-:Y:S01]  /*4e10*/  @!P3 FADD.FTZ R123, -R123, -RZ ;  /* 0x800000ff7b7bb221 */ /* 0x000fe20000010100 */
[----:B------:R-:W-:Y:S01]  /*4e20*/  ISETP.LE.U32.AND P4, PT, R29, UR7, PT ;  /* 0x000000071d007c0c */ /* 0x000fe2000bf83070 */
[----:B------:R3:W-:Y:S01]  /*4e30*/  STS [R200], R19 ;  /* 0x00000013c8007388 */ /* 0x0007e20000000800 */
[----:B------:R-:W-:Y:S01]  /*4e40*/  PRMT R25, R132, 0x7771, RZ ;  /* 0x0000777184197816 */ /* 0x000fe200000000ff */
[----:B------:R-:W-:Y:S01]  /*4e50*/  @!P2 FADD.FTZ R122, -R122, -RZ ;  /* 0x800000ff7a7aa221 */ /* 0x000fe20000010100 */
[----:B------:R-:W-:Y:S01]  /*4e60*/  ISETP.GT.U32.AND P3, PT, R23, UR7, PT ;  /* 0x0000000717007c0c */ /* 0x000fe2000bf64070 */
[----:B------:R-:W-:Y:S01]  /*4e70*/  STS [R200+0x400], R17 ;  /* 0x00040011c8007388 */ /* 0x000fe20000000800 */
[----:B-1----:R-:W-:Y:S01]  /*4e80*/  VIADD R125, R200, 0x10 ;  /* 0x00000010c87d7836 */ /* 0x002fe20000000000 */
[----:B------:R-:W-:Y:S01]  /*4e90*/  F2FP.RELU.F16.F32.PACK_AB R23, R130, R129 ;  /* 0x000000818217723e */ /* 0x000fe200000008ff */
[----:B------:R-:W-:Y:S01]  /*4ea0*/  @P0 VIADD R125, R200, 0xfffffff0 ;  /* 0xfffffff0c87d0836 */ /* 0x000fe20000000000 */
[----:B------:R-:W-:Y:S01]  /*4eb0*/  F2FP.RELU.F16.F32.PACK_AB R21, R134, R131 ;  /* 0x000000838615723e */ /* 0x000fe200000008ff */
[----:B------:R-:W-:Y:S01]  /*4ec0*/  MUFU.EX2 R117, R7 ;  /* 0x0000000700757308 */ /* 0x000fe20000000800 */
[----:B------:R-:W-:Y:S01]  /*4ed0*/  PRMT R18, R14, 0x7772, RZ ;  /* 0x000077720e127816 */ /* 0x000fe200000000ff */
[----:B------:R-:W-:Y:S01]  /*4ee0*/  @P6 FADD.FTZ R126, -R126, -RZ ;  /* 0x800000ff7e7e6221 */ /* 0x000fe20000010100 */
[----:B------:R-:W-:Y:S01]  /*4ef0*/  ISETP.GT.U32.AND P2, PT, R25, UR7, PT ;  /* 0x0000000719007c0c */ /* 0x000fe2000bf44070 */
[----:B------:R-:W-:Y:S01]  /*4f00*/  STS [R125], R23 ;  /* 0x000000177d007388 */ /* 0x000fe20000000800 */
[----:B------:R-:W-:Y:S01]  /*4f10*/  F2FP.RELU.F16.F32.PACK_AB R25, R244, R241 ;  /* 0x000000f1f419723e */ /* 0x000fe200000008ff */
[----:B--2---:R-:W-:Y:S01]  /*4f20*/  @!P5 FADD.FTZ R139, -R139, -RZ ;  /* 0x800000ff8b8bd221 */ /* 0x004fe20000010100 */
[----:B------:R-:W-:Y:S01]  /*4f30*/  F2FP.RELU.F16.F32.PACK_AB R27, R248, R247 ;  /* 0x000000f7f81b723e */ /* 0x000fe200000008ff */
[----:B------:R-:W-:Y:S01]  /*4f40*/  STS [R125+0x400], R21 ;  /* 0x000400157d007388 */ /* 0x000fe20000000800 */
[----:B------:R-:W-:Y:S01]  /*4f50*/  PRMT R22, R14, 0x7773, RZ ;  /* 0x000077730e167816 */ /* 0x000fe200000000ff */
[----:B------:R-:W-:Y:S01]  /*4f60*/  @!P4 FADD.FTZ R118, -R118, -RZ ;  /* 0x800000ff7676c221 */ /* 0x000fe20000010100 */
[----:B------:R-:W-:Y:S01]  /*4f70*/  ISETP.GT.U32.AND P5, PT, R18, UR7, PT ;  /* 0x0000000712007c0c */ /* 0x000fe2000bfa4070 */
[----:B------:R-:W-:Y:S01]  /*4f80*/  STS [R200+0x1000], R25 ;  /* 0x00100019c8007388 */ /* 0x000fe20000000800 */
[----:B------:R-:W-:Y:S01]  /*4f90*/  F2FP.RELU.F16.F32.PACK_AB R30, R250, R249 ;  /* 0x000000f9fa1e723e */ /* 0x000fe200000008ff */
[----:B------:R-:W-:Y:S01]  /*4fa0*/  MUFU.EX2 R136, R105 ;  /* 0x0000006900887308 */ /* 0x000fe20000000800 */
[----:B------:R-:W-:Y:S01]  /*4fb0*/  F2FP.RELU.F16.F32.PACK_AB R18, R252, R251 ;  /* 0x000000fbfc12723e */ /* 0x000fe200000008ff */
[----:B------:R-:W-:Y:S01]  /*4fc0*/  STS [R200+0x1400], R27 ;  /* 0x0014001bc8007388 */ /* 0x000fe20000000800 */
[----:B------:R-:W-:Y:S01]  /*4fd0*/  LOP3.LUT R26, R26, 0xff, RZ, 0xc0, !PT ;  /* 0x000000ff1a1a7812 */ /* 0x000fe200078ec0ff */
[----:B------:R-:W-:Y:S01]  /*4fe0*/  @P3 FADD.FTZ R121, -R121, -RZ ;  /* 0x800000ff79793221 */ /* 0x000fe20000010100 */
[----:B------:R-:W-:Y:S01]  /*4ff0*/  ISETP.GT.U32.AND P4, PT, R22, UR7, PT ;  /* 0x0000000716007c0c */ /* 0x000fe2000bf84070 */
[----:B------:R-:W-:Y:S01]  /*5000*/  STS [R125+0x1000], R30 ;  /* 0x0010001e7d007388 */ /* 0x000fe20000000800 */
[----:B------:R-:W-:Y:S03]  /*5010*/  F2FP.RELU.F16.F32.PACK_AB R22, R138, R133 ;  /* 0x000000858a16723e */ /* 0x000fe600000008ff */
[----:B------:R-:W1:Y:S01]  /*5020*/  MUFU.EX2 R119, R119 ;  /* 0x0000007700777308 */ /* 0x000e620000000800 */
[C---:B------:R-:W-:Y:S01]  /*5030*/  PRMT R6, R132.reuse, 0x7770, RZ ;  /* 0x0000777084067816 */ /* 0x040fe200000000ff */
[----:B------:R2:W-:Y:S01]  /*5040*/  STS [R125+0x1400], R18 ;  /* 0x001400127d007388 */ /* 0x0005e20000000800 */
[----:B------:R-:W-:Y:S01]  /*5050*/  PRMT R5, R132, 0x7773, RZ ;  /* 0x0000777384057816 */ /* 0x000fe200000000ff */
[----:B------:R-:W-:Y:S01]  /*5060*/  @P5 FADD.FTZ R127, -R127, -RZ ;  /* 0x800000ff7f7f5221 */ /* 0x000fe20000010100 */
[----:B------:R-:W-:Y:S01]  /*5070*/  ISETP.LE.U32.AND P1, PT, R26, UR7, PT ;  /* 0x000000071a007c0c */ /* 0x000fe2000bf23070 */
[----:B------:R4:W-:Y:S01]  /*5080*/  STS [R203], R22 ;  /* 0x00000016cb007388 */ /* 0x0009e20000000800 */
[----:B------:R-:W-:Y:S03]  /*5090*/  ISETP.GT.U32.AND P6, PT, R5, UR7, PT ;  /* 0x0000000705007c0c */ /* 0x000fe6000bfc4070 */
[----:B------:R-:W2:Y:S01]  /*50a0*/  MUFU.EX2 R132, R106 ;  /* 0x0000006a00847308 */ /* 0x000ea20000000800 */
[----:B------:R-:W-:Y:S02]  /*50b0*/  F2FP.RELU.F16.F32.PACK_AB R26, R137, R135 ;  /* 0x00000087891a723e */ /* 0x000fe400000008ff */
[----:B---3--:R-:W-:Y:S02]  /*50c0*/  F2FP.RELU.F16.F32.PACK_AB R19, R126, R123 ;  /* 0x0000007b7e13723e */ /* 0x008fe400000008ff */
[----:B------:R-:W-:Y:S01]  /*50d0*/  FSETP.GE.FTZ.AND P5, PT, R129, RZ, PT ;  /* 0x000000ff8100720b */ /* 0x000fe20003fb6000 */
[----:B------:R-:W-:Y:S01]  /*50e0*/  STS [R203+0x400], R26 ;  /* 0x0004001acb007388 */ /* 0x000fe20000000800 */
[----:B------:R-:W-:Y:S01]  /*50f0*/  FSETP.GE.FTZ.AND P3, PT, R133, RZ, PT ;  /* 0x000000ff8500720b */ /* 0x000fe20003f76000 */
[----:B-1----:R-:W-:Y:S01]  /*5100*/  @P2 FADD.FTZ R119, -R119, -RZ ;  /* 0x800000ff77772221 */ /* 0x002fe20000010100 */
[----:B------:R-:W-:Y:S01]  /*5110*/  @!P1 FADD.FTZ R117, -R117, -RZ ;  /* 0x800000ff75759221 */ /* 0x000fe20000010100 */
[----:B------:R-:W-:Y:S01]  /*5120*/  ISETP.LE.U32.AND P1, PT, R6, UR7, PT ;  /* 0x0000000706007c0c */ /* 0x000fe2000bf23070 */
[----:B------:R-:W-:Y:S01]  /*5130*/  @P6 FADD.FTZ R136, -R136, -RZ ;  /* 0x800000ff88886221 */ /* 0x000fe20000010100 */
[----:B------:R-:W-:Y:S01]  /*5140*/  STS [R230], R19 ;  /* 0x00000013e6007388 */ /* 0x000fe20000000800 */
[----:B------:R-:W-:Y:S01]  /*5150*/  FSETP.GE.FTZ.AND P2, PT, R211, RZ, PT ;  /* 0x000000ffd300720b */ /* 0x000fe20003f56000 */
[----:B--2---:R-:W-:Y:S02]  /*5160*/  @P4 FADD.FTZ R132, -R132, -RZ ;  /* 0x800000ff84844221 */ /* 0x004fe40000010100 */
[----:B------:R-:W-:Y:S02]  /*5170*/  F2FP.RELU.F16.F32.PACK_AB R29, R136, R121 ;  /* 0x00000079881d723e */ /* 0x000fe400000008ff */
[----:B------:R-:W-:Y:S02]  /*5180*/  F2FP.RELU.F16.F32.PACK_AB R18, R118, R139 ;  /* 0x0000008b7612723e */ /* 0x000fe400000008ff */
[----:B------:R-:W-:Y:S03]  /*5190*/  F2FP.RELU.F16.F32.PACK_AB R17, R132, R127 ;  /* 0x0000007f8411723e */ /* 0x000fe600000008ff */
[----:B------:R-:W-:Y:S01]  /*51a0*/  @!P1 FADD.FTZ R186, -R186, -RZ ;  /* 0x800000ffbaba9221 */ /* 0x000fe20000010100 */
[----:B----4-:R-:W-:Y:S01]  /*51b0*/  F2FP.RELU.F16.F32.PACK_AB R22, R122, R117 ;  /* 0x000000757a16723e */ /* 0x010fe200000008ff */
[----:B------:R-:W-:Y:S01]  /*51c0*/  STS [R230+0x400], R17 ;  /* 0x00040011e6007388 */ /* 0x000fe20000000800 */
[----:B------:R-:W-:Y:S02]  /*51d0*/  FSETP.GE.FTZ.AND P1, PT, R238, RZ, PT ;  /* 0x000000ffee00720b */ /* 0x000fe40003f36000 */
[----:B------:R-:W-:Y:S01]  /*51e0*/  F2FP.RELU.F16.F32.PACK_AB R25, R119, R186 ;  /* 0x000000ba7719723e */ /* 0x000fe200000008ff */
[----:B------:R-:W-:Y:S01]  /*51f0*/  STS [R203+0x1000], R18 ;  /* 0x00100012cb007388 */ /* 0x000fe20000000800 */
[----:B------:R-:W-:Y:S03]  /*5200*/  FSETP.GE.FTZ.AND P4, PT, R130, RZ, PT ;  /* 0x000000ff8200720b */ /* 0x000fe60003f96000 */
[----:B------:R-:W-:Y:S04]  /*5210*/  STS [R203+0x1400], R22 ;  /* 0x00140016cb007388 */ /* 0x000fe80000000800 */
[----:B------:R-:W-:Y:S04]  /*5220*/  STS [R230+0x1000], R25 ;  /* 0x00100019e6007388 */ /* 0x000fe80000000800 */
        /* <DEDUP_REMOVED lines=15> */
[-C--:B---3--:R-:W-:Y:S08]  /*5320*/  HMMA.16816.F32 R4, R108, R148.reuse, R4 ;  /* 0x000000946c04723c */ /* 0x088ff00000001804 */
[C---:B----4-:R-:W-:Y:S08]  /*5330*/  HMMA.16816.F32 R8, R112.reuse, R148, R8 ;  /* 0x000000947008723c */ /* 0x050ff00000001808 */
[-C--:B------:R-:W-:Y:S08]  /*5340*/  HMMA.16816.F32 R12, R112, R150.reuse, R12 ;  /* 0x00000096700c723c */ /* 0x080ff0000000180c */
[C---:B------:R-:W-:Y:S08]  /*5350*/  HMMA.16816.F32 R16, R108.reuse, R150, R16 ;  /* 0x000000966c10723c */ /* 0x040ff00000001810 */
[-C--:B------:R-:W-:Y:S08]  /*5360*/  HMMA.16816.F32 R20, R108, R152.reuse, R20 ;  /* 0x000000986c14723c */ /* 0x080ff00000001814 */
[C---:B------:R-:W-:Y:S08]  /*5370*/  HMMA.16816.F32 R24, R112.reuse, R152, R24 ;  /* 0x000000987018723c */ /* 0x040ff00000001818 */
[-C--:B------:R-:W-:Y:S01]  /*5380*/  HMMA.16816.F32 R28, R112, R154.reuse, R28 ;  /* 0x0000009a701c723c */ /* 0x080fe2000000181c */
[----:B------:R-:W2:Y:S07]  /*5390*/  LDSM.16.M88.4 R112, [R0+0x4000] ;  /* 0x004000000070783b */ /* 0x000eae0000000200 */
        /* <DEDUP_REMOVED lines=12> */
[-C--:B------:R-:W-:Y:S03]  /*5460*/  HMMA.16816.F32 R12, R108, R166.reuse, R12 ;  /* 0x000000a66c0c723c */ /* 0x080fe6000000180c */
[C---:B------:R-:W-:Y:S01]  /*5470*/  FADD.FTZ R5, -R243.reuse, R5 ;  /* 0x00000005f3057221 */ /* 0x040fe20000010100 */
[----:B------:R-:W-:Y:S04]  /*5480*/  FADD.FTZ R106, -R243, R4 ;  /* 0x00000004f36a7221 */ /* 0x000fe80000010100 */
[C---:B------:R-:W-:Y:S04]  /*5490*/  HMMA.16816.F32 R16, R112.reuse, R166, R16 ;  /* 0x000000a67010723c */ /* 0x040fe80000001810 */
[-C--:B------:R-:W-:Y:S02]  /*54a0*/  FSEL R5, R5, R243.reuse, P1 ;  /* 0x000000f305057208 */ /* 0x080fe40000800000 */
[----:B------:R-:W-:Y:S02]  /*54b0*/  FSETP.GE.FTZ.AND P1, PT, R126, RZ, PT ;  /* 0x000000ff7e00720b */ /* 0x000fe40003f36000 */
[-C--:B------:R-:W-:Y:S03]  /*54c0*/  HMMA.16816.F32 R20, R112, R168.reuse, R20 ;  /* 0x000000a87014723c */ /* 0x080fe60000001814 */
[----:B------:R-:W-:Y:S01]  /*54d0*/  FSEL R106, R106, R243, P2 ;  /* 0x000000f36a6a7208 */ /* 0x000fe20001000000 */
[----:B------:R-:W-:Y:S01]  /*54e0*/  FMUL.FTZ R238, R238, R5 ;  /* 0x00000005eeee7220 */ /* 0x000fe20000410000 */
[----:B------:R-:W-:Y:S03]  /*54f0*/  FSETP.GE.FTZ.AND P2, PT, R138, RZ, PT ;  /* 0x000000ff8a00720b */ /* 0x000fe60003f56000 */
[C---:B------:R-:W-:Y:S04]  /*5500*/  HMMA.16816.F32 R24, R108.reuse, R168, R24 ;  /* 0x000000a86c18723c */ /* 0x040fe80000001818 */
[C---:B------:R-:W-:Y:S01]  /*5510*/  FADD.FTZ R17, -R243.reuse, R17 ;  /* 0x00000011f3117221 */ /* 0x040fe20000010100 */
[----:B------:R-:W-:Y:S01]  /*5520*/  FADD.FTZ R5, -R243, R16 ;  /* 0x00000010f3057221 */ /* 0x000fe20000010100 */
[----:B------:R-:W-:Y:S02]  /*5530*/  FMUL.FTZ R211, R211, R106 ;  /* 0x0000006ad3d37220 */ /* 0x000fe40000410000 */
[-C--:B------:R-:W-:Y:S03]  /*5540*/  HMMA.16816.F32 R28, R108, R170.reuse, R28 ;  /* 0x000000aa6c1c723c */ /* 0x080fe6000000181c */
[-C--:B------:R-:W-:Y:S01]  /*5550*/  FSEL R17, R17, R243.reuse, P4 ;  /* 0x000000f311117208 */ /* 0x080fe20002000000 */
[----:B------:R-:W-:Y:S01]  /*5560*/  FADD.FTZ R21, -R243, R21 ;  /* 0x00000015f3157221 */ /* 0x000fe20000010100 */
[----:B------:R-:W-:Y:S01]  /*5570*/  FSEL R5, R5, R243, P5 ;  /* 0x000000f305057208 */ /* 0x000fe20002800000 */
[----:B------:R-:W-:Y:S01]  /*5580*/  FADD.FTZ R20, -R243, R20 ;  /* 0x00000014f3147221 */ /* 0x000fe20000010100 */
[----:B------:R-:W-:Y:S01]  /*5590*/  F2FP.F16.F32.PACK_AB R211, R238, R211 ;  /* 0x000000d3eed3723e */ /* 0x000fe200000000ff */
[----:B------:R-:W-:Y:S04]  /*55a0*/  HMMA.16816.F32 R32, R112, R170, R32 ;  /* 0x000000aa7020723c */ /* 0x000fe80000001820 */
[----:B------:R-:W-:Y:S01]  /*55b0*/  FSEL R21, R21, R243, P2 ;  /* 0x000000f315157208 */ /* 0x000fe20001000000 */
[----:B------:R-:W-:Y:S01]  /*55c0*/  FMUL.FTZ R17, R130, R17 ;  /* 0x0000001182117220 */ /* 0x000fe20000410000 */
[----:B------:R-:W-:Y:S01]  /*55d0*/  FSETP.GE.FTZ.AND P2, PT, R123, RZ, PT ;  /* 0x000000ff7b00720b */ /* 0x000fe20003f56000 */
[----:B------:R-:W-:Y:S01]  /*55e0*/  FMUL.FTZ R238, R129, R5 ;  /* 0x0000000581ee7220 */ /* 0x000fe20000410000 */
[----:B------:R-:W-:Y:S01]  /*55f0*/  FSEL R20, R20, R243, P3 ;  /* 0x000000f314147208 */ /* 0x000fe20001800000 */
[----:B------:R-:W-:Y:S01]  /*5600*/  FMUL.FTZ R138, R138, R21 ;  /* 0x000000158a8a7220 */ /* 0x000fe20000410000 */
[----:B------:R-:W-:Y:S01]  /*5610*/  FSETP.GE.FTZ.AND P3, PT, R239, RZ, PT ;  /* 0x000000ffef00720b */ /* 0x000fe20003f76000 */
[----:B------:R-:W-:Y:S01]  /*5620*/  FADD.FTZ R21, -R242, R7 ;  /* 0x00000007f2157221 */ /* 0x000fe20000010100 */
[----:B------:R-:W-:Y:S01]  /*5630*/  F2FP.F16.F32.PACK_AB R238, R17, R238 ;  /* 0x000000ee11ee723e */ /* 0x000fe200000000ff */
[----:B------:R-:W-:Y:S05]  /*5640*/  FMUL.FTZ R133, R133, R20 ;  /* 0x0000001485857220 */ /* 0x000fea0000410000 */
[----:B------:R-:W-:Y:S01]  /*5650*/  F2FP.F16.F32.PACK_AB R138, R138, R133 ;  /* 0x000000858a8a723e */ /* 0x000fe200000000ff */
[C---:B------:R-:W-:Y:S05]  /*5660*/  FADD.FTZ R130, -R243.reuse, R32 ;  /* 0x00000020f3827221 */ /* 0x040fea0000010100 */
[----:B------:R-:W-:Y:S01]  /*5670*/  FSEL R130, R130, R243, P2 ;  /* 0x000000f382827208 */ /* 0x000fe20001000000 */
[----:B------:R-:W-:Y:S01]  /*5680*/  @P1 FADD.FTZ R243, -R243, R33 ;  /* 0x00000021f3f31221 */ /* 0x000fe20000010100 */
[----:B------:R-:W-:Y:S01]  /*5690*/  ISETP.GT.AND P1, PT, R227, R208, PT ;  /* 0x000000d0e300720c */ /* 0x000fe20003f24270 */
[----:B------:R-:W-:Y:S01]  /*56a0*/  FADD.FTZ R33, -R242, R6 ;  /* 0x00000006f2217221 */ /* 0x000fe20000010100 */
[----:B------:R-:W-:Y:S01]  /*56b0*/  FSETP.GE.FTZ.AND P2, PT, R240, RZ, PT ;  /* 0x000000fff000720b */ /* 0x000fe20003f56000 */
[----:B------:R-:W-:Y:S01]  /*56c0*/  FMUL.FTZ R17, R123, R130 ;  /* 0x000000827b117220 */ /* 0x000fe20000410000 */
[----:B------:R-:W-:Y:S02]  /*56d0*/  FMUL.FTZ R243, R126, R243 ;  /* 0x000000f37ef37220 */ /* 0x000fe40000410000 */
[-C--:B------:R-:W-:Y:S02]  /*56e0*/  FSEL R130, R33, R242.reuse, P3 ;  /* 0x000000f221827208 */ /* 0x080fe40001800000 */
[----:B------:R-:W-:Y:S05]  /*56f0*/  FSEL R21, R21, R242, P2 ;  /* 0x000000f215157208 */ /* 0x000fea0001000000 */
[----:B------:R-:W-:Y:S05]  /*5700*/  @!P1 BRA `(.L_x_524) ;  /* 0x0000000000809947 */ /* 0x000fea0003800000 */
        /* <DEDUP_REMOVED lines=32> */
.L_x_524:
[C---:B------:R-:W-:Y:S01]  /*5910*/  FADD.FTZ R5, -R242.reuse, R18 ;  /* 0x00000012f2057221 */ /* 0x040fe20000010100 */
[----:B------:R-:W-:Y:S01]  /*5920*/  FADD.FTZ R19, -R242, R19 ;  /* 0x00000013f2137221 */ /* 0x000fe20000010100 */
[----:B------:R-:W-:Y:S01]  /*5930*/  FSETP.GE.FTZ.AND P2, PT, R131, RZ, PT ;  /* 0x000000ff8300720b */ /* 0x000fe20003f56000 */
[----:B------:R-:W-:Y:S01]  /*5940*/  FMUL.FTZ R130, R239, R130 ;  /* 0x00000082ef827220 */ /* 0x000fe20000410000 */
[----:B------:R-:W-:Y:S01]  /*5950*/  FSETP.GE.FTZ.AND P5, PT, R134, RZ, PT ;  /* 0x000000ff8600720b */ /* 0x000fe20003fb6000 */
[----:B------:R-:W-:Y:S01]  /*5960*/  FMUL.FTZ R21, R240, R21 ;  /* 0x00000015f0157220 */ /* 0x000fe20000410000 */
[-C--:B------:R-:W-:Y:S01]  /*5970*/  FSEL R4, R5, R242.reuse, P2 ;  /* 0x000000f205047208 */ /* 0x080fe20001000000 */
[----:B------:R-:W-:Y:S01]  /*5980*/  STS [R200+-0x4000], R211 ;  /* 0xffc000d3c8007388 */ /* 0x000fe20000000800 */
[----:B------:R-:W-:Y:S01]  /*5990*/  FSEL R19, R19, R242, P5 ;  /* 0x000000f213137208 */ /* 0x000fe20002800000 */
[----:B------:R-:W-:Y:S01]  /*59a0*/  FADD.FTZ R23, -R242, R23 ;  /* 0x00000017f2177221 */ /* 0x000fe20000010100 */
[----:B------:R-:W-:Y:S01]  /*59b0*/  F2FP.F16.F32.PACK_AB R21, R21, R130 ;  /* 0x000000821515723e */ /* 0x000fe200000000ff */
[----:B------:R-:W-:Y:S01]  /*59c0*/  FMUL.FTZ R4, R131, R4 ;  /* 0x0000000483047220 */ /* 0x000fe20000410000 */
[----:B------:R-:W-:Y:S01]  /*59d0*/  FSETP.GE.FTZ.AND P2, PT, R132, RZ, PT ;  /* 0x000000ff8400720b */ /* 0x000fe20003f56000 */
[----:B------:R-:W-:Y:S01]  /*59e0*/  FMUL.FTZ R19, R134, R19 ;  /* 0x0000001386137220 */ /* 0x000fe20000410000 */
[----:B------:R-:W-:Y:S01]  /*59f0*/  FSETP.GE.FTZ.AND P3, PT, R137, RZ, PT ;  /* 0x000000ff8900720b */ /* 0x000fe20003f76000 */
[----:B------:R-:W-:Y:S01]  /*5a00*/  STS [R200+-0x3c00], R21 ;  /* 0xffc40015c8007388 */ /* 0x000fe20000000800 */
[C---:B------:R-:W-:Y:S01]  /*5a10*/  FADD.FTZ R7, -R242.reuse, R22 ;  /* 0x00000016f2077221 */ /* 0x040fe20000010100 */
[----:B------:R-:W-:Y:S01]  /*5a20*/  FSETP.GE.FTZ.AND P4, PT, R135, RZ, PT ;  /* 0x000000ff8700720b */ /* 0x000fe20003f96000 */
[----:B------:R-:W-:Y:S01]  /*5a30*/  FADD.FTZ R5, -R242, R34 ;  /* 0x00000022f2057221 */ /* 0x000fe20000010100 */
[----:B------:R-:W-:Y:S01]  /*5a40*/  F2FP.F16.F32.PACK_AB R4, R19, R4 ;  /* 0x000000041304723e */ /* 0x000fe200000000ff */
[C---:B-----5:R-:W-:Y:S01]  /*5a50*/  FADD.FTZ R9, -R246.reuse, R9 ;  /* 0x00000009f6097221 */ /* 0x060fe20000010100 */
[-C--:B------:R-:W-:Y:S01]  /*5a60*/  FSEL R16, R23, R242.reuse, P3 ;  /* 0x000000f217107208 */ /* 0x080fe20001800000 */
[----:B------:R-:W-:Y:S01]  /*5a70*/  FADD.FTZ R25, -R246, R25 ;  /* 0x00000019f6197221 */ /* 0x000fe20000010100 */
[----:B------:R-:W-:Y:S01]  /*5a80*/  FSETP.GE.FTZ.AND P3, PT, R127, RZ, PT ;  /* 0x000000ff7f00720b */ /* 0x000fe20003f76000 */
[----:B------:R2:W-:Y:S01]  /*5a90*/  STS [R125+-0x3c00], R4 ;  /* 0xffc400047d007388 */ /* 0x0005e20000000800 */
[----:B------:R-:W-:Y:S01]  /*5aa0*/  FSEL R6, R7, R242, P4 ;  /* 0x000000f207067208 */ /* 0x000fe20002000000 */
[----:B------:R-:W-:Y:S01]  /*5ab0*/  FMUL.FTZ R137, R137, R16 ;  /* 0x0000001089897220 */ /* 0x000fe20000410000 */
[----:B------:R-:W-:Y:S01]  /*5ac0*/  FSEL R16, R5, R242, P3 ;  /* 0x000000f205107208 */ /* 0x000fe20001800000 */
[----:B------:R-:W-:Y:S01]  /*5ad0*/  @P2 FADD.FTZ R242, -R242, R35 ;  /* 0x00000023f2f22221 */ /* 0x000fe20000010100 */
[----:B------:R-:W-:Y:S01]  /*5ae0*/  F2FP.F16.F32.PACK_AB R243, R243, R17 ;  /* 0x00000011f3f3723e */ /* 0x000fe200000000ff */
[C---:B------:R-:W-:Y:S01]  /*5af0*/  FADD.FTZ R17, -R246.reuse, R12 ;  /* 0x0000000cf6117221 */ /* 0x040fe20000010100 */
[----:B------:R-:W-:Y:S01]  /*5b00*/  FMUL.FTZ R6, R135, R6 ;  /* 0x0000000687067220 */ /* 0x000fe20000410000 */
[----:B------:R-:W-:Y:S01]  /*5b10*/  FADD.FTZ R7, -R246, R8 ;  /* 0x00000008f6077221 */ /* 0x000fe20000010100 */
[----:B------:R-:W-:Y:S01]  /*5b20*/  FSETP.GE.FTZ.AND P2, PT, R249, RZ, PT ;  /* 0x000000fff900720b */ /* 0x000fe20003f56000 */
[----:B------:R-:W-:Y:S01]  /*5b30*/  FMUL.FTZ R16, R127, R16 ;  /* 0x000000107f107220 */ /* 0x000fe20000410000 */
[----:B------:R-:W-:Y:S01]  /*5b40*/  FMUL.FTZ R5, R132, R242 ;  /* 0x000000f284057220 */ /* 0x000fe20000410000 */
[----:B------:R-:W-:Y:S01]  /*5b50*/  FSETP.GE.FTZ.AND P4, PT, R241, RZ, PT ;  /* 0x000000fff100720b */ /* 0x000fe20003f96000 */
[C---:B------:R-:W-:Y:S01]  /*5b60*/  FADD.FTZ R10, -R245.reuse, R10 ;  /* 0x0000000af50a7221 */ /* 0x040fe20000010100 */
[----:B------:R-:W-:Y:S01]  /*5b70*/  FSETP.GE.FTZ.AND P3, PT, R244, RZ, PT ;  /* 0x000000fff400720b */ /* 0x000fe20003f76000 */
[----:B------:R-:W-:Y:S01]  /*5b80*/  FADD.FTZ R14, -R245, R14 ;  /* 0x0000000ef50e7221 */ /* 0x000fe20000010100 */
[----:B------:R-:W-:Y:S01]  /*5b90*/  F2FP.F16.F32.PACK_AB R18, R137, R6 ;  /* 0x000000068912723e */ /* 0x000fe200000000ff */
[----:B------:R-:W-:Y:S01]  /*5ba0*/  STS [R125+-0x4000], R238 ;  /* 0xffc000ee7d007388 */ /* 0x000fe20000000800 */
[-C--:B------:R-:W-:Y:S01]  /*5bb0*/  FSEL R8, R17, R246.reuse, P2 ;  /* 0x000000f611087208 */ /* 0x080fe20001000000 */
[----:B------:R-:W-:Y:S01]  /*5bc0*/  FADD.FTZ R26, -R245, R26 ;  /* 0x0000001af51a7221 */ /* 0x000fe20000010100 */
[----:B------:R-:W-:Y:S01]  /*5bd0*/  FSEL R6, R7, R246, P4 ;  /* 0x000000f607067208 */ /* 0x000fe20002000000 */
[C---:B------:R-:W-:Y:S01]  /*5be0*/  FADD.FTZ R7, -R246.reuse, R24 ;  /* 0x00000018f6077221 */ /* 0x040fe20000010100 */
[----:B------:R-:W-:Y:S01]  /*5bf0*/  FSETP.GE.FTZ.AND P2, PT, R119, RZ, PT ;  /* 0x000000ff7700720b */ /* 0x000fe20003f56000 */
[----:B------:R-:W-:Y:S01]  /*5c00*/  FMUL.FTZ R8, R249, R8 ;  /* 0x00000008f9087220 */ /* 0x000fe20000410000 */
[----:B-1----:R-:W-:Y:S01]  /*5c10*/  F2FP.F16.F32.PACK_AB R33, R5, R16 ;  /* 0x000000100521723e */ /* 0x002fe200000000ff */
[C---:B------:R-:W-:Y:S01]  /*5c20*/  FADD.FTZ R5, -R246.reuse, R13 ;  /* 0x0000000df6057221 */ /* 0x040fe20000010100 */
[----:B------:R-:W-:Y:S01]  /*5c30*/  FSEL R9, R9, R246, P3 ;  /* 0x000000f609097208 */ /* 0x000fe20001800000 */
[----:B------:R-:W-:Y:S01]  /*5c40*/  FMUL.FTZ R6, R241, R6 ;  /* 0x00000006f1067220 */ /* 0x000fe20000410000 */
[----:B------:R-:W-:Y:S01]  /*5c50*/  FSETP.GE.FTZ.AND P5, PT, R139, RZ, PT ;  /* 0x000000ff8b00720b */ /* 0x000fe20003fb6000 */
[----:B------:R-:W-:Y:S01]  /*5c60*/  FADD.FTZ R13, -R246, R28 ;  /* 0x0000001cf60d7221 */ /* 0x000fe20000010100 */
[----:B------:R-:W-:Y:S01]  /*5c70*/  FSETP.GE.FTZ.AND P4, PT, R118, RZ, PT ;  /* 0x000000ff7600720b */ /* 0x000fe20003f96000 */
[----:B------:R-:W-:Y:S01]  /*5c80*/  FMUL.FTZ R9, R244, R9 ;  /* 0x00000009f4097220 */ /* 0x000fe20000410000 */
[----:B------:R-:W-:Y:S01]  /*5c90*/  FSETP.GE.FTZ.AND P3, PT, R250, RZ, PT ;  /* 0x000000fffa00720b */ /* 0x000fe20003f76000 */
[----:B------:R-:W-:Y:S01]  /*5ca0*/  FADD.FTZ R30, -R245, R30 ;  /* 0x0000001ef51e7221 */ /* 0x000fe20000010100 */
[-C--:B--2---:R-:W-:Y:S01]  /*5cb0*/  FSEL R4, R7, R246.reuse, P5 ;  /* 0x000000f607047208 */ /* 0x084fe20002800000 */
[----:B------:R-:W-:Y:S01]  /*5cc0*/  IMAD R116, R204, UR5, RZ ;  /* 0x00000005cc747c24 */ /* 0x000fe2000f8e02ff */
[-C--:B------:R-:W-:Y:S02]  /*5cd0*/  FSEL R25, R25, R246.reuse, P4 ;  /* 0x000000f619197208 */ /* 0x080fe40002000000 */
[----:B------:R-:W-:Y:S01]  /*5ce0*/  FSEL R5, R5, R246, P3 ;  /* 0x000000f605057208 */ /* 0x000fe20001800000 */
[----:B------:R-:W-:Y:S01]  /*5cf0*/  FMUL.FTZ R4, R139, R4 ;  /* 0x000000048b047220 */ /* 0x000fe20000410000 */
[----:B------:R-:W-:Y:S01]  /*5d00*/  FSETP.GE.FTZ.AND P3, PT, R186, RZ, PT ;  /* 0x000000ffba00720b */ /* 0x000fe20003f76000 */
[----:B------:R-:W-:Y:S01]  /*5d10*/  FMUL.FTZ R25, R118, R25 ;  /* 0x0000001976197220 */ /* 0x000fe20000410000 */
[----:B------:R-:W-:Y:S01]  /*5d20*/  F2FP.F16.F32.PACK_AB R9, R9, R6 ;  /* 0x000000060909723e */ /* 0x000fe200000000ff */
[----:B------:R-:W-:Y:S01]  /*5d30*/  FMUL.FTZ R5, R250, R5 ;  /* 0x00000005fa057220 */ /* 0x000fe20000410000 */
[----:B------:R-:W-:Y:S01]  /*5d40*/  FSEL R13, R13, R246, P3 ;  /* 0x000000f60d0d7208 */ /* 0x000fe20001800000 */
[----:B------:R-:W-:Y:S01]  /*5d50*/  @P2 FADD.FTZ R246, -R246, R29 ;  /* 0x0000001df6f62221 */ /* 0x000fe20000010100 */
[----:B------:R-:W-:Y:S01]  /*5d60*/  FADD.FTZ R6, -R245, R11 ;  /* 0x0000000bf5067221 */ /* 0x000fe20000010100 */
[----:B------:R-:W-:Y:S01]  /*5d70*/  FSETP.GE.FTZ.AND P3, PT, R247, RZ, PT ;  /* 0x000000fff700720b */ /* 0x000fe20003f76000 */
[----:B------:R-:W-:Y:S01]  /*5d80*/  STS [R200+-0x3000], R9 ;  /* 0xffd00009c8007388 */ /* 0x000fe20000000800 */
[----:B------:R-:W-:Y:S01]  /*5d90*/  FSETP.GE.FTZ.AND P2, PT, R248, RZ, PT ;  /* 0x000000fff800720b */ /* 0x000fe20003f56000 */
[----:B------:R-:W-:Y:S01]  /*5da0*/  FMUL.FTZ R13, R186, R13 ;  /* 0x0000000dba0d7220 */ /* 0x000fe20000410000 */
[----:B------:R-:W-:Y:S01]  /*5db0*/  F2FP.F16.F32.PACK_AB R28, R25, R4 ;  /* 0x00000004191c723e */ /* 0x000fe200000000ff */
[----:B------:R-:W-:Y:S01]  /*5dc0*/  FADD.FTZ R4, -R245, R15 ;  /* 0x0000000ff5047221 */ /* 0x000fe20000010100 */
[----:B------:R-:W-:Y:S01]  /*5dd0*/  F2FP.F16.F32.PACK_AB R8, R5, R8 ;  /* 0x000000080508723e */ /* 0x000fe200000000ff */
[----:B------:R-:W-:Y:S01]  /*5de0*/  FMUL.FTZ R246, R119, R246 ;  /* 0x000000f677f67220 */ /* 0x000fe20000410000 */
[-C--:B------:R-:W-:Y:S02]  /*5df0*/  FSEL R10, R10, R245.reuse, P3 ;  /* 0x000000f50a0a7208 */ /* 0x080fe40001800000 */
[----:B------:R-:W-:Y:S01]  /*5e00*/  FSEL R5, R6, R245, P2 ;  /* 0x000000f506057208 */ /* 0x000fe20001000000 */
[----:B------:R-:W-:Y:S01]  /*5e10*/  FADD.FTZ R6, -R245, R27 ;  /* 0x0000001bf5067221 */ /* 0x000fe20000010100 */
[----:B------:R-:W-:Y:S01]  /*5e20*/  FSETP.GE.FTZ.AND P6, PT, R252, RZ, PT ;  /* 0x000000fffc00720b */ /* 0x000fe20003fd6000 */
[----:B------:R-:W-:Y:S01]  /*5e30*/  FMUL.FTZ R10, R247, R10 ;  /* 0x0000000af70a7220 */ /* 0x000fe20000410000 */
[----:B------:R-:W-:Y:S01]  /*5e40*/  FSETP.GE.FTZ.AND P3, PT, R251, RZ, PT ;  /* 0x000000fffb00720b */ /* 0x000fe20003f76000 */
[----:B------:R-:W-:Y:S01]  /*5e50*/  FMUL.FTZ R5, R248, R5 ;  /* 0x00000005f8057220 */ /* 0x000fe20000410000 */
[-C--:B------:R-:W-:Y:S02]  /*5e60*/  FSEL R7, R4, R245.reuse, P6 ;  /* 0x000000f504077208 */ /* 0x080fe40003000000 */
[----:B------:R-:W-:Y:S02]  /*5e70*/  FSEL R14, R14, R245, P3 ;  /* 0x000000f50e0e7208 */ /* 0x000fe40001800000 */
[----:B------:R-:W-:Y:S01]  /*5e80*/  FSETP.GE.FTZ.AND P2, PT, R136, RZ, PT ;  /* 0x000000ff8800720b */ /* 0x000fe20003f56000 */
[----:B------:R-:W-:Y:S01]  /*5e90*/  FMUL.FTZ R7, R252, R7 ;  /* 0x00000007fc077220 */ /* 0x000fe20000410000 */
[----:B------:R-:W-:Y:S01]  /*5ea0*/  F2FP.F16.F32.PACK_AB R5, R5, R10 ;  /* 0x0000000a0505723e */ /* 0x000fe200000000ff */
[----:B------:R-:W-:Y:S01]  /*5eb0*/  FMUL.FTZ R14, R251, R14 ;  /* 0x0000000efb0e7220 */ /* 0x000fe20000410000 */
[----:B------:R-:W-:Y:S02]  /*5ec0*/  FSETP.GE.FTZ.AND P4, PT, R122, RZ, PT ;  /* 0x000000ff7a00720b */ /* 0x000fe40003f96000 */
[----:B------:R-:W-:Y:S01]  /*5ed0*/  FSETP.GE.FTZ.AND P5, PT, R117, RZ, PT ;  /* 0x000000ff7500720b */ /* 0x000fe20003fb6000 */
[----:B------:R-:W-:Y:S01]  /*5ee0*/  STS [R200+-0x2c00], R5 ;  /* 0xffd40005c8007388 */ /* 0x000fe20000000800 */
[----:B------:R-:W-:Y:S02]  /*5ef0*/  F2FP.F16.F32.PACK_AB R14, R7, R14 ;  /* 0x0000000e070e723e */ /* 0x000fe400000000ff */
[-C--:B------:R-:W-:Y:S02]  /*5f00*/  FSEL R11, R6, R245.reuse, P4 ;  /* 0x000000f5060b7208 */ /* 0x080fe40002000000 */
[----:B------:R-:W-:Y:S01]  /*5f10*/  STS [R125+-0x3000], R8 ;  /* 0xffd000087d007388 */ /* 0x000fe20000000800 */
[----:B------:R-:W-:Y:S02]  /*5f20*/  FSEL R26, R26, R245, P5 ;  /* 0x000000f51a1a7208 */ /* 0x000fe40002800000 */
[----:B------:R-:W-:Y:S02]  /*5f30*/  FSETP.GE.FTZ.AND P3, PT, R121, RZ, PT ;  /* 0x000000ff7900720b */ /* 0x000fe40003f76000 */
[----:B------:R-:W-:Y:S01]  /*5f40*/  STS [R125+-0x2c00], R14 ;  /* 0xffd4000e7d007388 */ /* 0x000fe20000000800 */
[----:B------:R-:W-:Y:S01]  /*5f50*/  FMUL.FTZ R11, R122, R11 ;  /* 0x0000000b7a0b7220 */ /* 0x000fe20000410000 */
[----:B------:R-:W-:Y:S01]  /*5f60*/  FMUL.FTZ R26, R117, R26 ;  /* 0x0000001a751a7220 */ /* 0x000fe20000410000 */
[----:B------:R-:W-:Y:S01]  /*5f70*/  FSEL R30, R30, R245, P3 ;  /* 0x000000f51e1e7208 */ /* 0x000fe20001800000 */
[----:B------:R-:W-:Y:S01]  /*5f80*/  @P2 FADD.FTZ R245, -R245, R31 ;  /* 0x0000001ff5f52221 */ /* 0x000fe20000010100 */
[----:B------:R-:W-:Y:S01]  /*5f90*/  STS [R203+-0x4000], R138 ;  /* 0xffc0008acb007388 */ /* 0x000fe20000000800 */
[----:B------:R-:W-:Y:S02]  /*5fa0*/  F2FP.F16.F32.PACK_AB R101, R246, R13 ;  /* 0x0000000df665723e */ /* 0x000fe400000000ff */
[----:B------:R-:W-:Y:S02]  /*5fb0*/  FMUL.FTZ R30, R121, R30 ;  /* 0x0000001e791e7220 */ /* 0x000fe40000410000 */
[----:B------:R-:W-:Y:S01]  /*5fc0*/  STS [R203+-0x3c00], R18 ;  /* 0xffc40012cb007388 */ /* 0x000fe20000000800 */
[----:B------:R-:W-:Y:S01]  /*5fd0*/  FMUL.FTZ R245, R136, R245 ;  /* 0x000000f588f57220 */ /* 0x000fe20000410000 */
[----:B------:R-:W-:Y:S03]  /*5fe0*/  F2FP.F16.F32.PACK_AB R32, R11, R26 ;  /* 0x0000001a0b20723e */ /* 0x000fe600000000ff */
[----:B------:R-:W-:Y:S01]  /*5ff0*/  STS [R230+-0x4000], R243 ;  /* 0xffc000f3e6007388 */ /* 0x000fe20000000800 */
[----:B------:R-:W-:Y:S04]  /*6000*/  F2FP.F16.F32.PACK_AB R245, R245, R30 ;  /* 0x0000001ef5f5723e */ /* 0x000fe800000000ff */
[----:B------:R-:W-:Y:S05]  /*6010*/  STS [R230+-0x3c00], R33 ;  /* 0xffc40021e6007388 */ /* 0x000fea0000000800 */
[----:B------:R-:W-:Y:S05]  /*6020*/  STS [R203+-0x3000], R28 ;  /* 0xffd0001ccb007388 */ /* 0x000fea0000000800 */
[----:B------:R-:W-:Y:S05]  /*6030*/  STS [R203+-0x2c00], R32 ;  /* 0xffd40020cb007388 */ /* 0x000fea0000000800 */
[----:B------:R-:W-:Y:S05]  /*6040*/  STS [R230+-0x3000], R101 ;  /* 0xffd00065e6007388 */ /* 0x000fea0000000800 */
[----:B------:R-:W-:Y:S01]  /*6050*/  STS [R230+-0x2c00], R245 ;  /* 0xffd400f5e6007388 */ /* 0x000fe20000000800 */
[----:B------:R-:W-:Y:S06]  /*6060*/  BAR.SYNC.DEFER_BLOCKING 0x0 ;  /* 0x0000000000007b1d */ /* 0x000fec0000010000 */
[----:B------:R-:W-:Y:S05]  /*6070*/  LDSM.16.MT88.4 R4, [R180] ;  /* 0x00000000b404783b */ /* 0x000fea0000004200 */
[----:B------:R-:W1:Y:S05]  /*6080*/  LDSM.16.MT88.4 R8, [R187+0x4000] ;  /* 0x00400000bb08783b */ /* 0x000e6a0000004200 */
[----:B------:R-:W2:Y:S05]  /*6090*/  LDSM.16.MT88.4 R12, [R180+0x2000] ;  /* 0x00200000b40c783b */ /* 0x000eaa0000004200 */
[----:B------:R-:W3:Y:S05]  /*60a0*/  LDSM.16.MT88.4 R16, [R179+0x4000] ;  /* 0x00400000b310783b */ /* 0x000eea0000004200 */
[----:B------:R-:W-:Y:S05]  /*60b0*/  LDSM.16.MT88.4 R20, [R180+0x800] ;  /* 0x00080000b414783b */ /* 0x000fea0000004200 */
[----:B------:R-:W4:Y:S05]  /*60c0*/  LDSM.16.MT88.4 R24, [R187+0x4800] ;  /* 0x00480000bb18783b */ /* 0x000f2a0000004200 */
[----:B------:R-:W4:Y:S05]  /*60d0*/  LDSM.16.MT88.4 R28, [R180+0x2800] ;  /* 0x00280000b41c783b */ /* 0x000f2a0000004200 */
[----:B------:R-:W4:Y:S05]  /*60e0*/  LDSM.16.MT88.4 R32, [R179+0x4800] ;  /* 0x00480000b320783b */ /* 0x000f2a0000004200 */
[----:B------:R-:W-:Y:S01]  /*60f0*/  LDSM.16.MT88.4 R100, [R187+0x5000] ;  /* 0x00500000bb64783b */ /* 0x000fe20000004200 */
[-C--:B-1----:R-:W-:Y:S04]  /*6100*/  HMMA.16816.F32 R36, R4, R8.reuse, R36 ;  /* 0x000000080424723c */ /* 0x082fe80000001824 */
[----:B------:R-:W-:Y:S04]  /*6110*/  LDSM.16.MT88.4 R104, [R180+0x3000] ;  /* 0x00300000b468783b */ /* 0x000fe80000004200 */
        /* <DEDUP_REMOVED lines=9> */
[----:B------:R-:W-:Y:S05]  /*61b0*/  LDSM.16.MT88.4 R4, [R180+0x1800] ;  /* 0x00180000b404783b */ /* 0x000fea0000004200 */
[----:B------:R-:W3:Y:S02]  /*61c0*/  LDSM.16.MT88.4 R16, [R187+0x5800] ;  /* 0x00580000bb10783b */ /* 0x000ee40000004200 */
        /* <DEDUP_REMOVED lines=27> */
[----:B------:R-:W-:Y:S05]  /*6380*/  IMAD.U32 R5, R116, -0x40, RZ ;  /* 0xffffffc074057824 */ /* 0x000fea00078e00ff */
        /* <DEDUP_REMOVED lines=26> */
.L_x_525:
[----:B------:R-:W-:Y:S01]  /*6530*/  LDSM.16.M88.4 R20, [R185] ;  /* 0x00000000b914783b */ /* 0x000fe20000000200 */
[----:B------:R-:W-:Y:S01]  /*6540*/  ISETP.GT.AND P3, PT, R227, R208, PT ;  /* 0x000000d0e300720c */ /* 0x000fe20003f64270 */
[----:B------:R-:W-:Y:S01]  /*6550*/  VIADD R220, R220, 0xffffffc0 ;  /* 0xffffffc0dcdc7836 */ /* 0x000fe20000000000 */
[----:B------:R-:W-:Y:S01]  /*6560*/  @P1 IADD3 R210, P4, PT, R210, -0x100, RZ ;  /* 0xffffff00d2d21810 */ /* 0x000fe20007f9e0ff */
[----:B-1----:R-:W1:Y:S01]  /*6570*/  LDSM.16.MT88.4 R8, [R187+0x6000] ;  /* 0x00600000bb08783b */ /* 0x002e620000004200 */
[----:B------:R-:W-:Y:S02]  /*6580*/  VIADD R218, R218, 0xfffffffc ;  /* 0xfffffffcdada7836 */ /* 0x000fe40000000000 */
        /* <DEDUP_REMOVED lines=66> */
[----:B------:R-:W-:Y:S05]  /*69b0*/  IMAD.WIDE R34, R116, -0xc0, R32 ;  /* 0xffffff4074227825 */ /* 0x000fea00078e0220 */
        /* <DEDUP_REMOVED lines=97> */
[----:B------:R-:W1:Y:S01]  /*6fd0*/  LDCU UR4, c[0x0][0x500] ;  /* 0x0000a000ff0477ac */ /* 0x000e620008000800 */
[----:B------:R-:W-:Y:S02]  /*6fe0*/  LOP3.LUT P0, RZ, R205, 0x8, RZ, 0xc0, !PT ;  /* 0x00000008cdff7812 */ /* 0x000fe4000780c0ff */
[----:B------:R-:W-:Y:S01]  /*6ff0*/  MOV R4, 0x20 ;  /* 0x0000002000047802 */ /* 0x000fe20000000f00 */
[----:B------:R-:W2:Y:S03]  /*7000*/  LDCU UR5, c[0x0][0x4fc] ;  /* 0x00009f80ff0577ac */ /* 0x000ea60008000800 */
[----:B------:R-:W-:Y:S02]  /*7010*/  SEL R5, R4, 0xffffffe0, !P0 ;  /* 0xffffffe004057807 */ /* 0x000fe40004000000 */
[----:B------:R-:W-:Y:S02]  /*7020*/  ISETP.NE.AND P0, PT, R231, -0x1, PT ;  /* 0xffffffffe700780c */ /* 0x000fe40003f05270 */
[----:B------:R-:W-:-:S02]  /*7030*/  IADD3 R7, PT, PT, R192, R5, RZ ;  /* 0x00000005c0077210 */ /* 0x000fc40007ffe0ff */
[----:B------:R-:W-:Y:S01]  /*7040*/  IADD3 R5, PT, PT, R190, R5, RZ ;  /* 0x00000005be057210 */ /* 0x000fe20007ffe0ff */
        /* <DEDUP_REMOVED lines=38> */
[----:B--2---:R-:W-:Y:S01]  /*72b0*/  FMUL.FTZ R36, R36, UR5 ;  /* 0x0000000524247c20 */ /* 0x004fe20008410000 */
[----:B------:R-:W-:Y:S01]  /*72c0*/  F2FP.F16.F32.PACK_AB R75, R75, R74 ;  /* 0x0000004a4b4b723e */ /* 0x000fe200000000ff */
        /* <DEDUP_REMOVED lines=16> */
[----:B------:R1:W-:Y:S01]  /*73d0*/  STS [R192+0x6000], R69 ;  /* 0x00600045c0007388 */ /* 0x0003e20000000800 */
[----:B------:R-:W-:Y:S01]  /*73e0*/  F2FP.F16.F32.PACK_AB R98, R99, R98 ;  /* 0x000000626362723e */ /* 0x000fe200000000ff */
[----:B------:R-:W-:Y:S01]  /*73f0*/  FMUL.FTZ R44, R44, UR5 ;  /* 0x000000052c2c7c20 */ /* 0x000fe20008410000 */
[----:B------:R-:W-:Y:S01]  /*7400*/  FMUL.FTZ R45, R45, UR5 ;  /* 0x000000052d2d7c20 */ /* 0x000fe20008410000 */
[----:B------:R1:W-:Y:S01]  /*7410*/  STS [R192+0x6400], R71 ;  /* 0x00640047c0007388 */ /* 0x0003e20000000800 */
        /* <DEDUP_REMOVED lines=27> */
[----:B------:R1:W-:Y:S01]  /*75d0*/  STS [R190], R85 ;  /* 0x00000055be007388 */ /* 0x0003e20000000800 */
        /* <DEDUP_REMOVED lines=43> */
[----:B------:R-:W1:Y:S04]  /*7890*/  LDCU.64 UR4, c[0x0][0x5a8] ;  /* 0x0000b500ff0477ac */ /* 0x000e680008000a00 */
[----:B--2---:R-:W-:Y:S02]  /*78a0*/  IMAD R5, R5, UR10, RZ ;  /* 0x0000000a05057c24 */ /* 0x004fe4000f8e02ff */
[----:B------:R-:W-:-:S04]  /*78b0*/  IMAD.WIDE.U32 R6, R228, UR10, RZ ;  /* 0x0000000ae4067c25 */ /* 0x000fc8000f8e00ff */
[----:B------:R-:W-:-:S05]  /*78c0*/  IMAD R4, R228, UR11, R5 ;  /* 0x0000000be4047c24 */ /* 0x000fca000f8e0205 */
[----:B------:R-:W-:-:S03]  /*78d0*/  IADD3 R7, PT, PT, R7, R4, RZ ;  /* 0x0000000407077210 */ /* 0x000fc60007ffe0ff */
[----:B-1----:R-:W-:-:S04]  /*78e0*/  IMAD.WIDE.U32 R18, R193, UR4, R6 ;  /* 0x00000004c1127c25 */ /* 0x002fc8000f8e0006 */
[----:B------:R-:W-:Y:S01]  /*78f0*/  IMAD R8, R193, UR5, R19 ;  /* 0x00000005c1087c24 */ /* 0x000fe2000f8e0213 */
[----:B------:R-:W-:Y:S05]  /*7900*/  BRA `(.L_x_528) ;  /* 0x0000000000147947 */ /* 0x000fea0003800000 */
.L_x_527:
[----:B------:R-:W2:Y:S01]  /*7910*/  LDCU.64 UR10, c[0x0][0x5c0] ;  /* 0x0000b800ff0a77ac */ /* 0x000ea20008000a00 */
[----:B------:R-:W-:-:S05]  /*7920*/  IADD3 R18, PT, PT, R228, R231, RZ ;  /* 0x000000e7e4127210 */ /* 0x000fca0007ffe0ff */
[C---:B--2---:R-:W-:Y:S02]  /*7930*/  IMAD R8, R18.reuse, UR11, RZ ;  /* 0x0000000b12087c24 */ /* 0x044fe4000f8e02ff */
[----:B------:R-:W-:-:S05]  /*7940*/  IMAD.WIDE.U32 R18, R18, UR10, RZ ;  /* 0x0000000a12127c25 */ /* 0x000fca000f8e00ff */
[----:B------:R-:W-:Y:S02]  /*7950*/  IADD3 R8, PT, PT, R19, R8, RZ ;  /* 0x0000000813087210 */ /* 0x000fe40007ffe0ff */
.L_x_528:
        /* <DEDUP_REMOVED lines=10> */
[----:B------:R-:W-:Y:S06]  /*7a00*/  BRA `(.L_x_530) ;  /* 0x0000000000147947 */ /* 0x000fec0003800000 */
.L_x_529:
[----:B------:R-:W2:Y:S01]  /*7a10*/  LDCU.64 UR6, c[0x0][0x5c8] ;  /* 0x0000b900ff0677ac */ /* 0x000ea20008000a00 */
[----:B------:R-:W-:-:S05]  /*7a20*/  IADD3 R14, PT, PT, R228, R231, RZ ;  /* 0x000000e7e40e7210 */ /* 0x000fca0007ffe0ff */
[C---:B--2---:R-:W-:Y:S02]  /*7a30*/  IMAD R12, R14.reuse, UR7, RZ ;  /* 0x000000070e0c7c24 */ /* 0x044fe4000f8e02ff */
[----:B------:R-:W-:-:S05]  /*7a40*/  IMAD.WIDE.U32 R14, R14, UR6, RZ ;  /* 0x000000060e0e7c25 */ /* 0x000fca000f8e00ff */
[----:B------:R-:W-:Y:S02]  /*7a50*/  IADD3 R12, PT, PT, R15, R12, RZ ;  /* 0x0000000c0f0c7210 */ /* 0x000fe40007ffe0ff */
.L_x_530:
[----:B------:R-:W-:Y:S01]  /*7a60*/  BAR.SYNC.DEFER_BLOCKING 0x0 ;  /* 0x0000000000007b1d */ /* 0x000fe20000010000 */
[----:B------:R-:W-:Y:S01]  /*7a70*/  USHF.L.U32 UR12, UR19, 0x7, URZ ;  /* 0x00000007130c7899 */ /* 0x000fe200080006ff */
[C---:B------:R-:W-:Y:S01]  /*7a80*/  VIADD R9, R197.reuse, 0x20 ;  /* 0x00000020c5097836 */ /* 0x040fe20000000000 */
[----:B------:R-:W-:Y:S01]  /*7a90*/  USHF.L.U32 UR14, UR19, 0x7, URZ ;  /* 0x00000007130e7899 */ /* 0x000fe200080006ff */
[C---:B------:R-:W-:Y:S01]  /*7aa0*/  VIADD R13, R197.reuse, 0x40 ;  /* 0x00000040c50d7836 */ /* 0x040fe20000000000 */
[----:B------:R-:W-:Y:S01]  /*7ab0*/  UIMAD.WIDE.U32 UR16, UR12, UR10, URZ ;  /* 0x0000000a0c1072a5 */ /* 0x000fe2000f8e00ff */
[----:B------:R-:W-:Y:S01]  /*7ac0*/  IADD3 R27, P2, PT, R197, 0x20, RZ ;  /* 0x00000020c51b7810 */ /* 0x000fe20007f5e0ff */
[----:B------:R-:W2:Y:S01]  /*7ad0*/  LDCU UR15, c[0x0][0x440] ;  /* 0x00008800ff0f77ac */ /* 0x000ea20008000800 */
[----:B------:R-:W-:Y:S01]  /*7ae0*/  BSSY.RECONVERGENT B0, `(.L_x_531) ;  /* 0x0000022000007945 */ /* 0x000fe20003800200 */
[----:B------:R-:W-:Y:S01]  /*7af0*/  VIADD R16, R229, -UR14 ;  /* 0x8000000ee5107c36 */ /* 0x000fe20008000000 */
[----:B------:R-:W-:Y:S01]  /*7b00*/  IADD3 R25, P1, PT, R197, 0x40, RZ ;  /* 0x00000040c5197810 */ /* 0x000fe20007f3e0ff */
[----:B------:R-:W-:Y:S01]  /*7b10*/  USHF.R.S32.HI UR13, URZ, 0x1f, UR12 ;  /* 0x0000001fff0d7899 */ /* 0x000fe2000801140c */
[----:B------:R-:W-:Y:S01]  /*7b20*/  IMAD.U32 R10, RZ, RZ, UR16 ;  /* 0x00000010ff0a7e24 */ /* 0x000fe2000f8e00ff */
[----:B------:R-:W3:Y:S01]  /*7b30*/  LDCU.64 UR4, c[0x0][0x5d8] ;  /* 0x0000bb00ff0477ac */ /* 0x000ee20008000a00 */
[----:B------:R-:W-:-:S02]  /*7b40*/  IMAD.U32 R11, RZ, RZ, UR17 ;  /* 0x00000011ff0b7e24 */ /* 0x000fc4000f8e00ff */
[----:B------:R-:W-:Y:S01]  /*7b50*/  IMAD.X R26, RZ, RZ, RZ, P2 ;  /* 0x000000ffff1a7224 */ /* 0x000fe200010e06ff */
[----:B------:R-:W-:Y:S01]  /*7b60*/  UIMAD UR16, UR13, UR10, URZ ;  /* 0x0000000a0d1072a4 */ /* 0x000fe2000f8e02ff */
[----:B------:R-:W-:Y:S01]  /*7b70*/  LOP3.LUT R19, R10, 0x38, R196, 0xf8, !PT ;  /* 0x000000380a137812 */ /* 0x000fe200078ef8c4 */
[----:B------:R-:W-:Y:S02]  /*7b80*/  VIADD R10, R197, 0x60 ;  /* 0x00000060c50a7836 */ /* 0x000fe40000000000 */
[----:B------:R-:W-:Y:S01]  /*7b90*/  UIMAD UR16, UR12, UR11, UR16 ;  /* 0x0000000b0c1072a4 */ /* 0x000fe2000f8e0210 */
[----:B------:R-:W-:Y:S01]  /*7ba0*/  IADD3 R18, P0, PT, R18, R19, RZ ;  /* 0x0000001312127210 */ /* 0x000fe20007f1e0ff */
[----:B-1----:R1:W4:Y:S01]  /*7bb0*/  LDS.128 R4, [R201+0x7000] ;  /* 0x00700000c9047984 */ /* 0x0023220000000c00 */
[----:B--2---:R-:W-:-:S03]  /*7bc0*/  ISETP.GE.AND P6, PT, R202, UR15, PT ;  /* 0x0000000fca007c0c */ /* 0x004fc6000bfc6270 */
[----:B------:R-:W-:Y:S01]  /*7bd0*/  IMAD.U32 R11, RZ, RZ, UR16 ;  /* 0x00000010ff0b7e24 */ /* 0x000fe2000f8e00ff */
[-C--:B------:R-:W-:Y:S02]  /*7be0*/  ISETP.GE.OR P5, PT, R9, R16.reuse, P6 ;  /* 0x000000100900720c */ /* 0x080fe400037a6670 */
[-C--:B------:R-:W-:Y:S02]  /*7bf0*/  ISETP.GE.OR P4, PT, R13, R16.reuse, P6 ;  /* 0x000000100d00720c */ /* 0x080fe40003786670 */
[-C--:B------:R-:W-:Y:S02]  /*7c00*/  ISETP.GE.OR P3, PT, R10, R16.reuse, P6 ;  /* 0x000000100a00720c */ /* 0x080fe40003766670 */
[C---:B------:R-:W-:Y:S02]  /*7c10*/  ISETP.GE.OR P6, PT, R197.reuse, R16, P6 ;  /* 0x00000010c500720c */ /* 0x040fe400037c6670 */
[----:B------:R-:W-:Y:S02]  /*7c20*/  IADD3.X R19, PT, PT, R8, UR17, R11, P0, !PT ;  /* 0x0000001108137c10 */ /* 0x000fe400087fe40b */
[----:B------:R-:W-:Y:S01]  /*7c30*/  IADD3 R24, P0, PT, R197, 0x60, RZ ;  /* 0x00000060c5187810 */ /* 0x000fe20007f1e0ff */
[----:B---3--:R-:W-:-:S04]  /*7c40*/  IMAD.WIDE.U32 R16, R188, UR4, R18 ;  /* 0x00000004bc107c25 */ /* 0x008fc8000f8e0012 */
[----:B------:R-:W-:-:S04]  /*7c50*/  IMAD R13, R188, UR5, R17 ;  /* 0x00000005bc0d7c24 */ /* 0x000fc8000f8e0211 */
[----:B-1----:R-:W-:Y:S05]  /*7c60*/  @P6 BRA `(.L_x_532) ;  /* 0x0000000000246947 */ /* 0x002fea0003800000 */
        /* <DEDUP_REMOVED lines=9> */
.L_x_532:
[----:B------:R-:W-:Y:S05]  /*7d00*/  BSYNC.RECONVERGENT B0 ;  /* 0x0000000000007941 */ /* 0x000fea0003800200 */
.L_x_531:
[----:B------:R-:W-:Y:S04]  /*7d10*/  BSSY.RECONVERGENT B0, `(.L_x_533) ;  /* 0x000000c000007945 */ /* 0x000fe80003800200 */
[----:B------:R-:W-:Y:S05]  /*7d20*/  @P5 BRA `(.L_x_534) ;  /* 0x0000000000285947 */ /* 0x000fea0003800000 */
[----:B------:R-:W2:Y:S01]  /*7d30*/  LDCU.64 UR4, c[0x0][0x560] ;  /* 0x0000ac00ff0477ac */ /* 0x000ea20008000a00 */
[----:B-1----:R-:W-:Y:S01]  /*7d40*/  MOV R10, R16 ;  /* 0x00000010000a7202 */ /* 0x002fe20000000f00 */
        /* <DEDUP_REMOVED lines=8> */
.L_x_534:
[----:B------:R-:W-:Y:S05]  /*7dd0*/  BSYNC.RECONVERGENT B0 ;  /* 0x0000000000007941 */ /* 0x000fea0003800200 */
.L_x_533:
[----:B--2-4-:R2:W3:Y:S01]  /*7de0*/  LDS.128 R4, [R201+0x8000] ;  /* 0x00800000c9047984 */ /* 0x0144e20000000c00 */
[----:B------:R-:W-:Y:S01]  /*7df0*/  BSSY.RECONVERGENT B0, `(.L_x_535) ;  /* 0x000000d000007945 */ /* 0x000fe20003800200 */
[----:B------:R-:W-:-:S03]  /*7e00*/  IADD3.X R28, PT, PT, RZ, RZ, RZ, P1, !PT ;  /* 0x000000ffff1c7210 */ /* 0x000fc60000ffe4ff */
[----:B------:R-:W-:Y:S05]  /*7e10*/  @P4 BRA `(.L_x_536) ;  /* 0x0000000000284947 */ /* 0x000fea0003800000 */
[----:B------:R-:W4:Y:S01]  /*7e20*/  LDCU.64 UR4, c[0x0][0x560] ;  /* 0x0000ac00ff0477ac */ /* 0x000f220008000a00 */
[----:B-1----:R-:W-:Y:S01]  /*7e30*/  MOV R10, R16 ;  /* 0x00000010000a7202 */ /* 0x002fe20000000f00 */
[----:B------:R-:W-:Y:S01]  /*7e40*/  IMAD R8, R28, UR10, RZ ;  /* 0x0000000a1c087c24 */ /* 0x000fe2000f8e02ff */
[----:B------:R-:W-:-:S03]  /*7e50*/  MOV R11, R13 ;  /* 0x0000000d000b7202 */ /* 0x000fc60000000f00 */
[C---:B------:R-:W-:Y:S02]  /*7e60*/  IMAD R8, R25.reuse, UR11, R8 ;  /* 0x0000000b19087c24 */ /* 0x040fe4000f8e0208 */
[----:B------:R-:W-:-:S05]  /*7e70*/  IMAD.WIDE.U32 R10, R25, UR10, R10 ;  /* 0x0000000a190a7c25 */ /* 0x000fca000f8e000a */
[----:B------:R-:W-:Y:S02]  /*7e80*/  IADD3 R8, PT, PT, R8, R11, RZ ;  /* 0x0000000b08087210 */ /* 0x000fe40007ffe0ff */
[----:B----4-:R-:W-:-:S04]  /*7e90*/  LEA R18, P1, R10, UR4, 0x1 ;  /* 0x000000040a127c11 */ /* 0x010fc8000f8208ff */
[----:B------:R-:W-:-:S05]  /*7ea0*/  LEA.HI.X R19, R10, UR5, R8, 0x1, P1 ;  /* 0x000000050a137c11 */ /* 0x000fca00088f0c08 */
[----:B---3--:R4:W-:Y:S04]  /*7eb0*/  STG.E.128 desc[UR20][R18.64], R4 ;  /* 0x0000000412007986 */ /* 0x0089e8000c101d14 */
.L_x_536:
[----:B------:R-:W-:Y:S05]  /*7ec0*/  BSYNC.RECONVERGENT B0 ;  /* 0x0000000000007941 */ /* 0x000fea0003800200 */
.L_x_535:
[----:B---34-:R3:W4:Y:S01]  /*7ed0*/  LDS.128 R4, [R201+0x9000] ;  /* 0x00900000c9047984 */ /* 0x0187220000000c00 */
[----:B------:R-:W-:Y:S01]  /*7ee0*/  BSSY.RECONVERGENT B0, `(.L_x_537) ;  /* 0x000000e000007945 */ /* 0x000fe20003800200 */
[----:B-1----:R-:W-:Y:S02]  /*7ef0*/  MOV R8, UR6 ;  /* 0x0000000600087c02 */ /* 0x002fe40008000f00 */
        /* <DEDUP_REMOVED lines=12> */
.L_x_538:
[----:B------:R-:W-:Y:S05]  /*7fc0*/  BSYNC.RECONVERGENT B0 ;  /* 0x0000000000007941 */ /* 0x000fea0003800200 */
.L_x_537:
[----:B-1--4-:R-:W-:Y:S01]  /*7fd0*/  MOV R4, R202 ;  /* 0x000000ca00047202 */ /* 0x012fe20000000f00 */
[----:B------:R-:W1:Y:S01]  /*7fe0*/  LDCU.64 UR4, c[0x0][0x5e0] ;  /* 0x0000bc00ff0477ac */ /* 0x000e620008000a00 */
[----:B------:R-:W-:Y:S01]  /*7ff0*/  MOV R5, RZ ;  /* 0x000000ff00057202 */ /* 0x000fe20000000f00 */
[----:B------:R-:W4:Y:S01]  /*8000*/  LDS.128 R20, [R201+0xa000] ;  /* 0x00a00000c9147984 */ /* 0x000f220000000c00 */
[----:B------:R-:W-:Y:S01]  /*8010*/  BSSY.RECONVERGENT B0, `(.L_x_539) ;  /* 0x000001d000007945 */ /* 0x000fe20003800200 */
[----:B------:R-:W-:Y:S01]  /*8020*/  UIMAD UR13, UR13, UR6, URZ ;  /* 0x000000060d0d72a4 */ /* 0x000fe2000f8e02ff */
[----:B------:R-:W-:Y:S01]  /*8030*/  IMAD.WIDE.U32 R8, R8, UR12, R4 ;  /* 0x0000000c08087c25 */ /* 0x000fe2000f8e0004 */
[----:B------:R2:W2:Y:S02]  /*8040*/  LDS.128 R16, [R201+0xb000] ;  /* 0x00b00000c9107984 */ /* 0x0004a40000000c00 */
[----:B------:R-:W-:Y:S01]  /*8050*/  UIMAD UR13, UR12, UR7, UR13 ;  /* 0x000000070c0d72a4 */ /* 0x000fe2000f8e020d */
[----:B------:R-:W3:Y:S01]  /*8060*/  @!P6 LDC.64 R4, c[0x0][0x568] ;  /* 0x00015a00ff04eb82 */ /* 0x000ee20000000a00 */
[----:B------:R-:W-:-:S04]  /*8070*/  IADD3 R30, P0, PT, R14, R8, RZ ;  /* 0x000000080e1e7210 */ /* 0x000fc80007f1e0ff */
[----:B------:R-:W-:Y:S02]  /*8080*/  IADD3.X R31, PT, PT, R12, UR13, R9, P0, !PT ;  /* 0x0000000d0c1f7c10 */ /* 0x000fe400087fe409 */
[----:B------:R2:W2:Y:S01]  /*8090*/  LDS.128 R12, [R201+0xc000] ;  /* 0x00c00000c90c7984 */ /* 0x0004a20000000c00 */
[----:B-1----:R-:W-:-:S03]  /*80a0*/  IMAD.WIDE.U32 R30, R188, UR4, R30 ;  /* 0x00000004bc1e7c25 */ /* 0x002fc6000f8e001e */
[----:B------:R1:W1:Y:S01]  /*80b0*/  LDS.128 R8, [R201+0xd000] ;  /* 0x00d00000c9087984 */ /* 0x0002620000000c00 */
[----:B------:R-:W-:Y:S01]  /*80c0*/  IMAD R33, R188, UR5, R31 ;  /* 0x00000005bc217c24 */ /* 0x000fe2000f8e021f */
[----:B------:R-:W-:-:S05]  /*80d0*/  @!P6 MOV R32, R30 ;  /* 0x0000001e0020e202 */ /* 0x000fca0000000f00 */
[----:B------:R-:W-:-:S04]  /*80e0*/  @!P6 IMAD.WIDE.U32 R34, R197, UR6, R32 ;  /* 0x00000006c522ec25 */ /* 0x000fc8000f8e0020 */
[----:B------:R-:W-:Y:S01]  /*80f0*/  @!P6 IMAD R6, R197, UR7, R35 ;  /* 0x00000007c506ec24 */ /* 0x000fe2000f8e0223 */
[----:B---3--:R-:W-:-:S04]  /*8100*/  @!P6 LEA R4, P0, R34, R4, 0x1 ;  /* 0x000000042204e211 */ /* 0x008fc800078008ff */
[----:B------:R-:W-:-:S05]  /*8110*/  @!P6 LEA.HI.X R5, R34, R5, R6, 0x1, P0 ;  /* 0x000000052205e211 */ /* 0x000fca00000f0c06 */
[----:B----4-:R3:W-:Y:S01]  /*8120*/  @!P6 STG.E.128 desc[UR20][R4.64], R20 ;  /* 0x000000140400e986 */ /* 0x0107e2000c101d14 */
[----:B-12---:R-:W-:Y:S05]  /*8130*/  @P5 BRA `(.L_x_540) ;  /* 0x0000000000285947 */ /* 0x006fea0003800000 */
[----:B------:R-:W1:Y:S01]  /*8140*/  LDCU.64 UR4, c[0x0][0x568] ;  /* 0x0000ad00ff0477ac */ /* 0x000e620008000a00 */
[----:B------:R-:W-:Y:S01]  /*8150*/  MOV R6, R30 ;  /* 0x0000001e00067202 */ /* 0x000fe20000000f00 */
[----:B---3--:R-:W-:Y:S01]  /*8160*/  IMAD R4, R26, UR6, RZ ;  /* 0x000000061a047c24 */ /* 0x008fe2000f8e02ff */
[----:B------:R-:W-:-:S03]  /*8170*/  MOV R7, R33 ;  /* 0x0000002100077202 */ /* 0x000fc60000000f00 */
[C---:B------:R-:W-:Y:S02]  /*8180*/  IMAD R4, R27.reuse, UR7, R4 ;  /* 0x000000071b047c24 */ /* 0x040fe4000f8e0204 */
[----:B------:R-:W-:-:S05]  /*8190*/  IMAD.WIDE.U32 R6, R27, UR6, R6 ;  /* 0x000000061b067c25 */ /* 0x000fca000f8e0006 */
[----:B------:R-:W-:Y:S02]  /*81a0*/  IADD3 R4, PT, PT, R4, R7, RZ ;  /* 0x0000000704047210 */ /* 0x000fe40007ffe0ff */
[----:B-1----:R-:W-:-:S04]  /*81b0*/  LEA R20, P0, R6, UR4, 0x1 ;  /* 0x0000000406147c11 */ /* 0x002fc8000f8008ff */
[----:B------:R-:W-:-:S05]  /*81c0*/  LEA.HI.X R21, R6, UR5, R4, 0x1, P0 ;  /* 0x0000000506157c11 */ /* 0x000fca00080f0c04 */
[----:B------:R1:W-:Y:S04]  /*81d0*/  STG.E.128 desc[UR20][R20.64], R16 ;  /* 0x0000001014007986 */ /* 0x0003e8000c101d14 */
.L_x_540:
[----:B------:R-:W-:Y:S05]  /*81e0*/  BSYNC.RECONVERGENT B0 ;  /* 0x0000000000007941 */ /* 0x000fea0003800200 */
.L_x_539:
[----:B------:R-:W-:Y:S04]  /*81f0*/  BSSY.RECONVERGENT B0, `(.L_x_541) ;  /* 0x000000c000007945 */ /* 0x000fe80003800200 */
[----:B------:R-:W-:Y:S05]  /*8200*/  @P4 BRA `(.L_x_542) ;  /* 0x0000000000284947 */ /* 0x000fea0003800000 */
        /* <DEDUP_REMOVED lines=10> */
.L_x_542:
[----:B------:R-:W-:Y:S05]  /*82b0*/  BSYNC.RECONVERGENT B0 ;  /* 0x0000000000007941 */ /* 0x000fea0003800200 */
.L_x_541:
[----:B------:R-:W-:Y:S05]  /*82c0*/  @P3 BRA `(.L_x_491) ;  /* 0x0000000000283947 */ /* 0x000fea0003800000 */
[----:B------:R-:W4:Y:S01]  /*82d0*/  LDCU.64 UR4, c[0x0][0x568] ;  /* 0x0000ad00ff0477ac */ /* 0x000f220008000a00 */
[----:B---3--:R-:W-:Y:S01]  /*82e0*/  MOV R4, R30 ;  /* 0x0000001e00047202 */ /* 0x008fe20000000f00 */
[----:B------:R-:W-:Y:S01]  /*82f0*/  IMAD R29, R29, UR6, RZ ;  /* 0x000000061d1d7c24 */ /* 0x000fe2000f8e02ff */
[----:B------:R-:W-:-:S03]  /*8300*/  MOV R5, R33 ;  /* 0x0000002100057202 */ /* 0x000fc60000000f00 */
[C---:B------:R-:W-:Y:S02]  /*8310*/  IMAD R29, R24.reuse, UR7, R29 ;  /* 0x00000007181d7c24 */ /* 0x040fe4000f8e021d */
[----:B------:R-:W-:-:S05]  /*8320*/  IMAD.WIDE.U32 R4, R24, UR6, R4 ;  /* 0x0000000618047c25 */ /* 0x000fca000f8e0004 */
[----:B------:R-:W-:Y:S02]  /*8330*/  IADD3 R29, PT, PT, R29, R5, RZ ;  /* 0x000000051d1d7210 */ /* 0x000fe40007ffe0ff */
[----:B----4-:R-:W-:-:S04]  /*8340*/  LEA R6, P0, R4, UR4, 0x1 ;  /* 0x0000000404067c11 */ /* 0x010fc8000f8008ff */
[----:B------:R-:W-:-:S05]  /*8350*/  LEA.HI.X R7, R4, UR5, R29, 0x1, P0 ;  /* 0x0000000504077c11 */ /* 0x000fca00080f0c1d */
[----:B------:R4:W-:Y:S04]  /*8360*/  STG.E.128 desc[UR20][R6.64], R8 ;  /* 0x0000000806007986 */ /* 0x0009e8000c101d14 */
.L_x_491:
[----:B------:R-:W-:Y:S05]  /*8370*/  BSYNC.RECONVERGENT B1 ;  /* 0x0000000000017941 */ /* 0x000fea0003800200 */
.L_x_465:
[----:B------:R-:W3:Y:S01]  /*8380*/  LDCU UR5, c[0x0][0x438] ;  /* 0x00008700ff0577ac */ /* 0x000ee20008000800 */
[----:B----4-:R-:W4:Y:S01]  /*8390*/  LDC R9, c[0x0][0x438] ;  /* 0x00010e00ff097b82 */ /* 0x010f220000000800 */
[----:B------:R-:W1:Y:S01]  /*83a0*/  LDCU UR6, c[0x0][0x370] ;  /* 0x00006e00ff0677ac */ /* 0x000e620008000800 */
[----:B---3--:R-:W-:-:S04]  /*83b0*/  UIADD3 UR5, UPT, UPT, UR5, 0x7f, URZ ;  /* 0x0000007f05057890 */ /* 0x008fc8000fffe0ff */
[----:B------:R-:W-:Y:S02]  /*83c0*/  USHF.R.S32.HI UR4, URZ, 0x1f, UR5 ;  /* 0x0000001fff047899 */ /* 0x000fe40008011405 */
[----:B-1----:R-:W-:Y:S02]  /*83d0*/  UIADD3 UR19, UPT, UPT, UR6, UR19, URZ ;  /* 0x0000001306137290 */ /* 0x002fe4000fffe0ff */
[----:B------:R-:W-:-:S04]  /*83e0*/  ULEA.HI UR4, UR4, UR5, URZ, 0x7 ;  /* 0x0000000504047291 */ /* 0x000fc8000f8f38ff */
[----:B------:R-:W-:-:S04]  /*83f0*/  USHF.R.S32.HI UR4, URZ, 0x7, UR4 ;  /* 0x00000007ff047899 */ /* 0x000fc80008011404 */
[----:B------:R-:W-:-:S09]  /*8400*/  UISETP.GE.AND UP0, UPT, UR19, UR4, UPT ;  /* 0x000000041300728c */ /* 0x000fd2000bf06270 */
[----:B------:R-:W-:Y:S05]  /*8410*/  BRA.U !UP0, `(.L_x_543) ;  /* 0xffffff81088c7547 */ /* 0x000fea000b83ffff */
[----:B------:R-:W-:Y:S05]  /*8420*/  EXIT ;  /* 0x000000000000794d */ /* 0x000fea0003800000 */
.L_x_544:
        /* <DEDUP_REMOVED lines=13> */
.L_x_1412:


//--------------------- .text._ZN5flash44flash_bwd_dq_dk_dv_loop_seqk_parallel_kernelI23Flash_bwd_kernel_traitsILi64ELi64ELi128ELi8ELi2ELi4ELi4ELb1ELb0EN7cutlass6half_tE19Flash_kernel_traitsILi64ELi64ELi128ELi8ES3_EELb0ELb1ELb0ELb0ELb0ELb0ELb1EEEvNS_16Flash_bwd_paramsE --------------------------
	.section	.text._ZN5flash44flash_bwd_dq_dk_dv_loop_seqk_parallel_kernelI23Flash_bwd_kernel_traitsILi64ELi64ELi128ELi8ELi2ELi4ELi4ELb1ELb0EN7cutlass6half_tE19Flash_kernel_traitsILi64ELi64ELi128ELi8ES3_EELb0ELb1ELb0ELb0ELb0ELb0ELb1EEEvNS_16Flash_bwd_paramsE,"ax",@progbits
	.align	128
        .global         _ZN5flash44flash_bwd_dq_dk_dv_loop_seqk_parallel_kernelI23Flash_bwd_kernel_traitsILi64ELi64ELi128ELi8ELi2ELi4ELi4ELb1ELb0EN7cutlass6half_tE19Flash_kernel_traitsILi64ELi64ELi128ELi8ES3_EELb0ELb1ELb0ELb0ELb0ELb0ELb1EEEvNS_16Flash_bwd_paramsE
        .type           _ZN5flash44flash_bwd_dq_dk_dv_loop_seqk_parallel_kernelI23Flash_bwd_kernel_traitsILi64ELi64ELi128ELi8ELi2ELi4ELi4ELb1ELb0EN7cutlass6half_tE19Flash_kernel_traitsILi64ELi64ELi128ELi8ES3_EELb0ELb1ELb0ELb0ELb0ELb0ELb1EEEvNS_16Flash_bwd_paramsE,@function
        .size           _ZN5flash44flash_bwd_dq_dk_dv_loop_seqk_parallel_kernelI23Flash_bwd_kernel_traitsILi64ELi64ELi128ELi8ELi2ELi4ELi4ELb1ELb0EN7cutlass6half_tE19Flash_kernel_traitsILi64ELi64ELi128ELi8ES3_EELb0ELb1ELb0ELb0ELb0ELb0ELb1EEEvNS_16Flash_bwd_paramsE,(.L_x_1413 - _ZN5flash44flash_bwd_dq_dk_dv_loop_seqk_parallel_kernelI23Flash_bwd_kernel_traitsILi64ELi64ELi128ELi8ELi2ELi4ELi4ELb1ELb0EN7cutlass6half_tE19Flash_kernel_traitsILi64ELi64ELi128ELi8ES3_EELb0ELb1ELb0ELb0ELb0ELb0ELb1EEEvNS_16Flash_bwd_paramsE)
        .other          _ZN5flash44flash_bwd_dq_dk_dv_loop_seqk_parallel_kernelI23Flash_bwd_kernel_traitsILi64ELi64ELi128ELi8ELi2ELi4ELi4ELb1ELb0EN7cutlass6half_tE19Flash_kernel_traitsILi64ELi64ELi128ELi8ES3_EELb0ELb1ELb0ELb0ELb0ELb0ELb1EEEvNS_16Flash_bwd_paramsE,@"STO_CUDA_ENTRY STV_DEFAULT"
_ZN5flash44flash_bwd_dq_dk_dv_loop_seqk_parallel_kernelI23Flash_bwd_kernel_traitsILi64ELi64ELi128ELi8ELi2ELi4ELi4ELb1ELb0EN7cutlass6half_tE19Flash_kernel_traitsILi64ELi64ELi128ELi8ES3_EELb0ELb1ELb0ELb0ELb0ELb0ELb1EEEvNS_16Flash_bwd_paramsE:
.text._ZN5flash44flash_bwd_dq_dk_dv_loop_seqk_parallel_kernelI23Flash_bwd_kernel_traitsILi64ELi64ELi128ELi8ELi2ELi4ELi4ELb1ELb0EN7cutlass6half_tE19Flash_kernel_traitsILi64ELi64ELi128ELi8ES3_EELb0ELb1ELb0ELb0ELb0ELb0ELb1EEEvNS_16Flash_bwd_paramsE:
        /* <DEDUP_REMOVED lines=10> */
[----:B------:R-:W1:Y:S01]  /*00a0*/  S2R R3, SR_TID.X ;  /* 0x0000000000037919 */ /* 0x000e620000002100 */
[----:B------:R-:W2:Y:S01]  /*00b0*/  S2UR UR7, SR_CgaCtaId ;  /* 0x00000000000779c3 */ /* 0x000ea20000008800 */
[----:B------:R-:W3:Y:S01]  /*00c0*/  LDCU UR12, c[0x0][0x438] ;  /* 0x00008700ff0c77ac */ /* 0x000ee20008000800 */
[----:B------:R-:W-:Y:S01]  /*00d0*/  IMAD.U32 R252, RZ, RZ, UR13 ;  /* 0x0000000dfffc7e24 */ /* 0x000fe2000f8e00ff */
[----:B------:R-:W-:Y:S01]  /*00e0*/  UMOV UR8, 0x400 ;  /* 0x0000040000087882 */ /* 0x000fe20000000000 */
[----:B------:R-:W-:Y:S01]  /*00f0*/  UMOV UR5, 0x400 ;  /* 0x0000040000057882 */ /* 0x000fe20000000000 */
[----:B------:R-:W-:-:S03]  /*0100*/  UMOV UR14, 0x400 ;  /* 0x00000400000e7882 */ /* 0x000fc60000000000 */
[----:B------:R-:W4:Y:S01]  /*0110*/  S2UR UR4, SR_CgaCtaId ;  /* 0x00000000000479c3 */ /* 0x000f220000008800 */
[----:B------:R-:W1:Y:S01]  /*0120*/  LDCU.64 UR28, c[0x0][0x358] ;  /* 0x00006b00ff1c77ac */ /* 0x000e620008000a00 */
[----:B------:R-:W1:Y:S06]  /*0130*/  LDCU.64 UR10, c[0x0][0x460] ;  /* 0x00008c00ff0a77ac */ /* 0x000e6c0008000a00 */
[----:B------:R-:W5:Y:S01]  /*0140*/  S2UR UR6, SR_CgaCtaId ;  /* 0x00000000000679c3 */ /* 0x000f620000008800 */
[----:B---3--:R-:W-:-:S07]  /*0150*/  IMAD.U32 R8, RZ, RZ, UR12 ;  /* 0x0000000cff087e24 */ /* 0x008fce000f8e00ff */
[----:B------:R-:W3:Y:S01]  /*0160*/  S2UR UR26, SR_CTAID.X ;  /* 0x00000000001a79c3 */ /* 0x000ee20000002500 */
[----:B--2---:R-:W-:Y:S01]  /*0170*/  ULEA UR7, UR7, UR8, 0x18 ;  /* 0x0000000807077291 */ /* 0x004fe2000f8ec0ff */
[----:B------:R-:W2:Y:S01]  /*0180*/  LDCU.64 UR8, c[0x0][0x470] ;  /* 0x00008e00ff0877ac */ /* 0x000ea20008000a00 */
[----:B-1----:R-:W-:-:S05]  /*0190*/  IMAD.SHL.U32 R0, R3, 0x10, RZ ;  /* 0x0000001003007824 */ /* 0x002fca00078e00ff */
[----:B------:R-:W1:Y:S01]  /*01a0*/  S2UR UR25, SR_CTAID.Y ;  /* 0x00000000001979c3 */ /* 0x000e620000002600 */
[C---:B------:R-:W-:Y:S01]  /*01b0*/  IMAD.SHL.U32 R6, R3.reuse, 0x20, RZ ;  /* 0x0000002003067824 */ /* 0x040fe200078e00ff */
[C---:B------:R-:W-:Y:S01]  /*01c0*/  LOP3.LUT P0, RZ, R3.reuse, 0x8, RZ, 0xc0, !PT ;  /* 0x0000000803ff7812 */ /* 0x040fe2000780c0ff */
[C---:B------:R-:W-:Y:S01]  /*01d0*/  IMAD.SHL.U32 R2, R3.reuse, 0x2, RZ ;  /* 0x0000000203027824 */ /* 0x040fe200078e00ff */
[----:B------:R-:W-:Y:S01]  /*01e0*/  LOP3.LUT R0, R0, 0x1c0, RZ, 0xc0, !PT ;  /* 0x000001c000007812 */ /* 0x000fe200078ec0ff */
[C---:B------:R-:W-:Y:S01]  /*01f0*/  IMAD.SHL.U32 R119, R3.reuse, 0x8, RZ ;  /* 0x0000000803777824 */ /* 0x040fe200078e00ff */
[----:B------:R-:W-:Y:S01]  /*0200*/  LOP3.LUT R4, R6, 0x7400, RZ, 0xc0, !PT ;  /* 0x0000740006047812 */ /* 0x000fe200078ec0ff */
[----:B------:R-:W-:Y:S01]  /*0210*/  IMAD.SHL.U32 R5, R3, 0x40, RZ ;  /* 0x0000004003057824 */ /* 0x000fe200078e00ff */
[--C-:B------:R-:W-:Y:S01]  /*0220*/  LOP3.LUT R0, R0, 0x38, R2.reuse, 0xf8, !PT ;  /* 0x0000003800007812 */ /* 0x100fe200078ef802 */
[----:B------:R-:W1:Y:S01]  /*0230*/  S2UR UR24, SR_CTAID.Z ;  /* 0x00000000001879c3 */ /* 0x000e620000002700 */
[----:B------:R-:W-:Y:S01]  /*0240*/  LOP3.LUT R2, R4, 0x6, R2, 0xf8, !PT ;  /* 0x0000000604027812 */ /* 0x000fe200078ef802 */
[----:B----4-:R-:W-:Y:S01]  /*0250*/  ULEA UR4, UR4, UR5, 0x18 ;  /* 0x0000000504047291 */ /* 0x010fe2000f8ec0ff */
[----:B------:R-:W-:Y:S01]  /*0260*/  SHF.R.U32.HI R4, RZ, 0x1, R3 ;  /* 0x00000001ff047819 */ /* 0x000fe20000011603 */
[----:B-----5:R-:W-:Y:S01]  /*0270*/  ULEA UR6, UR6, UR14, 0x18 ;  /* 0x0000000e06067291 */ /* 0x020fe2000f8ec0ff */
[----:B------:R-:W-:Y:S01]  /*0280*/  LOP3.LUT R119, R119, 0x38, RZ, 0xc0, !PT ;  /* 0x0000003877777812 */ /* 0x000fe200078ec0ff */
[----:B------:R-:W-:Y:S01]  /*0290*/  UMOV UR5, URZ ;  /* 0x000000ff00057c82 */ /* 0x000fe20008000000 */
[----:B------:R-:W-:-:S02]  /*02a0*/  LOP3.LUT R0, R0, 0x20, R4, 0x78, !PT ;  /* 0x0000002000007812 */ /* 0x000fc400078e7804 */
[----:B------:R-:W-:Y:S02]  /*02b0*/  LOP3.LUT R174, R5, 0x200, RZ, 0xc0, !PT ;  /* 0x0000020005ae7812 */ /* 0x000fe400078ec0ff */
[----:B------:R-:W-:Y:S02]  /*02c0*/  LOP3.LUT R0, R2, R0, RZ, 0xfc, !PT ;  /* 0x0000000002007212 */ /* 0x000fe400078efcff */
[----:B------:R-:W-:Y:S02]  /*02d0*/  LOP3.LUT R2, R119, 0x1c0, R5, 0xf8, !PT ;  /* 0x000001c077027812 */ /* 0x000fe400078ef805 */
[----:B------:R-:W-:Y:S02]  /*02e0*/  LEA R200, R0, UR7, 0x1 ;  /* 0x0000000700c87c11 */ /* 0x000fe4000f8e08ff */
[----:B------:R-:W-:Y:S02]  /*02f0*/  LOP3.LUT R174, R174, 0xc00, R6, 0xf8, !PT ;  /* 0x00000c00aeae7812 */ /* 0x000fe400078ef806 */
[----:B------:R-:W-:Y:S01]  /*0300*/  LOP3.LUT R2, R2, 0x8, R4, 0x78, !PT ;  /* 0x0000000802027812 */ /* 0x000fe200078e7804 */
[C---:B------:R-:W-:Y:S01]  /*0310*/  VIADD R0, R200.reuse, 0xe000 ;  /* 0x0000e000c8007836 */ /* 0x040fe20000000000 */
[----:B------:R-:W-:Y:S01]  /*0320*/  SHF.R.U32.HI R3, RZ, 0x2, R3 ;  /* 0x00000002ff037819 */ /* 0x000fe20000011603 */
[----:B------:R-:W-:Y:S01]  /*0330*/  VIADD R198, R200, 0xe020 ;  /* 0x0000e020c8c67836 */ /* 0x000fe20000000000 */
[----:B------:R-:W-:Y:S01]  /*0340*/  LOP3.LUT R248, R4, 0x10, RZ, 0xc0, !PT ;  /* 0x0000001004f87812 */ /* 0x000fe200078ec0ff */
[----:B------:R-:W-:Y:S01]  /*0350*/  @P0 VIADD R198, R0, 0xffffffe0 ;  /* 0xffffffe000c60836 */ /* 0x000fe20000000000 */
[----:B------:R-:W-:-:S02]  /*0360*/  LOP3.LUT R174, R174, R2, RZ, 0xfc, !PT ;  /* 0x00000002aeae7212 */ /* 0x000fc400078efcff */
[----:B------:R-:W-:Y:S02]  /*0370*/  LOP3.LUT R248, R248, 0x7, R3, 0xf8, !PT ;  /* 0x00000007f8f87812 */ /* 0x000fe400078ef803 */
[----:B------:R-:W-:Y:S01]  /*0380*/  LEA R174, R174, UR7, 0x1 ;  /* 0x00000007aeae7c11 */ /* 0x000fe2000f8e08ff */
[----:B-123--:R-:W-:-:S06]  /*0390*/  UMOV UR7, URZ ;  /* 0x000000ff00077c82 */ /* 0x00efcc0008000000 */
.L_x_624:
[----:B------:R-:W1:Y:S01]  /*03a0*/  S2R R35, SR_CTAID.Y ;  /* 0x0000000000237919 */ /* 0x000e620000002600 */
[----:B------:R-:W2:Y:S01]  /*03b0*/  LDCU.64 UR12, c[0x0][0x478] ;  /* 0x00008f00ff0c77ac */ /* 0x000ea20008000a00 */
[----:B------:R-:W-:Y:S01]  /*03c0*/  ISETP.NE.U32.AND P1, PT, RZ, UR8, PT ;  /* 0x00000008ff007c0c */ /* 0x000fe2000bf25070 */
[----:B------:R-:W3:Y:S01]  /*03d0*/  LDC.U8 R13, c[0x0][0x532] ;  /* 0x00014c80ff0d7b82 */ /* 0x000ee20000000000 */
[----:B------:R-:W-:Y:S01]  /*03e0*/  ISETP.NE.U32.AND P4, PT, RZ, UR10, PT ;  /* 0x0000000aff007c0c */ /* 0x000fe2000bf85070 */
[----:B------:R-:W-:Y:S01]  /*03f0*/  IMAD.MOV.U32 R41, RZ, RZ, RZ ;  /* 0x000000ffff297224 */ /* 0x000fe200078e00ff */
[----:B------:R-:W-:Y:S02]  /*0400*/  ISETP.NE.AND.EX P1, PT, RZ, UR9, PT, P1 ;  /* 0x00000009ff007c0c */ /* 0x000fe4000bf25310 */
[----:B------:R-:W-:-:S03]  /*0410*/  ISETP.NE.AND.EX P4, PT, RZ, UR11, PT, P4 ;  /* 0x0000000bff007c0c */ /* 0x000fc6000bf85340 */
[----:B------:R-:W4:Y:S01]  /*0420*/  LDC.64 R6, c[0x0][0x468] ;  /* 0x00011a00ff067b82 */ /* 0x000f220000000a00 */
[----:B--2---:R-:W-:-:S07]  /*0430*/  ISETP.NE.U32.AND P3, PT, RZ, UR12, PT ;  /* 0x0000000cff007c0c */ /* 0x004fce000bf65070 */
[----:B------:R-:W2:Y:S01]  /*0440*/  LDC.64 R14, c[0x0][0x460] ;  /* 0x00011800ff0e7b82 */ /* 0x000ea20000000a00 */
[----:B------:R-:W-:Y:S01]  /*0450*/  ISETP.NE.AND.EX P3, PT, RZ, UR13, PT, P3 ;  /* 0x0000000dff007c0c */ /* 0x000fe2000bf65330 */
[----:B-1----:R-:W-:Y:S01]  /*0460*/  IMAD.SHL.U32 R11, R35, 0x4, RZ ;  /* 0x00000004230b7824 */ /* 0x002fe200078e00ff */
[----:B------:R-:W-:-:S11]  /*0470*/  SHF.R.U32.HI R12, RZ, 0x1e, R35 ;  /* 0x0000001eff0c7819 */ /* 0x000fd60000011623 */
[C---:B------:R-:W-:Y:S02]  /*0480*/  @P3 IADD3 R2, P2, PT, R11.reuse, UR12, RZ ;  /* 0x0000000c0b023c10 */ /* 0x040fe4000ff5e0ff */
[----:B------:R-:W-:Y:S02]  /*0490*/  @P1 IADD3 R4, P0, PT, R11, UR8, RZ ;  /* 0x000000080b041c10 */ /* 0x000fe4000ff1e0ff */
[C---:B------:R-:W-:Y:S02]  /*04a0*/  @P3 IADD3.X R3, PT, PT, R12.reuse, UR13, RZ, P2, !PT ;  /* 0x0000000d0c033c10 */ /* 0x040fe400097fe4ff */
[----:B------:R-:W-:Y:S02]  /*04b0*/  ISETP.NE.U32.AND P2, PT, RZ, UR10, PT ;  /* 0x0000000aff007c0c */ /* 0x000fe4000bf45070 */
[----:B------:R-:W-:Y:S01]  /*04c0*/  @P1 IADD3.X R5, PT, PT, R12, UR9, RZ, P0, !PT ;  /* 0x000000090c051c10 */ /* 0x000fe200087fe4ff */
[----:B------:R2:W2:Y:S01]  /*04d0*/  @P3 LDG.E R0, desc[UR28][R2.64] ;  /* 0x0000001c02003981 */ /* 0x0004a2000c1e1900 */
[----:B------:R-:W-:Y:S01]  /*04e0*/  ISETP.NE.AND.EX P0, PT, RZ, UR11, PT, P2 ;  /* 0x0000000bff007c0c */ /* 0x000fe2000bf05320 */
[----:B------:R-:W-:Y:S01]  /*04f0*/  IMAD.MOV.U32 R9, RZ, RZ, -0x1 ;  /* 0xffffffffff097424 */ /* 0x000fe200078e00ff */
[----:B---3--:R-:W-:Y:S01]  /*0500*/  ISETP.NE.AND P5, PT, R13, RZ, PT ;  /* 0x000000ff0d00720c */ /* 0x008fe20003fa5270 */
[----:B------:R1:W3:Y:S01]  /*0510*/  @P1 LDG.E R41, desc[UR28][R4.64] ;  /* 0x0000001c04291981 */ /* 0x0002e2000c1e1900 */
[----:B----4-:R-:W-:-:S04]  /*0520*/  ISETP.EQ.U32.AND P2, PT, R6, RZ, PT ;  /* 0x000000ff0600720c */ /* 0x010fc80003f42070 */
[----:B------:R-:W-:Y:S01]  /*0530*/  ISETP.EQ.OR.EX P2, PT, R7, RZ, !P5, P2 ;  /* 0x000000ff0700720c */ /* 0x000fe20006f42720 */
[----:B------:R-:W-:Y:S02]  /*0540*/  IMAD.MOV.U32 R42, RZ, RZ, -0x1 ;  /* 0xffffffffff2a7424 */ /* 0x000fe400078e00ff */
[----:B--2---:R-:W-:Y:S01]  /*0550*/  IMAD.WIDE.U32 R2, R35, 0x4, R14 ;  /* 0x0000000423027825 */ /* 0x004fe200078e000e */
[----:B-1----:R-:W1:Y:S04]  /*0560*/  @!P3 LDC.64 R4, c[0x0][0x488] ;  /* 0x00012200ff04bb82 */ /* 0x002e680000000a00 */
[----:B------:R-:W5:Y:S04]  /*0570*/  @P0 LDG.E R9, desc[UR28][R2.64] ;  /* 0x0000001c02090981 */ /* 0x000f68000c1e1900 */
[----:B------:R2:W5:Y:S02]  /*0580*/  @P4 LDG.E R10, desc[UR28][R2.64+0x4] ;  /* 0x0000041c020a4981 */ /* 0x000564000c1e1900 */
[----:B--2---:R-:W-:-:S02]  /*0590*/  IADD3 R2, P1, PT, R11, R6, RZ ;  /* 0x000000060b027210 */ /* 0x004fc40007f3e0ff */
[----:B------:R-:W2:Y:S03]  /*05a0*/  @!P3 LDC R11, c[0x0][0x43c] ;  /* 0x00010f00ff0bbb82 */ /* 0x000ea60000000800 */
[----:B------:R-:W-:-:S05]  /*05b0*/  IMAD.X R3, R12, 0x1, R7, P1 ;  /* 0x000000010c037824 */ /* 0x000fca00008e0607 */
[----:B------:R-:W4:Y:S01]  /*05c0*/  @!P2 LDG.E R42, desc[UR28][R2.64] ;  /* 0x0000001c022aa981 */ /* 0x000f22000c1e1900 */
[----:B------:R-:W3:Y:S01]  /*05d0*/  @!P4 LDC R195, c[0x0][0x434] ;  /* 0x00010d00ffc3cb82 */ /* 0x000ee20000000800 */
[----:B------:R-:W-:-:S04]  /*05e0*/  ISETP.NE.U32.AND P2, PT, R6, RZ, PT ;  /* 0x000000ff0600720c */ /* 0x000fc80003f45070 */
[----:B------:R-:W-:Y:S02]  /*05f0*/  ISETP.NE.AND.EX P2, PT, R7, RZ, PT, P2 ;  /* 0x000000ff0700720c */ /* 0x000fe40003f45320 */
[----:B-1----:R-:W-:-:S04]  /*0600*/  @!P3 ISETP.NE.U32.AND P1, PT, R4, RZ, PT ;  /* 0x000000ff0400b20c */ /* 0x002fc80003f25070 */
[----:B------:R-:W-:-:S04]  /*0610*/  @!P3 ISETP.NE.AND.EX P1, PT, R5, RZ, PT, P1 ;  /* 0x000000ff0500b20c */ /* 0x000fc80003f25310 */
[----:B--2---:R-:W-:Y:S01]  /*0620*/  @!P3 SEL R4, R11, RZ, P1 ;  /* 0x000000ff0b04b207 */ /* 0x004fe20000800000 */
[----:B---3--:R1:W-:Y:S01]  /*0630*/  STL [R1], R41 ;  /* 0x0000002901007387 */ /* 0x0083e20000100800 */
[----:B------:R-:W-:-:S03]  /*0640*/  @P3 IMAD.IADD R204, R0, 0x1, -R41 ;  /* 0x0000000100cc3824 */ /* 0x000fc600078e0a29 */
[----:B----4-:R1:W-:Y:S01]  /*0650*/  STL [R1+0xc], R42 ;  /* 0x00000c2a01007387 */ /* 0x0103e20000100800 */
[----:B------:R-:W-:Y:S05]  /*0660*/  @!P2 BRA `(.L_x_545) ;  /* 0x00000000000ca947 */ /* 0x000fea0003800000 */
[----:B------:R-:W2:Y:S02]  /*0670*/  @P5 LDG.E R0, desc[UR28][R2.64+0x4] ;  /* 0x0000041c02005981 */ /* 0x000ea4000c1e1900 */
[----:B--2---:R-:W-:-:S06]  /*0680*/  @P5 IADD3 R8, PT, PT, R0, -R42, RZ ;  /* 0x8000002a00085210 */ /* 0x004fcc0007ffe0ff */
[----:B------:R2:W5:Y:S02]  /*0690*/  @!P5 LDG.E R8, desc[UR28][R2.64] ;  /* 0x0000001c0208d981 */ /* 0x000564000c1e1900 */
.L_x_545:
[----:B------:R-:W-:Y:S01]  /*06a0*/  IMAD.SHL.U32 R19, R252, 0x80, RZ ;  /* 0x00000080fc137824 */ /* 0x000fe200078e00ff */
[----:B-----5:R-:W-:Y:S01]  /*06b0*/  @!P3 IADD3 R204, PT, PT, R4, R8, -R41 ;  /* 0x0000000804ccb210 */ /* 0x020fe20007ffe829 */
[----:B------:R-:W-:-:S03]  /*06c0*/  @P4 IMAD.IADD R195, R10, 0x1, -R9 ;  /* 0x000000010ac34824 */ /* 0x000fc600078e0a09 */
[----:B------:R-:W-:-:S13]  /*06d0*/  ISETP.GT.AND P1, PT, R204, R19, PT ;  /* 0x00000013cc00720c */ /* 0x000fda0003f24270 */
[----:B------:R-:W-:Y:S05]  /*06e0*/  @!P1 BRA `(.L_x_546) ;  /* 0x0000007800dc9947 */ /* 0x000fea0003800000 */
[----:B------:R-:W-:Y:S01]  /*06f0*/  ISETP.NE.AND P3, PT, R9, -0x1, PT ;  /* 0xffffffff0900780c */ /* 0x000fe20003f65270 */
[----:B------:R-:W-:Y:S01]  /*0700*/  VIADD R0, R195, 0x3f ;  /* 0x0000003fc3007836 */ /* 0x000fe20000000000 */
[----:B------:R-:W-:-:S04]  /*0710*/  ISETP.NE.AND P5, PT, R42, -0x1, PT ;  /* 0xffffffff2a00780c */ /* 0x000fc80003fa5270 */
[----:B--2---:R-:W-:-:S04]  /*0720*/  SHF.R.S32.HI R2, RZ, 0x1f, R0 ;  /* 0x0000001fff027819 */ /* 0x004fc80000011400 */
[----:B------:R-:W-:-:S03]  /*0730*/  LEA.HI R2, R2, R0, RZ, 0x6 ;  /* 0x0000000002027211 */ /* 0x000fc600078f30ff */
[----:B------:R-:W2:Y:S01]  /*0740*/  @!P3 LDC.64 R6, c[0x0][0x398] ;  /* 0x0000e600ff06bb82 */ /* 0x000ea20000000a00 */
[----:B------:R-:W-:-:S04]  /*0750*/  SHF.R.S32.HI R203, RZ, 0x6, R2 ;  /* 0x00000006ffcb7819 */ /* 0x000fc80000011402 */
[----:B------:R-:W-:-:S03]  /*0760*/  SHF.L.U32 R246, R203, 0x6, RZ ;  /* 0x00000006cbf67819 */ /* 0x000fc600000006ff */
[----:B------:R-:W3:Y:S01]  /*0770*/  @P3 LDC.64 R10, c[0x0][0x3b0] ;  /* 0x0000ec00ff0a3b82 */ /* 0x000ee20000000a00 */
[----:B------:R-:W-:-:S04]  /*0780*/  IADD3 R16, PT, PT, R246, -0x40, RZ ;  /* 0xffffffc0f6107810 */ /* 0x000fc80007ffe0ff */
[----:B------:R-:W-:Y:S01]  /*0790*/  SHF.R.S32.HI R26, RZ, 0x1f, R16 ;  /* 0x0000001fff1a7819 */ /* 0x000fe20000011410 */
[----:B--2---:R-:W-:-:S04]  /*07a0*/  @!P3 IMAD.WIDE.U32 R4, R35, R6, RZ ;  /* 0x000000062304b225 */ /* 0x004fc800078e00ff */
[----:B------:R-:W-:Y:S02]  /*07b0*/  @!P3 IMAD R29, R35, R7, R5 ;  /* 0x00000007231db224 */ /* 0x000fe400078e0205 */
[----:B------:R-:W-:Y:S02]  /*07c0*/  @!P3 IMAD.MOV.U32 R27, RZ, RZ, R4 ;  /* 0x000000ffff1bb224 */ /* 0x000fe400078e0004 */
[----:B---3--:R-:W-:-:S04]  /*07d0*/  @P3 IMAD.WIDE.U32 R2, R9, R10, RZ ;  /* 0x0000000a09023225 */ /* 0x008fc800078e00ff */
[----:B------:R-:W-:Y:S02]  /*07e0*/  @P3 IMAD R29, R9, R11, R3 ;  /* 0x0000000b091d3224 */ /* 0x000fe400078e0203 */
[----:B------:R-:W-:Y:S01]  /*07f0*/  @P3 IMAD.MOV.U32 R27, RZ, RZ, R2 ;  /* 0x000000ffff1b3224 */ /* 0x000fe200078e0002 */
[----:B------:R-:W-:Y:S06]  /*0800*/  @P5 BRA `(.L_x_547) ;  /* 0x00000000002c5947 */ /* 0x000fec0003800000 */
[----:B------:R-:W2:Y:S01]  /*0810*/  LDCU.64 UR20, c[0x0][0x3b8] ;  /* 0x00007700ff1477ac */ /* 0x000ea20008000a00 */
[----:B------:R-:W-:Y:S01]  /*0820*/  SHF.R.S32.HI R0, RZ, 0x1f, R41 ;  /* 0x0000001fff007819 */ /* 0x000fe20000011429 */
[----:B------:R-:W3:Y:S04]  /*0830*/  LDCU.64 UR12, c[0x0][0x3a0] ;  /* 0x00007400ff0c77ac */ /* 0x000ee80008000a00 */
[----:B--2---:R-:W-:Y:S02]  /*0840*/  IMAD R0, R0, UR20, RZ ;  /* 0x0000001400007c24 */ /* 0x004fe4000f8e02ff */
[----:B------:R-:W-:-:S04]  /*0850*/  IMAD.WIDE.U32 R2, R41, UR20, RZ ;  /* 0x0000001429027c25 */ /* 0x000fc8000f8e00ff */
[----:B------:R-:W-:-:S05]  /*0860*/  IMAD R0, R41, UR21, R0 ;  /* 0x0000001529007c24 */ /* 0x000fca000f8e0200 */
[----:B------:R-:W-:-:S03]  /*0870*/  IADD3 R3, PT, PT, R3, R0, RZ ;  /* 0x0000000003037210 */ /* 0x000fc60007ffe0ff */
[----:B---3--:R-:W-:-:S04]  /*0880*/  IMAD.WIDE.U32 R2, R35, UR12, R2 ;  /* 0x0000000c23027c25 */ /* 0x008fc8000f8e0002 */
[----:B------:R-:W-:Y:S01]  /*0890*/  IMAD R34, R35, UR13, R3 ;  /* 0x0000000d23227c24 */ /* 0x000fe2000f8e0203 */
[----:B------:R-:W-:Y:S01]  /*08a0*/  MOV R33, R2 ;  /* 0x0000000200217202 */ /* 0x000fe20000000f00 */
[----:B------:R-:W-:Y:S06]  /*08b0*/  BRA `(.L_x_548) ;  /* 0x0000000000187947 */ /* 0x000fec0003800000 */
.L_x_547:
[----:B------:R-:W2:Y:S01]  /*08c0*/  LDCU.64 UR20, c[0x0][0x3b8] ;  /* 0x00007700ff1477ac */ /* 0x000ea20008000a00 */
[----:B------:R-:W-:-:S05]  /*08d0*/  IADD3 R2, PT, PT, R41, R42, RZ ;  /* 0x0000002a29027210 */ /* 0x000fca0007ffe0ff */
[C---:B--2---:R-:W-:Y:S02]  /*08e0*/  IMAD R0, R2.reuse, UR21, RZ ;  /* 0x0000001502007c24 */ /* 0x044fe4000f8e02ff */
[----:B------:R-:W-:-:S05]  /*08f0*/  IMAD.WIDE.U32 R2, R2, UR20, RZ ;  /* 0x0000001402027c25 */ /* 0x000fca000f8e00ff */
[----:B------:R-:W-:Y:S02]  /*0900*/  IADD3 R34, PT, PT, R3, R0, RZ ;  /* 0x0000000003227210 */ /* 0x000fe40007ffe0ff */
[----:B------:R-:W-:-:S07]  /*0910*/  MOV R33, R2 ;  /* 0x0000000200217202 */ /* 0x000fce0000000f00 */
.L_x_548:
[----:B------:R-:W2:Y:S01]  /*0920*/  LDC R5, c[0x0][0x3e8] ;  /* 0x0000fa00ff057b82 */ /* 0x000ea20000000800 */
[----:B------:R-:W3:Y:S01]  /*0930*/  S2R R36, SR_CTAID.Z ;  /* 0x0000000000247919 */ /* 0x000ee20000002700 */
[----:B------:R-:W-:Y:S02]  /*0940*/  SHF.R.S32.HI R31, RZ, 0x1f, R19 ;  /* 0x0000001fff1f7819 */ /* 0x000fe40000011413 */
[----:B--2---:R-:W-:-:S04]  /*0950*/  IABS R4, R5 ;  /* 0x0000000500047213 */ /* 0x004fc80000000000 */
[----:B------:R-:W2:Y:S01]  /*0960*/  I2F.RP R2, R4 ;  /* 0x0000000400027306 */ /* 0x000ea20000209400 */
[----:B---3--:R-:W-:-:S07]  /*0970*/  IABS R6, R36 ;  /* 0x0000002400067213 */ /* 0x008fce0000000000 */
[----:B--2---:R-:W2:Y:S02]  /*0980*/  MUFU.RCP R2, R2 ;  /* 0x0000000200027308 */ /* 0x004ea40000001000 */
[----:B--2---:R-:W-:-:S06]  /*0990*/  VIADD R2, R2, 0xffffffe ;  /* 0x0ffffffe02027836 */ /* 0x004fcc0000000000 */
[----:B------:R-:W2:Y:S02]  /*09a0*/  F2I.FTZ.U32.TRUNC.NTZ R3, R2 ;  /* 0x0000000200037305 */ /* 0x000ea4000021f000 */
[----:B--2---:R-:W-:Y:S02]  /*09b0*/  IMAD.MOV R0, RZ, RZ, -R3 ;  /* 0x000000ffff007224 */ /* 0x004fe400078e0a03 */
[----:B------:R-:W-:Y:S02]  /*09c0*/  IMAD.MOV.U32 R2, RZ, RZ, RZ ;  /* 0x000000ffff027224 */ /* 0x000fe400078e00ff */
[----:B------:R-:W-:-:S04]  /*09d0*/  IMAD R0, R0, R4, RZ ;  /* 0x0000000400007224 */ /* 0x000fc800078e02ff */
        /* <DEDUP_REMOVED lines=12> */
[----:B------:R-:W-:-:S04]  /*0aa0*/  @P4 VIADD R0, R0, 0x1 ;  /* 0x0000000100004836 */ /* 0x000fc80000000000 */
[----:B------:R-:W-:-:S05]  /*0ab0*/  IMAD.MOV.U32 R20, RZ, RZ, R0 ;  /* 0x000000ffff147224 */ /* 0x000fca00078e0000 */
[----:B------:R-:W-:Y:S02]  /*0ac0*/  @!P1 IADD3 R20, PT, PT, -R20, RZ, RZ ;  /* 0x000000ff14149210 */ /* 0x000fe40007ffe1ff */
[----:B------:R-:W-:-:S04]  /*0ad0*/  @!P2 LOP3.LUT R20, RZ, R5, RZ, 0x33, !PT ;  /* 0x00000005ff14a212 */ /* 0x000fc800078e33ff */
[----:B------:R-:W-:Y:S01]  /*0ae0*/  SHF.R.S32.HI R32, RZ, 0x1f, R20 ;  /* 0x0000001fff207819 */ /* 0x000fe20000011414 */
        /* <DEDUP_REMOVED lines=12> */
.L_x_549:
[----:B------:R-:W2:Y:S01]  /*0bb0*/  LDCU.64 UR18, c[0x0][0x3c0] ;  /* 0x00007800ff1277ac */ /* 0x000ea20008000a00 */
[----:B------:R-:W-:-:S05]  /*0bc0*/  IADD3 R0, PT, PT, R41, R42, RZ ;  /* 0x0000002a29007210 */ /* 0x000fca0007ffe0ff */
[C---:B--2---:R-:W-:Y:S02]  /*0bd0*/  IMAD R4, R0.reuse, UR19, RZ ;  /* 0x0000001300047c24 */ /* 0x044fe4000f8e02ff */
[----:B------:R-:W-:-:S05]  /*0be0*/  IMAD.WIDE.U32 R2, R0, UR18, RZ ;  /* 0x0000001200027c25 */ /* 0x000fca000f8e00ff */
[----:B------:R-:W-:Y:S02]  /*0bf0*/  IADD3 R30, PT, PT, R3, R4, RZ ;  /* 0x00000004031e7210 */ /* 0x000fe40007ffe0ff */
[----:B------:R-:W-:-:S07]  /*0c00*/  MOV R28, R2 ;  /* 0x00000002001c7202 */ /* 0x000fce0000000f00 */
.L_x_550:
[----:B------:R-:W2:Y:S01]  /*0c10*/  @!P3 LDC.64 R2, c[0x0][0x588] ;  /* 0x00016200ff02bb82 */ /* 0x000ea20000000a00 */
[----:B------:R-:W3:Y:S07]  /*0c20*/  LDCU UR14, c[0x0][0x44c] ;  /* 0x00008980ff0e77ac */ /* 0x000eee0008000800 */
[----:B------:R-:W4:Y:S08]  /*0c30*/  @P3 LDC.64 R6, c[0x0][0x590] ;  /* 0x00016400ff063b82 */ /* 0x000f300000000a00 */
[----:B------:R-:W3:Y:S01]  /*0c40*/  LDC R14, c[0x0][0x3e0] ;  /* 0x0000f800ff0e7b82 */ /* 0x000ee20000000800 */
[----:B--2---:R-:W-:-:S04]  /*0c50*/  @!P3 IMAD.WIDE.U32 R4, R35, R2, RZ ;  /* 0x000000022304b225 */ /* 0x004fc800078e00ff */
[----:B------:R-:W-:Y:S01]  /*0c60*/  @!P3 IMAD R21, R35, R3, R5 ;  /* 0x000000032315b224 */ /* 0x000fe200078e0205 */
[----:B------:R-:W-:Y:S01]  /*0c70*/  @!P3 MOV R18, R4 ;  /* 0x000000040012b202 */ /* 0x000fe20000000f00 */
[----:B----4-:R-:W-:-:S04]  /*0c80*/  @P3 IMAD.WIDE.U32 R2, R9, R6, RZ ;  /* 0x0000000609023225 */ /* 0x010fc800078e00ff */
[----:B------:R-:W-:Y:S01]  /*0c90*/  @P3 IMAD R21, R9, R7, R3 ;  /* 0x0000000709153224 */ /* 0x000fe200078e0203 */
[----:B------:R-:W-:Y:S01]  /*0ca0*/  @P3 MOV R18, R2 ;  /* 0x0000000200123202 */ /* 0x000fe20000000f00 */
[----:B---3--:R-:W-:Y:S01]  /*0cb0*/  IMAD.WIDE R12, R14, UR14, RZ ;  /* 0x0000000e0e0c7c25 */ /* 0x008fe2000f8e02ff */
[----:B------:R-:W-:Y:S06]  /*0cc0*/  @P3 BRA `(.L_x_551) ;  /* 0x0000000000443947 */ /* 0x000fec0003800000 */
[----:B------:R-:W2:Y:S02]  /*0cd0*/  LDCU UR12, c[0x0][0x444] ;  /* 0x00008880ff0c77ac */ /* 0x000ea40008000800 */
[----:B--2---:R-:W-:Y:S01]  /*0ce0*/  USHF.R.S32.HI UR13, URZ, 0x1f, UR12 ;  /* 0x0000001fff0d7899 */ /* 0x004fe2000801140c */
[----:B------:R-:W-:Y:S01]  /*0cf0*/  IMAD.WIDE.U32 R4, R35, UR12, RZ ;  /* 0x0000000c23047c25 */ /* 0x000fe2000f8e00ff */
[----:B------:R-:W-:-:S04]  /*0d00*/  USHF.R.S32.HI UR12, URZ, 0x1f, UR14 ;  /* 0x0000001fff0c7899 */ /* 0x000fc8000801140e */
[----:B------:R-:W-:Y:S02]  /*0d10*/  IMAD R0, R35, UR13, RZ ;  /* 0x0000000d23007c24 */ /* 0x000fe4000f8e02ff */
[----:B------:R-:W-:-:S03]  /*0d20*/  IMAD.WIDE.U32 R2, R4, R14, RZ ;  /* 0x0000000e04027225 */ /* 0x000fc600078e00ff */
[----:B------:R-:W-:Y:S02]  /*0d30*/  IADD3 R0, PT, PT, R5, R0, RZ ;  /* 0x0000000005007210 */ /* 0x000fe40007ffe0ff */
[----:B------:R-:W-:-:S03]  /*0d40*/  SHF.R.S32.HI R5, RZ, 0x1f, R14 ;  /* 0x0000001fff057819 */ /* 0x000fc6000001140e */
[----:B------:R-:W-:-:S04]  /*0d50*/  IMAD R0, R0, R14, RZ ;  /* 0x0000000e00007224 */ /* 0x000fc800078e02ff */
[----:B------:R-:W-:Y:S02]  /*0d60*/  IMAD R0, R5, R4, R0 ;  /* 0x0000000405007224 */ /* 0x000fe400078e0200 */
[----:B------:R-:W-:-:S03]  /*0d70*/  IMAD.WIDE.U32 R4, R2, UR14, RZ ;  /* 0x0000000e02047c25 */ /* 0x000fc6000f8e00ff */
[----:B------:R-:W-:Y:S02]  /*0d80*/  IADD3 R0, PT, PT, R3, R0, RZ ;  /* 0x0000000003007210 */ /* 0x000fe40007ffe0ff */
[----:B------:R-:W-:-:S03]  /*0d90*/  MOV R8, R4 ;  /* 0x0000000400087202 */ /* 0x000fc60000000f00 */
[----:B------:R-:W-:-:S04]  /*0da0*/  IMAD R0, R0, UR14, RZ ;  /* 0x0000000e00007c24 */ /* 0x000fc8000f8e02ff */
[----:B------:R-:W-:-:S05]  /*0db0*/  IMAD R2, R2, UR12, R0 ;  /* 0x0000000c02027c24 */ /* 0x000fca000f8e0200 */
[----:B------:R-:W-:Y:S01]  /*0dc0*/  IADD3 R10, PT, PT, R5, R2, RZ ;  /* 0x00000002050a7210 */ /* 0x000fe20007ffe0ff */
[----:B------:R-:W-:Y:S06]  /*0dd0*/  BRA `(.L_x_552) ;  /* 0x0000000000107947 */ /* 0x000fec0003800000 */
.L_x_551:
[-C--:B------:R-:W-:Y:S02]  /*0de0*/  IMAD R0, R13, R9.reuse, RZ ;  /* 0x000000090d007224 */ /* 0x080fe400078e02ff */
[----:B------:R-:W-:-:S05]  /*0df0*/  IMAD.WIDE.U32 R2, R12, R9, RZ ;  /* 0x000000090c027225 */ /* 0x000fca00078e00ff */
[----:B------:R-:W-:Y:S02]  /*0e00*/  IADD3 R10, PT, PT, R3, R0, RZ ;  /* 0x00000000030a7210 */ /* 0x000fe40007ffe0ff */
[----:B------:R-:W-:-:S07]  /*0e10*/  MOV R8, R2 ;  /* 0x0000000200087202 */ /* 0x000fce0000000f00 */
.L_x_552:
[----:B------:R-:W2:Y:S01]  /*0e20*/  LDCU.U8 UR12, c[0x0][0x548] ;  /* 0x0000a900ff0c77ac */ /* 0x000ea20008000000 */
[----:B------:R-:W-:Y:S01]  /*0e30*/  SHF.L.U32 R5, R35, 0x7, RZ ;  /* 0x0000000723057819 */ /* 0x000fe200000006ff */
[----:B------:R-:W-:Y:S01]  /*0e40*/  IMAD R22, R36, UR14, RZ ;  /* 0x0000000e24167c24 */ /* 0x000fe2000f8e02ff */
[----:B------:R-:W3:Y:S02]  /*0e50*/  LDCU.U8 UR13, c[0x0][0x5f0] ;  /* 0x0000be00ff0d77ac */ /* 0x000ee40008000000 */
[----:B------:R-:W-:-:S04]  /*0e60*/  SEL R4, R5, RZ, P0 ;  /* 0x000000ff05047207 */ /* 0x000fc80000000000 */
[----:B------:R-:W-:-:S04]  /*0e70*/  IADD3 R4, P0, PT, R16, R4, RZ ;  /* 0x0000000410047210 */ /* 0x000fc80007f1e0ff */
[----:B------:R-:W-:Y:S01]  /*0e80*/  IADD3.X R0, PT, PT, RZ, R26, RZ, P0, !PT ;  /* 0x0000001aff007210 */ /* 0x000fe200007fe4ff */
[----:B------:R-:W-:Y:S01]  /*0e90*/  IMAD.WIDE.U32 R2, R4, R12, RZ ;  /* 0x0000000c04027225 */ /* 0x000fe200078e00ff */
[----:B--2---:R-:W-:-:S03]  /*0ea0*/  UISETP.NE.AND UP0, UPT, UR12, URZ, UPT ;  /* 0x000000ff0c00728c */ /* 0x004fc6000bf05270 */
[----:B------:R-:W-:-:S04]  /*0eb0*/  IMAD R0, R0, R12, RZ ;  /* 0x0000000c00007224 */ /* 0x000fc800078e02ff */
[----:B------:R-:W-:-:S05]  /*0ec0*/  IMAD R4, R13, R4, R0 ;  /* 0x000000040d047224 */ /* 0x000fca00078e0200 */
[----:B------:R-:W-:Y:S01]  /*0ed0*/  IADD3 R11, PT, PT, R3, R4, RZ ;  /* 0x00000004030b7210 */ /* 0x000fe20007ffe0ff */
[----:B---3--:R-:W-:Y:S06]  /*0ee0*/  BRA.U !UP0, `(.L_x_553) ;  /* 0x00000001081c7547 */ /* 0x008fec000b800000 */
[----:B------:R-:W2:Y:S01]  /*0ef0*/  LDC R0, c[0x0][0x434] ;  /* 0x00010d00ff007b82 */ /* 0x000ea20000000800 */
[----:B------:R-:W-:-:S07]  /*0f00*/  ISETP.NE.AND P0, PT, R9, -0x1, PT ;  /* 0xffffffff0900780c */ /* 0x000fce0003f05270 */
[----:B------:R-:W3:Y:S01]  /*0f10*/  LDC R25, c[0x0][0x454] ;  /* 0x00011500ff197b82 */ /* 0x000ee20000000800 */
[----:B--2---:R-:W-:-:S05]  /*0f20*/  IMAD R0, R35, R0, RZ ;  /* 0x0000000023007224 */ /* 0x004fca00078e02ff */
[----:B------:R-:W-:-:S05]  /*0f30*/  SEL R0, R0, R9, !P0 ;  /* 0x0000000900007207 */ /* 0x000fca0004000000 */
[----:B---3--:R-:W-:Y:S01]  /*0f40*/  IMAD R25, R36, R25, R0 ;  /* 0x0000001924197224 */ /* 0x008fe200078e0200 */
[----:B------:R-:W-:Y:S05]  /*0f50*/  BRA `(.L_x_554) ;  /* 0x00000000000c7947 */ /* 0x000fea0003800000 */
.L_x_553:
[----:B------:R-:W2:Y:S01]  /*0f60*/  LDC R25, c[0x0][0x434] ;  /* 0x00010d00ff197b82 */ /* 0x000ea20000000800 */
[----:B------:R-:W-:-:S04]  /*0f70*/  IMAD R0, R35, R14, R36 ;  /* 0x0000000e23007224 */ /* 0x000fc800078e0224 */
[----:B--2---:R-:W-:-:S03]  /*0f80*/  IMAD R25, R0, R25, RZ ;  /* 0x0000001900197224 */ /* 0x004fc600078e02ff */
.L_x_554:
[----:B------:R-:W-:Y:S01]  /*0f90*/  IADD3 R24, PT, PT, R203, -0x1, RZ ;  /* 0xffffffffcb187810 */ /* 0x000fe20007ffe0ff */
[----:B------:R-:W-:Y:S05]  /*0fa0*/  BRA.U !UP0, `(.L_x_555) ;  /* 0x0000000108247547 */ /* 0x000fea000b800000 */
[----:B------:R-:W2:Y:S01]  /*0fb0*/  LDC R0, c[0x0][0x444] ;  /* 0x00011100ff007b82 */ /* 0x000ea20000000800 */
[----:B------:R-:W-:-:S07]  /*0fc0*/  ISETP.NE.AND P0, PT, R9, -0x1, PT ;  /* 0xffffffff0900780c */ /* 0x000fce0003f05270 */
[----:B------:R-:W3:Y:S08]  /*0fd0*/  LDC R6, c[0x0][0x430] ;  /* 0x00010c00ff067b82 */ /* 0x000ef00000000800 */
[----:B------:R-:W3:Y:S01]  /*0fe0*/  LDC R4, c[0x0][0x454] ;  /* 0x00011500ff047b82 */ /* 0x000ee20000000800 */
[----:B--2---:R-:W-:-:S05]  /*0ff0*/  @!P0 IMAD R9, R35, R0, RZ ;  /* 0x0000000023098224 */ /* 0x004fca00078e02ff */
[----:B------:R-:W-:Y:S02]  /*1000*/  IADD3 R0, PT, PT, R5, R9, RZ ;  /* 0x0000000905007210 */ /* 0x000fe40007ffe0ff */
[----:B---3--:R-:W-:-:S05]  /*1010*/  LEA R4, R6, R4, 0x7 ;  /* 0x0000000406047211 */ /* 0x008fca00078e38ff */
[----:B------:R-:W-:Y:S01]  /*1020*/  IMAD R17, R4, R36, R0 ;  /* 0x0000002404117224 */ /* 0x000fe200078e0200 */
[----:B------:R-:W-:Y:S06]  /*1030*/  BRA `(.L_x_556) ;  /* 0x00000000000c7947 */ /* 0x000fec0003800000 */
.L_x_555:
[----:B------:R-:W2:Y:S01]  /*1040*/  LDC R17, c[0x0][0x444] ;  /* 0x00011100ff117b82 */ /* 0x000ea20000000800 */
[----:B------:R-:W-:-:S04]  /*1050*/  IMAD R0, R35, R14, R36 ;  /* 0x0000000e23007224 */ /* 0x000fc800078e0224 */
[----:B--2---:R-:W-:-:S07]  /*1060*/  IMAD R17, R0, R17, RZ ;  /* 0x0000001100117224 */ /* 0x004fce00078e02ff */
.L_x_556:
[----:B------:R-:W2:Y:S01]  /*1070*/  S2R R37, SR_TID.X ;  /* 0x0000000000257919 */ /* 0x000ea20000002100 */
[----:B------:R-:W3:Y:S01]  /*1080*/  LDC.64 R6, c[0x0][0x5f8] ;  /* 0x00017e00ff067b82 */ /* 0x000ee20000000a00 */
[----:B------:R-:W-:Y:S01]  /*1090*/  IMAD R249, R14, UR14, RZ ;  /* 0x0000000e0ef97c24 */ /* 0x000fe2000f8e02ff */
[----:B------:R-:W-:Y:S01]  /*10a0*/  ISETP.NE.AND P4, PT, RZ, UR13, PT ;  /* 0x0000000dff007c0c */ /* 0x000fe2000bf85270 */
[----:B------:R-:W-:Y:S01]  /*10b0*/  IMAD.MOV.U32 R23, RZ, RZ, RZ ;  /* 0x000000ffff177224 */ /* 0x000fe200078e00ff */
[--C-:B------:R-:W-:Y:S01]  /*10c0*/  IADD3 R3, P1, P0, R2, R8, R22.reuse ;  /* 0x0000000802037210 */ /* 0x100fe2000783e016 */
[----:B------:R-:W4:Y:S01]  /*10d0*/  LDCU.64 UR12, c[0x0][0x570] ;  /* 0x0000ae00ff0c77ac */ /* 0x000f220008000a00 */
[----:B------:R-:W-:Y:S01]  /*10e0*/  SHF.R.S32.HI R2, RZ, 0x1f, R22 ;  /* 0x0000001fff027819 */ /* 0x000fe20000011416 */
[----:B------:R-:W-:Y:S01]  /*10f0*/  IMAD.MOV.U32 R22, RZ, RZ, R119 ;  /* 0x000000ffff167224 */ /* 0x000fe200078e0077 */
[----:B------:R-:W5:Y:S01]  /*1100*/  LDC.64 R12, c[0x0][0x3b0] ;  /* 0x0000ec00ff0c7b82 */ /* 0x000f620000000a00 */
[----:B------:R-:W1:Y:S01]  /*1110*/  LDCU.64 UR22, c[0x0][0x3c8] ;  /* 0x00007900ff1677ac */ /* 0x000e620008000a00 */
[----:B------:R-:W-:Y:S01]  /*1120*/  IADD3.X R2, PT, PT, R11, R10, R2, P1, P0 ;  /* 0x0000000a0b027210 */ /* 0x000fe20000fe0402 */
[----:B------:R-:W-:Y:S01]  /*1130*/  BSSY.RECONVERGENT B1, `(.L_x_546) ;  /* 0x0000712000017945 */ /* 0x000fe20003800200 */
[----:B------:R-:W4:Y:S04]  /*1140*/  LDCU.64 UR16, c[0x0][0x380] ;  /* 0x00007000ff1077ac */ /* 0x000f280008000a00 */
[----:B------:R-:W1:Y:S01]  /*1150*/  LDC.64 R14, c[0x0][0x590] ;  /* 0x00016400ff0e7b82 */ /* 0x000e620000000a00 */
[----:B------:R-:W4:Y:S01]  /*1160*/  LDCU.64 UR14, c[0x0][0x550] ;  /* 0x0000aa00ff0e77ac */ /* 0x000f220008000a00 */
[----:B---3--:R-:W-:-:S06]  /*1170*/  IMAD.WIDE.U32 R4, R6, UR26, RZ ;  /* 0x0000001a06047c25 */ /* 0x008fcc000f8e00ff */
[----:B------:R-:W3:Y:S01]  /*1180*/  LDC.64 R38, c[0x0][0x5e8] ;  /* 0x00017a00ff267b82 */ /* 0x000ee20000000a00 */
[----:B------:R-:W-:Y:S01]  /*1190*/  SEL R6, R4, RZ, P4 ;  /* 0x000000ff04067207 */ /* 0x000fe20002000000 */
[----:B------:R-:W-:Y:S01]  /*11a0*/  IMAD R4, R7, UR26, R5 ;  /* 0x0000001a07047c24 */ /* 0x000fe2000f8e0205 */
[----:B--2---:R-:W-:Y:S02]  /*11b0*/  SHF.R.U32.HI R9, RZ, 0x5, R37 ;  /* 0x00000005ff097819 */ /* 0x004fe40000011625 */
[----:B------:R-:W-:-:S03]  /*11c0*/  LOP3.LUT R0, R37, 0x1f, RZ, 0xc0, !PT ;  /* 0x0000001f25007812 */ /* 0x000fc600078ec0ff */
[----:B------:R-:W2:Y:S01]  /*11d0*/  LDC.64 R10, c[0x0][0x598] ;  /* 0x00016600ff0a7b82 */ /* 0x000ea20000000a00 */
[----:B------:R-:W-:Y:S01]  /*11e0*/  SEL R4, R4, RZ, P4 ;  /* 0x000000ff04047207 */ /* 0x000fe20002000000 */
[----:B------:R-:W-:Y:S01]  /*11f0*/  IMAD R0, R249, R9, R0 ;  /* 0x00000009f9007224 */ /* 0x000fe200078e0200 */
[C---:B-1----:R-:W-:Y:S01]  /*1200*/  SHF.L.U64.HI R40, R14.reuse, 0x5, R15 ;  /* 0x000000050e287819 */ /* 0x042fe2000001020f */
[----:B------:R-:W-:-:S04]  /*1210*/  IMAD.SHL.U32 R251, R14, 0x20, RZ ;  /* 0x000000200efb7824 */ /* 0x000fc800078e00ff */
[----:B------:R-:W1:Y:S01]  /*1220*/  LDC.64 R228, c[0x0][0x420] ;  /* 0x00010800ffe47b82 */ /* 0x000e620000000a00 */
[----:B------:R-:W-:Y:S01]  /*1230*/  IADD3 R7, P1, P0, R0, R3, R6 ;  /* 0x0000000300077210 */ /* 0x000fe2000783e006 */
[----:B-----5:R-:W-:Y:S01]  /*1240*/  IMAD R6, R26, R12, RZ ;  /* 0x0000000c1a067224 */ /* 0x020fe200078e02ff */
[----:B------:R-:W-:Y:S01]  /*1250*/  SHF.R.S32.HI R0, RZ, 0x1f, R0 ;  /* 0x0000001fff007819 */ /* 0x000fe20000011400 */
[----:B------:R1:W-:Y:S02]  /*1260*/  STL [R1+0x8], R40 ;  /* 0x0000082801007387 */ /* 0x0003e40000100800 */
[----:B------:R-:W-:Y:S01]  /*1270*/  IMAD R8, R16, R13, R6 ;  /* 0x0000000d10087224 */ /* 0x000fe200078e0206 */
[----:B------:R-:W-:Y:S01]  /*1280*/  IADD3.X R9, PT, PT, R0, R2, R4, P1, P0 ;  /* 0x0000000200097210 */ /* 0x000fe20000fe0404 */
[----:B------:R-:W-:Y:S01]  /*1290*/  IMAD R0, R26, R14, RZ ;  /* 0x0000000e1a007224 */ /* 0x000fe200078e02ff */
[----:B------:R-:W-:Y:S01]  /*12a0*/  IADD3 R2, P0, PT, R119, R18, RZ ;  /* 0x0000001277027210 */ /* 0x000fe20007f1e0ff */
[C---:B------:R-:W-:Y:S01]  /*12b0*/  IMAD.WIDE.U32 R4, R16.reuse, R12, R22 ;  /* 0x0000000c10047225 */ /* 0x040fe200078e0016 */
[----:B------:R-:W5:Y:S03]  /*12c0*/  S2R R18, SR_TID.X ;  /* 0x0000000000127919 */ /* 0x000f660000002100 */
[----:B------:R-:W-:Y:S01]  /*12d0*/  IMAD.X R3, RZ, RZ, R21, P0 ;  /* 0x000000ffff037224 */ /* 0x000fe200000e0615 */
[----:B------:R-:W-:Y:S01]  /*12e0*/  IADD3 R4, P1, PT, R27, R4, RZ ;  /* 0x000000041b047210 */ /* 0x000fe20007f3e0ff */
[----:B------:R-:W-:-:S02]  /*12f0*/  IMAD R6, R16, R15, R0 ;  /* 0x0000000f10067224 */ /* 0x000fc400078e0200 */
[----:B------:R-:W-:Y:S01]  /*1300*/  IMAD.WIDE.U32 R2, R16, R14, R2 ;  /* 0x0000000e10027225 */ /* 0x000fe200078e0002 */
[----:B------:R-:W-:Y:S01]  /*1310*/  IADD3.X R5, PT, PT, R29, R5, R8, P1, !PT ;  /* 0x000000051d057210 */ /* 0x000fe20000ffe408 */
[----:B------:R-:W1:Y:S01]  /*1320*/  LDC R16, c[0x0][0x508] ;  /* 0x00014200ff107b82 */ /* 0x000e620000000800 */
[----:B------:R-:W-:Y:S01]  /*1330*/  LEA.HI R29, R37, 0x60, RZ, 0x1d ;  /* 0x00000060251d7811 */ /* 0x000fe200078fe8ff */
[----:B------:R-:W-:Y:S02]  /*1340*/  IMAD.SHL.U32 R0, R249, 0x40, RZ ;  /* 0x00000040f9007824 */ /* 0x000fe400078e00ff */
[----:B------:R-:W-:Y:S02]  /*1350*/  IMAD.IADD R26, R19, 0x1, R195 ;  /* 0x00000001131a7824 */ /* 0x000fe400078e02c3 */
[----:B------:R-:W-:Y:S01]  /*1360*/  IMAD.IADD R3, R3, 0x1, R6 ;  /* 0x0000000103037824 */ /* 0x000fe200078e0206 */
[----:B------:R-:W-:Y:S01]  /*1370*/  IADD3 R7, P0, PT, R0, R7, RZ ;  /* 0x0000000700077210 */ /* 0x000fe20007f1e0ff */
[----:B------:R-:W-:-:S03]  /*1380*/  IMAD.WIDE.U32 R4, R36, UR22, R4 ;  /* 0x0000001624047c25 */ /* 0x000fc6000f8e0004 */
[----:B------:R-:W-:Y:S01]  /*1390*/  LEA.HI.X.SX32 R0, R0, R9, 0x1, P0 ;  /* 0x0000000900007211 */ /* 0x000fe200000f0eff */
[----:B--2---:R-:W-:Y:S01]  /*13a0*/  IMAD.WIDE.U32 R2, R36, R10, R2 ;  /* 0x0000000a24027225 */ /* 0x004fe200078e0002 */
[----:B----4-:R-:W-:-:S03]  /*13b0*/  LEA R196, P0, R7, UR12, 0x2 ;  /* 0x0000000c07c47c11 */ /* 0x010fc6000f8010ff */
[----:B------:R-:W-:Y:S01]  /*13c0*/  IMAD R5, R36, UR23, R5 ;  /* 0x0000001724057c24 */ /* 0x000fe2000f8e0205 */
[----:B------:R-:W-:Y:S01]  /*13d0*/  LEA.HI.X R197, R7, UR13, R0, 0x2, P0 ;  /* 0x0000000d07c57c11 */ /* 0x000fe200080f1400 */
[----:B------:R-:W-:Y:S02]  /*13e0*/  IMAD R0, R24, 0x40, R17 ;  /* 0x0000004018007824 */ /* 0x000fe400078e0211 */
[----:B------:R-:W-:Y:S01]  /*13f0*/  IMAD R3, R36, R11, R3 ;  /* 0x0000000b24037224 */ /* 0x000fe200078e0203 */
[----:B------:R-:W-:Y:S01]  /*1400*/  SHF.L.U64.HI R11, R12, 0x5, R13 ;  /* 0x000000050c0b7819 */ /* 0x000fe2000001020d */
[----:B---3--:R-:W-:Y:S01]  /*1410*/  IMAD.WIDE R8, R0, 0x4, R38 ;  /* 0x0000000400087825 */ /* 0x008fe200078e0226 */
[----:B-----5:R-:W-:Y:S02]  /*1420*/  SHF.R.U32.HI R27, RZ, 0x3, R18 ;  /* 0x00000003ff1b7819 */ /* 0x020fe40000011612 */
[----:B-1----:R-:W-:Y:S01]  /*1430*/  IADD3 R0, PT, PT, R26, -R16, -R204 ;  /* 0x800000101a007210 */ /* 0x002fe20007ffe8cc */
[----:B------:R-:W-:Y:S01]  /*1440*/  IMAD.MOV.U32 R245, RZ, RZ, R8 ;  /* 0x000000fffff57224 */ /* 0x000fe200078e0008 */
[----:B------:R-:W-:Y:S01]  /*1450*/  LEA.HI R38, R37, 0x40, RZ, 0x1d ;  /* 0x0000004025267811 */ /* 0x000fe200078fe8ff */
[----:B------:R-:W-:Y:S01]  /*1460*/  IMAD.WIDE.U32 R4, R27, R12, R4 ;  /* 0x0000000c1b047225 */ /* 0x000fe200078e0004 */
[----:B------:R-:W-:-:S03]  /*1470*/  SHF.R.S32.HI R7, RZ, 0x1f, R0 ;  /* 0x0000001fff077819 */ /* 0x000fc60000011400 */
[----:B------:R-:W-:Y:S01]  /*1480*/  IMAD.WIDE.U32 R2, R27, R14, R2 ;  /* 0x0000000e1b027225 */ /* 0x000fe200078e0002 */
[----:B------:R-:W-:Y:S02]  /*1490*/  LEA.HI R0, R7, R0, RZ, 0x6 ;  /* 0x0000000007007211 */ /* 0x000fe400078f30ff */
[----:B------:R-:W-:Y:S01]  /*14a0*/  LEA R232, P1, R4, UR16, 0x1 ;  /* 0x0000001004e87c11 */ /* 0x000fe2000f8208ff */
[C---:B------:R-:W-:Y:S01]  /*14b0*/  IMAD R5, R27.reuse, R13, R5 ;  /* 0x0000000d1b057224 */ /* 0x040fe200078e0205 */
[----:B------:R-:W-:Y:S01]  /*14c0*/  SHF.R.S32.HI R0, RZ, 0x6, R0 ;  /* 0x00000006ff007819 */ /* 0x000fe20000011400 */
[----:B------:R-:W-:Y:S01]  /*14d0*/  IMAD R6, R27, R15, R3 ;  /* 0x0000000f1b067224 */ /* 0x000fe200078e0203 */
[----:B------:R-:W-:Y:S01]  /*14e0*/  LEA R233, P0, R2, UR14, 0x1 ;  /* 0x0000000e02e97c11 */ /* 0x000fe2000f8008ff */
[----:B------:R-:W-:Y:S01]  /*14f0*/  IMAD R3, R24, 0x40, R25 ;  /* 0x0000004018037824 */ /* 0x000fe200078e0219 */
[----:B------:R-:W-:Y:S01]  /*1500*/  VIMNMX R250, PT, PT, RZ, R0, !PT ;  /* 0x00000000fffa7248 */ /* 0x000fe20007fe0100 */
[----:B------:R-:W-:Y:S01]  /*1510*/  IMAD.MOV.U32 R244, RZ, RZ, R9 ;  /* 0x000000fffff47224 */ /* 0x000fe200078e0009 */
[----:B------:R-:W-:Y:S01]  /*1520*/  LEA.HI.X R231, R4, UR17, R5, 0x1, P1 ;  /* 0x0000001104e77c11 */ /* 0x000fe200088f0c05 */
[----:B------:R-:W-:Y:S01]  /*1530*/  IMAD.WIDE R228, R3, 0x4, R228 ;  /* 0x0000000403e47825 */ /* 0x000fe200078e02e4 */
[----:B------:R-:W-:-:S02]  /*1540*/  ISETP.GT.AND P3, PT, R203, R250, PT ;  /* 0x000000facb00720c */ /* 0x000fc40003f64270 */
[----:B------:R-:W-:Y:S01]  /*1550*/  LEA.HI.X R230, R2, UR15, R6, 0x1, P0 ;  /* 0x0000000f02e67c11 */ /* 0x000fe200080f0c06 */
[----:B------:R-:W-:Y:S01]  /*1560*/  IMAD.SHL.U32 R12, R12, 0x20, RZ ;  /* 0x000000200c0c7824 */ /* 0x000fe200078e00ff */
[C---:B------:R-:W-:Y:S02]  /*1570*/  IADD3 R15, P2, PT, R27.reuse, 0x40, RZ ;  /* 0x000000401b0f7810 */ /* 0x040fe40007f5e0ff */
[C---:B------:R-:W-:Y:S02]  /*1580*/  IADD3 R13, P1, PT, R27.reuse, 0x20, RZ ;  /* 0x000000201b0d7810 */ /* 0x040fe40007f3e0ff */
[----:B------:R-:W-:Y:S01]  /*1590*/  IADD3 R16, P0, PT, R27, 0x60, RZ ;  /* 0x000000601b107810 */ /* 0x000fe20007f1e0ff */
[----:B------:R-:W-:Y:S01]  /*15a0*/  IMAD.X R18, RZ, RZ, RZ, P2 ;  /* 0x000000ffff127224 */ /* 0x000fe200010e06ff */
[----:B------:R-:W-:Y:S01]  /*15b0*/  LEA.HI R25, R37, 0x20, RZ, 0x1d ;  /* 0x0000002025197811 */ /* 0x000fe200078fe8ff */
[----:B------:R-:W-:Y:S02]  /*15c0*/  IMAD.X R17, RZ, RZ, RZ, P1 ;  /* 0x000000ffff117224 */ /* 0x000fe400008e06ff */
        /* <DEDUP_REMOVED lines=13> */
[----:B------:R-:W-:Y:S05]  /*16a0*/  BRA `(.L_x_559) ;  /* 0x0000000000187947 */ /* 0x000fea0003800000 */
.L_x_558:
[----:B------:R-:W1:Y:S01]  /*16b0*/  LDCU.64 UR16, c[0x0][0x5c0] ;  /* 0x0000b800ff1077ac */ /* 0x000e620008000a00 */
[----:B------:R-:W-:-:S05]  /*16c0*/  IADD3 R0, PT, PT, R41, R42, RZ ;  /* 0x0000002a29007210 */ /* 0x000fca0007ffe0ff */
[C---:B-1----:R-:W-:Y:S02]  /*16d0*/  IMAD R4, R0.reuse, UR17, RZ ;  /* 0x0000001100047c24 */ /* 0x042fe4000f8e02ff */
[----:B------:R-:W-:-:S05]  /*16e0*/  IMAD.WIDE.U32 R2, R0, UR16, RZ ;  /* 0x0000001000027c25 */ /* 0x000fca000f8e00ff */
[----:B------:R-:W-:Y:S02]  /*16f0*/  IADD3 R6, PT, PT, R3, R4, RZ ;  /* 0x0000000403067210 */ /* 0x000fe40007ffe0ff */
[----:B------:R-:W-:Y:S02]  /*1700*/  MOV R5, R2 ;  /* 0x0000000200057202 */ /* 0x000fe40000000f00 */
.L_x_559:
        /* <DEDUP_REMOVED lines=12> */
.L_x_560:
[----:B------:R-:W1:Y:S01]  /*17d0*/  LDCU.64 UR14, c[0x0][0x5c8] ;  /* 0x0000b900ff0e77ac */ /* 0x000e620008000a00 */
[----:B------:R-:W-:-:S05]  /*17e0*/  IADD3 R0, PT, PT, R41, R42, RZ ;  /* 0x0000002a29007210 */ /* 0x000fca0007ffe0ff */
[C---:B-1----:R-:W-:Y:S02]  /*17f0*/  IMAD R4, R0.reuse, UR15, RZ ;  /* 0x0000000f00047c24 */ /* 0x042fe4000f8e02ff */
[----:B------:R-:W-:-:S05]  /*1800*/  IMAD.WIDE.U32 R2, R0, UR14, RZ ;  /* 0x0000000e00027c25 */ /* 0x000fca000f8e00ff */
[----:B------:R-:W-:Y:S02]  /*1810*/  IADD3 R14, PT, PT, R3, R4, RZ ;  /* 0x00000004030e7210 */ /* 0x000fe40007ffe0ff */
[----:B------:R-:W-:-:S07]  /*1820*/  MOV R12, R2 ;  /* 0x00000002000c7202 */ /* 0x000fce0000000f00 */
.L_x_561:
[----:B------:R-:W1:Y:S01]  /*1830*/  LDCU UR12, c[0x0][0x440] ;  /* 0x00008800ff0c77ac */ /* 0x000e620008000800 */
[----:B------:R-:W-:Y:S01]  /*1840*/  IMAD.IADD R9, R204, 0x1, -R19 ;  /* 0x00000001cc097824 */ /* 0x000fe200078e0a13 */
[----:B------:R-:W-:Y:S01]  /*1850*/  BSSY.RECONVERGENT B0, `(.L_x_562) ;  /* 0x0000020000007945 */ /* 0x000fe20003800200 */
[----:B------:R-:W-:Y:S02]  /*1860*/  IMAD R0, R31, UR16, RZ ;  /* 0x000000101f007c24 */ /* 0x000fe4000f8e02ff */
        /* <DEDUP_REMOVED lines=30> */
.L_x_563:
[----:B------:R-:W-:Y:S05]  /*1a50*/  BSYNC.RECONVERGENT B0 ;  /* 0x0000000000007941 */ /* 0x000fea0003800200 */
.L_x_562:
        /* <DEDUP_REMOVED lines=12> */
.L_x_565:
[----:B------:R-:W-:Y:S05]  /*1b20*/  BSYNC.RECONVERGENT B0 ;  /* 0x0000000000007941 */ /* 0x000fea0003800200 */
.L_x_564:
[----:B------:R-:W-:Y:S04]  /*1b30*/  BSSY.RECONVERGENT B0, `(.L_x_566) ;  /* 0x000000b000007945 */ /* 0x000fe80003800200 */
[----:B------:R-:W-:Y:S05]  /*1b40*/  @P0 BRA `(.L_x_567) ;  /* 0x0000000000240947 */ /* 0x000fea0003800000 */
[----:B------:R-:W4:Y:S01]  /*1b50*/  LDCU.64 UR12, c[0x0][0x560] ;  /* 0x0000ac00ff0c77ac */ /* 0x000f220008000a00 */
[----:B------:R-:W-:Y:S01]  /*1b60*/  MOV R5, R3 ;  /* 0x0000000300057202 */ /* 0x000fe20000000f00 */
[----:B------:R-:W-:Y:S02]  /*1b70*/  IMAD R0, R21, UR16, RZ ;  /* 0x0000001015007c24 */ /* 0x000fe4000f8e02ff */
[----:B------:R-:W-:-:S04]  /*1b80*/  IMAD.WIDE.U32 R4, R16, UR16, R4 ;  /* 0x0000001010047c25 */ /* 0x000fc8000f8e0004 */
[----:B------:R-:W-:-:S05]  /*1b90*/  IMAD R0, R16, UR17, R0 ;  /* 0x0000001110007c24 */ /* 0x000fca000f8e0200 */
[----:B------:R-:W-:Y:S02]  /*1ba0*/  IADD3 R0, PT, PT, R5, R0, RZ ;  /* 0x0000000005007210 */ /* 0x000fe40007ffe0ff */
[----:B----4-:R-:W-:-:S04]  /*1bb0*/  LEA R2, P4, R4, UR12, 0x1 ;  /* 0x0000000c04027c11 */ /* 0x010fc8000f8808ff */
[----:B------:R-:W-:-:S05]  /*1bc0*/  LEA.HI.X R3, R4, UR13, R0, 0x1, P4 ;  /* 0x0000000d04037c11 */ /* 0x000fca000a0f0c00 */
[----:B------:R4:W-:Y:S04]  /*1bd0*/  STG.E.128 desc[UR28][R2.64], RZ ;  /* 0x000000ff02007986 */ /* 0x0009e8000c101d1c */
.L_x_567:
[----:B------:R-:W-:Y:S05]  /*1be0*/  BSYNC.RECONVERGENT B0 ;  /* 0x0000000000007941 */ /* 0x000fea0003800200 */
.L_x_566:
[----:B------:R-:W5:Y:S01]  /*1bf0*/  LDCU.64 UR12, c[0x0][0x5e0] ;  /* 0x0000bc00ff0c77ac */ /* 0x000f620008000a00 */
[----:B----4-:R-:W-:Y:S01]  /*1c00*/  IMAD.WIDE.U32 R2, R19, UR14, R22 ;  /* 0x0000000e13027c25 */ /* 0x010fe2000f8e0016 */
[----:B-123--:R-:W1:Y:S01]  /*1c10*/  @!P3 LDC.64 R8, c[0x0][0x568] ;  /* 0x00015a00ff08bb82 */ /* 0x00ee620000000a00 */
[----:B------:R-:W-:Y:S02]  /*1c20*/  BSSY.RECONVERGENT B0, `(.L_x_568) ;  /* 0x0000018000007945 */ /* 0x000fe40003800200 */
[----:B------:R-:W-:Y:S01]  /*1c30*/  IMAD R0, R31, UR14, RZ ;  /* 0x0000000e1f007c24 */ /* 0x000fe2000f8e02ff */
[----:B------:R-:W-:-:S03]  /*1c40*/  IADD3 R4, P4, PT, R12, R2, RZ ;  /* 0x000000020c047210 */ /* 0x000fc60007f9e0ff */
[----:B------:R-:W-:-:S05]  /*1c50*/  IMAD R0, R19, UR15, R0 ;  /* 0x0000000f13007c24 */ /* 0x000fca000f8e0200 */
[----:B------:R-:W-:-:S03]  /*1c60*/  IADD3.X R5, PT, PT, R14, R3, R0, P4, !PT ;  /* 0x000000030e057210 */ /* 0x000fc600027fe400 */
        /* <DEDUP_REMOVED lines=19> */
.L_x_569:
[----:B------:R-:W-:Y:S05]  /*1da0*/  BSYNC.RECONVERGENT B0 ;  /* 0x0000000000007941 */ /* 0x000fea0003800200 */
.L_x_568:
        /* <DEDUP_REMOVED lines=12> */
.L_x_571:
[----:B------:R-:W-:Y:S05]  /*1e70*/  BSYNC.RECONVERGENT B0 ;  /* 0x0000000000007941 */ /* 0x000fea0003800200 */
.L_x_570:
        /* <DEDUP_REMOVED lines=9> */
[----:B------:R4:W-:Y:S01]  /*1f10*/  STG.E.128 desc[UR28][R2.64], RZ ;  /* 0x000000ff02007986 */ /* 0x0009e2000c101d1c */
[----:B------:R-:W-:Y:S05]  /*1f20*/  BRA `(.L_x_572) ;  /* 0x0000006000c87947 */ /* 0x000fea0003800000 */
.L_x_557:
[----:B------:R-:W-:Y:S01]  /*1f30*/  IMAD R0, R31, UR18, RZ ;  /* 0x000000121f007c24 */ /* 0x000fe2000f8e02ff */
[----:B------:R-:W1:Y:S01]  /*1f40*/  LDCU.64 UR12, c[0x0][0x3d8] ;  /* 0x00007b00ff0c77ac */ /* 0x000e620008000a00 */
[C---:B------:R-:W-:Y:S01]  /*1f50*/  IMAD.WIDE.U32 R2, R19.reuse, UR18, R22 ;  /* 0x0000001213027c25 */ /* 0x040fe2000f8e0016 */
[----:B------:R-:W-:Y:S03]  /*1f60*/  BSSY.RECONVERGENT B0, `(.L_x_573) ;  /* 0x0000026000007945 */ /* 0x000fe60003800200 */
[----:B------:R-:W-:Y:S01]  /*1f70*/  IMAD R0, R19, UR19, R0 ;  /* 0x0000001313007c24 */ /* 0x000fe2000f8e0200 */
[----:B------:R-:W-:Y:S01]  /*1f80*/  @P4 BAR.SYNC.DEFER_BLOCKING 0x0 ;  /* 0x0000000000004b1d */ /* 0x000fe20000010000 */
[----:B------:R-:W-:Y:S01]  /*1f90*/  IADD3 R4, P0, PT, R28, R2, RZ ;  /* 0x000000021c047210 */ /* 0x000fe20007f1e0ff */
[----:B------:R-:W-:Y:S01]  /*1fa0*/  IMAD.SHL.U32 R14, R37, 0x8, RZ ;  /* 0x00000008250e7824 */ /* 0x000fe200078e00ff */
[----:B------:R-:W-:-:S02]  /*1fb0*/  LOP3.LUT R2, R24, 0x80000001, RZ, 0xc0, !PT ;  /* 0x8000000118027812 */ /* 0x000fc400078ec0ff */
[----:B------:R-:W-:Y:S02]  /*1fc0*/  IADD3.X R5, PT, PT, R30, R3, R0, P0, !PT ;  /* 0x000000031e057210 */ /* 0x000fe400007fe400 */
[----:B------:R-:W-:Y:S01]  /*1fd0*/  ISETP.NE.AND P0, PT, R2, 0x1, PT ;  /* 0x000000010200780c */ /* 0x000fe20003f05270 */
[----:B------:R-:W-:Y:S01]  /*1fe0*/  IMAD.IADD R2, R204, 0x1, -R19 ;  /* 0x00000001cc027824 */ /* 0x000fe200078e0a13 */
[----:B------:R-:W-:Y:S02]  /*1ff0*/  LOP3.LUT R3, R14, 0x1f8, RZ, 0xc0, !PT ;  /* 0x000001f80e037812 */ /* 0x000fe400078ec0ff */
[----:B------:R-:W-:Y:S01]  /*2000*/  SEL R172, RZ, 0x2000, P0 ;  /* 0x00002000ffac7807 */ /* 0x000fe20000000000 */
[----:B-1----:R-:W-:Y:S01]  /*2010*/  IMAD R0, R32, UR12, RZ ;  /* 0x0000000c20007c24 */ /* 0x002fe2000f8e02ff */
[----:B------:R-:W-:Y:S01]  /*2020*/  ISETP.GE.AND P6, PT, R27, R2, PT ;  /* 0x000000021b00720c */ /* 0x000fe20003fc6270 */
[----:B------:R-:W-:Y:S01]  /*2030*/  IMAD.WIDE.U32 R4, R20, UR12, R4 ;  /* 0x0000000c14047c25 */ /* 0x000fe2000f8e0004 */
[----:B------:R-:W-:-:S03]  /*2040*/  LOP3.LUT R3, R3, 0x38, R37, 0x78, !PT ;  /* 0x0000003803037812 */ /* 0x000fc600078e7825 */
[----:B------:R-:W-:Y:S01]  /*2050*/  IMAD R0, R20, UR13, R0 ;  /* 0x0000000d14007c24 */ /* 0x000fe2000f8e0200 */
[----:B------:R-:W-:-:S03]  /*2060*/  LOP3.LUT R3, R3, 0x1e00, R14, 0xf8, !PT ;  /* 0x00001e0003037812 */ /* 0x000fc600078ef80e */
[----:B------:R-:W-:Y:S01]  /*2070*/  IMAD.IADD R10, R5, 0x1, R0 ;  /* 0x00000001050a7824 */ /* 0x000fe200078e0200 */
[----:B------:R-:W-:-:S03]  /*2080*/  LEA R3, R3, UR6, 0x1 ;  /* 0x0000000603037c11 */ /* 0x000fc6000f8e08ff */
[----:B------:R-:W-:Y:S05]  /*2090*/  @P6 BRA `(.L_x_574) ;  /* 0x0000000000446947 */ /* 0x000fea0003800000 */
        /* <DEDUP_REMOVED lines=15> */
.L_x_575:
[----:B------:R3:W-:Y:S01]  /*2190*/  STS.128 [R3+0xa000], RZ ;  /* 0x00a000ff03007388 */ /* 0x0007e20000000c00 */
[----:B------:R-:W-:Y:S05]  /*21a0*/  BRA `(.L_x_576) ;  /* 0x0000000000047947 */ /* 0x000fea0003800000 */
.L_x_574:
[----:B------:R1:W-:Y:S02]  /*21b0*/  STS.128 [R3+0xa000], RZ ;  /* 0x00a000ff03007388 */ /* 0x0003e40000000c00 */
.L_x_576:
[----:B------:R-:W-:Y:S05]  /*21c0*/  BSYNC.RECONVERGENT B0 ;  /* 0x0000000000007941 */ /* 0x000fea0003800200 */
.L_x_573:
        /* <DEDUP_REMOVED lines=23> */
.L_x_578:
[----:B------:R-:W-:Y:S05]  /*2340*/  BSYNC.RECONVERGENT B0 ;  /* 0x0000000000007941 */ /* 0x000fea0003800200 */
.L_x_577:
        /* <DEDUP_REMOVED lines=20> */
.L_x_580:
[----:B------:R-:W-:Y:S05]  /*2490*/  BSYNC.RECONVERGENT B0 ;  /* 0x0000000000007941 */ /* 0x000fea0003800200 */
.L_x_579:
        /* <DEDUP_REMOVED lines=20> */
.L_x_582:
[----:B------:R-:W-:Y:S05]  /*25e0*/  BSYNC.RECONVERGENT B0 ;  /* 0x0000000000007941 */ /* 0x000fea0003800200 */
.L_x_581:
        /* <DEDUP_REMOVED lines=13> */
[----:B------:R1:W-:Y:S01]  /*26c0*/  LDGSTS.E.BYPASS.LTC128B.128 [R3+0x4000], desc[UR28][R4.64] ;  /* 0x0400000004037fae */ /* 0x0003e2000b981a1c */
[----:B------:R-:W-:Y:S05]  /*26d0*/  BRA `(.L_x_586) ;  /* 0x00000000000c7947 */ /* 0x000fea0003800000 */
.L_x_585:
[----:B------:R1:W-:Y:S01]  /*26e0*/  STS.128 [R3+0x4000], RZ ;  /* 0x004000ff03007388 */ /* 0x0003e20000000c00 */
[----:B------:R-:W-:Y:S05]  /*26f0*/  BRA `(.L_x_586) ;  /* 0x0000000000047947 */ /* 0x000fea0003800000 */
.L_x_584:
[----:B------:R1:W-:Y:S02]  /*2700*/  STS.128 [R3+0x4000], RZ ;  /* 0x004000ff03007388 */ /* 0x0003e40000000c00 */
.L_x_586:
[----:B------:R-:W-:Y:S05]  /*2710*/  BSYNC.RECONVERGENT B0 ;  /* 0x0000000000007941 */ /* 0x000fea0003800200 */
.L_x_583:
        /* <DEDUP_REMOVED lines=14> */
.L_x_588:
[----:B------:R-:W-:Y:S05]  /*2800*/  BSYNC.RECONVERGENT B0 ;  /* 0x0000000000007941 */ /* 0x000fea0003800200 */
.L_x_587:
[----:B------:R-:W-:Y:S01]  /*2810*/  BSSY.RECONVERGENT B0, `(.L_x_589) ;  /* 0x0000010000007945 */ /* 0x000fe20003800200 */
[----:B------:R-:W-:-:S03]  /*2820*/  IADD3 R199, PT, PT, R172, R3, RZ ;  /* 0x00000003acc77210 */ /* 0x000fc60007ffe0ff */
        /* <DEDUP_REMOVED lines=11> */
.L_x_591:
[----:B------:R1:W-:Y:S01]  /*28e0*/  STS.128 [R199], RZ ;  /* 0x000000ffc7007388 */ /* 0x0003e20000000c00 */
[----:B------:R-:W-:Y:S05]  /*28f0*/  BRA `(.L_x_592) ;  /* 0x0000000000047947 */ /* 0x000fea0003800000 */
.L_x_590:
[----:B------:R1:W-:Y:S02]  /*2900*/  STS.128 [R199], RZ ;  /* 0x000000ffc7007388 */ /* 0x0003e40000000c00 */
.L_x_592:
[----:B------:R-:W-:Y:S05]  /*2910*/  BSYNC.RECONVERGENT B0 ;  /* 0x0000000000007941 */ /* 0x000fea0003800200 */
.L_x_589:
        /* <DEDUP_REMOVED lines=29> */
.L_x_594:
[----:B------:R-:W-:Y:S05]  /*2af0*/  BSYNC.RECONVERGENT B0 ;  /* 0x0000000000007941 */ /* 0x000fea0003800200 */
.L_x_593:
[----:B------:R-:W3:Y:S01]  /*2b00*/  LDCU.64 UR12, c[0x0][0x3d0] ;  /* 0x00007a00ff0c77ac */ /* 0x000ee20008000a00 */
[----:B-1----:R-:W-:Y:S01]  /*2b10*/  IMAD.WIDE.U32 R4, R19, UR20, R22 ;  /* 0x0000001413047c25 */ /* 0x002fe2000f8e0016 */
[----:B------:R-:W-:Y:S03]  /*2b20*/  BSSY.RECONVERGENT B0, `(.L_x_595) ;  /* 0x000001c000007945 */ /* 0x000fe60003800200 */
[----:B------:R-:W-:Y:S01]  /*2b30*/  IMAD R0, R31, UR20, RZ ;  /* 0x000000141f007c24 */ /* 0x000fe2000f8e02ff */
[----:B------:R-:W-:-:S03]  /*2b40*/  IADD3 R4, P0, PT, R33, R4, RZ ;  /* 0x0000000421047210 */ /* 0x000fc60007f1e0ff */
[----:B------:R-:W-:-:S05]  /*2b50*/  IMAD R0, R19, UR21, R0 ;  /* 0x0000001513007c24 */ /* 0x000fca000f8e0200 */
[----:B------:R-:W-:Y:S01]  /*2b60*/  IADD3.X R5, PT, PT, R34, R5, R0, P0, !PT ;  /* 0x0000000522057210 */ /* 0x000fe200007fe400 */
[----:B---3--:R-:W-:Y:S02]  /*2b70*/  IMAD R0, R32, UR12, RZ ;  /* 0x0000000c20007c24 */ /* 0x008fe4000f8e02ff */
[----:B--2---:R-:W-:-:S04]  /*2b80*/  IMAD.WIDE.U32 R8, R20, UR12, R4 ;  /* 0x0000000c14087c25 */ /* 0x004fc8000f8e0004 */
        /* <DEDUP_REMOVED lines=18> */
.L_x_597:
[----:B------:R2:W-:Y:S01]  /*2cb0*/  STS.128 [R3+0x6000], RZ ;  /* 0x006000ff03007388 */ /* 0x0005e20000000c00 */
[----:B------:R-:W-:Y:S05]  /*2cc0*/  BRA `(.L_x_598) ;  /* 0x0000000000047947 */ /* 0x000fea0003800000 */
.L_x_596:
[----:B------:R3:W-:Y:S02]  /*2cd0*/  STS.128 [R3+0x6000], RZ ;  /* 0x006000ff03007388 */ /* 0x0007e40000000c00 */
.L_x_598:
[----:B------:R-:W-:Y:S05]  /*2ce0*/  BSYNC.RECONVERGENT B0 ;  /* 0x0000000000007941 */ /* 0x000fea0003800200 */
.L_x_595:
[----:B------:R-:W1:Y:S01]  /*2cf0*/  S2R R180, SR_TID.X ;  /* 0x0000000000b47919 */ /* 0x000e620000002100 */
[----:B------:R-:W-:Y:S01]  /*2d00*/  IMAD.SHL.U32 R19, R37, 0x40, RZ ;  /* 0x0000004025137824 */ /* 0x000fe200078e00ff */
[----:B------:R-:W-:Y:S01]  /*2d10*/  IADD3 R0, PT, PT, R246, R248, R204 ;  /* 0x000000f8f6007210 */ /* 0x000fe20007ffe0cc */
[----:B------:R-:W-:Y:S01]  /*2d20*/  BSSY.RECONVERGENT B0, `(.L_x_599) ;  /* 0x0000016000007945 */ /* 0x000fe20003800200 */
[----:B------:R1:W-:Y:S02]  /*2d30*/  @P5 STS.128 [R3+0x7000], RZ ;  /* 0x007000ff03005388 */ /* 0x0003e40000000c00 */
[----:B------:R-:W-:Y:S02]  /*2d40*/  IADD3 R195, PT, PT, R0, -0x1f, -R195 ;  /* 0xffffffe100c37810 */ /* 0x000fe40007ffe8c3 */
        /* <DEDUP_REMOVED lines=19> */
.L_x_600:
[----:B------:R-:W-:Y:S05]  /*2e80*/  BSYNC.RECONVERGENT B0 ;  /* 0x0000000000007941 */ /* 0x000fea0003800200 */
.L_x_599:
[----:B------:R2:W-:Y:S01]  /*2e90*/  @P4 STS.128 [R3+0x8000], RZ ;  /* 0x008000ff03004388 */ /* 0x0005e20000000c00 */
[--C-:B------:R-:W-:Y:S01]  /*2ea0*/  SHF.R.U32.HI R4, RZ, 0x4, R37.reuse ;  /* 0x00000004ff047819 */ /* 0x100fe20000011625 */
[----:B-1----:R-:W-:Y:S01]  /*2eb0*/  IMAD.SHL.U32 R182, R180, 0x40, RZ ;  /* 0x00000040b4b67824 */ /* 0x002fe200078e00ff */
[----:B------:R-:W-:Y:S01]  /*2ec0*/  LOP3.LUT R13, R2, 0x38, R14, 0xf8, !PT ;  /* 0x00000038020d7812 */ /* 0x000fe200078ef80e */
[----:B------:R-:W-:Y:S01]  /*2ed0*/  IMAD.SHL.U32 R2, R180, 0x20, RZ ;  /* 0x00000020b4027824 */ /* 0x000fe200078e00ff */
[----:B------:R-:W-:Y:S01]  /*2ee0*/  LOP3.LUT R4, R4, 0x8, RZ, 0xc0, !PT ;  /* 0x0000000804047812 */ /* 0x000fe200078ec0ff */
[----:B------:R-:W-:Y:S01]  /*2ef0*/  IMAD.SHL.U32 R6, R37, 0x20, RZ ;  /* 0x0000002025067824 */ /* 0x000fe200078e00ff */
[----:B------:R-:W-:Y:S01]  /*2f00*/  SHF.R.U32.HI R12, RZ, 0x1, R37 ;  /* 0x00000001ff0c7819 */ /* 0x000fe20000011625 */
[----:B------:R-:W1:Y:S01]  /*2f10*/  LDCU UR14, c[0x0][0x440] ;  /* 0x00008800ff0e77ac */ /* 0x000e620008000800 */
[----:B------:R-:W-:Y:S01]  /*2f20*/  LOP3.LUT R0, R182, 0x200, RZ, 0xc0, !PT ;  /* 0x00000200b6007812 */ /* 0x000fe200078ec0ff */
[----:B------:R-:W-:Y:S01]  /*2f30*/  BSSY.RECONVERGENT B0, `(.L_x_601) ;  /* 0x000001b000007945 */ /* 0x000fe20003800200 */
[----:B------:R-:W-:-:S02]  /*2f40*/  LOP3.LUT R11, R19, 0x200, RZ, 0xc0, !PT ;  /* 0x00000200130b7812 */ /* 0x000fc400078ec0ff */
[--C-:B------:R-:W-:Y:S02]  /*2f50*/  LOP3.LUT R4, R4, 0x10, R37.reuse, 0xf8, !PT ;  /* 0x0000001004047812 */ /* 0x100fe400078ef825 */
[C---:B------:R-:W-:Y:S02]  /*2f60*/  LOP3.LUT R5, R13.reuse, 0x8, R37, 0x78, !PT ;  /* 0x000000080d057812 */ /* 0x040fe400078e7825 */
[----:B------:R-:W-:Y:S02]  /*2f70*/  LOP3.LUT R12, R13, 0x8, R12, 0x78, !PT ;  /* 0x000000080d0c7812 */ /* 0x000fe400078e780c */
[----:B------:R-:W-:Y:S02]  /*2f80*/  LOP3.LUT R179, R0, 0x400, R2, 0xf8, !PT ;  /* 0x0000040000b37812 */ /* 0x000fe400078ef802 */
[----:B------:R-:W-:Y:S02]  /*2f90*/  LOP3.LUT R13, R4, R13, RZ, 0x3c, !PT ;  /* 0x0000000d040d7212 */ /* 0x000fe400078e3cff */
[----:B------:R-:W-:-:S02]  /*2fa0*/  LOP3.LUT R11, R11, 0x400, R6, 0xf8, !PT ;  /* 0x000004000b0b7812 */ /* 0x000fc400078ef806 */
        /* <DEDUP_REMOVED lines=19> */
.L_x_602:
[----:B------:R-:W-:Y:S05]  /*30e0*/  BSYNC.RECONVERGENT B0 ;  /* 0x0000000000007941 */ /* 0x000fea0003800200 */
.L_x_601:
        /* <DEDUP_REMOVED lines=8> */
[----:B--2---:R-:W-:Y:S01]  /*3170*/  MOV R6, R8 ;  /* 0x0000000800067202 */ /* 0x004fe20000000f00 */
        /* <DEDUP_REMOVED lines=11> */
.L_x_604:
[----:B------:R-:W-:Y:S05]  /*3230*/  BSYNC.RECONVERGENT B0 ;  /* 0x0000000000007941 */ /* 0x000fea0003800200 */
.L_x_603:
[----:B------:R-:W0:Y:S01]  /*3240*/  LDGDEPBAR ;  /* 0x00000000000079af */ /* 0x000e220000000000 */
[----:B------:R-:W-:Y:S01]  /*3250*/  R2P PR, R37, 0x6 ;  /* 0x0000000625007804 */ /* 0x000fe20000000000 */
[----:B------:R-:W-:Y:S01]  /*3260*/  IMAD.MOV.U32 R128, RZ, RZ, 0x20 ;  /* 0x00000020ff807424 */ /* 0x000fe200078e00ff */
[----:B------:R-:W-:Y:S01]  /*3270*/  LEA R175, R0, UR6, 0x1 ;  /* 0x0000000600af7c11 */ /* 0x000fe2000f8e08ff */
[----:B------:R-:W1:Y:S01]  /*3280*/  LDC R247, c[0x0][0x44c] ;  /* 0x00011300fff77b82 */ /* 0x000e620000000800 */
[----:B------:R-:W1:Y:S01]  /*3290*/  LDCU UR12, c[0x0][0x590] ;  /* 0x0000b200ff0c77ac */ /* 0x000e620008000800 */
[----:B------:R-:W-:Y:S01]  /*32a0*/  IMAD.MOV.U32 R120, RZ, RZ, 0x40 ;  /* 0x00000040ff787424 */ /* 0x000fe200078e00ff */
[----:B------:R-:W-:Y:S01]  /*32b0*/  SEL R128, R128, 0xffffffe0, !P1 ;  /* 0xffffffe080807807 */ /* 0x000fe20004800000 */
[----:B------:R-:W-:Y:S01]  /*32c0*/  VIADD R0, R175, 0xa000 ;  /* 0x0000a000af007836 */ /* 0x000fe20000000000 */
[----:B-1234-:R-:W-:Y:S01]  /*32d0*/  LOP3.LUT R3, R11, R12, RZ, 0xfc, !PT ;  /* 0x0000000c0b037212 */ /* 0x01efe200078efcff */
[----:B------:R-:W-:Y:S01]  /*32e0*/  VIADD R160, R175, 0xa040 ;  /* 0x0000a040afa07836 */ /* 0x000fe20000000000 */
[----:B------:R-:W-:Y:S01]  /*32f0*/  LOP3.LUT R2, R13, 0x200, R19, 0xf8, !PT ;  /* 0x000002000d027812 */ /* 0x000fe200078ef813 */
[----:B------:R-:W-:Y:S01]  /*3300*/  IMAD.IADD R176, R128, 0x1, R175 ;  /* 0x0000000180b07824 */ /* 0x000fe200078e02af */
[----:B------:R-:W-:Y:S01]  /*3310*/  LOP3.LUT P0, RZ, R180, 0x4, RZ, 0xc0, !PT ;  /* 0x00000004b4ff7812 */ /* 0x000fe2000780c0ff */
[----:B------:R-:W-:Y:S01]  /*3320*/  @P2 VIADD R160, R0, 0xffffffc0 ;  /* 0xffffffc000a02836 */ /* 0x000fe20000000000 */
[----:B------:R-:W-:Y:S01]  /*3330*/  IADD3 R0, PT, PT, R26, 0x80, -R204 ;  /* 0x000000801a007810 */ /* 0x000fe20007ffe8cc */
[----:B------:R-:W-:Y:S01]  /*3340*/  IMAD.SHL.U32 R249, R249, 0x8, RZ ;  /* 0x00000008f9f97824 */ /* 0x000fe200078e00ff */
[----:B------:R-:W-:Y:S01]  /*3350*/  SEL R120, R120, 0xffffffc0, !P2 ;  /* 0xffffffc078787807 */ /* 0x000fe20005000000 */
[----:B------:R-:W-:Y:S01]  /*3360*/  IMAD.IADD R168, R128, 0x1, R160 ;  /* 0x0000000180a87824 */ /* 0x000fe200078e02a0 */
[----:B------:R-:W-:Y:S01]  /*3370*/  LEA R3, R3, UR6, 0x1 ;  /* 0x0000000603037c11 */ /* 0x000fe2000f8e08ff */
[----:B------:R1:W-:Y:S01]  /*3380*/  STL [R1+0x4], R0 ;  /* 0x0000040001007387 */ /* 0x0003e20000100800 */
[----:B------:R-:W-:Y:S01]  /*3390*/  LEA R2, R2, UR6, 0x1 ;  /* 0x0000000602027c11 */ /* 0x000fe2000f8e08ff */
[----:B------:R-:W-:Y:S01]  /*33a0*/  IMAD.IADD R177, R175, 0x1, R120 ;  /* 0x00000001afb17824 */ /* 0x000fe200078e0278 */
[----:B------:R-:W-:Y:S01]  /*33b0*/  CS2R R94, SRZ ;  /* 0x00000000005e7805 */ /* 0x000fe2000001ff00 */
[----:B------:R-:W-:-:S04]  /*33c0*/  DEPBAR.LE SB0, 0x1 ;  /* 0x000080400000791a */ /* 0x000fc80000000000 */
[----:B------:R-:W-:Y:S01]  /*33d0*/  BAR.SYNC.DEFER_BLOCKING 0x0 ;  /* 0x0000000000007b1d */ /* 0x000fe20000010000 */
[C---:B------:R-:W-:Y:S01]  /*33e0*/  IMAD.IADD R173, R172.reuse, 0x1, R3 ;  /* 0x00000001acad7824 */ /* 0x040fe200078e0203 */
[----:B------:R-:W-:Y:S01]  /*33f0*/  CS2R R92, SRZ ;  /* 0x00000000005c7805 */ /* 0x000fe2000001ff00 */
        /* <DEDUP_REMOVED lines=14> */
[----:B-1----:R-:W-:Y:S01]  /*34e0*/  IMAD.MOV.U32 R0, RZ, RZ, 0x10 ;  /* 0x00000010ff007424 */ /* 0x002fe200078e00ff */
[----:B------:R-:W-:Y:S02]  /*34f0*/  CS2R R70, SRZ ;  /* 0x0000000000467805 */ /* 0x000fe4000001ff00 */
[----:B------:R-:W-:Y:S02]  /*3500*/  CS2R R68, SRZ ;  /* 0x0000000000447805 */ /* 0x000fe4000001ff00 */
[----:B------:R-:W-:Y:S02]  /*3510*/  CS2R R62, SRZ ;  /* 0x00000000003e7805 */ /* 0x000fe4000001ff00 */
[----:B------:R-:W-:-:S02]  /*3520*/  CS2R R60, SRZ ;  /* 0x00000000003c7805 */ /* 0x000fc4000001ff00 */
[----:B------:R-:W-:Y:S02]  /*3530*/  SEL R0, R0, 0xfffffff0, !P0 ;  /* 0xfffffff000007807 */ /* 0x000fe40004000000 */
[----:B------:R-:W-:Y:S01]  /*3540*/  CS2R R66, SRZ ;  /* 0x0000000000427805 */ /* 0x000fe2000001ff00 */
[----:B------:R1:W2:Y:S01]  /*3550*/  LDSM.16.M88.4 R156, [R160] ;  /* 0x00000000a09c783b */ /* 0x0002a20000000200 */
[----:B------:R-:W-:Y:S02]  /*3560*/  CS2R R64, SRZ ;  /* 0x0000000000407805 */ /* 0x000fe4000001ff00 */
[----:B------:R-:W-:Y:S02]  /*3570*/  CS2R R58, SRZ ;  /* 0x00000000003a7805 */ /* 0x000fe4000001ff00 */
[----:B------:R-:W-:Y:S01]  /*3580*/  CS2R R56, SRZ ;  /* 0x0000000000387805 */ /* 0x000fe2000001ff00 */
[----:B------:R1:W3:Y:S01]  /*3590*/  LDSM.16.M88.4 R164, [R168] ;  /* 0x00000000a8a4783b */ /* 0x0002e20000000200 */
[----:B------:R-:W-:-:S02]  /*35a0*/  CS2R R54, SRZ ;  /* 0x0000000000367805 */ /* 0x000fc4000001ff00 */
[----:B------:R-:W-:Y:S02]  /*35b0*/  CS2R R52, SRZ ;  /* 0x0000000000347805 */ /* 0x000fe4000001ff00 */
[----:B------:R-:W-:Y:S01]  /*35c0*/  CS2R R46, SRZ ;  /* 0x00000000002e7805 */ /* 0x000fe2000001ff00 */
[----:B------:R-:W4:Y:S01]  /*35d0*/  LDSM.16.M88.4 R160, [R160+0x800] ;  /* 0x00080000a0a0783b */ /* 0x000f220000000200 */
[----:B------:R-:W-:Y:S02]  /*35e0*/  CS2R R44, SRZ ;  /* 0x00000000002c7805 */ /* 0x000fe4000001ff00 */
[----:B------:R-:W-:Y:S02]  /*35f0*/  CS2R R50, SRZ ;  /* 0x0000000000327805 */ /* 0x000fe4000001ff00 */
[----:B------:R-:W-:Y:S01]  /*3600*/  CS2R R48, SRZ ;  /* 0x0000000000307805 */ /* 0x000fe2000001ff00 */
[----:B------:R-:W1:Y:S01]  /*3610*/  LDSM.16.M88.4 R168, [R168+0x800] ;  /* 0x00080000a8a8783b */ /* 0x000e620000000200 */
[----:B------:R-:W-:-:S02]  /*3620*/  CS2R R42, SRZ ;  /* 0x00000000002a7805 */ /* 0x000fc4000001ff00 */
[----:B------:R-:W-:Y:S02]  /*3630*/  CS2R R40, SRZ ;  /* 0x0000000000287805 */ /* 0x000fe4000001ff00 */
[----:B------:R-:W-:Y:S01]  /*3640*/  CS2R R38, SRZ ;  /* 0x0000000000267805 */ /* 0x000fe2000001ff00 */
[----:B------:R1:W1:Y:S01]  /*3650*/  LDSM.16.M88.4 R140, [R175+0xa000] ;  /* 0x00a00000af8c783b */ /* 0x0002620000000200 */
[----:B------:R-:W-:Y:S02]  /*3660*/  CS2R R36, SRZ ;  /* 0x0000000000247805 */ /* 0x000fe4000001ff00 */
[----:B------:R-:W-:Y:S01]  /*3670*/  LOP3.LUT P3, RZ, R180, 0x2, RZ, 0xc0, !PT ;  /* 0x00000002b4ff7812 */ /* 0x000fe2000786c0ff */
[----:B------:R-:W-:Y:S01]  /*3680*/  IMAD.IADD R189, R200, 0x1, R0 ;  /* 0x00000001c8bd7824 */ /* 0x000fe200078e0200 */
[----:B------:R1:W1:Y:S01]  /*3690*/  LDSM.16.M88.4 R144, [R175+0xa800] ;  /* 0x00a80000af90783b */ /* 0x0002620000000200 */
[----:B------:R-:W-:Y:S01]  /*36a0*/  SHF.R.U32.HI R181, RZ, 0x1, R180 ;  /* 0x00000001ffb57819 */ /* 0x000fe200000116b4 */
[----:B------:R-:W-:Y:S01]  /*36b0*/  IMAD.IADD R178, R128, 0x1, R177 ;  /* 0x0000000180b27824 */ /* 0x000fe200078e02b1 */
[----:B------:R-:W1:Y:S01]  /*36c0*/  LDCU UR13, c[0x0][0x3e0] ;  /* 0x00007c00ff0d77ac */ /* 0x000e620008000800 */
[----:B------:R1:W1:Y:S01]  /*36d0*/  LDSM.16.M88.4 R148, [R176+0xa000] ;  /* 0x00a00000b094783b */ /* 0x0002620000000200 */
[----:B------:R-:W1:Y:S03]  /*36e0*/  LDCU UR16, c[0x0][0x50c] ;  /* 0x0000a180ff1077ac */ /* 0x000e660008000800 */
[----:B------:R1:W1:Y:S01]  /*36f0*/  LDSM.16.M88.4 R152, [R176+0xa800] ;  /* 0x00a80000b098783b */ /* 0x0002620000000200 */
[----:B------:R-:W1:Y:S01]  /*3700*/  LDCU UR15, c[0x0][0x45c] ;  /* 0x00008b80ff0f77ac */ /* 0x000e620008000800 */
[----:B------:R-:W-:-:S12]  /*3710*/  USHF.L.U32 UR12, UR12, 0x6, URZ ;  /* 0x000000060c0c7899 */ /* 0x000fd800080006ff */
.L_x_607:
[----:B------:R-:W2:Y:S01]  /*3720*/  LDL R3, [R1+0x4] ;  /* 0x0000040001037983 */ /* 0x000ea20000100800 */
[----:B------:R-:W-:Y:S02]  /*3730*/  IADD3 R112, PT, PT, R128, R173, RZ ;  /* 0x000000ad80707210 */ /* 0x000fe40007ffe0ff */
[----:B------:R-:W-:Y:S01]  /*3740*/  IADD3 R0, PT, PT, R173, R120, RZ ;  /* 0x00000078ad007210 */ /* 0x000fe20007ffe0ff */
[----:B------:R-:W0:Y:S01]  /*3750*/  LDGDEPBAR ;  /* 0x00000000000079af */ /* 0x000e220000000000 */
[----:B------:R-:W-:Y:S02]  /*3760*/  IADD3 R246, PT, PT, R246, -0x40, RZ ;  /* 0xffffffc0f6f67810 */ /* 0x000fe40007ffe0ff */
[----:B-----5:R-:W-:Y:S01]  /*3770*/  FSETP.NEU.FTZ.AND P2, PT, R243, -INF , PT ;  /* 0xff800000f300780b */ /* 0x020fe20003f5d000 */
[----:B------:R-:W-:Y:S01]  /*3780*/  IMAD.IADD R2, R128, 0x1, R0 ;  /* 0x0000000180027824 */ /* 0x000fe200078e0200 */
[----:B------:R-:W-:Y:S02]  /*3790*/  FSETP.NEU.FTZ.AND P1, PT, R242, -INF , PT ;  /* 0xff800000f200780b */ /* 0x000fe40003f3d000 */
[----:B------:R-:W-:Y:S02]  /*37a0*/  IADD3 R203, PT, PT, R203, -0x1, RZ ;  /* 0xffffffffcbcb7810 */ /* 0x000fe40007ffe0ff */
[----:B--2---:R-:W-:Y:S01]  /*37b0*/  ISETP.GE.AND P6, PT, R246, R3, PT ;  /* 0x00000003f600720c */ /* 0x004fe20003fc6270 */
[----:B------:R-:W-:Y:S04]  /*37c0*/  DEPBAR.LE SB0, 0x0 ;  /* 0x000080000000791a */ /* 0x000fe80000000000 */
[----:B------:R-:W-:Y:S06]  /*37d0*/  BAR.SYNC.DEFER_BLOCKING 0x0 ;  /* 0x0000000000007b1d */ /* 0x000fec0000010000 */
[----:B------:R-:W-:Y:S08]  /*37e0*/  LDSM.16.M88.4 R32, [R173] ;  /* 0x00000000ad20783b */ /* 0x000ff00000000200 */
[----:B------:R-:W2:Y:S08]  /*37f0*/  LDSM.16.M88.4 R16, [R175+0x6000] ;  /* 0x00600000af10783b */ /* 0x000eb00000000200 */
[----:B------:R-:W3:Y:S08]  /*3800*/  LDSM.16.M88.4 R28, [R173+0x1000] ;  /* 0x00100000ad1c783b */ /* 0x000ef00000000200 */
[----:B------:R-:W4:Y:S08]  /*3810*/  LDSM.16.M88.4 R100, [R175+0x6800] ;  /* 0x00680000af64783b */ /* 0x000f300000000200 */
[----:B------:R-:W-:Y:S08]  /*3820*/  LDSM.16.M88.4 R104, [R112] ;  /* 0x000000007068783b */ /* 0x000ff00000000200 */
[----:B------:R-:W1:Y:S01]  /*3830*/  LDSM.16.M88.4 R108, [R176+0x6000] ;  /* 0x00600000b06c783b */ /* 0x000e620000000200 */
[-C--:B--2---:R-:W-:Y:S07]  /*3840*/  HMMA.16816.F32 R4, R32, R16.reuse, RZ ;  /* 0x000000102004723c */ /* 0x084fee00000018ff */
[----:B------:R-:W2:Y:S01]  /*3850*/  LDSM.16.M88.4 R112, [R112+0x1000] ;  /* 0x001000007070783b */ /* 0x000ea20000000200 */
[C---:B---3--:R-:W-:Y:S07]  /*3860*/  HMMA.16816.F32 R8, R28.reuse, R16, RZ ;  /* 0x000000101c08723c */ /* 0x048fee00000018ff */
[----:B------:R-:W3:Y:S01]  /*3870*/  LDSM.16.M88.4 R116, [R176+0x6800] ;  /* 0x00680000b074783b */ /* 0x000ee20000000200 */
[-C--:B------:R-:W-:Y:S07]  /*3880*/  HMMA.16816.F32 R12, R28, R18.reuse, RZ ;  /* 0x000000121c0c723c */ /* 0x080fee00000018ff */
[----:B------:R-:W-:Y:S01]  /*3890*/  LDSM.16.M88.4 R120, [R0] ;  /* 0x000000000078783b */ /* 0x000fe20000000200 */
[C---:B------:R-:W-:Y:S07]  /*38a0*/  HMMA.16816.F32 R16, R32.reuse, R18, RZ ;  /* 0x000000122010723c */ /* 0x040fee00000018ff */
[----:B------:R-:W3:Y:S01]  /*38b0*/  LDSM.16.M88.4 R124, [R177+0x6000] ;  /* 0x00600000b17c783b */ /* 0x000ee20000000200 */
[-C--:B----4-:R-:W-:Y:S07]  /*38c0*/  HMMA.16816.F32 R20, R32, R100.reuse, RZ ;  /* 0x000000642014723c */ /* 0x090fee00000018ff */
[----:B------:R-:W-:Y:S01]  /*38d0*/  LDSM.16.M88.4 R128, [R177+0x6800] ;  /* 0x00680000b180783b */ /* 0x000fe20000000200 */
[C---:B------:R-:W-:Y:S07]  /*38e0*/  HMMA.16816.F32 R24, R28.reuse, R100, RZ ;  /* 0x000000641c18723c */ /* 0x040fee00000018ff */
[----:B------:R-:W-:Y:S01]  /*38f0*/  LDSM.16.M88.4 R132, [R2] ;  /* 0x000000000284783b */ /* 0x000fe20000000200 */
[-C--:B------:R-:W-:Y:S07]  /*3900*/  HMMA.16816.F32 R28, R28, R102.reuse, RZ ;  /* 0x000000661c1c723c */ /* 0x080fee00000018ff */
[----:B------:R-:W-:Y:S01]  /*3910*/  LDSM.16.M88.4 R136, [R178+0x6000] ;  /* 0x00600000b288783b */ /* 0x000fe20000000200 */
[----:B------:R-:W-:Y:S07]  /*3920*/  HMMA.16816.F32 R32, R32, R102, RZ ;  /* 0x000000662020723c */ /* 0x000fee00000018ff */
[----:B------:R4:W3:Y:S01]  /*3930*/  LDSM.16.M88.4 R100, [R0+0x1000] ;  /* 0x001000000064783b */ /* 0x0008e20000000200 */
[-C--:B-1----:R-:W-:Y:S08]  /*3940*/  HMMA.16816.F32 R4, R104, R108.reuse, R4 ;  /* 0x0000006c6804723c */ /* 0x082ff00000001804 */
[C---:B--2---:R-:W-:Y:S01]  /*3950*/  HMMA.16816.F32 R8, R112.reuse, R108, R8 ;  /* 0x0000006c7008723c */ /* 0x044fe20000001808 */
[----:B------:R-:W-:Y:S07]  /*3960*/  MOV R108, 0x40 ;  /* 0x00000040006c7802 */ /* 0x000fee0000000f00 */
[-C--:B------:R-:W-:Y:S03]  /*3970*/  HMMA.16816.F32 R12, R112, R110.reuse, R12 ;  /* 0x0000006e700c723c */ /* 0x080fe6000000180c */
[----:B----4-:R-:W-:Y:S05]  /*3980*/  SHF.L.U32 R0, R252, 0x7, RZ ;  /* 0x00000007fc007819 */ /* 0x010fea00000006ff */
[C---:B------:R-:W-:Y:S04]  /*3990*/  HMMA.16816.F32 R16, R104.reuse, R110, R16 ;  /* 0x0000006e6810723c */ /* 0x040fe80000001810 */
[----:B------:R-:W-:Y:S04]  /*39a0*/  VIADD R0, R0, 0x80 ;  /* 0x0000008000007836 */ /* 0x000fe80000000000 */
[-C--:B---3--:R-:W-:Y:S03]  /*39b0*/  HMMA.16816.F32 R20, R104, R116.reuse, R20 ;  /* 0x000000746814723c */ /* 0x088fe60000001814 */
[----:B------:R-:W-:Y:S05]  /*39c0*/  ISETP.LT.AND P6, PT, R0, R204, P6 ;  /* 0x000000cc0000720c */ /* 0x000fea00037c1270 */
[C---:B------:R-:W-:Y:S08]  /*39d0*/  HMMA.16816.F32 R24, R112.reuse, R116, R24 ;  /* 0x000000747018723c */ /* 0x040ff00000001818 */
[-C--:B------:R-:W-:Y:S03]  /*39e0*/  HMMA.16816.F32 R28, R112, R118.reuse, R28 ;  /* 0x00000076701c723c */ /* 0x080fe6000000181c */
[----:B------:R-:W-:Y:S04]  /*39f0*/  @!P6 SHF.L.U32 R0, R180, 0x1, RZ ;  /* 0x00000001b400e819 */ /* 0x000fe800000006ff */
[----:B------:R-:W-:Y:S01]  /*3a00*/  @!P6 LOP3.LUT R0, R0, 0x6, RZ, 0xc0, !PT ;  /* 0x000000060000e812 */ /* 0x000fe200078ec0ff */
[----:B------:R-:W-:Y:S01]  /*3a10*/  HMMA.16816.F32 R32, R104, R118, R32 ;  /* 0x000000766820723c */ /* 0x000fe20000001820 */
[----:B------:R1:W2:Y:S03]  /*3a20*/  LDSM.16.M88.4 R104, [R2+0x1000] ;  /* 0x001000000268783b */ /* 0x0002a60000000200 */
[----:B------:R-:W-:Y:S04]  /*3a30*/  @!P6 LOP3.LUT R0, R0, 0x1e0, R181, 0xf8, !PT ;  /* 0x000001e00000e812 */ /* 0x000fe800078ef8b5 */
[-C--:B------:R-:W-:Y:S05]  /*3a40*/  HMMA.16816.F32 R4, R120, R124.reuse, R4 ;  /* 0x0000007c7804723c */ /* 0x080fea0000001804 */
[----:B------:R-:W-:Y:S03]  /*3a50*/  @!P6 LEA R0, R252, R0, 0x7 ;  /* 0x00000000fc00e211 */ /* 0x000fe600078e38ff */
[C---:B------:R-:W-:Y:S08]  /*3a60*/  HMMA.16816.F32 R8, R100.reuse, R124, R8 ;  /* 0x0000007c6408723c */ /* 0x040ff00000001808 */
[-C--:B------:R-:W-:Y:S03]  /*3a70*/  HMMA.16816.F32 R12, R100, R126.reuse, R12 ;  /* 0x0000007e640c723c */ /* 0x080fe6000000180c */
[----:B-1----:R-:W-:Y:S05]  /*3a80*/  @!P6 IADD3 R2, PT, PT, R0, 0x1, RZ ;  /* 0x000000010002e810 */ /* 0x002fea0007ffe0ff */
[C---:B------:R-:W-:Y:S08]  /*3a90*/  HMMA.16816.F32 R16, R120.reuse, R126, R16 ;  /* 0x0000007e7810723c */ /* 0x040ff00000001810 */
[-C--:B------:R-:W-:Y:S08]  /*3aa0*/  HMMA.16816.F32 R20, R120, R128.reuse, R20 ;  /* 0x000000807814723c */ /* 0x080ff00000001814 */
[C---:B------:R-:W-:Y:S08]  /*3ab0*/  HMMA.16816.F32 R24, R100.reuse, R128, R24 ;  /* 0x000000806418723c */ /* 0x040ff00000001818 */
[-C--:B------:R-:W-:Y:S08]  /*3ac0*/  HMMA.16816.F32 R28, R100, R130.reuse, R28 ;  /* 0x00000082641c723c */ /* 0x080ff0000000181c */
[----:B------:R-:W-:Y:S04]  /*3ad0*/  HMMA.16816.F32 R32, R120, R130, R32 ;  /* 0x000000827820723c */ /* 0x000fe80000001820 */
[----:B------:R-:W-:Y:S04]  /*3ae0*/  SEL R120, R108, 0xffffffc0, !P0 ;  /* 0xffffffc06c787807 */ /* 0x000fe80004000000 */
[-C--:B------:R-:W-:Y:S08]  /*3af0*/  HMMA.16816.F32 R4, R132, R136.reuse, R4 ;  /* 0x000000888404723c */ /* 0x080ff00000001804 */
[C---:B--2---:R-:W-:Y:S08]  /*3b00*/  HMMA.16816.F32 R8, R104.reuse, R136, R8 ;  /* 0x000000886808723c */ /* 0x044ff00000001808 */
[-C--:B------:R-:W-:Y:S03]  /*3b10*/  HMMA.16816.F32 R12, R104, R138.reuse, R12 ;  /* 0x0000008a680c723c */ /* 0x080fe6000000180c */
[----:B------:R-:W-:Y:S01]  /*3b20*/  FMUL.FTZ R4, R4, UR16 ;  /* 0x0000001004047c20 */ /* 0x000fe20008410000 */
[----:B------:R-:W-:Y:S01]  /*3b30*/  FMUL.FTZ R5, R5, UR16 ;  /* 0x0000001005057c20 */ /* 0x000fe20008410000 */
[----:B------:R-:W-:Y:S01]  /*3b40*/  FMUL.FTZ R6, R6, UR16 ;  /* 0x0000001006067c20 */ /* 0x000fe20008410000 */
[----:B------:R-:W-:Y:S01]  /*3b50*/  FMUL.FTZ R7, R7, UR16 ;  /* 0x0000001007077c20 */ /* 0x000fe20008410000 */
[----:B------:R-:W1:Y:S01]  /*3b60*/  MUFU.TANH R212, R4 ;  /* 0x0000000400d47308 */ /* 0x000e620000002400 */
[C---:B------:R-:W-:Y:S04]  /*3b70*/  HMMA.16816.F32 R16, R132.reuse, R138, R16 ;  /* 0x0000008a8410723c */ /* 0x040fe80000001810 */
[----:B------:R-:W-:Y:S01]  /*3b80*/  FMUL.FTZ R11, R11, UR16 ;  /* 0x000000100b0b7c20 */ /* 0x000fe20008410000 */
[----:B------:R-:W-:Y:S01]  /*3b90*/  FMUL.FTZ R9, R9, UR16 ;  /* 0x0000001009097c20 */ /* 0x000fe20008410000 */
[----:B------:R-:W-:Y:S03]  /*3ba0*/  FMUL.FTZ R10, R10, UR16 ;  /* 0x000000100a0a7c20 */ /* 0x000fe60008410000 */
[----:B------:R-:W-:Y:S01]  /*3bb0*/  MUFU.TANH R211, R5 ;  /* 0x0000000500d37308 */ /* 0x000fe20000002400 */
[----:B------:R-:W-:Y:S01]  /*3bc0*/  FMUL.FTZ R8, R8, UR16 ;  /* 0x0000001008087c20 */ /* 0x000fe20008410000 */
[----:B------:R-:W-:Y:S01]  /*3bd0*/  FMUL.FTZ R13, R13, UR16 ;  /* 0x000000100d0d7c20 */ /* 0x000fe20008410000 */
[----:B------:R-:W-:Y:S01]  /*3be0*/  FMUL.FTZ R14, R14, UR16 ;  /* 0x000000100e0e7c20 */ /* 0x000fe20008410000 */
[----:B------:R-:W-:Y:S01]  /*3bf0*/  FMUL.FTZ R15, R15, UR16 ;  /* 0x000000100f0f7c20 */ /* 0x000fe20008410000 */
[----:B------:R-:W-:Y:S05]  /*3c00*/  FMUL.FTZ R12, R12, UR16 ;  /* 0x000000100c0c7c20 */ /* 0x000fea0008410000 */
[----:B------:R2:W-:Y:S01]  /*3c10*/  MUFU.TANH R129, R9 ;  /* 0x0000000900817308 */ /* 0x0005e20000002400 */
[----:B-1----:R-:W-:Y:S02]  /*3c20*/  IMAD.MOV.U32 R3, RZ, RZ, R212 ;  /* 0x000000ffff037224 */ /* 0x002fe400078e00d4 */
[----:B------:R-:W-:Y:S01]  /*3c30*/  FMUL.FTZ R18, R18, UR16 ;  /* 0x0000001012127c20 */ /* 0x000fe20008410000 */
[----:B------:R-:W-:Y:S01]  /*3c40*/  FMUL.FTZ R19, R19, UR16 ;  /* 0x0000001013137c20 */ /* 0x000fe20008410000 */
[----:B------:R-:W-:Y:S01]  /*3c50*/  FMUL.FTZ R16, R16, UR16 ;  /* 0x0000001010107c20 */ /* 0x000fe20008410000 */
[----:B------:R-:W-:Y:S04]  /*3c60*/  FMUL.FTZ R17, R17, UR16 ;  /* 0x0000001011117c20 */ /* 0x000fe80008410000 */
[----:B------:R1:W-:Y:S10]  /*3c70*/  MUFU.TANH R183, R11 ;  /* 0x0000000b00b77308 */ /* 0x0003f40000002400 */
[----:B------:R3:W-:Y:S01]  /*3c80*/  MUFU.TANH R130, R8 ;  /* 0x0000000800827308 */ /* 0x0007e20000002400 */
[----:B--2---:R-:W-:Y:S05]  /*3c90*/  FMUL.FTZ R9, R243, 1.4426950216293334961 ;  /* 0x3fb8aa3bf3097820 */ /* 0x004fea0000410000 */
[----:B------:R-:W-:Y:S04]  /*3ca0*/  FSEL R9, R9, RZ, P2 ;  /* 0x000000ff09097208 */ /* 0x000fe80001000000 */
[----:B------:R-:W2:Y:S01]  /*3cb0*/  MUFU.TANH R219, R6 ;  /* 0x0000000600db7308 */ /* 0x000ea20000002400 */
[--C-:B-1----:R-:W-:Y:S04]  /*3cc0*/  @!P6 VIADDMNMX R11, R195, 0xffffffe0, R204.reuse, PT ;  /* 0xffffffe0c30be846 */ /* 0x102fe800038001cc */
[-C--:B------:R-:W-:Y:S02]  /*3cd0*/  @!P6 ISETP.GE.AND P4, PT, R0, R11.reuse, PT ;  /* 0x0000000b0000e20c */ /* 0x080fe40003f86270 */
[----:B------:R-:W-:Y:S03]  /*3ce0*/  @!P6 ISETP.GE.AND P2, PT, R2, R11, PT ;  /* 0x0000000b0200e20c */ /* 0x000fe60003f46270 */
[----:B------:R1:W4:Y:S01]  /*3cf0*/  MUFU.TANH R217, R7 ;  /* 0x0000000700d97308 */ /* 0x0003220000002400 */
[----:B------:R-:W-:Y:S01]  /*3d00*/  @!P6 FSEL R3, R212, -INF , !P4 ;  /* 0xff800000d403e808 */ /* 0x000fe20006000000 */
[----:B---3--:R-:W-:Y:S04]  /*3d10*/  FMUL.FTZ R8, R242, 1.4426950216293334961 ;  /* 0x3fb8aa3bf2087820 */ /* 0x008fe80000410000 */
[----:B------:R-:W-:Y:S01]  /*3d20*/  FFMA.FTZ R3, R3, UR15, -R9 ;  /* 0x0000000f03037c23 */ /* 0x000fe20008010809 */
[----:B------:R-:W-:Y:S03]  /*3d30*/  FSEL R8, R8, RZ, P1 ;  /* 0x000000ff08087208 */ /* 0x000fe60000800000 */
[----:B------:R3:W-:Y:S10]  /*3d40*/  MUFU.TANH R184, R10 ;  /* 0x0000000a00b87308 */ /* 0x0007f40000002400 */
[----:B------:R2:W-:Y:S01]  /*3d50*/  MUFU.EX2 R122, R3 ;  /* 0x00000003007a7308 */ /* 0x0005e20000000800 */
[----:B-1----:R-:W1:Y:S09]  /*3d60*/  LDSM.16.M88.4 R4, [R178+0x6800] ;  /* 0x00680000b204783b */ /* 0x002e720000000200 */
[----:B------:R4:W1:Y:S01]  /*3d70*/  MUFU.TANH R124, R13 ;  /* 0x0000000d007c7308 */ /* 0x0008620000002400 */
[----:B---3--:R-:W-:Y:S04]  /*3d80*/  @!P6 VIADDMNMX R10, R195, 0xffffffe8, R204, PT ;  /* 0xffffffe8c30ae846 */ /* 0x008fe800038001cc */
[----:B------:R-:W-:Y:S05]  /*3d90*/  @!P6 ISETP.GE.AND P1, PT, R0, R10, PT ;  /* 0x0000000a0000e20c */ /* 0x000fea0003f26270 */
[----:B------:R3:W-:Y:S01]  /*3da0*/  MUFU.TANH R125, R12 ;  /* 0x0000000c007d7308 */ /* 0x0007e20000002400 */
[----:B--2---:R-:W-:Y:S01]  /*3db0*/  IMAD.MOV.U32 R3, RZ, RZ, R219 ;  /* 0x000000ffff037224 */ /* 0x004fe200078e00db */
[----:B------:R-:W-:Y:S02]  /*3dc0*/  @!P6 FSEL R3, R219, -INF , !P1 ;  /* 0xff800000db03e808 */ /* 0x000fe40004800000 */
[----:B------:R-:W-:Y:S03]  /*3dd0*/  FSETP.NEU.FTZ.AND P1, PT, R241, -INF , PT ;  /* 0xff800000f100780b */ /* 0x000fe60003f3d000 */
[--C-:B------:R-:W-:Y:S03]  /*3de0*/  FFMA.FTZ R3, R3, UR15, -R8.reuse ;  /* 0x0000000f03037c23 */ /* 0x100fe60008010808 */
[----:B------:R2:W2:Y:S01]  /*3df0*/  MUFU.TANH R137, R14 ;  /* 0x0000000e00897308 */ /* 0x0004a20000002400 */
[----:B----4-:R-:W-:Y:S09]  /*3e00*/  MOV R13, R130 ;  /* 0x00000082000d7202 */ /* 0x010ff20000000f00 */
[----:B------:R-:W-:Y:S01]  /*3e10*/  MUFU.EX2 R239, R3 ;  /* 0x0000000300ef7308 */ /* 0x000fe20000000800 */
[----:B---3--:R-:W-:Y:S09]  /*3e20*/  IMAD.MOV.U32 R12, RZ, RZ, R129 ;  /* 0x000000ffff0c7224 */ /* 0x008ff200078e0081 */
[----:B------:R-:W3:Y:S01]  /*3e30*/  MUFU.TANH R136, R15 ;  /* 0x0000000f00887308 */ /* 0x000ee20000002400 */
[-C--:B-1----:R-:W-:Y:S03]  /*3e40*/  HMMA.16816.F32 R20, R132, R4.reuse, R20 ;  /* 0x000000048414723c */ /* 0x082fe60000001814 */
[----:B--2---:R-:W-:Y:S06]  /*3e50*/  FMUL.FTZ R14, R240, 1.4426950216293334961 ;  /* 0x3fb8aa3bf00e7820 */ /* 0x004fec0000410000 */
[----:B------:R1:W-:Y:S01]  /*3e60*/  MUFU.TANH R210, R16 ;  /* 0x0000001000d27308 */ /* 0x0003e20000002400 */
[C---:B------:R-:W-:Y:S04]  /*3e70*/  HMMA.16816.F32 R24, R104.reuse, R4, R24 ;  /* 0x000000046818723c */ /* 0x040fe80000001818 */
[----:B------:R-:W-:Y:S02]  /*3e80*/  MOV R5, R211 ;  /* 0x000000d300057202 */ /* 0x000fe40000000f00 */
[----:B------:R-:W-:Y:S03]  /*3e90*/  @!P6 FSEL R5, R211, -INF , !P2 ;  /* 0xff800000d305e808 */ /* 0x000fe60005000000 */
[----:B------:R-:W2:Y:S01]  /*3ea0*/  MUFU.TANH R209, R17 ;  /* 0x0000001100d17308 */ /* 0x000ea20000002400 */
[----:B------:R-:W-:Y:S01]  /*3eb0*/  @!P6 ISETP.GE.AND P2, PT, R2, R10, PT ;  /* 0x0000000a0200e20c */ /* 0x000fe20003f46270 */
[-C--:B------:R-:W-:Y:S03]  /*3ec0*/  HMMA.16816.F32 R28, R104, R6.reuse, R28 ;  /* 0x00000006681c723c */ /* 0x080fe6000000181c */
[----:B------:R-:W-:Y:S01]  /*3ed0*/  MOV R4, R217 ;  /* 0x000000d900047202 */ /* 0x000fe20000000f00 */
[----:B------:R-:W-:Y:S01]  /*3ee0*/  FFMA.FTZ R5, R5, UR15, -R9 ;  /* 0x0000000f05057c23 */ /* 0x000fe20008010809 */
[----:B------:R-:W-:Y:S03]  /*3ef0*/  @!P6 FSEL R4, R217, -INF , !P2 ;  /* 0xff800000d904e808 */ /* 0x000fe60005000000 */
[----:B------:R-:W-:Y:S01]  /*3f00*/  MUFU.TANH R215, R18 ;  /* 0x0000001200d77308 */ /* 0x000fe20000002400 */
[----:B------:R-:W-:Y:S01]  /*3f10*/  FMUL.FTZ R20, R20, UR16 ;  /* 0x0000001014147c20 */ /* 0x000fe20008410000 */
[----:B------:R-:W-:Y:S01]  /*3f20*/  HMMA.16816.F32 R32, R132, R6, R32 ;  /* 0x000000068420723c */ /* 0x000fe20000001820 */
[----:B-1----:R-:W-:Y:S03]  /*3f30*/  MOV R16, 0x10 ;  /* 0x0000001000107802 */ /* 0x002fe60000000f00 */
[----:B------:R-:W-:Y:S01]  /*3f40*/  FFMA.FTZ R3, R4, UR15, -R8 ;  /* 0x0000000f04037c23 */ /* 0x000fe20008010808 */
[----:B------:R-:W-:Y:S03]  /*3f50*/  SEL R16, R16, 0xfffffff0, !P0 ;  /* 0xfffffff010107807 */ /* 0x000fe60004000000 */
[----:B------:R1:W-:Y:S01]  /*3f60*/  MUFU.EX2 R123, R5 ;  /* 0x00000005007b7308 */ /* 0x0003e20000000800 */
[----:B------:R-:W-:Y:S01]  /*3f70*/  @!P6 VIADDMNMX R4, R195, 0x8, R204, PT ;  /* 0x00000008c304e846 */ /* 0x000fe200038001cc */
[----:B------:R-:W-:Y:S01]  /*3f80*/  FMUL.FTZ R21, R21, UR16 ;  /* 0x0000001015157c20 */ /* 0x000fe20008410000 */
[----:B------:R-:W-:Y:S01]  /*3f90*/  IADD3 R112, PT, PT, R198, R16, RZ ;  /* 0x00000010c6707210 */ /* 0x000fe20007ffe0ff */
[----:B------:R-:W-:Y:S01]  /*3fa0*/  FMUL.FTZ R22, R22, UR16 ;  /* 0x0000001016167c20 */ /* 0x000fe20008410000 */
[----:B------:R-:W-:Y:S01]  /*3fb0*/  FMUL.FTZ R28, R28, UR16 ;  /* 0x000000101c1c7c20 */ /* 0x000fe20008410000 */
[----:B------:R-:W-:Y:S01]  /*3fc0*/  FMUL.FTZ R29, R29, UR16 ;  /* 0x000000101d1d7c20 */ /* 0x000fe20008410000 */
[----:B------:R-:W-:Y:S03]  /*3fd0*/  FMUL.FTZ R30, R30, UR16 ;  /* 0x000000101e1e7c20 */ /* 0x000fe60008410000 */
[----:B------:R4:W-:Y:S01]  /*3fe0*/  MUFU.EX2 R238, R3 ;  /* 0x0000000300ee7308 */ /* 0x0009e20000000800 */
[----:B------:R-:W-:Y:S01]  /*3ff0*/  @!P6 ISETP.GE.AND P2, PT, R2, R4, PT ;  /* 0x000000040200e20c */ /* 0x000fe20003f46270 */
[----:B------:R-:W-:Y:S01]  /*4000*/  IMAD.MOV.U32 R15, RZ, RZ, R124 ;  /* 0x000000ffff0f7224 */ /* 0x000fe200078e007c */
[----:B------:R-:W-:Y:S01]  /*4010*/  MOV R6, R137 ;  /* 0x0000008900067202 */ /* 0x000fe20000000f00 */
[----:B------:R-:W-:Y:S01]  /*4020*/  FMUL.FTZ R31, R31, UR16 ;  /* 0x000000101f1f7c20 */ /* 0x000fe20008410000 */
[----:B---3--:R-:W-:Y:S01]  /*4030*/  MOV R7, R136 ;  /* 0x0000008800077202 */ /* 0x008fe20000000f00 */
[----:B------:R-:W-:Y:S01]  /*4040*/  FMUL.FTZ R32, R32, UR16 ;  /* 0x0000001020207c20 */ /* 0x000fe20008410000 */
[----:B------:R-:W-:Y:S03]  /*4050*/  FMUL.FTZ R33, R33, UR16 ;  /* 0x0000001021217c20 */ /* 0x000fe60008410000 */
[----:B------:R-:W-:Y:S01]  /*4060*/  MUFU.TANH R216, R19 ;  /* 0x0000001300d87308 */ /* 0x000fe20000002400 */
[----:B-1----:R-:W-:Y:S01]  /*4070*/  @!P6 VIMNMX R5, PT, PT, R195, R204, PT ;  /* 0x000000ccc305e248 */ /* 0x002fe20003fe0100 */
[----:B------:R-:W-:Y:S01]  /*4080*/  FMUL.FTZ R34, R34, UR16 ;  /* 0x0000001022227c20 */ /* 0x000fe20008410000 */
[----:B------:R-:W-:Y:S01]  /*4090*/  FMUL.FTZ R35, R35, UR16 ;  /* 0x0000001023237c20 */ /* 0x000fe20008410000 */
[----:B------:R-:W-:Y:S01]  /*40a0*/  FMUL.FTZ R23, R23, UR16 ;  /* 0x0000001017177c20 */ /* 0x000fe20008410000 */
[-C--:B------:R-:W-:Y:S01]  /*40b0*/  @!P6 ISETP.GE.AND P4, PT, R0, R5.reuse, PT ;  /* 0x000000050000e20c */ /* 0x080fe20003f86270 */
[----:B------:R-:W-:Y:S01]  /*40c0*/  FMUL.FTZ R24, R24, UR16 ;  /* 0x0000001018187c20 */ /* 0x000fe20008410000 */
[----:B------:R-:W-:Y:S03]  /*40d0*/  @!P6 ISETP.GE.AND P5, PT, R2, R5, PT ;  /* 0x000000050200e20c */ /* 0x000fe60003fa6270 */
[----:B------:R-:W1:Y:S01]  /*40e0*/  MUFU.TANH R208, R20 ;  /* 0x0000001400d07308 */ /* 0x000e620000002400 */
[----:B----4-:R-:W-:Y:S01]  /*40f0*/  FMUL.FTZ R3, R241, 1.4426950216293334961 ;  /* 0x3fb8aa3bf1037820 */ /* 0x010fe20000410000 */
[----:B------:R-:W-:Y:S01]  /*4100*/  @!P6 FSEL R13, R130, -INF , !P4 ;  /* 0xff800000820de808 */ /* 0x000fe20006000000 */
[----:B------:R-:W-:Y:S01]  /*4110*/  FMUL.FTZ R25, R25, UR16 ;  /* 0x0000001019197c20 */ /* 0x000fe20008410000 */
[----:B------:R-:W-:Y:S01]  /*4120*/  @!P6 FSEL R12, R129, -INF , !P5 ;  /* 0xff800000810ce808 */ /* 0x000fe20006800000 */
[----:B------:R-:W-:Y:S01]  /*4130*/  FMUL.FTZ R26, R26, UR16 ;  /* 0x000000101a1a7c20 */ /* 0x000fe20008410000 */
[----:B------:R-:W-:Y:S01]  /*4140*/  FSEL R3, R3, RZ, P1 ;  /* 0x000000ff03037208 */ /* 0x000fe20000800000 */
[----:B------:R-:W-:Y:S03]  /*4150*/  FMUL.FTZ R27, R27, UR16 ;  /* 0x000000101b1b7c20 */ /* 0x000fe60008410000 */
[----:B------:R-:W3:Y:S01]  /*4160*/  MUFU.TANH R207, R21 ;  /* 0x0000001500cf7308 */ /* 0x000ee20000002400 */
[----:B------:R-:W-:Y:S01]  /*4170*/  @!P6 ISETP.GE.AND P4, PT, R0, R4, PT ;  /* 0x000000040000e20c */ /* 0x000fe20003f86270 */
[----:B------:R-:W-:Y:S02]  /*4180*/  IMAD.SHL.U32 R17, R180, 0x8, RZ ;  /* 0x00000008b4117824 */ /* 0x000fe400078e00ff */
[--C-:B------:R-:W-:Y:S01]  /*4190*/  FFMA.FTZ R2, R13, UR15, -R3.reuse ;  /* 0x0000000f0d027c23 */ /* 0x100fe20008010803 */
[----:B------:R-:W-:Y:S01]  /*41a0*/  MOV R16, 0x20 ;  /* 0x0000002000107802 */ /* 0x000fe20000000f00 */
[--C-:B------:R-:W-:Y:S01]  /*41b0*/  FFMA.FTZ R12, R12, UR15, -R3.reuse ;  /* 0x0000000f0c0c7c23 */ /* 0x100fe20008010803 */
[----:B------:R-:W-:Y:S03]  /*41c0*/  FSETP.NEU.FTZ.AND P1, PT, R240, -INF , PT ;  /* 0xff800000f000780b */ /* 0x000fe60003f3d000 */
[----:B------:R4:W-:Y:S01]  /*41d0*/  MUFU.EX2 R190, R2 ;  /* 0x0000000200be7308 */ /* 0x0009e20000000800 */
[----:B------:R-:W-:Y:S02]  /*41e0*/  SEL R128, R16, 0xffffffe0, !P3 ;  /* 0xffffffe010807807 */ /* 0x000fe40005800000 */
[----:B------:R-:W-:Y:S02]  /*41f0*/  LOP3.LUT R119, R17, 0x38, RZ, 0xc0, !PT ;  /* 0x0000003811777812 */ /* 0x000fe400078ec0ff */
[----:B------:R-:W-:Y:S02]  /*4200*/  MOV R13, R184 ;  /* 0x000000b8000d7202 */ /* 0x000fe40000000f00 */
[----:B------:R-:W-:Y:S03]  /*4210*/  @!P6 FSEL R13, R184, -INF , !P4 ;  /* 0xff800000b80de808 */ /* 0x000fe60006000000 */
[----:B------:R2:W-:Y:S10]  /*4220*/  MUFU.EX2 R188, R12 ;  /* 0x0000000c00bc7308 */ /* 0x0005f40000000800 */
[----:B------:R-:W3:Y:S01]  /*4230*/  MUFU.TANH R214, R22 ;  /* 0x0000001600d67308 */ /* 0x000ee20000002400 */
[----:B----4-:R-:W-:Y:S02]  /*4240*/  FSEL R2, R14, RZ, P1 ;  /* 0x000000ff0e027208 */ /* 0x010fe40000800000 */
[----:B------:R-:W-:Y:S02]  /*4250*/  MOV R14, R183 ;  /* 0x000000b7000e7202 */ /* 0x000fe40000000f00 */
[----:B------:R-:W-:Y:S05]  /*4260*/  @!P6 FSEL R14, R183, -INF , !P2 ;  /* 0xff800000b70ee808 */ /* 0x000fea0005000000 */
[----:B------:R-:W4:Y:S01]  /*4270*/  MUFU.TANH R213, R23 ;  /* 0x0000001700d57308 */ /* 0x000f220000002400 */
[--C-:B--2---:R-:W-:Y:S01]  /*4280*/  FFMA.FTZ R12, R13, UR15, -R2.reuse ;  /* 0x0000000f0d0c7c23 */ /* 0x104fe20008010802 */
[----:B------:R-:W-:Y:S05]  /*4290*/  @!P6 VIADD R13, R0, 0x8 ;  /* 0x00000008000de836 */ /* 0x000fea0000000000 */
[CC--:B------:R-:W-:Y:S03]  /*42a0*/  @!P6 ISETP.GE.AND P2, PT, R13.reuse, R4.reuse, PT ;  /* 0x000000040d00e20c */ /* 0x0c0fe60003f46270 */
[----:B------:R2:W-:Y:S01]  /*42b0*/  MUFU.EX2 R194, R12 ;  /* 0x0000000c00c27308 */ /* 0x0005e20000000800 */
[----:B------:R-:W-:Y:S02]  /*42c0*/  @!P6 ISETP.GE.AND P1, PT, R13, R5, PT ;  /* 0x000000050d00e20c */ /* 0x000fe40003f26270 */
[----:B------:R-:W-:Y:S07]  /*42d0*/  @!P6 FSEL R6, R137, -INF , !P2 ;  /* 0xff8000008906e808 */ /* 0x000fee0005000000 */
[----:B------:R-:W4:Y:S01]  /*42e0*/  MUFU.TANH R116, R24 ;  /* 0x0000001800747308 */ /* 0x000f220000002400 */
[--C-:B------:R-:W-:Y:S09]  /*42f0*/  FFMA.FTZ R6, R6, UR15, -R2.reuse ;  /* 0x0000000f06067c23 */ /* 0x100ff20008010802 */
[----:B------:R-:W-:Y:S01]  /*4300*/  MUFU.EX2 R192, R6 ;  /* 0x0000000600c07308 */ /* 0x000fe20000000800 */
[--C-:B--2---:R-:W-:Y:S01]  /*4310*/  FFMA.FTZ R12, R14, UR15, -R2.reuse ;  /* 0x0000000f0e0c7c23 */ /* 0x104fe20008010802 */
[----:B------:R-:W-:Y:S02]  /*4320*/  MOV R14, R125 ;  /* 0x0000007d000e7202 */ /* 0x000fe40000000f00 */
[----:B------:R-:W-:Y:S06]  /*4330*/  @!P6 FSEL R14, R125, -INF , !P1 ;  /* 0xff8000007d0ee808 */ /* 0x000fec0004800000 */
[----:B------:R2:W-:Y:S01]  /*4340*/  MUFU.EX2 R193, R12 ;  /* 0x0000000c00c17308 */ /* 0x0005e20000000800 */
[--C-:B------:R-:W-:Y:S09]  /*4350*/  FFMA.FTZ R14, R14, UR15, -R3.reuse ;  /* 0x0000000f0e0e7c23 */ /* 0x100ff20008010803 */
[----:B------:R1:W-:Y:S10]  /*4360*/  MUFU.EX2 R185, R14 ;  /* 0x0000000e00b97308 */ /* 0x0003f40000000800 */
[----:B------:R-:W4:Y:S01]  /*4370*/  MUFU.TANH R115, R25 ;  /* 0x0000001900737308 */ /* 0x000f220000002400 */
[----:B--2---:R-:W-:Y:S04]  /*4380*/  @!P6 IADD3 R12, PT, PT, R0, 0x9, RZ ;  /* 0x00000009000ce810 */ /* 0x004fe80007ffe0ff */
[----:B------:R-:W-:Y:S05]  /*4390*/  @!P6 ISETP.GE.AND P1, PT, R12, R5, PT ;  /* 0x000000050c00e20c */ /* 0x000fea0003f26270 */
[----:B------:R-:W2:Y:S01]  /*43a0*/  MUFU.TANH R127, R26 ;  /* 0x0000001a007f7308 */ /* 0x000ea20000002400 */
[----:B------:R-:W-:Y:S02]  /*43b0*/  @!P6 FSEL R15, R124, -INF , !P1 ;  /* 0xff8000007c0fe808 */ /* 0x000fe40004800000 */
[----:B------:R-:W-:Y:S03]  /*43c0*/  @!P6 ISETP.GE.AND P1, PT, R12, R4, PT ;  /* 0x000000040c00e20c */ /* 0x000fe60003f26270 */
[----:B-1----:R-:W-:Y:S01]  /*43d0*/  FFMA.FTZ R14, R15, UR15, -R3 ;  /* 0x0000000f0f0e7c23 */ /* 0x002fe20008010803 */
[----:B------:R-:W-:Y:S03]  /*43e0*/  @!P6 FSEL R7, R136, -INF , !P1 ;  /* 0xff8000008807e808 */ /* 0x000fe60004800000 */
[----:B------:R-:W1:Y:S01]  /*43f0*/  MUFU.TANH R126, R27 ;  /* 0x0000001b007e7308 */ /* 0x000e620000002400 */
[----:B------:R-:W-:Y:S01]  /*4400*/  @!P6 ISETP.GE.AND P1, PT, R13, R11, PT ;  /* 0x0000000b0d00e20c */ /* 0x000fe20003f26270 */
[----:B------:R-:W-:Y:S01]  /*4410*/  FFMA.FTZ R6, R7, UR15, -R2 ;  /* 0x0000000f07067c23 */ /* 0x000fe20008010802 */
[----:B------:R-:W-:Y:S07]  /*4420*/  MOV R7, R209 ;  /* 0x000000d100077202 */ /* 0x000fee0000000f00 */
[----:B------:R3:W-:Y:S10]  /*4430*/  MUFU.EX2 R191, R6 ;  /* 0x0000000600bf7308 */ /* 0x0007f40000000800 */
[----:B------:R4:W-:Y:S10]  /*4440*/  MUFU.EX2 R139, R14 ;  /* 0x0000000e008b7308 */ /* 0x0009f40000000800 */
[----:B------:R-:W1:Y:S01]  /*4450*/  MUFU.TANH R114, R28 ;  /* 0x0000001c00727308 */ /* 0x000e620000002400 */
[----:B---3--:R-:W-:Y:S01]  /*4460*/  IMAD.MOV.U32 R6, RZ, RZ, R210 ;  /* 0x000000ffff067224 */ /* 0x008fe200078e00d2 */
[----:B------:R-:W-:Y:S02]  /*4470*/  @!P6 FSEL R6, R210, -INF , !P1 ;  /* 0xff800000d206e808 */ /* 0x000fe40004800000 */
[----:B------:R-:W-:Y:S03]  /*4480*/  @!P6 ISETP.GE.AND P1, PT, R12, R11, PT ;  /* 0x0000000b0c00e20c */ /* 0x000fe60003f26270 */
[--C-:B------:R-:W-:Y:S01]  /*4490*/  FFMA.FTZ R6, R6, UR15, -R9.reuse ;  /* 0x0000000f06067c23 */ /* 0x100fe20008010809 */
[----:B------:R-:W-:Y:S02]  /*44a0*/  @!P6 FSEL R7, R209, -INF , !P1 ;  /* 0xff800000d107e808 */ /* 0x000fe40004800000 */
[----:B------:R-:W3:Y:S01]  /*44b0*/  MUFU.TANH R113, R29 ;  /* 0x0000001d00717308 */ /* 0x000ee20000002400 */
[----:B------:R-:W-:Y:S02]  /*44c0*/  @!P6 ISETP.GE.AND P1, PT, R13, R10, PT ;  /* 0x0000000a0d00e20c */ /* 0x000fe40003f26270 */
[----:B------:R-:W-:Y:S01]  /*44d0*/  MOV R13, R208 ;  /* 0x000000d0000d7202 */ /* 0x000fe20000000f00 */
[--C-:B------:R-:W-:Y:S01]  /*44e0*/  FFMA.FTZ R7, R7, UR15, -R9.reuse ;  /* 0x0000000f07077c23 */ /* 0x100fe20008010809 */
[----:B----4-:R-:W-:Y:S05]  /*44f0*/  MOV R14, R207 ;  /* 0x000000cf000e7202 */ /* 0x010fea0000000f00 */
[----:B------:R4:W-:Y:S10]  /*4500*/  MUFU.EX2 R224, R6 ;  /* 0x0000000600e07308 */ /* 0x0009f40000000800 */
[----:B------:R2:W-:Y:S10]  /*4510*/  MUFU.EX2 R223, R7 ;  /* 0x0000000700df7308 */ /* 0x0005f40000000800 */
[----:B------:R-:W3:Y:S01]  /*4520*/  MUFU.TANH R202, R32 ;  /* 0x0000002000ca7308 */ /* 0x000ee20000002400 */
[----:B----4-:R-:W-:Y:S02]  /*4530*/  MOV R6, R215 ;  /* 0x000000d700067202 */ /* 0x010fe40000000f00 */
[----:B------:R-:W-:Y:S02]  /*4540*/  @!P6 FSEL R6, R215, -INF , !P1 ;  /* 0xff800000d706e808 */ /* 0x000fe40004800000 */
[----:B------:R-:W-:Y:S02]  /*4550*/  @!P6 ISETP.GE.AND P1, PT, R12, R10, PT ;  /* 0x0000000a0c00e20c */ /* 0x000fe40003f26270 */
[----:B------:R-:W-:Y:S01]  /*4560*/  MOV R12, R216 ;  /* 0x000000d8000c7202 */ /* 0x000fe20000000f00 */
[--C-:B------:R-:W-:Y:S01]  /*4570*/  FFMA.FTZ R6, R6, UR15, -R8.reuse ;  /* 0x0000000f06067c23 */ /* 0x100fe20008010808 */
[----:B------:R-:W-:Y:S01]  /*4580*/  @!P6 FSEL R12, R216, -INF , !P1 ;  /* 0xff800000d80ce808 */ /* 0x000fe20004800000 */
[----:B--2---:R-:W-:Y:S01]  /*4590*/  @!P6 VIADD R7, R0, 0x10 ;  /* 0x000000100007e836 */ /* 0x004fe20000000000 */
[----:B------:R-:W2:Y:S03]  /*45a0*/  MUFU.TANH R201, R33 ;  /* 0x0000002100c97308 */ /* 0x000ea60000002400 */
[----:B------:R-:W-:Y:S01]  /*45b0*/  FFMA.FTZ R12, R12, UR15, -R8 ;  /* 0x0000000f0c0c7c23 */ /* 0x000fe20008010808 */
[-C--:B------:R-:W-:Y:S06]  /*45c0*/  @!P6 ISETP.GE.AND P1, PT, R7, R11.reuse, PT ;  /* 0x0000000b0700e20c */ /* 0x080fec0003f26270 */
[----:B------:R4:W-:Y:S01]  /*45d0*/  MUFU.EX2 R236, R12 ;  /* 0x0000000c00ec7308 */ /* 0x0009e20000000800 */
[----:B------:R-:W-:Y:S09]  /*45e0*/  @!P6 FSEL R13, R208, -INF , !P1 ;  /* 0xff800000d00de808 */ /* 0x000ff20004800000 */
[----:B------:R1:W-:Y:S10]  /*45f0*/  MUFU.EX2 R237, R6 ;  /* 0x0000000600ed7308 */ /* 0x0003f40000000800 */
[----:B------:R-:W-:Y:S01]  /*4600*/  MUFU.TANH R206, R34 ;  /* 0x0000002200ce7308 */ /* 0x000fe20000002400 */
[--C-:B----4-:R-:W-:Y:S09]  /*4610*/  FFMA.FTZ R12, R13, UR15, -R9.reuse ;  /* 0x0000000f0d0c7c23 */ /* 0x110ff20008010809 */
[----:B------:R4:W-:Y:S01]  /*4620*/  MUFU.EX2 R221, R12 ;  /* 0x0000000c00dd7308 */ /* 0x0009e20000000800 */
[----:B-1----:R-:W-:Y:S04]  /*4630*/  @!P6 IADD3 R6, PT, PT, R0, 0x11, RZ ;  /* 0x000000110006e810 */ /* 0x002fe80007ffe0ff */
[----:B------:R-:W-:Y:S05]  /*4640*/  @!P6 ISETP.GE.AND P1, PT, R6, R11, PT ;  /* 0x0000000b0600e20c */ /* 0x000fea0003f26270 */
[----:B------:R-:W-:Y:S01]  /*4650*/  MUFU.TANH R118, R30 ;  /* 0x0000001e00767308 */ /* 0x000fe20000002400 */
[----:B------:R-:W-:Y:S02]  /*4660*/  @!P6 FSEL R14, R207, -INF , !P1 ;  /* 0xff800000cf0ee808 */ /* 0x000fe40004800000 */
[-C--:B------:R-:W-:Y:S03]  /*4670*/  @!P6 ISETP.GE.AND P1, PT, R7, R10.reuse, PT ;  /* 0x0000000a0700e20c */ /* 0x080fe60003f26270 */
[----:B------:R-:W-:Y:S04]  /*4680*/  FFMA.FTZ R13, R14, UR15, -R9 ;  /* 0x0000000f0e0d7c23 */ /* 0x000fe80008010809 */
[----:B------:R-:W-:Y:S01]  /*4690*/  MUFU.TANH R117, R31 ;  /* 0x0000001f00757308 */ /* 0x000fe20000002400 */
[----:B----4-:R-:W-:Y:S01]  /*46a0*/  IMAD.MOV.U32 R12, RZ, RZ, R214 ;  /* 0x000000ffff0c7224 */ /* 0x010fe200078e00d6 */
[----:B------:R-:W-:Y:S02]  /*46b0*/  @!P6 FSEL R12, R214, -INF , !P1 ;  /* 0xff800000d60ce808 */ /* 0x000fe40004800000 */
[----:B------:R-:W-:Y:S03]  /*46c0*/  @!P6 ISETP.GE.AND P1, PT, R6, R10, PT ;  /* 0x0000000a0600e20c */ /* 0x000fe60003f26270 */
[--C-:B------:R-:W-:Y:S03]  /*46d0*/  FFMA.FTZ R12, R12, UR15, -R8.reuse ;  /* 0x0000000f0c0c7c23 */ /* 0x100fe60008010808 */
[----:B------:R1:W-:Y:S10]  /*46e0*/  MUFU.EX2 R222, R13 ;  /* 0x0000000d00de7308 */ /* 0x0003f40000000800 */
[----:B------:R4:W-:Y:S10]  /*46f0*/  MUFU.EX2 R235, R12 ;  /* 0x0000000c00eb7308 */ /* 0x0009f40000000800 */
[----:B------:R-:W2:Y:S01]  /*4700*/  MUFU.TANH R205, R35 ;  /* 0x0000002300cd7308 */ /* 0x000ea20000002400 */
[----:B-1----:R-:W-:Y:S02]  /*4710*/  MOV R13, R213 ;  /* 0x000000d5000d7202 */ /* 0x002fe40000000f00 */
[----:B------:R-:W-:Y:S02]  /*4720*/  @!P6 FSEL R13, R213, -INF , !P1 ;  /* 0xff800000d50de808 */ /* 0x000fe40004800000 */
[-C--:B------:R-:W-:Y:S03]  /*4730*/  @!P6 ISETP.GE.AND P1, PT, R7, R5.reuse, PT ;  /* 0x000000050700e20c */ /* 0x080fe60003f26270 */
[----:B------:R-:W-:Y:S01]  /*4740*/  FFMA.FTZ R13, R13, UR15, -R8 ;  /* 0x0000000f0d0d7c23 */ /* 0x000fe20008010808 */
[----:B----4-:R-:W-:Y:S02]  /*4750*/  MOV R12, R116 ;  /* 0x00000074000c7202 */ /* 0x010fe40000000f00 */
[----:B------:R-:W-:Y:S01]  /*4760*/  @!P6 FSEL R12, R116, -INF , !P1 ;  /* 0xff800000740ce808 */ /* 0x000fe20004800000 */
[----:B------:R1:W-:Y:S01]  /*4770*/  MUFU.EX2 R234, R13 ;  /* 0x0000000d00ea7308 */ /* 0x0003e20000000800 */
[----:B------:R-:W-:Y:S03]  /*4780*/  @!P6 ISETP.GE.AND P1, PT, R6, R5, PT ;  /* 0x000000050600e20c */ /* 0x000fe60003f26270 */
[----:B------:R-:W-:Y:S06]  /*4790*/  FFMA.FTZ R12, R12, UR15, -R3 ;  /* 0x0000000f0c0c7c23 */ /* 0x000fec0008010803 */
[----:B------:R4:W-:Y:S01]  /*47a0*/  MUFU.EX2 R134, R12 ;  /* 0x0000000c00867308 */ /* 0x0009e20000000800 */
[----:B-1----:R-:W-:Y:S02]  /*47b0*/  MOV R13, R115 ;  /* 0x00000073000d7202 */ /* 0x002fe40000000f00 */
[----:B------:R-:W-:Y:S02]  /*47c0*/  @!P6 FSEL R13, R115, -INF , !P1 ;  /* 0xff800000730de808 */ /* 0x000fe40004800000 */
[-C--:B------:R-:W-:Y:S01]  /*47d0*/  @!P6 ISETP.GE.AND P1, PT, R7, R4.reuse, PT ;  /* 0x000000040700e20c */ /* 0x080fe20003f26270 */
[----:B------:R-:W-:Y:S02]  /*47e0*/  IMAD.MOV.U32 R7, RZ, RZ, R127 ;  /* 0x000000ffff077224 */ /* 0x000fe400078e007f */
[--C-:B----4-:R-:W-:Y:S01]  /*47f0*/  FFMA.FTZ R12, R13, UR15, -R3.reuse ;  /* 0x0000000f0d0c7c23 */ /* 0x110fe20008010803 */
[----:B------:R-:W-:Y:S02]  /*4800*/  @!P6 FSEL R7, R127, -INF , !P1 ;  /* 0xff8000007f07e808 */ /* 0x000fe40004800000 */
[-C--:B------:R-:W-:Y:S01]  /*4810*/  @!P6 ISETP.GE.AND P1, PT, R6, R4.reuse, PT ;  /* 0x000000040600e20c */ /* 0x080fe20003f26270 */
[----:B------:R1:W4:Y:S01]  /*4820*/  MUFU.EX2 R133, R12 ;  /* 0x0000000c00857308 */ /* 0x0003220000000800 */
[C---:B------:R-:W-:Y:S01]  /*4830*/  @!P6 IADD3 R6, PT, PT, R0.reuse, 0x18, RZ ;  /* 0x000000180006e810 */ /* 0x040fe20007ffe0ff */
[--C-:B------:R-:W-:Y:S01]  /*4840*/  FFMA.FTZ R7, R7, UR15, -R2.reuse ;  /* 0x0000000f07077c23 */ /* 0x100fe20008010802 */
[----:B------:R-:W-:Y:S02]  /*4850*/  @!P6 VIADD R0, R0, 0x19 ;  /* 0x000000190000e836 */ /* 0x000fe40000000000 */
[----:B------:R-:W-:Y:S05]  /*4860*/  @!P6 ISETP.GE.AND P2, PT, R6, R4, PT ;  /* 0x000000040600e20c */ /* 0x000fea0003f46270 */
[----:B------:R3:W-:Y:S01]  /*4870*/  MUFU.EX2 R187, R7 ;  /* 0x0000000700bb7308 */ /* 0x0007e20000000800 */
[----:B------:R-:W-:Y:S02]  /*4880*/  @!P6 ISETP.GE.AND P4, PT, R0, R10, PT ;  /* 0x0000000a0000e20c */ /* 0x000fe40003f86270 */
[----:B-1----:R-:W-:Y:S02]  /*4890*/  MOV R12, R126 ;  /* 0x0000007e000c7202 */ /* 0x002fe40000000f00 */
[----:B------:R-:W-:Y:S02]  /*48a0*/  @!P6 FSEL R12, R126, -INF , !P1 ;  /* 0xff8000007e0ce808 */ /* 0x000fe40004800000 */
[-C--:B------:R-:W-:Y:S03]  /*48b0*/  @!P6 ISETP.GE.AND P1, PT, R6, R5.reuse, PT ;  /* 0x000000050600e20c */ /* 0x080fe60003f26270 */
[----:B------:R-:W-:Y:S01]  /*48c0*/  FFMA.FTZ R12, R12, UR15, -R2 ;  /* 0x0000000f0c0c7c23 */ /* 0x000fe20008010802 */
[----:B---3--:R-:W-:Y:S02]  /*48d0*/  MOV R7, R114 ;  /* 0x0000007200077202 */ /* 0x008fe40000000f00 */
[----:B------:R-:W-:Y:S01]  /*48e0*/  @!P6 FSEL R7, R114, -INF , !P1 ;  /* 0xff8000007207e808 */ /* 0x000fe20004800000 */
[----:B------:R-:W-:Y:S01]  /*48f0*/  MUFU.EX2 R186, R12 ;  /* 0x0000000c00ba7308 */ /* 0x000fe20000000800 */
[----:B------:R-:W-:Y:S02]  /*4900*/  @!P6 ISETP.GE.AND P1, PT, R0, R5, PT ;  /* 0x000000050000e20c */ /* 0x000fe40003f26270 */
[----:B------:R-:W-:Y:S01]  /*4910*/  MOV R5, R113 ;  /* 0x0000007100057202 */ /* 0x000fe20000000f00 */
[--C-:B------:R-:W-:Y:S01]  /*4920*/  FFMA.FTZ R7, R7, UR15, -R3.reuse ;  /* 0x0000000f07077c23 */ /* 0x100fe20008010803 */
[----:B------:R-:W-:Y:S02]  /*4930*/  @!P6 FSEL R5, R113, -INF , !P1 ;  /* 0xff8000007105e808 */ /* 0x000fe40004800000 */
[-C--:B------:R-:W-:Y:S03]  /*4940*/  @!P6 ISETP.GE.AND P1, PT, R6, R11.reuse, PT ;  /* 0x0000000b0600e20c */ /* 0x080fe60003f26270 */
[----:B------:R1:W-:Y:S01]  /*4950*/  MUFU.EX2 R132, R7 ;  /* 0x0000000700847308 */ /* 0x0003e20000000800 */
[----:B------:R-:W-:Y:S09]  /*4960*/  FFMA.FTZ R3, R5, UR15, -R3 ;  /* 0x0000000f05037c23 */ /* 0x000ff20008010803 */
[----:B------:R2:W-:Y:S01]  /*4970*/  MUFU.EX2 R131, R3 ;  /* 0x0000000300837308 */ /* 0x0005e20000000800 */
[----:B-1----:R-:W-:Y:S02]  /*4980*/  MOV R7, R202 ;  /* 0x000000ca00077202 */ /* 0x002fe40000000f00 */
[----:B------:R-:W-:Y:S02]  /*4990*/  @!P6 FSEL R7, R202, -INF , !P1 ;  /* 0xff800000ca07e808 */ /* 0x000fe40004800000 */
[----:B------:R-:W-:Y:S03]  /*49a0*/  @!P6 ISETP.GE.AND P1, PT, R0, R11, PT ;  /* 0x0000000b0000e20c */ /* 0x000fe60003f26270 */
[--C-:B------:R-:W-:Y:S01]  /*49b0*/  FFMA.FTZ R5, R7, UR15, -R9.reuse ;  /* 0x0000000f07057c23 */ /* 0x100fe20008010809 */
[----:B--2---:R-:W-:Y:S02]  /*49c0*/  MOV R3, R201 ;  /* 0x000000c900037202 */ /* 0x004fe40000000f00 */
[----:B------:R-:W-:Y:S01]  /*49d0*/  @!P6 FSEL R3, R201, -INF , !P1 ;  /* 0xff800000c903e808 */ /* 0x000fe20004800000 */
[----:B------:R1:W-:Y:S01]  /*49e0*/  MUFU.EX2 R220, R5 ;  /* 0x0000000500dc7308 */ /* 0x0003e20000000800 */
[----:B------:R-:W-:Y:S02]  /*49f0*/  @!P6 ISETP.GE.AND P1, PT, R6, R10, PT ;  /* 0x0000000a0600e20c */ /* 0x000fe40003f26270 */
[----:B------:R-:W-:Y:S01]  /*4a00*/  MOV R7, R205 ;  /* 0x000000cd00077202 */ /* 0x000fe20000000f00 */
[----:B------:R-:W-:Y:S01]  /*4a10*/  FFMA.FTZ R9, R3, UR15, -R9 ;  /* 0x0000000f03097c23 */ /* 0x000fe20008010809 */
[----:B------:R-:W-:Y:S02]  /*4a20*/  F2FP.F16.F32.PACK_AB R3, R123, R122 ;  /* 0x0000007a7b03723e */ /* 0x000fe400000000ff */
[----:B------:R-:W-:Y:S03]  /*4a30*/  @!P6 FSEL R7, R205, -INF , !P4 ;  /* 0xff800000cd07e808 */ /* 0x000fe60006000000 */
[----:B------:R-:W-:Y:S01]  /*4a40*/  MUFU.EX2 R218, R9 ;  /* 0x0000000900da7308 */ /* 0x000fe20000000800 */
[----:B----4-:R-:W-:Y:S01]  /*4a50*/  F2FP.F16.F32.PACK_AB R6, R133, R134 ;  /* 0x000000868506723e */ /* 0x010fe200000000ff */
[----:B------:R2:W-:Y:S01]  /*4a60*/  STS [R200+0xe000], R3 ;  /* 0x00e00003c8007388 */ /* 0x0005e20000000800 */
[----:B------:R-:W-:Y:S01]  /*4a70*/  ISETP.GT.AND P4, PT, R203, R250, PT ;  /* 0x000000facb00720c */ /* 0x000fe20003f84270 */
[----:B-1----:R-:W-:Y:S01]  /*4a80*/  IMAD.MOV.U32 R5, RZ, RZ, R206 ;  /* 0x000000ffff057224 */ /* 0x002fe200078e00ce */
[----:B------:R-:W-:Y:S02]  /*4a90*/  @!P6 FSEL R5, R206, -INF , !P1 ;  /* 0xff800000ce05e808 */ /* 0x000fe40004800000 */
[----:B------:R-:W-:Y:S02]  /*4aa0*/  @!P6 ISETP.GE.AND P1, PT, R0, R4, PT ;  /* 0x000000040000e20c */ /* 0x000fe40003f26270 */
[----:B------:R-:W-:Y:S01]  /*4ab0*/  F2FP.F16.F32.PACK_AB R0, R223, R224 ;  /* 0x000000e0df00723e */ /* 0x000fe200000000ff */
[--C-:B------:R-:W-:Y:S01]  /*4ac0*/  FFMA.FTZ R5, R5, UR15, -R8.reuse ;  /* 0x0000000f05057c23 */ /* 0x100fe20008010808 */
[----:B------:R-:W-:Y:S01]  /*4ad0*/  MOV R4, R118 ;  /* 0x0000007600047202 */ /* 0x000fe20000000f00 */
[----:B------:R-:W-:Y:S01]  /*4ae0*/  FFMA.FTZ R8, R7, UR15, -R8 ;  /* 0x0000000f07087c23 */ /* 0x000fe20008010808 */
[----:B------:R-:W-:Y:S01]  /*4af0*/  @!P6 FSEL R4, R118, -INF , !P2 ;  /* 0xff8000007604e808 */ /* 0x000fe20005000000 */
[----:B------:R1:W-:Y:S04]  /*4b00*/  MUFU.EX2 R226, R5 ;  /* 0x0000000500e27308 */ /* 0x0003e80000000800 */
[--C-:B------:R-:W-:Y:S01]  /*4b10*/  FFMA.FTZ R4, R4, UR15, -R2.reuse ;  /* 0x0000000f04047c23 */ /* 0x100fe20008010802 */
[----:B--2---:R-:W-:Y:S05]  /*4b20*/  F2FP.F16.F32.PACK_AB R3, R238, R239 ;  /* 0x000000efee03723e */ /* 0x004fea00000000ff */
[----:B------:R2:W-:Y:S01]  /*4b30*/  MUFU.EX2 R138, R4 ;  /* 0x00000004008a7308 */ /* 0x0005e20000000800 */
[----:B------:R3:W-:Y:S04]  /*4b40*/  STS [R200+0xe400], R3 ;  /* 0x00e40003c8007388 */ /* 0x0007e80000000800 */
[----:B------:R4:W-:Y:S01]  /*4b50*/  STS [R189+0xe000], R0 ;  /* 0x00e00000bd007388 */ /* 0x0009e20000000800 */
[----:B-1----:R-:W-:Y:S04]  /*4b60*/  MOV R5, R117 ;  /* 0x0000007500057202 */ /* 0x002fe80000000f00 */
[----:B------:R-:W1:Y:S01]  /*4b70*/  MUFU.EX2 R225, R8 ;  /* 0x0000000800e17308 */ /* 0x000e620000000800 */
[----:B------:R-:W-:Y:S05]  /*4b80*/  @!P6 FSEL R5, R117, -INF , !P1 ;  /* 0xff8000007505e808 */ /* 0x000fea0004800000 */
[----:B------:R-:W-:Y:S01]  /*4b90*/  FFMA.FTZ R2, R5, UR15, -R2 ;  /* 0x0000000f05027c23 */ /* 0x000fe20008010802 */
[----:B------:R-:W-:Y:S02]  /*4ba0*/  F2FP.F16.F32.PACK_AB R5, R193, R194 ;  /* 0x000000c2c105723e */ /* 0x000fe400000000ff */
[----:B--2---:R-:W-:Y:S01]  /*4bb0*/  F2FP.F16.F32.PACK_AB R4, R139, R185 ;  /* 0x000000b98b04723e */ /* 0x004fe200000000ff */
[----:B------:R2:W1:Y:S01]  /*4bc0*/  MUFU.EX2 R135, R2 ;  /* 0x0000000200877308 */ /* 0x0004620000000800 */
[----:B---3--:R-:W-:Y:S02]  /*4bd0*/  F2FP.F16.F32.PACK_AB R3, R188, R190 ;  /* 0x000000bebc03723e */ /* 0x008fe400000000ff */
[----:B----4-:R-:W-:Y:S02]  /*4be0*/  F2FP.F16.F32.PACK_AB R0, R236, R237 ;  /* 0x000000edec00723e */ /* 0x010fe400000000ff */
[----:B--2---:R-:W-:Y:S03]  /*4bf0*/  LOP3.LUT R2, R119, 0x1c0, R182, 0xf8, !PT ;  /* 0x000001c077027812 */ /* 0x004fe600078ef8b6 */
[----:B------:R2:W-:Y:S04]  /*4c00*/  STS [R189+0xe400], R0 ;  /* 0x00e40000bd007388 */ /* 0x0005e80000000800 */
[----:B------:R1:W-:Y:S04]  /*4c10*/  STS [R200+0xf000], R3 ;  /* 0x00f00003c8007388 */ /* 0x0003e80000000800 */
[----:B------:R3:W-:Y:S04]  /*4c20*/  STS [R200+0xf400], R5 ;  /* 0x00f40005c8007388 */ /* 0x0007e80000000800 */
[----:B------:R4:W-:Y:S01]  /*4c30*/  STS [R189+0xf000], R4 ;  /* 0x00f00004bd007388 */ /* 0x0009e20000000800 */
[----:B--2---:R-:W-:Y:S02]  /*4c40*/  F2FP.F16.F32.PACK_AB R0, R191, R192 ;  /* 0x000000c0bf00723e */ /* 0x004fe400000000ff */
[----:B-1----:R-:W-:Y:S03]  /*4c50*/  F2FP.F16.F32.PACK_AB R3, R225, R226 ;  /* 0x000000e2e103723e */ /* 0x002fe600000000ff */
[----:B------:R1:W-:Y:S01]  /*4c60*/  STS [R189+0xf400], R0 ;  /* 0x00f40000bd007388 */ /* 0x0003e20000000800 */
[----:B---3--:R-:W-:Y:S02]  /*4c70*/  F2FP.F16.F32.PACK_AB R5, R234, R235 ;  /* 0x000000ebea05723e */ /* 0x008fe400000000ff */
[----:B----4-:R-:W-:Y:S03]  /*4c80*/  F2FP.F16.F32.PACK_AB R4, R218, R220 ;  /* 0x000000dcda04723e */ /* 0x010fe600000000ff */
[----:B------:R2:W-:Y:S01]  /*4c90*/  STS [R198+0x400], R5 ;  /* 0x00040005c6007388 */ /* 0x0005e20000000800 */
[----:B-1----:R-:W-:Y:S05]  /*4ca0*/  F2FP.F16.F32.PACK_AB R0, R222, R221 ;  /* 0x000000ddde00723e */ /* 0x002fea00000000ff */
[----:B------:R1:W-:Y:S01]  /*4cb0*/  STS [R198], R0 ;  /* 0x00000000c6007388 */ /* 0x0003e20000000800 */
[----:B--2---:R-:W-:Y:S03]  /*4cc0*/  F2FP.F16.F32.PACK_AB R5, R186, R187 ;  /* 0x000000bbba05723e */ /* 0x004fe600000000ff */
[----:B------:R2:W-:Y:S04]  /*4cd0*/  STS [R112], R4 ;  /* 0x0000000470007388 */ /* 0x0005e80000000800 */
[----:B------:R3:W-:Y:S04]  /*4ce0*/  STS [R112+0x400], R3 ;  /* 0x0004000370007388 */ /* 0x0007e80000000800 */
[----:B------:R-:W-:Y:S04]  /*4cf0*/  STS [R198+0x1000], R6 ;  /* 0x00100006c6007388 */ /* 0x000fe80000000800 */
[----:B------:R-:W-:Y:S01]  /*4d00*/  STS [R198+0x1400], R5 ;  /* 0x00140005c6007388 */ /* 0x000fe20000000800 */
[----:B-1----:R-:W-:Y:S02]  /*4d10*/  LOP3.LUT R0, R2, 0x8, R181, 0x78, !PT ;  /* 0x0000000802007812 */ /* 0x002fe400078e78b5 */
[----:B--2---:R-:W-:Y:S02]  /*4d20*/  F2FP.F16.F32.PACK_AB R4, R131, R132 ;  /* 0x000000848304723e */ /* 0x004fe400000000ff */
[----:B------:R-:W-:Y:S02]  /*4d30*/  LOP3.LUT R0, R179, R0, RZ, 0xfc, !PT ;  /* 0x00000000b3007212 */ /* 0x000fe400078efcff */
[----:B---3--:R-:W-:Y:S01]  /*4d40*/  F2FP.F16.F32.PACK_AB R3, R135, R138 ;  /* 0x0000008a8703723e */ /* 0x008fe200000000ff */
[----:B------:R-:W-:Y:S01]  /*4d50*/  STS [R112+0x1000], R4 ;  /* 0x0010000470007388 */ /* 0x000fe20000000800 */
[----:B------:R-:W-:Y:S03]  /*4d60*/  LEA R0, R0, UR4, 0x1 ;  /* 0x0000000400007c11 */ /* 0x000fe6000f8e08ff */
[----:B------:R1:W-:Y:S02]  /*4d70*/  STS [R112+0x1400], R3 ;  /* 0x0014000370007388 */ /* 0x0003e40000000800 */
[----:B------:R-:W-:Y:S02]  /*4d80*/  IMAD.IADD R104, R128, 0x1, R0 ;  /* 0x0000000180687824 */ /* 0x000fe400078e0200 */
[----:B------:R-:W2:Y:S08]  /*4d90*/  LDSM.16.M88.4 R32, [R0+0x4000] ;  /* 0x004000000020783b */ /* 0x000eb00000000200 */
[----:B------:R3:W4:Y:S08]  /*4da0*/  LDSM.16.M88.4 R28, [R0+0x5000] ;  /* 0x00500000001c783b */ /* 0x0007300000000200 */
[----:B------:R-:W4:Y:S01]  /*4db0*/  LDSM.16.M88.4 R100, [R104+0x4000] ;  /* 0x004000006864783b */ /* 0x000f220000000200 */
[----:B-1----:R-:W-:Y:S07]  /*4dc0*/  FFMA.FTZ R3, -R212, R212, 1 ;  /* 0x3f800000d4037423 */ /* 0x002fee00000101d4 */
[----:B------:R-:W1:Y:S01]  /*4dd0*/  LDSM.16.M88.4 R104, [R104+0x5000] ;  /* 0x005000006868783b */ /* 0x000e620000000200 */
[----:B------:R-:W-:Y:S01]  /*4de0*/  FMUL.FTZ R3, R3, UR16 ;  /* 0x0000001003037c20 */ /* 0x000fe20008410000 */
[----:B---3--:R-:W-:Y:S01]  /*4df0*/  IADD3 R0, PT, PT, R0, R120, RZ ;  /* 0x0000007800007210 */ /* 0x008fe20007ffe0ff */
[-C--:B--2---:R-:W-:Y:S08]  /*4e00*/  HMMA.16816.F32 R4, R32, R140.reuse, RZ ;  /* 0x0000008c2004723c */ /* 0x084ff000000018ff */
[C---:B----4-:R-:W-:Y:S08]  /*4e10*/  HMMA.16816.F32 R8, R28.reuse, R140, RZ ;  /* 0x0000008c1c08723c */ /* 0x050ff000000018ff */
[-C--:B------:R-:W-:Y:S08]  /*4e20*/  HMMA.16816.F32 R12, R28, R142.reuse, RZ ;  /* 0x0000008e1c0c723c */ /* 0x080ff000000018ff */
[C---:B------:R-:W-:Y:S08]  /*4e30*/  HMMA.16816.F32 R16, R32.reuse, R142, RZ ;  /* 0x0000008e2010723c */ /* 0x040ff000000018ff */
[-C--:B------:R-:W-:Y:S08]  /*4e40*/  HMMA.16816.F32 R20, R32, R144.reuse, RZ ;  /* 0x000000902014723c */ /* 0x080ff000000018ff */
[C---:B------:R-:W-:Y:S08]  /*4e50*/  HMMA.16816.F32 R24, R28.reuse, R144, RZ ;  /* 0x000000901c18723c */ /* 0x040ff000000018ff */
[-C--:B------:R-:W-:Y:S08]  /*4e60*/  HMMA.16816.F32 R28, R28, R146.reuse, RZ ;  /* 0x000000921c1c723c */ /* 0x080ff000000018ff */
[----:B------:R-:W-:Y:S08]  /*4e70*/  HMMA.16816.F32 R32, R32, R146, RZ ;  /* 0x000000922020723c */ /* 0x000ff000000018ff */
[-C--:B------:R-:W-:Y:S08]  /*4e80*/  HMMA.16816.F32 R4, R100, R148.reuse, R4 ;  /* 0x000000946404723c */ /* 0x080ff00000001804 */
[C---:B-1----:R-:W-:Y:S08]  /*4e90*/  HMMA.16816.F32 R8, R104.reuse, R148, R8 ;  /* 0x000000946808723c */ /* 0x042ff00000001808 */
[-C--:B------:R-:W-:Y:S08]  /*4ea0*/  HMMA.16816.F32 R12, R104, R150.reuse, R12 ;  /* 0x00000096680c723c */ /* 0x080ff0000000180c */
[C---:B------:R-:W-:Y:S08]  /*4eb0*/  HMMA.16816.F32 R16, R100.reuse, R150, R16 ;  /* 0x000000966410723c */ /* 0x040ff00000001810 */
[-C--:B------:R-:W-:Y:S08]  /*4ec0*/  HMMA.16816.F32 R20, R100, R152.reuse, R20 ;  /* 0x000000986414723c */ /* 0x080ff00000001814 */
[C---:B------:R-:W-:Y:S08]  /*4ed0*/  HMMA.16816.F32 R24, R104.reuse, R152, R24 ;  /* 0x000000986818723c */ /* 0x040ff00000001818 */
[-C--:B------:R-:W-:Y:S01]  /*4ee0*/  HMMA.16816.F32 R28, R104, R154.reuse, R28 ;  /* 0x0000009a681c723c */ /* 0x080fe2000000181c */
[----:B------:R-:W1:Y:S07]  /*4ef0*/  LDSM.16.M88.4 R104, [R0+0x4000] ;  /* 0x004000000068783b */ /* 0x000e6e0000000200 */
[----:B------:R-:W-:Y:S01]  /*4f00*/  HMMA.16816.F32 R32, R100, R154, R32 ;  /* 0x0000009a6420723c */ /* 0x000fe20000001820 */
[----:B------:R2:W3:Y:S03]  /*4f10*/  LDSM.16.M88.4 R100, [R0+0x5000] ;  /* 0x005000000064783b */ /* 0x0004e60000000200 */
[----:B--2---:R-:W-:Y:S04]  /*4f20*/  IADD3 R0, PT, PT, R128, R0, RZ ;  /* 0x0000000080007210 */ /* 0x004fe80007ffe0ff */
[-C--:B-1----:R-:W-:Y:S08]  /*4f30*/  HMMA.16816.F32 R4, R104, R156.reuse, R4 ;  /* 0x0000009c6804723c */ /* 0x082ff00000001804 */
[C---:B---3--:R-:W-:Y:S08]  /*4f40*/  HMMA.16816.F32 R8, R100.reuse, R156, R8 ;  /* 0x0000009c6408723c */ /* 0x048ff00000001808 */
[-C--:B------:R-:W-:Y:S08]  /*4f50*/  HMMA.16816.F32 R12, R100, R158.reuse, R12 ;  /* 0x0000009e640c723c */ /* 0x080ff0000000180c */
[C---:B------:R-:W-:Y:S08]  /*4f60*/  HMMA.16816.F32 R16, R104.reuse, R158, R16 ;  /* 0x0000009e6810723c */ /* 0x040ff00000001810 */
[-C--:B------:R-:W-:Y:S08]  /*4f70*/  HMMA.16816.F32 R20, R104, R160.reuse, R20 ;  /* 0x000000a06814723c */ /* 0x080ff00000001814 */
[C---:B------:R-:W-:Y:S08]  /*4f80*/  HMMA.16816.F32 R24, R100.reuse, R160, R24 ;  /* 0x000000a06418723c */ /* 0x040ff00000001818 */
[-C--:B------:R-:W-:Y:S03]  /*4f90*/  HMMA.16816.F32 R28, R100, R162.reuse, R28 ;  /* 0x000000a2641c723c */ /* 0x080fe6000000181c */
[----:B------:R-:W-:Y:S01]  /*4fa0*/  MOV R100, R245 ;  /* 0x000000f500647202 */ /* 0x000fe20000000f00 */
[----:B------:R-:W-:Y:S03]  /*4fb0*/  IMAD.MOV.U32 R101, RZ, RZ, R244 ;  /* 0x000000ffff657224 */ /* 0x000fe600078e00f4 */
[C---:B------:R-:W-:Y:S01]  /*4fc0*/  LEA R110, P1, R248.reuse, R100, 0x2 ;  /* 0x00000064f86e7211 */ /* 0x040fe200078210ff */
[----:B------:R-:W-:Y:S01]  /*4fd0*/  HMMA.16816.F32 R32, R104, R162, R32 ;  /* 0x000000a26820723c */ /* 0x000fe20000001820 */
[----:B------:R-:W-:Y:S03]  /*4fe0*/  LDSM.16.M88.4 R104, [R0+0x5000] ;  /* 0x005000000068783b */ /* 0x000fe60000000200 */
[----:B------:R-:W-:Y:S05]  /*4ff0*/  LEA.HI.X R111, R248, R101, RZ, 0x2, P1 ;  /* 0x00000065f86f7211 */ /* 0x000fea00008f14ff */
[----:B------:R-:W2:Y:S04]  /*5000*/  LDG.E R109, desc[UR28][R110.64] ;  /* 0x0000001c6e6d7981 */ /* 0x000ea8000c1e1900 */
[----:B------:R1:W3:Y:S08]  /*5010*/  LDSM.16.M88.4 R100, [R0+0x4000] ;  /* 0x004000000064783b */ /* 0x0002f00000000200 */
[----:B------:R-:W4:Y:S01]  /*5020*/  LDG.E R108, desc[UR28][R110.64+0x20] ;  /* 0x0000201c6e6c7981 */ /* 0x000f22000c1e1900 */
[--C-:B-1----:R-:W-:Y:S04]  /*5030*/  SHF.R.U32.HI R0, RZ, 0x4, R180.reuse ;  /* 0x00000004ff007819 */ /* 0x102fe800000116b4 */
[----:B------:R-:W-:Y:S04]  /*5040*/  LOP3.LUT R121, R0, 0x8, RZ, 0xc0, !PT ;  /* 0x0000000800797812 */ /* 0x000fe800078ec0ff */
[----:B------:R-:W-:Y:S04]  /*5050*/  LOP3.LUT R0, R121, 0x10, R180, 0xf8, !PT ;  /* 0x0000001079007812 */ /* 0x000fe800078ef8b4 */
[----:B------:R-:W-:Y:S01]  /*5060*/  LOP3.LUT R2, R0, R2, RZ, 0x3c, !PT ;  /* 0x0000000200027212 */ /* 0x000fe200078e3cff */
[-C--:B---3--:R-:W-:Y:S08]  /*5070*/  HMMA.16816.F32 R4, R100, R164.reuse, R4 ;  /* 0x000000a46404723c */ /* 0x088ff00000001804 */
[C---:B------:R-:W-:Y:S08]  /*5080*/  HMMA.16816.F32 R8, R104.reuse, R164, R8 ;  /* 0x000000a46808723c */ /* 0x040ff00000001808 */
[-C--:B------:R-:W-:Y:S08]  /*5090*/  HMMA.16816.F32 R12, R104, R166.reuse, R12 ;  /* 0x000000a6680c723c */ /* 0x080ff0000000180c */
[C---:B------:R-:W-:Y:S08]  /*50a0*/  HMMA.16816.F32 R16, R100.reuse, R166, R16 ;  /* 0x000000a66410723c */ /* 0x040ff00000001810 */
[-C--:B------:R-:W-:Y:S08]  /*50b0*/  HMMA.16816.F32 R20, R100, R168.reuse, R20 ;  /* 0x000000a86414723c */ /* 0x080ff00000001814 */
[C---:B------:R-:W-:Y:S08]  /*50c0*/  HMMA.16816.F32 R24, R104.reuse, R168, R24 ;  /* 0x000000a86818723c */ /* 0x040ff00000001818 */
[-C--:B------:R-:W-:Y:S03]  /*50d0*/  HMMA.16816.F32 R28, R104, R170.reuse, R28 ;  /* 0x000000aa681c723c */ /* 0x080fe6000000181c */
[----:B------:R-:W-:Y:S04]  /*50e0*/  FFMA.FTZ R104, -R211, R211, 1 ;  /* 0x3f800000d3687423 */ /* 0x000fe800000101d3 */
[----:B------:R-:W-:Y:S01]  /*50f0*/  FMUL.FTZ R0, R104, UR16 ;  /* 0x0000001068007c20 */ /* 0x000fe20008410000 */
[----:B------:R-:W-:Y:S04]  /*5100*/  HMMA.16816.F32 R32, R100, R170, R32 ;  /* 0x000000aa6420723c */ /* 0x000fe80000001820 */
[----:B------:R-:W-:Y:S04]  /*5110*/  FFMA.FTZ R101, -R207, R207, 1 ;  /* 0x3f800000cf657423 */ /* 0x000fe800000101cf */
[----:B------:R-:W-:Y:S01]  /*5120*/  FMUL.FTZ R101, R101, UR16 ;  /* 0x0000001065657c20 */ /* 0x000fe20008410000 */
[C---:B--2---:R-:W-:Y:S01]  /*5130*/  FADD.FTZ R4, -R109.reuse, R4 ;  /* 0x000000046d047221 */ /* 0x044fe20000010100 */
[C---:B------:R-:W-:Y:S01]  /*5140*/  FADD.FTZ R5, -R109.reuse, R5 ;  /* 0x000000056d057221 */ /* 0x040fe20000010100 */
[C---:B------:R-:W-:Y:S01]  /*5150*/  FADD.FTZ R16, -R109.reuse, R16 ;  /* 0x000000106d107221 */ /* 0x040fe20000010100 */
[----:B------:R-:W-:Y:S01]  /*5160*/  FADD.FTZ R20, -R109, R20 ;  /* 0x000000146d147221 */ /* 0x000fe20000010100 */
[----:B------:R-:W-:Y:S01]  /*5170*/  FMUL.FTZ R122, R122, R4 ;  /* 0x000000047a7a7220 */ /* 0x000fe20000410000 */
[----:B------:R-:W-:Y:S01]  /*5180*/  FMUL.FTZ R123, R123, R5 ;  /* 0x000000057b7b7220 */ /* 0x000fe20000410000 */
[----:B------:R1:W5:Y:S01]  /*5190*/  LDG.E R4, desc[UR28][R110.64+0xa0] ;  /* 0x0000a01c6e047981 */ /* 0x000362000c1e1900 */
[C---:B------:R-:W-:Y:S01]  /*51a0*/  FADD.FTZ R21, -R109.reuse, R21 ;  /* 0x000000156d157221 */ /* 0x040fe20000010100 */
[----:B------:R-:W-:Y:S01]  /*51b0*/  FMUL.FTZ R100, R122, R3 ;  /* 0x000000037a647220 */ /* 0x000fe20000410000 */
[----:B------:R-:W-:Y:S01]  /*51c0*/  FADD.FTZ R102, -R109, R17 ;  /* 0x000000116d667221 */ /* 0x000fe20000010100 */
[----:B------:R1:W5:Y:S01]  /*51d0*/  LDG.E R5, desc[UR28][R110.64+0x80] ;  /* 0x0000801c6e057981 */ /* 0x000362000c1e1900 */
[----:B------:R-:W-:Y:S01]  /*51e0*/  FMUL.FTZ R3, R224, R16 ;  /* 0x00000010e0037220 */ /* 0x000fe20000410000 */
[----:B------:R-:W-:Y:S01]  /*51f0*/  FMUL.FTZ R104, R221, R20 ;  /* 0x00000014dd687220 */ /* 0x000fe20000410000 */
[----:B------:R-:W-:Y:S01]  /*5200*/  FMUL.FTZ R17, R123, R0 ;  /* 0x000000007b117220 */ /* 0x000fe20000410000 */
[----:B------:R-:W-:Y:S01]  /*5210*/  FFMA.FTZ R16, -R210, R210, 1 ;  /* 0x3f800000d2107423 */ /* 0x000fe200000101d2 */
[----:B------:R-:W-:Y:S01]  /*5220*/  FFMA.FTZ R20, -R209, R209, 1 ;  /* 0x3f800000d1147423 */ /* 0x000fe200000101d1 */
[----:B------:R-:W-:Y:S01]  /*5230*/  SHF.R.U32.HI R0, RZ, 0x1, R180 ;  /* 0x00000001ff007819 */ /* 0x000fe200000116b4 */
[----:B------:R-:W-:Y:S01]  /*5240*/  FMUL.FTZ R103, R222, R21 ;  /* 0x00000015de677220 */ /* 0x000fe20000410000 */
[----:B------:R-:W-:Y:S01]  /*5250*/  FFMA.FTZ R21, -R208, R208, 1 ;  /* 0x3f800000d0157423 */ /* 0x000fe200000101d0 */
[----:B------:R-:W-:Y:S01]  /*5260*/  FMUL.FTZ R102, R223, R102 ;  /* 0x00000066df667220 */ /* 0x000fe20000410000 */
[----:B------:R-:W-:Y:S01]  /*5270*/  FMUL.FTZ R16, R16, UR16 ;  /* 0x0000001010107c20 */ /* 0x000fe20008410000 */
[----:B------:R-:W-:Y:S01]  /*5280*/  FMUL.FTZ R20, R20, UR16 ;  /* 0x0000001014147c20 */ /* 0x000fe20008410000 */
[----:B------:R-:W-:Y:S01]  /*5290*/  LOP3.LUT R0, R0, 0x30, RZ, 0xc0, !PT ;  /* 0x0000003000007812 */ /* 0x000fe200078ec0ff */
[----:B------:R-:W-:Y:S01]  /*52a0*/  FMUL.FTZ R21, R21, UR16 ;  /* 0x0000001015157c20 */ /* 0x000fe20008410000 */
[----:B------:R-:W-:Y:S01]  /*52b0*/  FMUL.FTZ R16, R3, R16 ;  /* 0x0000001003107220 */ /* 0x000fe20000410000 */
[----:B------:R-:W-:Y:S01]  /*52c0*/  FMUL.FTZ R20, R102, R20 ;  /* 0x0000001466147220 */ /* 0x000fe20000410000 */
[----:B------:R-:W-:Y:S01]  /*52d0*/  SHF.L.U32 R3, R180, 0x6, RZ ;  /* 0x00000006b4037819 */ /* 0x000fe200000006ff */
[----:B------:R-:W-:Y:S01]  /*52e0*/  FADD.FTZ R32, -R109, R32 ;  /* 0x000000206d207221 */ /* 0x000fe20000010100 */
[----:B------:R-:W-:Y:S01]  /*52f0*/  LOP3.LUT R0, R0, 0x8, R180, 0xf8, !PT ;  /* 0x0000000800007812 */ /* 0x000fe200078ef8b4 */
[----:B----4-:R-:W-:Y:S01]  /*5300*/  FADD.FTZ R6, -R108, R6 ;  /* 0x000000066c067221 */ /* 0x010fe20000010100 */
[----:B------:R-:W-:Y:S01]  /*5310*/  F2FP.F16.F32.PACK_AB R17, R17, R100 ;  /* 0x000000641111723e */ /* 0x000fe200000000ff */
[----:B------:R-:W-:Y:S01]  /*5320*/  FMUL.FTZ R100, R104, R21 ;  /* 0x0000001568647220 */ /* 0x000fe20000410000 */
[----:B------:R-:W-:Y:S01]  /*5330*/  FMUL.FTZ R21, R103, R101 ;  /* 0x0000006567157220 */ /* 0x000fe20000410000 */
[----:B------:R-:W-:Y:S01]  /*5340*/  FADD.FTZ R102, -R108, R7 ;  /* 0x000000076c667221 */ /* 0x000fe20000010100 */
[--C-:B------:R-:W-:Y:S01]  /*5350*/  LOP3.LUT R0, R0, 0x1c0, R3.reuse, 0xf8, !PT ;  /* 0x000001c000007812 */ /* 0x100fe200078ef803 */
[----:B------:R-:W-:Y:S01]  /*5360*/  FMUL.FTZ R7, R220, R32 ;  /* 0x00000020dc077220 */ /* 0x000fe20000410000 */
[----:B------:R-:W-:Y:S01]  /*5370*/  LOP3.LUT R2, R2, 0x200, R3, 0xf8, !PT ;  /* 0x0000020002027812 */ /* 0x000fe200078ef803 */
[----:B------:R-:W-:Y:S01]  /*5380*/  FMUL.FTZ R101, R239, R6 ;  /* 0x00000006ef657220 */ /* 0x000fe20000410000 */
[----:B------:R-:W-:Y:S01]  /*5390*/  F2FP.F16.F32.PACK_AB R20, R20, R16 ;  /* 0x000000101414723e */ /* 0x000fe200000000ff */
[----:B------:R-:W-:Y:S01]  /*53a0*/  FADD.FTZ R33, -R109, R33 ;  /* 0x000000216d217221 */ /* 0x000fe20000010100 */
[----:B------:R-:W-:Y:S01]  /*53b0*/  FFMA.FTZ R3, -R202, R202, 1 ;  /* 0x3f800000ca037423 */ /* 0x000fe200000101ca */
[----:B------:R-:W-:Y:S01]  /*53c0*/  FFMA.FTZ R32, -R201, R201, 1 ;  /* 0x3f800000c9207423 */ /* 0x000fe200000101c9 */
[----:B------:R-:W-:Y:S01]  /*53d0*/  FFMA.FTZ R6, -R219, R219, 1 ;  /* 0x3f800000db067423 */ /* 0x000fe200000101db */
[----:B------:R-:W-:Y:S01]  /*53e0*/  FFMA.FTZ R16, -R217, R217, 1 ;  /* 0x3f800000d9107423 */ /* 0x000fe200000101d9 */
[----:B------:R-:W-:Y:S01]  /*53f0*/  FMUL.FTZ R33, R218, R33 ;  /* 0x00000021da217220 */ /* 0x000fe20000410000 */
[----:B------:R-:W-:Y:S01]  /*5400*/  FMUL.FTZ R102, R238, R102 ;  /* 0x00000066ee667220 */ /* 0x000fe20000410000 */
[----:B------:R-:W-:Y:S01]  /*5410*/  FMUL.FTZ R3, R3, UR16 ;  /* 0x0000001003037c20 */ /* 0x000fe20008410000 */
[----:B------:R-:W-:Y:S01]  /*5420*/  FMUL.FTZ R32, R32, UR16 ;  /* 0x0000001020207c20 */ /* 0x000fe20008410000 */
[----:B------:R-:W-:Y:S01]  /*5430*/  FMUL.FTZ R6, R6, UR16 ;  /* 0x0000001006067c20 */ /* 0x000fe20008410000 */
[----:B------:R-:W-:Y:S01]  /*5440*/  FMUL.FTZ R16, R16, UR16 ;  /* 0x0000001010107c20 */ /* 0x000fe20008410000 */
[----:B------:R-:W-:Y:S01]  /*5450*/  FMUL.FTZ R3, R7, R3 ;  /* 0x0000000307037220 */ /* 0x000fe20000410000 */
[----:B------:R-:W-:Y:S01]  /*5460*/  FMUL.FTZ R32, R33, R32 ;  /* 0x0000002021207220 */ /* 0x000fe20000410000 */
[----:B------:R-:W-:Y:S01]  /*5470*/  FMUL.FTZ R6, R101, R6 ;  /* 0x0000000665067220 */ /* 0x000fe20000410000 */
[----:B------:R-:W-:Y:S01]  /*5480*/  FMUL.FTZ R16, R102, R16 ;  /* 0x0000001066107220 */ /* 0x000fe20000410000 */
[----:B------:R-:W-:Y:S01]  /*5490*/  F2FP.F16.F32.PACK_AB R21, R21, R100 ;  /* 0x000000641515723e */ /* 0x000fe200000000ff */
[C---:B------:R-:W-:Y:S01]  /*54a0*/  FADD.FTZ R7, -R108.reuse, R22 ;  /* 0x000000166c077221 */ /* 0x040fe20000010100 */
[C---:B------:R-:W-:Y:S01]  /*54b0*/  FADD.FTZ R18, -R108.reuse, R18 ;  /* 0x000000126c127221 */ /* 0x040fe20000010100 */
[----:B------:R-:W-:Y:S01]  /*54c0*/  FADD.FTZ R19, -R108, R19 ;  /* 0x000000136c137221 */ /* 0x000fe20000010100 */
[----:B------:R-:W-:Y:S01]  /*54d0*/  FFMA.FTZ R100, -R215, R215, 1 ;  /* 0x3f800000d7647423 */ /* 0x000fe200000101d7 */
[----:B------:R-:W-:Y:S01]  /*54e0*/  FFMA.FTZ R22, -R216, R216, 1 ;  /* 0x3f800000d8167423 */ /* 0x000fe200000101d8 */
[----:B------:R-:W-:Y:S01]  /*54f0*/  F2FP.F16.F32.PACK_AB R32, R32, R3 ;  /* 0x000000032020723e */ /* 0x000fe200000000ff */
[----:B------:R-:W-:Y:S01]  /*5500*/  FMUL.FTZ R3, R237, R18 ;  /* 0x00000012ed037220 */ /* 0x000fe20000410000 */
[----:B------:R-:W-:Y:S01]  /*5510*/  F2FP.F16.F32.PACK_AB R16, R16, R6 ;  /* 0x000000061010723e */ /* 0x000fe200000000ff */
[----:B------:R-:W-:Y:S01]  /*5520*/  FMUL.FTZ R6, R236, R19 ;  /* 0x00000013ec067220 */ /* 0x000fe20000410000 */
[----:B------:R-:W-:Y:S01]  /*5530*/  FMUL.FTZ R100, R100, UR16 ;  /* 0x0000001064647c20 */ /* 0x000fe20008410000 */
[----:B------:R-:W-:Y:S01]  /*5540*/  FMUL.FTZ R22, R22, UR16 ;  /* 0x0000001016167c20 */ /* 0x000fe20008410000 */
[C---:B------:R-:W-:Y:S01]  /*5550*/  FADD.FTZ R35, -R108.reuse, R35 ;  /* 0x000000236c237221 */ /* 0x040fe20000010100 */
[----:B------:R-:W-:Y:S01]  /*5560*/  FADD.FTZ R18, -R108, R23 ;  /* 0x000000176c127221 */ /* 0x000fe20000010100 */
[----:B------:R-:W-:Y:S01]  /*5570*/  FMUL.FTZ R100, R3, R100 ;  /* 0x0000006403647220 */ /* 0x000fe20000410000 */
[----:B------:R-:W-:Y:S01]  /*5580*/  FMUL.FTZ R22, R6, R22 ;  /* 0x0000001606167220 */ /* 0x000fe20000410000 */
[----:B------:R-:W-:Y:S01]  /*5590*/  FADD.FTZ R3, -R108, R34 ;  /* 0x000000226c037221 */ /* 0x000fe20000010100 */
[----:B------:R-:W-:Y:S01]  /*55a0*/  FMUL.FTZ R6, R225, R35 ;  /* 0x00000023e1067220 */ /* 0x000fe20000410000 */
[----:B------:R-:W-:Y:S01]  /*55b0*/  FFMA.FTZ R33, -R214, R214, 1 ;  /* 0x3f800000d6217423 */ /* 0x000fe200000101d6 */
[----:B------:R-:W-:Y:S01]  /*55c0*/  FFMA.FTZ R23, -R213, R213, 1 ;  /* 0x3f800000d5177423 */ /* 0x000fe200000101d5 */
[----:B------:R-:W-:Y:S01]  /*55d0*/  FFMA.FTZ R35, -R206, R206, 1 ;  /* 0x3f800000ce237423 */ /* 0x000fe200000101ce */
[----:B------:R-:W-:Y:S01]  /*55e0*/  FFMA.FTZ R34, -R205, R205, 1 ;  /* 0x3f800000cd227423 */ /* 0x000fe200000101cd */
[----:B------:R-:W-:Y:S01]  /*55f0*/  FMUL.FTZ R7, R235, R7 ;  /* 0x00000007eb077220 */ /* 0x000fe20000410000 */
        /* <DEDUP_REMOVED lines=10> */
[----:B-1----:R-:W-:Y:S06]  /*56a0*/  @!P4 BRA `(.L_x_605) ;  /* 0x000000000088c947 */ /* 0x002fec0003800000 */
        /* <DEDUP_REMOVED lines=17> */
[----:B------:R-:W-:Y:S02]  /*57c0*/  @!P2 IMAD.MOV.U32 R18, RZ, RZ, R232 ;  /* 0x000000ffff12a224 */ /* 0x000fe400078e00e8 */
[----:B------:R-:W-:Y:S02]  /*57d0*/  @!P2 IMAD.MOV.U32 R19, RZ, RZ, R231 ;  /* 0x000000ffff13a224 */ /* 0x000fe400078e00e7 */
        /* <DEDUP_REMOVED lines=15> */
.L_x_605:
[----:B------:R2:W-:Y:S01]  /*58d0*/  STS [R200+0xa400], R16 ;  /* 0x00a40010c8007388 */ /* 0x0005e20000000800 */
[----:B------:R-:W-:Y:S01]  /*58e0*/  F2FP.F16.F32.PACK_AB R3, R22, R100 ;  /* 0x000000641603723e */ /* 0x000fe200000000ff */
[C---:B-----5:R-:W-:Y:S01]  /*58f0*/  FADD.FTZ R8, -R5.reuse, R8 ;  /* 0x0000000805087221 */ /* 0x060fe20000010100 */
[C---:B------:R-:W-:Y:S02]  /*5900*/  FADD.FTZ R9, -R5.reuse, R9 ;  /* 0x0000000905097221 */ /* 0x040fe40000010100 */
[----:B------:R-:W-:Y:S01]  /*5910*/  STS [R200+0xa000], R17 ;  /* 0x00a00011c8007388 */ /* 0x000fe20000000800 */
[----:B------:R-:W-:Y:S01]  /*5920*/  FADD.FTZ R12, -R5, R12 ;  /* 0x0000000c050c7221 */ /* 0x000fe20000010100 */
[----:B-1----:R-:W-:Y:S01]  /*5930*/  FMUL.FTZ R19, R190, R8 ;  /* 0x00000008be137220 */ /* 0x002fe20000410000 */
[----:B------:R-:W-:Y:S02]  /*5940*/  FFMA.FTZ R8, -R129, R129, 1 ;  /* 0x3f80000081087423 */ /* 0x000fe40000010181 */
[----:B------:R1:W-:Y:S01]  /*5950*/  STS [R189+0xa400], R3 ;  /* 0x00a40003bd007388 */ /* 0x0003e20000000800 */
[----:B------:R-:W-:Y:S01]  /*5960*/  FFMA.FTZ R7, -R125, R125, 1 ;  /* 0x3f8000007d077423 */ /* 0x000fe2000001017d */
[----:B------:R-:W-:Y:S01]  /*5970*/  FADD.FTZ R13, -R5, R13 ;  /* 0x0000000d050d7221 */ /* 0x000fe20000010100 */
[----:B------:R-:W-:Y:S01]  /*5980*/  FMUL.FTZ R8, R8, UR16 ;  /* 0x0000001008087c20 */ /* 0x000fe20008410000 */
[----:B------:R-:W-:Y:S01]  /*5990*/  FFMA.FTZ R6, -R124, R124, 1 ;  /* 0x3f8000007c067423 */ /* 0x000fe2000001017c */
[----:B------:R-:W-:Y:S01]  /*59a0*/  FMUL.FTZ R12, R185, R12 ;  /* 0x0000000cb90c7220 */ /* 0x000fe20000410000 */
[----:B------:R-:W-:Y:S01]  /*59b0*/  FMUL.FTZ R7, R7, UR16 ;  /* 0x0000001007077c20 */ /* 0x000fe20008410000 */
[----:B------:R-:W-:Y:S01]  /*59c0*/  FMUL.FTZ R13, R139, R13 ;  /* 0x0000000d8b0d7220 */ /* 0x000fe20000410000 */
[----:B------:R-:W-:Y:S01]  /*59d0*/  FMUL.FTZ R6, R6, UR16 ;  /* 0x0000001006067c20 */ /* 0x000fe20008410000 */
[C---:B------:R-:W-:Y:S01]  /*59e0*/  FADD.FTZ R24, -R5.reuse, R24 ;  /* 0x0000001805187221 */ /* 0x040fe20000010100 */
[----:B------:R-:W-:Y:S01]  /*59f0*/  FMUL.FTZ R12, R12, R7 ;  /* 0x000000070c0c7220 */ /* 0x000fe20000410000 */
[----:B------:R-:W-:Y:S01]  /*5a00*/  FADD.FTZ R25, -R5, R25 ;  /* 0x0000001905197221 */ /* 0x000fe20000010100 */
[----:B------:R-:W-:Y:S01]  /*5a10*/  FFMA.FTZ R7, -R115, R115, 1 ;  /* 0x3f80000073077423 */ /* 0x000fe20000010173 */
[----:B------:R-:W-:Y:S01]  /*5a20*/  FMUL.FTZ R13, R13, R6 ;  /* 0x000000060d0d7220 */ /* 0x000fe20000410000 */
[C---:B------:R-:W-:Y:S01]  /*5a30*/  FADD.FTZ R29, -R5.reuse, R29 ;  /* 0x0000001d051d7221 */ /* 0x040fe20000010100 */
[----:B------:R-:W-:Y:S01]  /*5a40*/  FMUL.FTZ R24, R134, R24 ;  /* 0x0000001886187220 */ /* 0x000fe20000410000 */
[----:B------:R-:W-:Y:S01]  /*5a50*/  FADD.FTZ R28, -R5, R28 ;  /* 0x0000001c051c7221 */ /* 0x000fe20000010100 */
[----:B--2---:R-:W-:Y:S01]  /*5a60*/  FMUL.FTZ R16, R188, R9 ;  /* 0x00000009bc107220 */ /* 0x004fe20000410000 */
[----:B------:R-:W-:Y:S01]  /*5a70*/  FFMA.FTZ R9, -R130, R130, 1 ;  /* 0x3f80000082097423 */ /* 0x000fe20000010182 */
[----:B------:R-:W-:Y:S01]  /*5a80*/  FFMA.FTZ R6, -R114, R114, 1 ;  /* 0x3f80000072067423 */ /* 0x000fe20000010172 */
[----:B------:R-:W-:Y:S01]  /*5a90*/  FMUL.FTZ R25, R133, R25 ;  /* 0x0000001985197220 */ /* 0x000fe20000410000 */
[----:B------:R-:W-:Y:S01]  /*5aa0*/  FMUL.FTZ R16, R16, R8 ;  /* 0x0000000810107220 */ /* 0x000fe20000410000 */
[----:B------:R-:W-:Y:S01]  /*5ab0*/  FMUL.FTZ R9, R9, UR16 ;  /* 0x0000001009097c20 */ /* 0x000fe20008410000 */
[----:B------:R-:W-:Y:S01]  /*5ac0*/  FFMA.FTZ R8, -R116, R116, 1 ;  /* 0x3f80000074087423 */ /* 0x000fe20000010174 */
[----:B------:R-:W-:Y:S01]  /*5ad0*/  FMUL.FTZ R7, R7, UR16 ;  /* 0x0000001007077c20 */ /* 0x000fe20008410000 */
[----:B------:R-:W-:Y:S01]  /*5ae0*/  FFMA.FTZ R5, -R113, R113, 1 ;  /* 0x3f80000071057423 */ /* 0x000fe20000010171 */
[----:B------:R-:W-:Y:S01]  /*5af0*/  FMUL.FTZ R19, R19, R9 ;  /* 0x0000000913137220 */ /* 0x000fe20000410000 */
[----:B------:R-:W-:Y:S01]  /*5b00*/  FMUL.FTZ R8, R8, UR16 ;  /* 0x0000001008087c20 */ /* 0x000fe20008410000 */
[----:B------:R-:W-:Y:S01]  /*5b10*/  FADD.FTZ R10, -R4, R10 ;  /* 0x0000000a040a7221 */ /* 0x000fe20000010100 */
[----:B------:R-:W-:Y:S01]  /*5b20*/  STS [R189+0xa000], R20 ;  /* 0x00a00014bd007388 */ /* 0x000fe20000000800 */
[----:B------:R-:W-:Y:S01]  /*5b30*/  FMUL.FTZ R28, R132, R28 ;  /* 0x0000001c841c7220 */ /* 0x000fe20000410000 */
[----:B-1----:R-:W-:Y:S01]  /*5b40*/  F2FP.F16.F32.PACK_AB R3, R16, R19 ;  /* 0x000000131003723e */ /* 0x002fe200000000ff */
[----:B------:R-:W-:Y:S01]  /*5b50*/  FMUL.FTZ R24, R24, R8 ;  /* 0x0000000818187220 */ /* 0x000fe20000410000 */
[----:B------:R-:W-:Y:S01]  /*5b60*/  FMUL.FTZ R6, R6, UR16 ;  /* 0x0000001006067c20 */ /* 0x000fe20008410000 */
[----:B------:R-:W-:Y:S01]  /*5b70*/  FMUL.FTZ R29, R131, R29 ;  /* 0x0000001d831d7220 */ /* 0x000fe20000410000 */
[----:B------:R-:W-:Y:S01]  /*5b80*/  FMUL.FTZ R8, R25, R7 ;  /* 0x0000000719087220 */ /* 0x000fe20000410000 */
[----:B------:R-:W-:Y:S01]  /*5b90*/  FMUL.FTZ R5, R5, UR16 ;  /* 0x0000001005057c20 */ /* 0x000fe20008410000 */
[----:B------:R-:W-:Y:S01]  /*5ba0*/  F2FP.F16.F32.PACK_AB R7, R13, R12 ;  /* 0x0000000c0d07723e */ /* 0x000fe200000000ff */
[----:B------:R-:W-:Y:S01]  /*5bb0*/  FMUL.FTZ R13, R194, R10 ;  /* 0x0000000ac20d7220 */ /* 0x000fe20000410000 */
[----:B------:R-:W-:Y:S01]  /*5bc0*/  FADD.FTZ R11, -R4, R11 ;  /* 0x0000000b040b7221 */ /* 0x000fe20000010100 */
[----:B------:R1:W-:Y:S01]  /*5bd0*/  STS [R200+0xb000], R3 ;  /* 0x00b00003c8007388 */ /* 0x0003e20000000800 */
[----:B------:R-:W-:Y:S01]  /*5be0*/  FMUL.FTZ R28, R28, R6 ;  /* 0x000000061c1c7220 */ /* 0x000fe20000410000 */
[----:B------:R-:W-:Y:S01]  /*5bf0*/  FFMA.FTZ R10, -R183, R183, 1 ;  /* 0x3f800000b70a7423 */ /* 0x000fe200000101b7 */
[----:B------:R-:W-:Y:S01]  /*5c00*/  FMUL.FTZ R9, R29, R5 ;  /* 0x000000051d097220 */ /* 0x000fe20000410000 */
[C---:B------:R-:W-:Y:S01]  /*5c10*/  FADD.FTZ R14, -R4.reuse, R14 ;  /* 0x0000000e040e7221 */ /* 0x040fe20000010100 */
[----:B------:R-:W-:Y:S01]  /*5c20*/  FFMA.FTZ R6, -R137, R137, 1 ;  /* 0x3f80000089067423 */ /* 0x000fe20000010189 */
[----:B------:R-:W-:Y:S01]  /*5c30*/  FADD.FTZ R15, -R4, R15 ;  /* 0x0000000f040f7221 */ /* 0x000fe20000010100 */
[----:B------:R-:W-:Y:S01]  /*5c40*/  FFMA.FTZ R5, -R136, R136, 1 ;  /* 0x3f80000088057423 */ /* 0x000fe20000010188 */
[----:B------:R-:W-:Y:S01]  /*5c50*/  FMUL.FTZ R12, R193, R11 ;  /* 0x0000000bc10c7220 */ /* 0x000fe20000410000 */
[----:B------:R-:W-:Y:S01]  /*5c60*/  FMUL.FTZ R10, R10, UR16 ;  /* 0x000000100a0a7c20 */ /* 0x000fe20008410000 */
[----:B------:R-:W-:Y:S01]  /*5c70*/  FFMA.FTZ R11, -R184, R184, 1 ;  /* 0x3f800000b80b7423 */ /* 0x000fe200000101b8 */
[----:B------:R-:W-:Y:S01]  /*5c80*/  FMUL.FTZ R14, R192, R14 ;  /* 0x0000000ec00e7220 */ /* 0x000fe20000410000 */
[----:B------:R-:W-:Y:S01]  /*5c90*/  FMUL.FTZ R6, R6, UR16 ;  /* 0x0000001006067c20 */ /* 0x000fe20008410000 */
[----:B------:R-:W-:Y:S01]  /*5ca0*/  FMUL.FTZ R15, R191, R15 ;  /* 0x0000000fbf0f7220 */ /* 0x000fe20000410000 */
[----:B------:R-:W-:Y:S01]  /*5cb0*/  FMUL.FTZ R5, R5, UR16 ;  /* 0x0000001005057c20 */ /* 0x000fe20008410000 */
[----:B------:R-:W-:Y:S01]  /*5cc0*/  FMUL.FTZ R12, R12, R10 ;  /* 0x0000000a0c0c7220 */ /* 0x000fe20000410000 */
[----:B------:R-:W-:Y:S01]  /*5cd0*/  FMUL.FTZ R11, R11, UR16 ;  /* 0x000000100b0b7c20 */ /* 0x000fe20008410000 */
[----:B------:R-:W-:Y:S01]  /*5ce0*/  FMUL.FTZ R14, R14, R6 ;  /* 0x000000060e0e7220 */ /* 0x000fe20000410000 */
[----:B------:R-:W-:Y:S01]  /*5cf0*/  FFMA.FTZ R10, -R127, R127, 1 ;  /* 0x3f8000007f0a7423 */ /* 0x000fe2000001017f */
[----:B------:R-:W-:Y:S01]  /*5d00*/  FMUL.FTZ R15, R15, R5 ;  /* 0x000000050f0f7220 */ /* 0x000fe20000410000 */
[----:B------:R-:W-:Y:S01]  /*5d10*/  FFMA.FTZ R6, -R126, R126, 1 ;  /* 0x3f8000007e067423 */ /* 0x000fe2000001017e */
[C---:B------:R-:W-:Y:S01]  /*5d20*/  FADD.FTZ R27, -R4.reuse, R27 ;  /* 0x0000001b041b7221 */ /* 0x040fe20000010100 */
[----:B------:R-:W-:Y:S01]  /*5d30*/  FADD.FTZ R31, -R4, R31 ;  /* 0x0000001f041f7221 */ /* 0x000fe20000010100 */
[----:B------:R-:W-:Y:S01]  /*5d40*/  FFMA.FTZ R5, -R118, R118, 1 ;  /* 0x3f80000076057423 */ /* 0x000fe20000010176 */
[C---:B------:R-:W-:Y:S01]  /*5d50*/  FADD.FTZ R26, -R4.reuse, R26 ;  /* 0x0000001a041a7221 */ /* 0x040fe20000010100 */
[----:B------:R-:W-:Y:S01]  /*5d60*/  FADD.FTZ R30, -R4, R30 ;  /* 0x0000001e041e7221 */ /* 0x000fe20000010100 */
[----:B------:R-:W-:Y:S01]  /*5d70*/  FMUL.FTZ R13, R13, R11 ;  /* 0x0000000b0d0d7220 */ /* 0x000fe20000410000 */
[----:B------:R-:W-:Y:S01]  /*5d80*/  FFMA.FTZ R4, -R117, R117, 1 ;  /* 0x3f80000075047423 */ /* 0x000fe20000010175 */
[----:B------:R-:W-:Y:S01]  /*5d90*/  FMUL.FTZ R11, R10, UR16 ;  /* 0x000000100a0b7c20 */ /* 0x000fe20008410000 */
[----:B------:R-:W-:Y:S01]  /*5da0*/  FMUL.FTZ R10, R6, UR16 ;  /* 0x00000010060a7c20 */ /* 0x000fe20008410000 */
[----:B------:R-:W-:Y:S01]  /*5db0*/  FMUL.FTZ R30, R138, R30 ;  /* 0x0000001e8a1e7220 */ /* 0x000fe20000410000 */
[----:B------:R-:W-:Y:S01]  /*5dc0*/  FMUL.FTZ R6, R5, UR16 ;  /* 0x0000001005067c20 */ /* 0x000fe20008410000 */
[----:B------:R-:W-:Y:S01]  /*5dd0*/  FMUL.FTZ R31, R135, R31 ;  /* 0x0000001f871f7220 */ /* 0x000fe20000410000 */
[----:B------:R-:W-:Y:S01]  /*5de0*/  FMUL.FTZ R4, R4, UR16 ;  /* 0x0000001004047c20 */ /* 0x000fe20008410000 */
[----:B-1----:R-:W-:Y:S01]  /*5df0*/  F2FP.F16.F32.PACK_AB R3, R15, R14 ;  /* 0x0000000e0f03723e */ /* 0x002fe200000000ff */
        /* <DEDUP_REMOVED lines=8> */
[----:B------:R-:W-:Y:S01]  /*5e80*/  STS [R200+0xb400], R4 ;  /* 0x00b40004c8007388 */ /* 0x000fe20000000800 */
[----:B------:R-:W-:Y:S01]  /*5e90*/  FMUL.FTZ R26, R26, R11 ;  /* 0x0000000b1a1a7220 */ /* 0x000fe20000410000 */
[----:B------:R-:W-:Y:S01]  /*5ea0*/  F2FP.F16.F32.PACK_AB R8, R8, R24 ;  /* 0x000000180808723e */ /* 0x000fe200000000ff */
[----:B------:R-:W-:Y:S02]  /*5eb0*/  IMAD R129, R247, UR13, RZ ;  /* 0x0000000df7817c24 */ /* 0x000fe4000f8e02ff */
[----:B------:R-:W-:Y:S01]  /*5ec0*/  STS [R189+0xb000], R7 ;  /* 0x00b00007bd007388 */ /* 0x000fe20000000800 */
[----:B------:R-:W-:Y:S02]  /*5ed0*/  F2FP.F16.F32.PACK_AB R9, R9, R28 ;  /* 0x0000001c0909723e */ /* 0x000fe400000000ff */
[----:B------:R-:W-:Y:S02]  /*5ee0*/  F2FP.F16.F32.PACK_AB R5, R5, R26 ;  /* 0x0000001a0505723e */ /* 0x000fe400000000ff */
[----:B------:R1:W-:Y:S01]  /*5ef0*/  STS [R189+0xb400], R3 ;  /* 0x00b40003bd007388 */ /* 0x0003e20000000800 */
[----:B------:R-:W-:Y:S02]  /*5f00*/  F2FP.F16.F32.PACK_AB R6, R6, R30 ;  /* 0x0000001e0606723e */ /* 0x000fe400000000ff */
[----:B------:R-:W-:Y:S02]  /*5f10*/  LOP3.LUT R0, R0, R119, RZ, 0x3c, !PT ;  /* 0x0000007700007212 */ /* 0x000fe400078e3cff */
[----:B------:R-:W-:Y:S01]  /*5f20*/  STS [R198+-0x4000], R21 ;  /* 0xffc00015c6007388 */ /* 0x000fe20000000800 */
[----:B------:R-:W-:Y:S04]  /*5f30*/  SHF.L.U32 R122, R180, 0x5, RZ ;  /* 0x00000005b47a7819 */ /* 0x000fe800000006ff */
[----:B------:R-:W-:Y:S05]  /*5f40*/  STS [R198+-0x3c00], R18 ;  /* 0xffc40012c6007388 */ /* 0x000fea0000000800 */
[----:B------:R-:W-:Y:S05]  /*5f50*/  STS [R112+-0x4000], R32 ;  /* 0xffc0002070007388 */ /* 0x000fea0000000800 */
[----:B------:R-:W-:Y:S05]  /*5f60*/  STS [R112+-0x3c00], R17 ;  /* 0xffc4001170007388 */ /* 0x000fea0000000800 */
[----:B------:R-:W-:Y:S05]  /*5f70*/  STS [R198+-0x3000], R8 ;  /* 0xffd00008c6007388 */ /* 0x000fea0000000800 */
[----:B------:R-:W-:Y:S01]  /*5f80*/  STS [R198+-0x2c00], R5 ;  /* 0xffd40005c6007388 */ /* 0x000fe20000000800 */
[----:B-1----:R-:W-:Y:S02]  /*5f90*/  LOP3.LUT R3, R0, 0x200, R122, 0xf8, !PT ;  /* 0x0000020000037812 */ /* 0x002fe400078ef87a */
[----:B------:R-:W-:Y:S02]  /*5fa0*/  LEA R0, R2, UR4, 0x1 ;  /* 0x0000000402007c11 */ /* 0x000fe4000f8e08ff */
[----:B------:R-:W-:Y:S01]  /*5fb0*/  STS [R112+-0x3000], R9 ;  /* 0xffd0000970007388 */ /* 0x000fe20000000800 */
[----:B------:R-:W-:Y:S02]  /*5fc0*/  LEA R3, R3, UR4, 0x1 ;  /* 0x0000000403037c11 */ /* 0x000fe4000f8e08ff */
[----:B------:R-:W-:Y:S02]  /*5fd0*/  IADD3 R2, PT, PT, R0, R120, RZ ;  /* 0x0000007800027210 */ /* 0x000fe40007ffe0ff */
[----:B------:R-:W-:Y:S01]  /*5fe0*/  STS [R112+-0x2c00], R6 ;  /* 0xffd4000670007388 */ /* 0x000fe20000000800 */
[----:B------:R-:W-:Y:S06]  /*5ff0*/  BAR.SYNC.DEFER_BLOCKING 0x0 ;  /* 0x0000000000007b1d */ /* 0x000fec0000010000 */
[----:B------:R-:W-:Y:S05]  /*6000*/  LDSM.16.MT88.4 R4, [R3+0xe000] ;  /* 0x00e000000304783b */ /* 0x000fea0000004200 */
        /* <DEDUP_REMOVED lines=39> */
[----:B------:R-:W-:Y:S04]  /*6280*/  HMMA.16816.F32 R64, R8, R14, R64 ;  /* 0x0000000e0840723c */ /* 0x000fe80000001840 */
[----:B------:R-:W-:Y:S04]  /*6290*/  SHF.L.U32 R8, R180, 0x3, RZ ;  /* 0x00000003b4087819 */ /* 0x000fe800000006ff */
        /* <DEDUP_REMOVED lines=10> */
[----:B------:R-:W-:Y:S02]  /*6340*/  LOP3.LUT R5, R5, 0x38, R180, 0x78, !PT ;  /* 0x0000003805057812 */ /* 0x000fe400078e78b4 */
[C---:B------:R-:W-:Y:S02]  /*6350*/  LEA R6, P1, R4.reuse, R196, 0x2 ;  /* 0x000000c404067211 */ /* 0x040fe400078210ff */
[----:B------:R-:W-:Y:S02]  /*6360*/  LOP3.LUT R5, R5, 0x1e00, R8, 0xf8, !PT ;  /* 0x00001e0005057812 */ /* 0x000fe400078ef808 */
[----:B------:R-:W-:Y:S02]  /*6370*/  LEA.HI.X.SX32 R4, R4, R197, 0x2, P1 ;  /* 0x000000c504047211 */ /* 0x000fe400008f16ff */
[----:B------:R-:W-:Y:S02]  /*6380*/  LEA R123, R5, UR4, 0x1 ;  /* 0x00000004057b7c11 */ /* 0x000fe4000f8e08ff */
[----:B------:R-:W-:Y:S02]  /*6390*/  MOV R196, R6 ;  /* 0x0000000600c47202 */ /* 0x000fe40000000f00 */
[----:B------:R-:W-:Y:S01]  /*63a0*/  MOV R197, R4 ;  /* 0x0000000400c57202 */ /* 0x000fe20000000f00 */
[----:B------:R-:W-:Y:S06]  /*63b0*/  @!P4 BRA `(.L_x_606) ;  /* 0x00000000005cc947 */ /* 0x000fec0003800000 */
[----:B------:R-:W2:Y:S01]  /*63c0*/  LDL R108, [R1+0x8] ;  /* 0x00000800016c7983 */ /* 0x000ea20000100800 */
[----:B------:R-:W-:Y:S02]  /*63d0*/  IADD3 R5, P1, PT, RZ, -UR7, RZ ;  /* 0x80000007ff057c10 */ /* 0x000fe4000ff3e0ff */
[C---:B------:R-:W-:Y:S02]  /*63e0*/  ISETP.GE.AND P5, PT, R119.reuse, UR14, PT ;  /* 0x0000000e77007c0c */ /* 0x040fe4000bfa6270 */
[----:B------:R-:W-:Y:S01]  /*63f0*/  ISETP.GE.AND P2, PT, R119, UR14, PT ;  /* 0x0000000e77007c0c */ /* 0x000fe2000bf46270 */
[----:B------:R-:W-:Y:S05]  /*6400*/  IMAD.X R4, RZ, RZ, ~UR12, P1 ;  /* 0x8000000cff047e24 */ /* 0x000fea00088e06ff */
[----:B------:R-:W-:Y:S04]  /*6410*/  SHF.R.S64 R5, R5, 0x1f, R4 ;  /* 0x0000001f05057819 */ /* 0x000fe80000001004 */
[----:B------:R-:W-:Y:S04]  /*6420*/  IADD3 R233, P1, PT, R5, R233, RZ ;  /* 0x000000e905e97210 */ /* 0x000fe80007f3e0ff */
[----:B------:R-:W-:Y:S01]  /*6430*/  LEA.HI.X.SX32 R230, R4, R230, 0x1, P1 ;  /* 0x000000e604e67211 */ /* 0x000fe200008f0eff */
[----:B------:R-:W-:Y:S01]  /*6440*/  @!P5 IMAD.MOV.U32 R6, RZ, RZ, R233 ;  /* 0x000000ffff06d224 */ /* 0x000fe200078e00e9 */
[C---:B------:R-:W-:Y:S03]  /*6450*/  @!P2 LEA R4, P1, R251.reuse, R233, 0x1 ;  /* 0x000000e9fb04a211 */ /* 0x040fe600078208ff */
[----:B------:R-:W-:Y:S05]  /*6460*/  @!P5 IMAD.MOV.U32 R7, RZ, RZ, R230 ;  /* 0x000000ffff07d224 */ /* 0x000fea00078e00e6 */
[----:B------:R-:W-:Y:S01]  /*6470*/  @!PT LDS RZ, [RZ] ;  /* 0x00000000fffff984 */ /* 0x000fe20000000800 */
[----:B------:R-:W-:Y:S01]  /*6480*/  @!PT LDS RZ, [RZ] ;  /* 0x00000000fffff984 */ /* 0x000fe20000000800 */
[----:B------:R-:W-:Y:S01]  /*6490*/  @!PT LDS RZ, [RZ] ;  /* 0x00000000fffff984 */ /* 0x000fe20000000800 */
[----:B------:R1:W-:Y:S04]  /*64a0*/  @!P5 LDGSTS.E.BYPASS.LTC128B.128 [R123+0x4000], desc[UR28][R6.64] ;  /* 0x04000000067bdfae */ /* 0x0003e8000b981a1c */
[----:B------:R1:W-:Y:S04]  /*64b0*/  @P5 STS.128 [R123+0x4000], RZ ;  /* 0x004000ff7b005388 */ /* 0x0003e80000000c00 */
[----:B------:R1:W-:Y:S01]  /*64c0*/  @P2 STS.128 [R123+0x5000], RZ ;  /* 0x005000ff7b002388 */ /* 0x0003e20000000c00 */
[----:B--2---:R-:W-:Y:S05]  /*64d0*/  @!P2 LEA.HI.X R5, R251, R230, R108, 0x1, P1 ;  /* 0x000000e6fb05a211 */ /* 0x004fea00008f0c6c */
[----:B------:R-:W-:Y:S01]  /*64e0*/  @!PT LDS RZ, [RZ] ;  /* 0x00000000fffff984 */ /* 0x000fe20000000800 */
[----:B------:R-:W-:Y:S01]  /*64f0*/  @!PT LDS RZ, [RZ] ;  /* 0x00000000fffff984 */ /* 0x000fe20000000800 */
[----:B------:R-:W-:Y:S01]  /*6500*/  @!PT LDS RZ, [RZ] ;  /* 0x00000000fffff984 */ /* 0x000fe20000000800 */
[----:B------:R1:W-:Y:S04]  /*6510*/  @!P2 LDGSTS.E.BYPASS.LTC128B.128 [R123+0x5000], desc[UR28][R4.64] ;  /* 0x05000000047bafae */ /* 0x0003e8000b981a1c */
[----:B------:R-:W0:Y:S02]  /*6520*/  LDGDEPBAR ;  /* 0x00000000000079af */ /* 0x000e240000000000 */
.L_x_606:
[----:B------:R-:W-:Y:S01]  /*6530*/  LDSM.16.M88.4 R16, [R174+0xa000] ;  /* 0x00a00000ae10783b */ /* 0x000fe20000000200 */
[C---:B------:R-:W-:Y:S01]  /*6540*/  IMAD.IADD R117, R174.reuse, 0x1, R128 ;  /* 0x00000001ae757824 */ /* 0x040fe200078e0280 */
[----:B------:R-:W-:Y:S01]  /*6550*/  LEA R130, P1, R249, R196, 0x2 ;  /* 0x000000c4f9827211 */ /* 0x000fe200078210ff */
[----:B------:R-:W-:Y:S01]  /*6560*/  IMAD.IADD R116, R174, 0x1, R120 ;  /* 0x00000001ae747824 */ /* 0x000fe200078e0278 */
[----:B------:R-:W1:Y:S01]  /*6570*/  LDSM.16.MT88.4 R8, [R0+0x6000] ;  /* 0x006000000008783b */ /* 0x000e620000004200 */
[----:B------:R-:W-:Y:S01]  /*6580*/  ISETP.GT.AND P2, PT, R203, R250, PT ;  /* 0x000000facb00720c */ /* 0x000fe20003f44270 */
[----:B------:R-:W-:Y:S01]  /*6590*/  VIADD R195, R195, 0xffffffc0 ;  /* 0xffffffc0c3c37836 */ /* 0x000fe20000000000 */
[----:B------:R-:W-:Y:S01]  /*65a0*/  LEA.HI.X.SX32 R131, R249, R197, 0x2, P1 ;  /* 0x000000c5f9837211 */ /* 0x000fe200008f16ff */
[----:B------:R-:W2:Y:S01]  /*65b0*/  LDSM.16.MT88.4 R20, [R2+0x6000] ;  /* 0x006000000214783b */ /* 0x000ea20000004200 */
[----:B------:R-:W-:Y:S01]  /*65c0*/  IMAD.IADD R118, R128, 0x1, R116 ;  /* 0x0000000180767824 */ /* 0x000fe200078e0274 */
[----:B------:R-:W-:Y:S02]  /*65d0*/  LEA R126, P1, R129, R130, 0x5 ;  /* 0x00000082817e7211 */ /* 0x000fe400078228ff */
[----:B------:R-:W-:Y:S01]  /*65e0*/  LDSM.16.MT88.4 R28, [R0+0x6800] ;  /* 0x00680000001c783b */ /* 0x000fe20000004200 */
[----:B------:R-:W-:Y:S02]  /*65f0*/  @P4 IADD3 R245, P5, PT, R245, -0x100, RZ ;  /* 0xffffff00f5f54810 */ /* 0x000fe40007fbe0ff */
[C---:B------:R-:W-:Y:S01]  /*6600*/  LEA.HI.X.SX32 R127, R129.reuse, R131, 0x5, P1 ;  /* 0x00000083817f7211 */ /* 0x040fe200008f2eff */
[----:B------:R-:W3:Y:S01]  /*6610*/  LDSM.16.M88.4 R24, [R117+0xa000] ;  /* 0x00a000007518783b */ /* 0x000ee20000000200 */
[C---:B------:R-:W-:Y:S02]  /*6620*/  LEA R124, P1, R129.reuse, R126, 0x5 ;  /* 0x0000007e817c7211 */ /* 0x040fe400078228ff */
[----:B------:R-:W-:Y:S01]  /*6630*/  @P4 IADD3.X R244, PT, PT, R244, -0x1, RZ, P5, !PT ;  /* 0xfffffffff4f44810 */ /* 0x000fe20002ffe4ff */
[----:B------:R-:W4:Y:S01]  /*6640*/  LDSM.16.MT88.4 R32, [R2+0x6800] ;  /* 0x006800000220783b */ /* 0x000f220000004200 */
[C---:B------:R-:W-:Y:S03]  /*6650*/  LEA.HI.X.SX32 R125, R129.reuse, R127, 0x5, P1 ;  /* 0x0000007f817d7211 */ /* 0x040fe600008f2eff */
[----:B------:R-:W-:Y:S04]  /*6660*/  LDSM.16.MT88.4 R104, [R0+0x7000] ;  /* 0x007000000068783b */ /* 0x000fe80000004200 */
[----:B------:R-:W4:Y:S04]  /*6670*/  LDSM.16.M88.4 R100, [R116+0xa000] ;  /* 0x00a000007464783b */ /* 0x000f280000000200 */
[----:B------:R-:W-:Y:S04]  /*6680*/  LDSM.16.MT88.4 R108, [R0+0x7800] ;  /* 0x00780000006c783b */ /* 0x000fe80000004200 */
[----:B------:R-:W-:Y:S01]  /*6690*/  LDSM.16.MT88.4 R112, [R2+0x7800] ;  /* 0x007800000270783b */ /* 0x000fe20000004200 */
[C---:B-1----:R-:W-:Y:S08]  /*66a0*/  HMMA.16816.F32 R4, R16.reuse, R8, RZ ;  /* 0x000000081004723c */ /* 0x042ff000000018ff */
[C---:B------:R-:W-:Y:S08]  /*66b0*/  HMMA.16816.F32 R8, R16.reuse, R10, RZ ;  /* 0x0000000a1008723c */ /* 0x040ff000000018ff */
[C---:B--2---:R-:W-:Y:S08]  /*66c0*/  HMMA.16816.F32 R12, R16.reuse, R20, RZ ;  /* 0x00000014100c723c */ /* 0x044ff000000018ff */
[----:B------:R-:W-:Y:S01]  /*66d0*/  HMMA.16816.F32 R16, R16, R22, RZ ;  /* 0x000000161010723c */ /* 0x000fe200000018ff */
[----:B------:R-:W1:Y:S07]  /*66e0*/  LDSM.16.MT88.4 R20, [R2+0x7000] ;  /* 0x007000000214783b */ /* 0x000e6e0000004200 */
[C---:B---3--:R-:W-:Y:S08]  /*66f0*/  HMMA.16816.F32 R4, R24.reuse, R28, R4 ;  /* 0x0000001c1804723c */ /* 0x048ff00000001804 */
[C---:B------:R-:W-:Y:S01]  /*6700*/  HMMA.16816.F32 R8, R24.reuse, R30, R8 ;  /* 0x0000001e1808723c */ /* 0x040fe20000001808 */
[----:B------:R-:W2:Y:S07]  /*6710*/  LDSM.16.M88.4 R28, [R118+0xa000] ;  /* 0x00a00000761c783b */ /* 0x000eae0000000200 */
[C---:B----4-:R-:W-:Y:S08]  /*6720*/  HMMA.16816.F32 R12, R24.reuse, R32, R12 ;  /* 0x00000020180c723c */ /* 0x050ff0000000180c */
[----:B------:R-:W-:Y:S01]  /*6730*/  HMMA.16816.F32 R16, R24, R34, R16 ;  /* 0x000000221810723c */ /* 0x000fe20000001810 */
[----:B------:R-:W-:Y:S04]  /*6740*/  LDSM.16.M88.4 R24, [R174+0xc000] ;  /* 0x00c00000ae18783b */ /* 0x000fe80000000200 */
[----:B------:R-:W3:Y:S03]  /*6750*/  LDSM.16.MT88.4 R32, [R0+0x8000] ;  /* 0x008000000020783b */ /* 0x000ee60000004200 */
[C---:B------:R-:W-:Y:S08]  /*6760*/  HMMA.16816.F32 R4, R100.reuse, R104, R4 ;  /* 0x000000686404723c */ /* 0x040ff00000001804 */
[C---:B------:R-:W-:Y:S01]  /*6770*/  HMMA.16816.F32 R8, R100.reuse, R106, R8 ;  /* 0x0000006a6408723c */ /* 0x040fe20000001808 */
[----:B------:R-:W4:Y:S07]  /*6780*/  LDSM.16.MT88.4 R104, [R2+0x8000] ;  /* 0x008000000268783b */ /* 0x000f2e0000004200 */
[C---:B-1----:R-:W-:Y:S08]  /*6790*/  HMMA.16816.F32 R12, R100.reuse, R20, R12 ;  /* 0x00000014640c723c */ /* 0x042ff0000000180c */
[----:B------:R-:W-:Y:S01]  /*67a0*/  HMMA.16816.F32 R16, R100, R22, R16 ;  /* 0x000000166410723c */ /* 0x000fe20000001810 */
[----:B------:R-:W-:Y:S04]  /*67b0*/  LDSM.16.MT88.4 R100, [R0+0x8800] ;  /* 0x008800000064783b */ /* 0x000fe80000004200 */
[----:B------:R-:W1:Y:S03]  /*67c0*/  LDSM.16.M88.4 R20, [R117+0xc000] ;  /* 0x00c000007514783b */ /* 0x000e660000000200 */
[C---:B--2---:R-:W-:Y:S08]  /*67d0*/  HMMA.16816.F32 R4, R28.reuse, R108, R4 ;  /* 0x0000006c1c04723c */ /* 0x044ff00000001804 */
[C---:B------:R-:W-:Y:S08]  /*67e0*/  HMMA.16816.F32 R8, R28.reuse, R110, R8 ;  /* 0x0000006e1c08723c */ /* 0x040ff00000001808 */
[C---:B------:R-:W-:Y:S08]  /*67f0*/  HMMA.16816.F32 R12, R28.reuse, R112, R12 ;  /* 0x000000701c0c723c */ /* 0x040ff0000000180c */
[----:B------:R-:W-:Y:S01]  /*6800*/  HMMA.16816.F32 R16, R28, R114, R16 ;  /* 0x000000721c10723c */ /* 0x000fe20000001810 */
[----:B------:R-:W2:Y:S02]  /*6810*/  LDSM.16.MT88.4 R28, [R2+0x8800] ;  /* 0x00880000021c783b */ /* 0x000ea40000004200 */
[C---:B------:R-:W-:Y:S04]  /*6820*/  LEA R114, P1, R129.reuse, R124, 0x5 ;  /* 0x0000007c81727211 */ /* 0x040fe800078228ff */
[C---:B------:R-:W-:Y:S01]  /*6830*/  LEA.HI.X.SX32 R115, R129.reuse, R125, 0x5, P1 ;  /* 0x0000007d81737211 */ /* 0x040fe200008f2eff */
[C---:B---3--:R-:W-:Y:S05]  /*6840*/  HMMA.16816.F32 R4, R24.reuse, R32, R4 ;  /* 0x000000201804723c */ /* 0x048fea0000001804 */
[C---:B------:R-:W-:Y:S03]  /*6850*/  LEA R112, P1, R129.reuse, R114, 0x5 ;  /* 0x0000007281707211 */ /* 0x040fe600078228ff */
[C---:B------:R-:W-:Y:S01]  /*6860*/  HMMA.16816.F32 R8, R24.reuse, R34, R8 ;  /* 0x000000221808723c */ /* 0x040fe20000001808 */
[----:B------:R-:W-:Y:S02]  /*6870*/  LDSM.16.MT88.4 R32, [R0+0x9000] ;  /* 0x009000000020783b */ /* 0x000fe40000004200 */
[C---:B------:R-:W-:Y:S02]  /*6880*/  LEA.HI.X.SX32 R113, R129.reuse, R115, 0x5, P1 ;  /* 0x0000007381717211 */ /* 0x040fe400008f2eff */
[C---:B------:R-:W-:Y:S03]  /*6890*/  LEA R110, P1, R129.reuse, R112, 0x5 ;  /* 0x00000070816e7211 */ /* 0x040fe600078228ff */
[C---:B----4-:R-:W-:Y:S03]  /*68a0*/  HMMA.16816.F32 R12, R24.reuse, R104, R12 ;  /* 0x00000068180c723c */ /* 0x050fe6000000180c */
[C---:B------:R-:W-:Y:S05]  /*68b0*/  LEA.HI.X.SX32 R111, R129.reuse, R113, 0x5, P1 ;  /* 0x00000071816f7211 */ /* 0x040fea00008f2eff */
[----:B------:R-:W-:Y:S01]  /*68c0*/  HMMA.16816.F32 R16, R24, R106, R16 ;  /* 0x0000006a1810723c */ /* 0x000fe20000001810 */
[----:B------:R3:W4:Y:S04]  /*68d0*/  LDSM.16.M88.4 R24, [R116+0xc000] ;  /* 0x00c000007418783b */ /* 0x0007280000000200 */
[----:B------:R-:W-:Y:S03]  /*68e0*/  LDSM.16.MT88.4 R104, [R2+0x9800] ;  /* 0x009800000268783b */ /* 0x000fe60000004200 */
[C---:B-1----:R-:W-:Y:S08]  /*68f0*/  HMMA.16816.F32 R4, R20.reuse, R100, R4 ;  /* 0x000000641404723c */ /* 0x042ff00000001804 */
[C---:B------:R-:W-:Y:S01]  /*6900*/  HMMA.16816.F32 R8, R20.reuse, R102, R8 ;  /* 0x000000661408723c */ /* 0x040fe20000001808 */
[----:B------:R-:W1:Y:S07]  /*6910*/  LDSM.16.MT88.4 R100, [R2+0x9000] ;  /* 0x009000000264783b */ /* 0x000e6e0000004200 */
[C---:B--2---:R-:W-:Y:S03]  /*6920*/  HMMA.16816.F32 R12, R20.reuse, R28, R12 ;  /* 0x0000001c140c723c */ /* 0x044fe6000000180c */
[C---:B---3--:R-:W-:Y:S04]  /*6930*/  LEA R116, P1, R129.reuse, R110, 0x5 ;  /* 0x0000006e81747211 */ /* 0x048fe800078228ff */
[C---:B------:R-:W-:Y:S01]  /*6940*/  LEA.HI.X.SX32 R117, R129.reuse, R111, 0x5, P1 ;  /* 0x0000006f81757211 */ /* 0x040fe200008f2eff */
[----:B------:R-:W-:Y:S01]  /*6950*/  HMMA.16816.F32 R16, R20, R30, R16 ;  /* 0x0000001e1410723c */ /* 0x000fe20000001810 */
[----:B------:R2:W-:Y:S02]  /*6960*/  LDSM.16.MT88.4 R28, [R0+0x9800] ;  /* 0x00980000001c783b */ /* 0x0005e40000004200 */
[C---:B------:R-:W-:Y:S02]  /*6970*/  IMAD.WIDE R132, R129.reuse, -0xc0, R116 ;  /* 0xffffff4081847825 */ /* 0x040fe400078e0274 */
[----:B------:R-:W3:Y:S03]  /*6980*/  LDSM.16.M88.4 R20, [R118+0xc000] ;  /* 0x00c000007614783b */ /* 0x000ee60000000200 */
[C---:B----4-:R-:W-:Y:S05]  /*6990*/  HMMA.16816.F32 R4, R24.reuse, R32, R4 ;  /* 0x000000201804723c */ /* 0x050fea0000001804 */
[C---:B------:R-:W-:Y:S03]  /*69a0*/  LEA R108, P1, R129.reuse, R132, 0x5 ;  /* 0x00000084816c7211 */ /* 0x040fe600078228ff */
[C---:B------:R-:W-:Y:S03]  /*69b0*/  HMMA.16816.F32 R8, R24.reuse, R34, R8 ;  /* 0x000000221808723c */ /* 0x040fe60000001808 */
[C---:B------:R-:W-:Y:S02]  /*69c0*/  LEA.HI.X.SX32 R109, R129.reuse, R133, 0x5, P1 ;  /* 0x00000085816d7211 */ /* 0x040fe400008f2eff */
[----:B------:R-:W-:Y:S02]  /*69d0*/  LEA R34, P1, R129, R108, 0x5 ;  /* 0x0000006c81227211 */ /* 0x000fe400078228ff */
[----:B--2---:R-:W-:Y:S01]  /*69e0*/  LOP3.LUT R0, R203, 0x1, RZ, 0xc0, !PT ;  /* 0x00000001cb007812 */ /* 0x004fe200078ec0ff */
[C---:B-1----:R-:W-:Y:S03]  /*69f0*/  HMMA.16816.F32 R12, R24.reuse, R100, R12 ;  /* 0x00000064180c723c */ /* 0x042fe6000000180c */
[C---:B------:R-:W-:Y:S02]  /*6a00*/  LEA.HI.X.SX32 R35, R129.reuse, R109, 0x5, P1 ;  /* 0x0000006d81237211 */ /* 0x040fe400008f2eff */
[C---:B------:R-:W-:Y:S03]  /*6a10*/  LEA R32, P1, R129.reuse, R34, 0x5 ;  /* 0x0000002281207211 */ /* 0x040fe600078228ff */
[----:B------:R-:W-:Y:S01]  /*6a20*/  HMMA.16816.F32 R16, R24, R102, R16 ;  /* 0x000000661810723c */ /* 0x000fe20000001810 */
[----:B------:R-:W-:Y:S02]  /*6a30*/  LDSM.16.MT88.4 R100, [R172+0x1000] ;  /* 0x00100000ac64783b */ /* 0x000fe40000004200 */
[----:B------:R-:W-:Y:S01]  /*6a40*/  @P4 IMAD.WIDE.U32 R26, R248, 0x4, R228 ;  /* 0x00000004f81a4825 */ /* 0x000fe200078e00e4 */
[C---:B------:R-:W-:Y:S04]  /*6a50*/  LEA.HI.X.SX32 R33, R129.reuse, R35, 0x5, P1 ;  /* 0x0000002381217211 */ /* 0x040fe800008f2eff */
[----:B------:R-:W5:Y:S01]  /*6a60*/  @P4 LDG.E R243, desc[UR28][R26.64+-0x100] ;  /* 0xffff001c1af34981 */ /* 0x000f62000c1e1900 */
[C---:B---3--:R-:W-:Y:S03]  /*6a70*/  HMMA.16816.F32 R4, R20.reuse, R28, R4 ;  /* 0x0000001c1404723c */ /* 0x048fe60000001804 */
[----:B------:R-:W5:Y:S04]  /*6a80*/  @P4 LDG.E R242, desc[UR28][R26.64+-0xe0] ;  /* 0xffff201c1af24981 */ /* 0x000f68000c1e1900 */
[----:B------:R-:W5:Y:S01]  /*6a90*/  @P4 LDG.E R241, desc[UR28][R26.64+-0x80] ;  /* 0xffff801c1af14981 */ /* 0x000f62000c1e1900 */
[C---:B------:R-:W-:Y:S01]  /*6aa0*/  LEA R28, P1, R129.reuse, R32, 0x5 ;  /* 0x00000020811c7211 */ /* 0x040fe200078228ff */
[C---:B------:R-:W-:Y:S02]  /*6ab0*/  HMMA.16816.F32 R8, R20.reuse, R30, R8 ;  /* 0x0000001e1408723c */ /* 0x040fe40000001808 */
[----:B------:R1:W5:Y:S01]  /*6ac0*/  @P4 LDG.E R240, desc[UR28][R26.64+-0x60] ;  /* 0xffffa01c1af04981 */ /* 0x000362000c1e1900 */
[C---:B------:R-:W-:Y:S02]  /*6ad0*/  LEA.HI.X.SX32 R29, R129.reuse, R33, 0x5, P1 ;  /* 0x00000021811d7211 */ /* 0x040fe400008f2eff */
[C---:B------:R-:W-:Y:S03]  /*6ae0*/  LEA R24, P1, R129.reuse, R28, 0x5 ;  /* 0x0000001c81187211 */ /* 0x040fe600078228ff */
[C---:B------:R-:W-:Y:S02]  /*6af0*/  HMMA.16816.F32 R12, R20.reuse, R104, R12 ;  /* 0x00000068140c723c */ /* 0x040fe4000000180c */
[----:B------:R2:W-:Y:S01]  /*6b00*/  REDG.E.ADD.F32.FTZ.RN.STRONG.GPU desc[UR28][R196.64], R4 ;  /* 0x00000004c40079a6 */ /* 0x0005e2000c12f31c */
[C---:B------:R-:W-:Y:S03]  /*6b10*/  LEA.HI.X.SX32 R25, R129.reuse, R29, 0x5, P1 ;  /* 0x0000001d81197211 */ /* 0x040fe600008f2eff */
[----:B------:R3:W-:Y:S02]  /*6b20*/  REDG.E.ADD.F32.FTZ.RN.STRONG.GPU desc[UR28][R130.64], R5 ;  /* 0x00000005820079a6 */ /* 0x0007e4000c12f31c */
[----:B------:R-:W-:Y:S02]  /*6b30*/  HMMA.16816.F32 R16, R20, R106, R16 ;  /* 0x0000006a1410723c */ /* 0x000fe40000001810 */
[----:B------:R-:W-:Y:S04]  /*6b40*/  REDG.E.ADD.F32.FTZ.RN.STRONG.GPU desc[UR28][R126.64], R6 ;  /* 0x000000067e0079a6 */ /* 0x000fe8000c12f31c */
[----:B------:R-:W-:Y:S04]  /*6b50*/  REDG.E.ADD.F32.FTZ.RN.STRONG.GPU desc[UR28][R124.64], R7 ;  /* 0x000000077c0079a6 */ /* 0x000fe8000c12f31c */
[----:B------:R-:W-:Y:S04]  /*6b60*/  REDG.E.ADD.F32.FTZ.RN.STRONG.GPU desc[UR28][R114.64], R8 ;  /* 0x00000008720079a6 */ /* 0x000fe8000c12f31c */
[----:B------:R-:W-:Y:S04]  /*6b70*/  REDG.E.ADD.F32.FTZ.RN.STRONG.GPU desc[UR28][R112.64], R9 ;  /* 0x00000009700079a6 */ /* 0x000fe8000c12f31c */
[----:B------:R-:W-:Y:S01]  /*6b80*/  REDG.E.ADD.F32.FTZ.RN.STRONG.GPU desc[UR28][R110.64], R10 ;  /* 0x0000000a6e0079a6 */ /* 0x000fe2000c12f31c */
[C---:B--2---:R-:W-:Y:S03]  /*6b90*/  LEA R4, P1, R129.reuse, R24, 0x5 ;  /* 0x0000001881047211 */ /* 0x044fe600078228ff */
[----:B------:R-:W-:Y:S01]  /*6ba0*/  REDG.E.ADD.F32.FTZ.RN.STRONG.GPU desc[UR28][R116.64], R11 ;  /* 0x0000000b740079a6 */ /* 0x000fe2000c12f31c */
[----:B---3--:R-:W-:Y:S03]  /*6bb0*/  LEA.HI.X.SX32 R5, R129, R25, 0x5, P1 ;  /* 0x0000001981057211 */ /* 0x008fe600008f2eff */
[----:B------:R-:W-:Y:S01]  /*6bc0*/  REDG.E.ADD.F32.FTZ.RN.STRONG.GPU desc[UR28][R196.64+0x80], R12 ;  /* 0x0000800cc40079a6 */ /* 0x000fe2000c12f31c */
[----:B------:R-:W-:Y:S01]  /*6bd0*/  ISETP.NE.U32.AND P1, PT, R0, 0x1, PT ;  /* 0x000000010000780c */ /* 0x000fe20003f25070 */
[C---:B------:R-:W-:Y:S02]  /*6be0*/  VIADD R0, R172.reuse, 0xffffe000 ;  /* 0xffffe000ac007836 */ /* 0x040fe40000000000 */
[----:B------:R-:W-:Y:S04]  /*6bf0*/  REDG.E.ADD.F32.FTZ.RN.STRONG.GPU desc[UR28][R132.64+0x80], R13 ;  /* 0x0000800d840079a6 */ /* 0x000fe8000c12f31c */
[----:B------:R2:W-:Y:S04]  /*6c00*/  REDG.E.ADD.F32.FTZ.RN.STRONG.GPU desc[UR28][R108.64+0x80], R14 ;  /* 0x0000800e6c0079a6 */ /* 0x0005e8000c12f31c */
[----:B------:R-:W-:Y:S02]  /*6c10*/  REDG.E.ADD.F32.FTZ.RN.STRONG.GPU desc[UR28][R34.64+0x80], R15 ;  /* 0x0000800f220079a6 */ /* 0x000fe4000c12f31c */
[----:B------:R-:W-:Y:S02]  /*6c20*/  @P1 VIADD R0, R172, 0x2000 ;  /* 0x00002000ac001836 */ /* 0x000fe40000000000 */
[----:B------:R-:W-:Y:S04]  /*6c30*/  REDG.E.ADD.F32.FTZ.RN.STRONG.GPU desc[UR28][R32.64+0x80], R16 ;  /* 0x00008010200079a6 */ /* 0x000fe8000c12f31c */
[----:B------:R-:W-:Y:S04]  /*6c40*/  REDG.E.ADD.F32.FTZ.RN.STRONG.GPU desc[UR28][R28.64+0x80], R17 ;  /* 0x000080111c0079a6 */ /* 0x000fe8000c12f31c */
[----:B------:R-:W-:Y:S04]  /*6c50*/  REDG.E.ADD.F32.FTZ.RN.STRONG.GPU desc[UR28][R24.64+0x80], R18 ;  /* 0x00008012180079a6 */ /* 0x000fe8000c12f31c */
[----:B------:R-:W-:Y:S04]  /*6c60*/  REDG.E.ADD.F32.FTZ.RN.STRONG.GPU desc[UR28][R4.64+0x80], R19 ;  /* 0x00008013040079a6 */ /* 0x000fe8000c12f31c */
[----:B------:R-:W-:Y:S01]  /*6c70*/  LDSM.16.MT88.4 R4, [R3+0xa000] ;  /* 0x00a000000304783b */ /* 0x000fe20000004200 */
[----:B--2---:R-:W-:Y:S03]  /*6c80*/  IMAD.IADD R108, R120, 0x1, R172 ;  /* 0x00000001786c7824 */ /* 0x004fe600078e02ac */
[----:B------:R-:W2:Y:S04]  /*6c90*/  LDSM.16.MT88.4 R8, [R172] ;  /* 0x00000000ac08783b */ /* 0x000ea80000004200 */
[----:B------:R-:W3:Y:S04]  /*6ca0*/  LDSM.16.MT88.4 R20, [R3+0xc000] ;  /* 0x00c000000314783b */ /* 0x000ee80000004200 */
[----:B-1----:R-:W1:Y:S04]  /*6cb0*/  LDSM.16.MT88.4 R24, [R108] ;  /* 0x000000006c18783b */ /* 0x002e680000004200 */
[----:B------:R-:W-:Y:S04]  /*6cc0*/  LDSM.16.MT88.4 R28, [R3+0xa800] ;  /* 0x00a80000031c783b */ /* 0x000fe80000004200 */
[----:B------:R-:W4:Y:S04]  /*6cd0*/  LDSM.16.MT88.4 R12, [R172+0x800] ;  /* 0x00080000ac0c783b */ /* 0x000f280000004200 */
[----:B------:R-:W4:Y:S04]  /*6ce0*/  LDSM.16.MT88.4 R32, [R3+0xc800] ;  /* 0x00c800000320783b */ /* 0x000f280000004200 */
[----:B------:R-:W4:Y:S04]  /*6cf0*/  LDSM.16.MT88.4 R16, [R108+0x800] ;  /* 0x000800006c10783b */ /* 0x000f280000004200 */
        /* <DEDUP_REMOVED lines=9> */
[----:B------:R-:W1:Y:S04]  /*6d90*/  LDSM.16.MT88.4 R20, [R108+0x1000] ;  /* 0x001000006c14783b */ /* 0x000e680000004200 */
[----:B------:R-:W-:Y:S03]  /*6da0*/  LDSM.16.MT88.4 R108, [R108+0x1800] ;  /* 0x001800006c6c783b */ /* 0x000fe60000004200 */
[----:B------:R-:W-:Y:S01]  /*6db0*/  HMMA.16816.F32 R96, R4, R26, R96 ;  /* 0x0000001a0460723c */ /* 0x000fe20000001860 */
[----:B------:R-:W-:Y:S04]  /*6dc0*/  LDSM.16.MT88.4 R4, [R3+0xb800] ;  /* 0x00b800000304783b */ /* 0x000fe80000004200 */
[----:B------:R3:W-:Y:S03]  /*6dd0*/  LDSM.16.MT88.4 R24, [R3+0xd800] ;  /* 0x00d800000318783b */ /* 0x0007e60000004200 */
[-C--:B----4-:R-:W-:Y:S08]  /*6de0*/  HMMA.16816.F32 R68, R28, R12.reuse, R68 ;  /* 0x0000000c1c44723c */ /* 0x090ff00000001844 */
[C---:B------:R-:W-:Y:S08]  /*6df0*/  HMMA.16816.F32 R72, R32.reuse, R12, R72 ;  /* 0x0000000c2048723c */ /* 0x040ff00000001848 */
[-C--:B------:R-:W-:Y:S03]  /*6e00*/  HMMA.16816.F32 R76, R32, R14.reuse, R76 ;  /* 0x0000000e204c723c */ /* 0x080fe6000000184c */
[----:B---3--:R-:W-:Y:S05]  /*6e10*/  @P4 IADD3 R3, P6, PT, R228, -0x100, RZ ;  /* 0xffffff00e4034810 */ /* 0x008fea0007fde0ff */
[C---:B------:R-:W-:Y:S01]  /*6e20*/  HMMA.16816.F32 R80, R28.reuse, R14, R80 ;  /* 0x0000000e1c50723c */ /* 0x040fe20000001850 */
[----:B------:R3:W4:Y:S03]  /*6e30*/  LDSM.16.MT88.4 R12, [R172+0x1800] ;  /* 0x00180000ac0c783b */ /* 0x0007260000004200 */
[----:B------:R-:W-:Y:S01]  /*6e40*/  @P4 IMAD.MOV.U32 R228, RZ, RZ, R3 ;  /* 0x000000ffffe44224 */ /* 0x000fe200078e0003 */
[----:B------:R-:W-:Y:S03]  /*6e50*/  @P4 IADD3.X R2, PT, PT, R229, -0x1, RZ, P6, !PT ;  /* 0xffffffffe5024810 */ /* 0x000fe600037fe4ff */
[-C--:B------:R-:W-:Y:S03]  /*6e60*/  HMMA.16816.F32 R84, R28, R16.reuse, R84 ;  /* 0x000000101c54723c */ /* 0x080fe60000001854 */
[----:B------:R-:W-:Y:S05]  /*6e70*/  @P4 IMAD.MOV.U32 R229, RZ, RZ, R2 ;  /* 0x000000ffffe54224 */ /* 0x000fea00078e0002 */
[C---:B------:R-:W-:Y:S08]  /*6e80*/  HMMA.16816.F32 R88, R32.reuse, R16, R88 ;  /* 0x000000102058723c */ /* 0x040ff00000001858 */
[-C--:B------:R-:W-:Y:S03]  /*6e90*/  HMMA.16816.F32 R92, R32, R18.reuse, R92 ;  /* 0x00000012205c723c */ /* 0x080fe6000000185c */
[----:B---3--:R-:W-:Y:S05]  /*6ea0*/  IMAD.MOV.U32 R172, RZ, RZ, R0 ;  /* 0x000000ffffac7224 */ /* 0x008fea00078e0000 */
        /* <DEDUP_REMOVED lines=18> */
[----:B------:R-:W-:Y:S11]  /*6fd0*/  @P2 BRA `(.L_x_607) ;  /* 0xffffffc400d02947 */ /* 0x000ff6000383ffff */
[----:B------:R-:W2:Y:S04]  /*6fe0*/  LDL R135, [R1+0xc] ;  /* 0x00000c0001877983 */ /* 0x000ea80000100800 */
[----:B------:R1:W5:Y:S01]  /*6ff0*/  LDL R134, [R1] ;  /* 0x0000000001867983 */ /* 0x0003620000100800 */
[C---:B------:R-:W-:Y:S01]  /*7000*/  IMAD.SHL.U32 R3, R180.reuse, 0x10, RZ ;  /* 0x00000010b4037824 */ /* 0x040fe200078e00ff */
[----:B------:R-:W3:Y:S01]  /*7010*/  LDCU UR12, c[0x0][0x500] ;  /* 0x0000a000ff0c77ac */ /* 0x000ee20008000800 */
[----:B------:R-:W-:Y:S01]  /*7020*/  IMAD.SHL.U32 R0, R180, 0x2, RZ ;  /* 0x00000002b4007824 */ /* 0x000fe200078e00ff */
[----:B------:R-:W-:Y:S01]  /*7030*/  LOP3.LUT R2, R122, 0xc00, RZ, 0xc0, !PT ;  /* 0x00000c007a027812 */ /* 0x000fe200078ec0ff */
[----:B------:R-:W-:Y:S01]  /*7040*/  IMAD.MOV.U32 R4, RZ, RZ, 0x20 ;  /* 0x00000020ff047424 */ /* 0x000fe200078e00ff */
[----:B------:R-:W-:-:S02]  /*7050*/  LOP3.LUT R3, R3, 0x1c0, RZ, 0xc0, !PT ;  /* 0x000001c003037812 */ /* 0x000fc400078ec0ff */
[--C-:B------:R-:W-:Y:S02]  /*7060*/  LOP3.LUT R2, R2, 0x6, R0.reuse, 0xf8, !PT ;  /* 0x0000000602027812 */ /* 0x100fe400078ef800 */
[----:B------:R-:W-:Y:S02]  /*7070*/  LOP3.LUT R0, R3, 0x38, R0, 0xf8, !PT ;  /* 0x0000003803007812 */ /* 0x000fe400078ef800 */
[----:B------:R-:W-:Y:S02]  /*7080*/  R2P PR, R180, 0x18 ;  /* 0x00000018b4007804 */ /* 0x000fe40000000000 */
[----:B------:R-:W-:Y:S02]  /*7090*/  LOP3.LUT R0, R2, R0, R121, 0xf6, !PT ;  /* 0x0000000002007212 */ /* 0x000fe400078ef679 */
[----:B------:R-:W-:Y:S02]  /*70a0*/  F2FP.F16.F32.PACK_AB R36, R37, R36 ;  /* 0x000000242524723e */ /* 0x000fe400000000ff */
[----:B------:R-:W-:Y:S01]  /*70b0*/  LEA R0, R0, UR4, 0x1 ;  /* 0x0000000400007c11 */ /* 0x000fe2000f8e08ff */
[----:B---3--:R-:W-:Y:S01]  /*70c0*/  FMUL.FTZ R68, R68, UR12 ;  /* 0x0000000c44447c20 */ /* 0x008fe20008410000 */
        /* <DEDUP_REMOVED lines=101> */
[----:B--2---:R-:W-:-:S13]  /*7720*/  ISETP.NE.AND P0, PT, R135, -0x1, PT ;  /* 0xffffffff8700780c */ /* 0x004fda0003f05270 */
[----:B-1----:R-:W-:Y:S05]  /*7730*/  @P0 BRA `(.L_x_608) ;  /* 0x00000000002c0947 */ /* 0x002fea0003800000 */
[----:B------:R-:W1:Y:S01]  /*7740*/  LDCU.64 UR16, c[0x0][0x5c0] ;  /* 0x0000b800ff1077ac */ /* 0x000e620008000a00 */
[----:B------:R-:W2:Y:S01]  /*7750*/  LDC.64 R4, c[0x0][0x5a8] ;  /* 0x00016a00ff047b82 */ /* 0x000ea20000000a00 */
[----:B-----5:R-:W-:-:S05]  /*7760*/  SHF.R.S32.HI R0, RZ, 0x1f, R134 ;  /* 0x0000001fff007819 */ /* 0x020fca0000011486 */
        /* <DEDUP_REMOVED lines=8> */
.L_x_608:
[----:B------:R-:W1:Y:S01]  /*77f0*/  LDCU.64 UR16, c[0x0][0x5c0] ;  /* 0x0000b800ff1077ac */ /* 0x000e620008000a00 */
[----:B-----5:R-:W-:-:S05]  /*7800*/  IADD3 R2, PT, PT, R134, R135, RZ ;  /* 0x0000008786027210 */ /* 0x020fca0007ffe0ff */
[C---:B-1----:R-:W-:Y:S02]  /*7810*/  IMAD R0, R2.reuse, UR17, RZ ;  /* 0x0000001102007c24 */ /* 0x042fe4000f8e02ff */
[----:B------:R-:W-:-:S05]  /*7820*/  IMAD.WIDE.U32 R2, R2, UR16, RZ ;  /* 0x0000001002027c25 */ /* 0x000fca000f8e00ff */
[----:B------:R-:W-:Y:S02]  /*7830*/  IADD3 R20, PT, PT, R3, R0, RZ ;  /* 0x0000000003147210 */ /* 0x000fe40007ffe0ff */
[----:B------:R-:W-:Y:S02]  /*7840*/  MOV R10, R2 ;  /* 0x00000002000a7202 */ /* 0x000fe40000000f00 */
.L_x_609:
[----:B------:R-:W-:Y:S05]  /*7850*/  @P0 BRA `(.L_x_610) ;  /* 0x00000000002c0947 */ /* 0x000fea0003800000 */
[----:B------:R-:W1:Y:S01]  /*7860*/  LDCU.64 UR14, c[0x0][0x5c8] ;  /* 0x0000b900ff0e77ac */ /* 0x000e620008000a00 */
[----:B------:R-:W2:Y:S01]  /*7870*/  LDC.64 R4, c[0x0][0x5b0] ;  /* 0x00016c00ff047b82 */ /* 0x000ea20000000a00 */
[----:B------:R-:W-:-:S05]  /*7880*/  SHF.R.S32.HI R0, RZ, 0x1f, R134 ;  /* 0x0000001fff007819 */ /* 0x000fca0000011486 */
        /* <DEDUP_REMOVED lines=8> */
.L_x_610:
[----:B------:R-:W1:Y:S01]  /*7910*/  LDCU.64 UR14, c[0x0][0x5c8] ;  /* 0x0000b900ff0e77ac */ /* 0x000e620008000a00 */
[----:B------:R-:W-:-:S05]  /*7920*/  IADD3 R2, PT, PT, R134, R135, RZ ;  /* 0x0000008786027210 */ /* 0x000fca0007ffe0ff */
[C---:B-1----:R-:W-:Y:S02]  /*7930*/  IMAD R0, R2.reuse, UR15, RZ ;  /* 0x0000000f02007c24 */ /* 0x042fe4000f8e02ff */
[----:B------:R-:W-:-:S05]  /*7940*/  IMAD.WIDE.U32 R2, R2, UR14, RZ ;  /* 0x0000000e02027c25 */ /* 0x000fca000f8e00ff */
[----:B------:R-:W-:Y:S02]  /*7950*/  IADD3 R6, PT, PT, R3, R0, RZ ;  /* 0x0000000003067210 */ /* 0x000fe40007ffe0ff */
[----:B------:R-:W-:-:S07]  /*7960*/  MOV R4, R2 ;  /* 0x0000000200047202 */ /* 0x000fce0000000f00 */
.L_x_611:
[----:B------:R-:W1:Y:S01]  /*7970*/  S2R R23, SR_TID.X ;  /* 0x0000000000177919 */ /* 0x000e620000002100 */
[----:B------:R-:W2:Y:S01]  /*7980*/  LDCU UR12, c[0x0][0x440] ;  /* 0x00008800ff0c77ac */ /* 0x000ea20008000800 */
[C---:B------:R-:W-:Y:S01]  /*7990*/  IMAD.SHL.U32 R0, R252.reuse, 0x80, RZ ;  /* 0x00000080fc007824 */ /* 0x040fe200078e00ff */
[----:B------:R-:W3:Y:S08]  /*79a0*/  LDC.64 R8, c[0x0][0x5e0] ;  /* 0x00017800ff087b82 */ /* 0x000ef00000000a00 */
[----:B------:R-:W-:Y:S01]  /*79b0*/  BAR.SYNC.DEFER_BLOCKING 0x0 ;  /* 0x0000000000007b1d */ /* 0x000fe20000010000 */
[----:B------:R-:W-:-:S02]  /*79c0*/  IMAD.SHL.U32 R7, R252, 0x80, RZ ;  /* 0x00000080fc077824 */ /* 0x000fc400078e00ff */
[----:B------:R-:W-:Y:S02]  /*79d0*/  IMAD.IADD R0, R204, 0x1, -R0 ;  /* 0x00000001cc007824 */ /* 0x000fe400078e0a00 */
[----:B------:R-:W-:Y:S01]  /*79e0*/  IMAD.MOV.U32 R2, RZ, RZ, R119 ;  /* 0x000000ffff027224 */ /* 0x000fe200078e0077 */
[----:B------:R-:W-:Y:S01]  /*79f0*/  SHF.R.S32.HI R11, RZ, 0x1f, R7 ;  /* 0x0000001fff0b7819 */ /* 0x000fe20000011407 */
[----:B------:R-:W-:Y:S01]  /*7a00*/  IMAD.MOV.U32 R3, RZ, RZ, RZ ;  /* 0x000000ffff037224 */ /* 0x000fe200078e00ff */
[----:B------:R-:W4:Y:S01]  /*7a10*/  LDC.64 R18, c[0x0][0x5d8] ;  /* 0x00017600ff127b82 */ /* 0x000f220000000a00 */
[----:B------:R-:W-:Y:S01]  /*7a20*/  BSSY.RECONVERGENT B0, `(.L_x_612) ;  /* 0x0000030000007945 */ /* 0x000fe20003800200 */
[----:B------:R-:W-:Y:S01]  /*7a30*/  IMAD.WIDE.U32 R2, R7, UR14, R2 ;  /* 0x0000000e07027c25 */ /* 0x000fe2000f8e0002 */
[----:B--2---:R-:W-:-:S03]  /*7a40*/  ISETP.GE.AND P2, PT, R119, UR12, PT ;  /* 0x0000000c77007c0c */ /* 0x004fc6000bf46270 */
[----:B------:R-:W-:Y:S01]  /*7a50*/  IMAD R5, R11, UR14, RZ ;  /* 0x0000000e0b057c24 */ /* 0x000fe2000f8e02ff */
[----:B------:R-:W-:-:S03]  /*7a60*/  IADD3 R2, P0, PT, R4, R2, RZ ;  /* 0x0000000204027210 */ /* 0x000fc60007f1e0ff */
[C---:B------:R-:W-:Y:S01]  /*7a70*/  IMAD R5, R7.reuse, UR15, R5 ;  /* 0x0000000f07057c24 */ /* 0x040fe2000f8e0205 */
[----:B------:R2:W2:Y:S04]  /*7a80*/  LDS.128 R28, [R123+0x7000] ;  /* 0x007000007b1c7984 */ /* 0x0004a80000000c00 */
[----:B------:R-:W-:Y:S01]  /*7a90*/  IADD3.X R3, PT, PT, R6, R3, R5, P0, !PT ;  /* 0x0000000306037210 */ /* 0x000fe200007fe405 */
[----:B------:R-:W-:Y:S01]  /*7aa0*/  IMAD.WIDE.U32 R4, R7, UR16, RZ ;  /* 0x0000001007047c25 */ /* 0x000fe2000f8e00ff */
[----:B------:R-:W-:Y:S01]  /*7ab0*/  LEA.HI R6, R180, 0x20, RZ, 0x1d ;  /* 0x00000020b4067811 */ /* 0x000fe200078fe8ff */
[----:B------:R2:W2:Y:S01]  /*7ac0*/  LDS.128 R36, [R123+0x9000] ;  /* 0x009000007b247984 */ /* 0x0004a20000000c00 */
[----:B-1----:R-:W-:Y:S01]  /*7ad0*/  SHF.R.U32.HI R23, RZ, 0x3, R23 ;  /* 0x00000003ff177819 */ /* 0x002fe20000011617 */
[----:B---3--:R-:W-:Y:S01]  /*7ae0*/  IMAD.WIDE.U32 R16, R8, UR24, R2 ;  /* 0x0000001808107c25 */ /* 0x008fe2000f8e0002 */
[----:B------:R-:W-:Y:S01]  /*7af0*/  LOP3.LUT R2, R4, R119, RZ, 0xfc, !PT ;  /* 0x0000007704027212 */ /* 0x000fe200078efcff */
[----:B------:R1:W3:Y:S01]  /*7b00*/  LDS.128 R32, [R123+0xa000] ;  /* 0x00a000007b207984 */ /* 0x0002e20000000c00 */
[----:B------:R-:W-:Y:S01]  /*7b10*/  ISETP.GE.OR P5, PT, R23, R0, P2 ;  /* 0x000000001700720c */ /* 0x000fe200017a6670 */
[----:B------:R-:W-:Y:S01]  /*7b20*/  IMAD R3, R11, UR16, RZ ;  /* 0x000000100b037c24 */ /* 0x000fe2000f8e02ff */
[----:B------:R-:W-:Y:S01]  /*7b30*/  IADD3 R2, P0, PT, R10, R2, RZ ;  /* 0x000000020a027210 */ /* 0x000fe20007f1e0ff */
[----:B------:R1:W1:Y:S01]  /*7b40*/  LDS.128 R40, [R123+0xb000] ;  /* 0x00b000007b287984 */ /* 0x0002620000000c00 */
[----:B------:R-:W-:Y:S01]  /*7b50*/  IMAD R15, R9, UR24, R17 ;  /* 0x00000018090f7c24 */ /* 0x000fe2000f8e0211 */
[----:B------:R-:W-:Y:S01]  /*7b60*/  LEA.HI R4, R180, 0x40, RZ, 0x1d ;  /* 0x00000040b4047811 */ /* 0x000fe200078fe8ff */
[----:B------:R-:W-:Y:S01]  /*7b70*/  IMAD R3, R7, UR17, R3 ;  /* 0x0000001107037c24 */ /* 0x000fe2000f8e0203 */
[----:B------:R1:W1:Y:S01]  /*7b80*/  LDS.128 R44, [R123+0xc000] ;  /* 0x00c000007b2c7984 */ /* 0x0002620000000c00 */
[----:B------:R-:W-:-:S02]  /*7b90*/  IADD3 R22, P1, PT, R23, 0x20, RZ ;  /* 0x0000002017167810 */ /* 0x000fc40007f3e0ff */
[----:B------:R-:W-:Y:S01]  /*7ba0*/  LEA.HI R180, R180, 0x60, RZ, 0x1d ;  /* 0x00000060b4b47811 */ /* 0x000fe200078fe8ff */
[----:B------:R1:W1:Y:S01]  /*7bb0*/  LDS.128 R48, [R123+0xd000] ;  /* 0x00d000007b307984 */ /* 0x0002620000000c00 */
[----:B------:R-:W-:Y:S01]  /*7bc0*/  IADD3.X R3, PT, PT, R20, R5, R3, P0, !PT ;  /* 0x0000000514037210 */ /* 0x000fe200007fe403 */
[----:B------:R-:W5:Y:S01]  /*7bd0*/  @!P5 LDC.64 R26, c[0x0][0x568] ;  /* 0x00015a00ff1adb82 */ /* 0x000f620000000a00 */
[----:B------:R-:W-:Y:S01]  /*7be0*/  @!P5 IMAD.MOV.U32 R14, RZ, RZ, R16 ;  /* 0x000000ffff0ed224 */ /* 0x000fe200078e0010 */
[-C--:B------:R-:W-:Y:S01]  /*7bf0*/  ISETP.GE.OR P4, PT, R6, R0.reuse, P2 ;  /* 0x000000000600720c */ /* 0x080fe20001786670 */
[----:B----4-:R-:W-:Y:S01]  /*7c00*/  IMAD.WIDE.U32 R2, R18, UR24, R2 ;  /* 0x0000001812027c25 */ /* 0x010fe2000f8e0002 */
[-C--:B------:R-:W-:Y:S02]  /*7c10*/  ISETP.GE.OR P3, PT, R4, R0.reuse, P2 ;  /* 0x000000000400720c */ /* 0x080fe40001766670 */
[----:B------:R-:W-:Y:S01]  /*7c20*/  ISETP.GE.OR P2, PT, R180, R0, P2 ;  /* 0x00000000b400720c */ /* 0x000fe20001746670 */
[C---:B------:R-:W-:Y:S01]  /*7c30*/  @!P5 IMAD.WIDE.U32 R12, R23.reuse, UR14, R14 ;  /* 0x0000000e170cdc25 */ /* 0x040fe2000f8e000e */
[----:B------:R-:W-:-:S03]  /*7c40*/  IADD3 R25, P0, PT, R23, 0x60, RZ ;  /* 0x0000006017197810 */ /* 0x000fc60007f1e0ff */
[----:B------:R-:W-:Y:S01]  /*7c50*/  IMAD R18, R19, UR24, R3 ;  /* 0x0000001813127c24 */ /* 0x000fe2000f8e0203 */
[----:B-----5:R-:W-:Y:S01]  /*7c60*/  @!P5 LEA R20, P6, R12, R26, 0x1 ;  /* 0x0000001a0c14d211 */ /* 0x020fe200078c08ff */
[----:B------:R-:W-:Y:S01]  /*7c70*/  IMAD.X R26, RZ, RZ, RZ, P1 ;  /* 0x000000ffff1a7224 */ /* 0x000fe200008e06ff */
[----:B-123--:R-:W-:Y:S11]  /*7c80*/  @P5 BRA `(.L_x_613) ;  /* 0x0000000000245947 */ /* 0x00eff60003800000 */
        /* <DEDUP_REMOVED lines=9> */
.L_x_613:
[----:B------:R-:W-:Y:S05]  /*7d20*/  BSYNC.RECONVERGENT B0 ;  /* 0x0000000000007941 */ /* 0x000fea0003800200 */
.L_x_612:
        /* <DEDUP_REMOVED lines=12> */
.L_x_615:
[----:B------:R-:W-:Y:S05]  /*7df0*/  BSYNC.RECONVERGENT B0 ;  /* 0x0000000000007941 */ /* 0x000fea0003800200 */
.L_x_614:
[----:B-1----:R1:W3:Y:S01]  /*7e00*/  LDS.128 R8, [R123+0x8000] ;  /* 0x008000007b087984 */ /* 0x0022e20000000c00 */
[C---:B------:R-:W-:Y:S01]  /*7e10*/  IADD3 R19, P1, PT, R23.reuse, 0x40, RZ ;  /* 0x0000004017137810 */ /* 0x040fe20007f3e0ff */
[----:B------:R-:W-:Y:S01]  /*7e20*/  BSSY.RECONVERGENT B0, `(.L_x_616) ;  /* 0x000000e000007945 */ /* 0x000fe20003800200 */
[----:B------:R-:W-:Y:S02]  /*7e30*/  @!P5 IMAD R23, R23, UR15, R13 ;  /* 0x0000000f1717dc24 */ /* 0x000fe4000f8e020d */
[----:B------:R-:W-:Y:S01]  /*7e40*/  IADD3.X R24, PT, PT, RZ, RZ, RZ, P1, !PT ;  /* 0x000000ffff187210 */ /* 0x000fe20000ffe4ff */
[----:B------:R-:W-:Y:S08]  /*7e50*/  @P3 BRA `(.L_x_617) ;  /* 0x0000000000283947 */ /* 0x000ff00003800000 */
        /* <DEDUP_REMOVED lines=9> */
[----:B---3--:R4:W-:Y:S04]  /*7ef0*/  STG.E.128 desc[UR28][R6.64], R8 ;  /* 0x0000000806007986 */ /* 0x0089e8000c101d1c */
.L_x_617:
[----:B------:R-:W-:Y:S05]  /*7f00*/  BSYNC.RECONVERGENT B0 ;  /* 0x0000000000007941 */ /* 0x000fea0003800200 */
.L_x_616:
[----:B------:R-:W-:Y:S01]  /*7f10*/  BSSY.RECONVERGENT B0, `(.L_x_618) ;  /* 0x000000d000007945 */ /* 0x000fe20003800200 */
[----:B------:R-:W-:Y:S02]  /*7f20*/  @!P5 LEA.HI.X R21, R12, R27, R23, 0x1, P6 ;  /* 0x0000001b0c15d211 */ /* 0x000fe400030f0c17 */
[----:B--2-4-:R-:W-:Y:S01]  /*7f30*/  IADD3.X R6, PT, PT, RZ, RZ, RZ, P0, !PT ;  /* 0x000000ffff067210 */ /* 0x014fe200007fe4ff */
[----:B------:R-:W-:Y:S06]  /*7f40*/  @P2 BRA `(.L_x_619) ;  /* 0x0000000000242947 */ /* 0x000fec0003800000 */
[----:B------:R-:W2:Y:S01]  /*7f50*/  LDCU.64 UR12, c[0x0][0x560] ;  /* 0x0000ac00ff0c77ac */ /* 0x000ea20008000a00 */
[----:B------:R-:W-:Y:S01]  /*7f60*/  MOV R3, R18 ;  /* 0x0000001200037202 */ /* 0x000fe20000000f00 */
[----:B------:R-:W-:Y:S02]  /*7f70*/  IMAD R0, R6, UR16, RZ ;  /* 0x0000001006007c24 */ /* 0x000fe4000f8e02ff */
[----:B------:R-:W-:-:S04]  /*7f80*/  IMAD.WIDE.U32 R4, R25, UR16, R2 ;  /* 0x0000001019047c25 */ /* 0x000fc8000f8e0002 */
[----:B------:R-:W-:-:S05]  /*7f90*/  IMAD R0, R25, UR17, R0 ;  /* 0x0000001119007c24 */ /* 0x000fca000f8e0200 */
[----:B------:R-:W-:Y:S02]  /*7fa0*/  IADD3 R0, PT, PT, R0, R5, RZ ;  /* 0x0000000500007210 */ /* 0x000fe40007ffe0ff */
[----:B--2---:R-:W-:-:S04]  /*7fb0*/  LEA R2, P0, R4, UR12, 0x1 ;  /* 0x0000000c04027c11 */ /* 0x004fc8000f8008ff */
[----:B------:R-:W-:-:S05]  /*7fc0*/  LEA.HI.X R3, R4, UR13, R0, 0x1, P0 ;  /* 0x0000000d04037c11 */ /* 0x000fca00080f0c00 */
[----:B------:R2:W-:Y:S04]  /*7fd0*/  STG.E.128 desc[UR28][R2.64], R36 ;  /* 0x0000002402007986 */ /* 0x0005e8000c101d1c */
.L_x_619:
[----:B------:R-:W-:Y:S05]  /*7fe0*/  BSYNC.RECONVERGENT B0 ;  /* 0x0000000000007941 */ /* 0x000fea0003800200 */
.L_x_618:
[----:B------:R4:W-:Y:S01]  /*7ff0*/  @!P5 STG.E.128 desc[UR28][R20.64], R32 ;  /* 0x000000201400d986 */ /* 0x0009e2000c101d1c */
[----:B------:R-:W-:Y:S04]  /*8000*/  BSSY.RECONVERGENT B0, `(.L_x_620) ;  /* 0x000000c000007945 */ /* 0x000fe80003800200 */
[----:B------:R-:W-:Y:S05]  /*8010*/  @P4 BRA `(.L_x_621) ;  /* 0x0000000000284947 */ /* 0x000fea0003800000 */
[----:B------:R-:W5:Y:S01]  /*8020*/  LDCU.64 UR12, c[0x0][0x568] ;  /* 0x0000ad00ff0c77ac */ /* 0x000f620008000a00 */
[----:B--2---:R-:W-:Y:S01]  /*8030*/  MOV R2, R16 ;  /* 0x0000001000027202 */ /* 0x004fe20000000f00 */
[----:B------:R-:W-:Y:S01]  /*8040*/  IMAD R0, R26, UR14, RZ ;  /* 0x0000000e1a007c24 */ /* 0x000fe2000f8e02ff */
[----:B------:R-:W-:-:S03]  /*8050*/  MOV R3, R15 ;  /* 0x0000000f00037202 */ /* 0x000fc60000000f00 */
[C---:B------:R-:W-:Y:S02]  /*8060*/  IMAD R0, R22.reuse, UR15, R0 ;  /* 0x0000000f16007c24 */ /* 0x040fe4000f8e0200 */
[----:B------:R-:W-:-:S05]  /*8070*/  IMAD.WIDE.U32 R2, R22, UR14, R2 ;  /* 0x0000000e16027c25 */ /* 0x000fca000f8e0002 */
[----:B------:R-:W-:Y:S02]  /*8080*/  IADD3 R0, PT, PT, R0, R3, RZ ;  /* 0x0000000300007210 */ /* 0x000fe40007ffe0ff */
[----:B-----5:R-:W-:-:S04]  /*8090*/  LEA R4, P0, R2, UR12, 0x1 ;  /* 0x0000000c02047c11 */ /* 0x020fc8000f8008ff */
[----:B------:R-:W-:-:S05]  /*80a0*/  LEA.HI.X R5, R2, UR13, R0, 0x1, P0 ;  /* 0x0000000d02057c11 */ /* 0x000fca00080f0c00 */
[----:B------:R2:W-:Y:S04]  /*80b0*/  STG.E.128 desc[UR28][R4.64], R40 ;  /* 0x0000002804007986 */ /* 0x0005e8000c101d1c */
.L_x_621:
[----:B------:R-:W-:Y:S05]  /*80c0*/  BSYNC.RECONVERGENT B0 ;  /* 0x0000000000007941 */ /* 0x000fea0003800200 */
.L_x_620:
        /* <DEDUP_REMOVED lines=12> */
.L_x_623:
[----:B------:R-:W-:Y:S05]  /*8190*/  BSYNC.RECONVERGENT B0 ;  /* 0x0000000000007941 */ /* 0x000fea0003800200 */
.L_x_622:
        /* <DEDUP_REMOVED lines=11> */
.L_x_572:
[----:B------:R-:W-:Y:S05]  /*8250*/  BSYNC.RECONVERGENT B1 ;  /* 0x0000000000017941 */ /* 0x000fea0003800200 */
.L_x_546:
[----:B------:R-:W5:Y:S01]  /*8260*/  LDCU UR13, c[0x0][0x438] ;  /* 0x00008700ff0d77ac */ /* 0x000f620008000800 */
[----:B------:R-:W4:Y:S08]  /*8270*/  LDC R0, c[0x0][0x370] ;  /* 0x0000dc00ff007b82 */ /* 0x000f300000000800 */
[----:B-123--:R-:W1:Y:S01]  /*8280*/  LDC R8, c[0x0][0x438] ;  /* 0x00010e00ff087b82 */ /* 0x00ee620000000800 */
[----:B-----5:R-:W-:-:S04]  /*8290*/  UIADD3 UR13, UPT, UPT, UR13, 0x7f, URZ ;  /* 0x0000007f0d0d7890 */ /* 0x020fc8000fffe0ff */
[----:B------:R-:W-:Y:S01]  /*82a0*/  USHF.R.S32.HI UR12, URZ, 0x1f, UR13 ;  /* 0x0000001fff0c7899 */ /* 0x000fe2000801140d */
[----:B----4-:R-:W-:-:S03]  /*82b0*/  IADD3 R252, PT, PT, R0, R252, RZ ;  /* 0x000000fc00fc7210 */ /* 0x010fc60007ffe0ff */
[----:B------:R-:W-:-:S04]  /*82c0*/  ULEA.HI UR12, UR12, UR13, URZ, 0x7 ;  /* 0x0000000d0c0c7291 */ /* 0x000fc8000f8f38ff */
[----:B------:R-:W-:-:S06]  /*82d0*/  USHF.R.S32.HI UR12, URZ, 0x7, UR12 ;  /* 0x00000007ff0c7899 */ /* 0x000fcc000801140c */
[----:B------:R-:W-:-:S13]  /*82e0*/  ISETP.GE.AND P0, PT, R252, UR12, PT ;  /* 0x0000000cfc007c0c */ /* 0x000fda000bf06270 */
[----:B-1----:R-:W-:Y:S05]  /*82f0*/  @!P0 BRA `(.L_x_624) ;  /* 0xffffff8000288947 */ /* 0x002fea000383ffff */
[----:B------:R-:W-:Y:S05]  /*8300*/  EXIT ;  /* 0x000000000000794d */ /* 0x000fea0003800000 */
.L_x_625:
        /* <DEDUP_REMOVED lines=15> */
.L_x_1413:


//--------------------- .text._ZN5flash44flash_bwd_dq_dk_dv_loop_seqk_parallel_kernelI23Flash_bwd_kernel_traitsILi64ELi64ELi128ELi8ELi2ELi4ELi4ELb1ELb0EN7cutlass6half_tE19Flash_kernel_traitsILi64ELi64ELi128ELi8ES3_EELb1ELb1ELb0ELb0ELb1ELb1ELb0EEEvNS_16Flash_bwd_paramsE --------------------------
	.section	.text._ZN5flash44flash_bwd_dq_dk_dv_loop_seqk_parallel_kernelI23Flash_bwd_kernel_traitsILi64ELi64ELi128ELi8ELi2ELi4ELi4ELb1ELb0EN7cutlass6half_tE19Flash_kernel_traitsILi64ELi64ELi128ELi8ES3_EELb1ELb1ELb0ELb0ELb1ELb1ELb0EEEvNS_16Flash_bwd_paramsE,"ax",@progbits
	.align	128
        .global         _ZN5flash44flash_bwd_dq_dk_dv_loop_seqk_parallel_kernelI23Flash_bwd_kernel_traitsILi64ELi64ELi128ELi8ELi2ELi4ELi4ELb1ELb0EN7cutlass6half_tE19Flash_kernel_traitsILi64ELi64ELi128ELi8ES3_EELb1ELb1ELb0ELb0ELb1ELb1ELb0EEEvNS_16Flash_bwd_paramsE
        .type           _ZN5flash44flash_bwd_dq_dk_dv_loop_seqk_parallel_kernelI23Flash_bwd_kernel_traitsILi64ELi64ELi128ELi8ELi2ELi4ELi4ELb1ELb0EN7cutlass6half_tE19Flash_kernel_traitsILi64ELi64ELi128ELi8ES3_EELb1ELb1ELb0ELb0ELb1ELb1ELb0EEEvNS_16Flash_bwd_paramsE,@function
        .size           _ZN5flash44flash_bwd_dq_dk_dv_loop_seqk_parallel_kernelI23Flash_bwd_kernel_traitsILi64ELi64ELi128ELi8ELi2ELi4ELi4ELb1ELb0EN7cutlass6half_tE19Flash_kernel_traitsILi64ELi64ELi128ELi8ES3_EELb1ELb1ELb0ELb0ELb1ELb1ELb0EEEvNS_16Flash_bwd_paramsE,(.L_x_1414 - _ZN5flash44flash_bwd_dq_dk_dv_loop_seqk_parallel_kernelI23Flash_bwd_kernel_traitsILi64ELi64ELi128ELi8ELi2ELi4ELi4ELb1ELb0EN7cutlass6half_tE19Flash_kernel_traitsILi64ELi64ELi128ELi8ES3_EELb1ELb1ELb0ELb0ELb1ELb1ELb0EEEvNS_16Flash_bwd_paramsE)
        .other          _ZN5flash44flash_bwd_dq_dk_dv_loop_seqk_parallel_kernelI23Flash_bwd_kernel_traitsILi64ELi64ELi128ELi8ELi2ELi4ELi4ELb1ELb0EN7cutlass6half_tE19Flash_kernel_traitsILi64ELi64ELi128ELi8ES3_EELb1ELb1ELb0ELb0ELb1ELb1ELb0EEEvNS_16Flash_bwd_paramsE,@"STO_CUDA_ENTRY STV_DEFAULT"
_ZN5flash44flash_bwd_dq_dk_dv_loop_seqk_parallel_kernelI23Flash_bwd_kernel_traitsILi64ELi64ELi128ELi8ELi2ELi4ELi4ELb1ELb0EN7cutlass6half_tE19Flash_kernel_traitsILi64ELi64ELi128ELi8ES3_EELb1ELb1ELb0ELb0ELb1ELb1ELb0EEEvNS_16Flash_bwd_paramsE:
.text._ZN5flash44flash_bwd_dq_dk_dv_loop_seqk_parallel_kernelI23Flash_bwd_kernel_traitsILi64ELi64ELi128ELi8ELi2ELi4ELi4ELb1ELb0EN7cutlass6half_tE19Flash_kernel_traitsILi64ELi64ELi128ELi8ES3_EELb1ELb1ELb0ELb0ELb1ELb1ELb0EEEvNS_16Flash_bwd_paramsE:
        /* <DEDUP_REMOVED lines=36> */
[--C-:B------:R-:W-:Y:S02]  /*0240*/  LOP3.LUT R0, R0, 0x38, R5.reuse, 0xf8, !PT ;  /* 0x0000003800007812 */ /* 0x100fe400078ef805 */
[----:B------:R-:W-:Y:S02]  /*0250*/  LOP3.LUT R2, R2, 0x6, R5, 0xf8, !PT ;  /* 0x0000000602027812 */ /* 0x000fe400078ef805 */
[----:B------:R-:W-:Y:S02]  /*0260*/  LOP3.LUT R5, R5, 0x7006, R8, 0xc8, !PT ;  /* 0x0000700605057812 */ /* 0x000fe400078ec808 */
[----:B------:R-:W-:Y:S02]  /*0270*/  LOP3.LUT R9, R9, 0x8, RZ, 0xc0, !PT ;  /* 0x0000000809097812 */ /* 0x000fe400078ec0ff */
[----:B------:R-:W-:-:S02]  /*0280*/  LOP3.LUT R4, R11, 0x1c0, RZ, 0xc0, !PT ;  /* 0x000001c00b047812 */ /* 0x000fc400078ec0ff */
[----:B------:R-:W-:Y:S02]  /*0290*/  LOP3.LUT P0, R3, R10, 0x10, RZ, 0xc0, !PT ;  /* 0x000000100a037812 */ /* 0x000fe4000780c0ff */
[----:B------:R-:W-:Y:S02]  /*02a0*/  LOP3.LUT R5, R5, 0x400, R8, 0xf8, !PT ;  /* 0x0000040005057812 */ /* 0x000fe400078ef808 */
[----:B------:R-:W-:Y:S02]  /*02b0*/  LOP3.LUT R6, R0, 0x20, R182, 0x78, !PT ;  /* 0x0000002000067812 */ /* 0x000fe400078e78b6 */
[----:B------:R-:W-:Y:S02]  /*02c0*/  LOP3.LUT R12, R182, 0x30, RZ, 0xc0, !PT ;  /* 0x00000030b60c7812 */ /* 0x000fe400078ec0ff */
[----:B------:R-:W-:Y:S02]  /*02d0*/  LOP3.LUT R7, R2, R0, R9, 0xf6, !PT ;  /* 0x0000000002077212 */ /* 0x000fe400078ef609 */
[----:B------:R-:W-:-:S02]  /*02e0*/  LOP3.LUT R4, R4, 0x38, R13, 0xf8, !PT ;  /* 0x0000003804047812 */ /* 0x000fc400078ef80d */
[----:B------:R-:W-:Y:S02]  /*02f0*/  LOP3.LUT R6, R5, R6, RZ, 0xfc, !PT ;  /* 0x0000000605067212 */ /* 0x000fe400078efcff */
[----:B------:R-:W-:Y:S02]  /*0300*/  LOP3.LUT R0, R12, 0x8, R10, 0xf8, !PT ;  /* 0x000000080c007812 */ /* 0x000fe400078ef80a */
[----:B------:R-:W-:Y:S02]  /*0310*/  LEA R235, R7, UR6, 0x1 ;  /* 0x0000000607eb7c11 */ /* 0x000fe4000f8e08ff */
[----:B------:R-:W-:Y:S02]  /*0320*/  LOP3.LUT R5, R11, 0x200, RZ, 0xc0, !PT ;  /* 0x000002000b057812 */ /* 0x000fe400078ec0ff */
[----:B------:R-:W-:Y:S01]  /*0330*/  LOP3.LUT R3, R4, R9, R3, 0x1e, !PT ;  /* 0x0000000904037212 */ /* 0x000fe200078e1e03 */
[----:B------:R-:W-:Y:S01]  /*0340*/  VIADD R236, R235, 0x6040 ;  /* 0x00006040ebec7836 */ /* 0x000fe20000000000 */
[----:B------:R-:W-:-:S02]  /*0350*/  LOP3.LUT R2, R0, 0x1c0, R11, 0xf8, !PT ;  /* 0x000001c000027812 */ /* 0x000fc400078ef80b */
[C---:B------:R-:W-:Y:S02]  /*0360*/  LOP3.LUT R182, R4.reuse, 0x8, R182, 0x78, !PT ;  /* 0x0000000804b67812 */ /* 0x040fe400078e78b6 */
[----:B------:R-:W-:Y:S01]  /*0370*/  LOP3.LUT R175, R4, 0x8, R10, 0x78, !PT ;  /* 0x0000000804af7812 */ /* 0x000fe200078e780a */
[----:B------:R-:W-:Y:S01]  /*0380*/  VIADD R4, R235, 0x6000 ;  /* 0x00006000eb047836 */ /* 0x000fe20000000000 */
[C-C-:B------:R-:W-:Y:S02]  /*0390*/  LOP3.LUT R0, R5.reuse, 0x400, R8.reuse, 0xf8, !PT ;  /* 0x0000040005007812 */ /* 0x140fe400078ef808 */
[----:B------:R-:W-:Y:S01]  /*03a0*/  LOP3.LUT R5, R5, 0xc00, R8, 0xf8, !PT ;  /* 0x00000c0005057812 */ /* 0x000fe200078ef808 */
[----:B------:R-:W-:Y:S01]  /*03b0*/  @P0 VIADD R236, R4, 0xffffffc0 ;  /* 0xffffffc004ec0836 */ /* 0x000fe20000000000 */
[----:B------:R-:W-:Y:S02]  /*03c0*/  LOP3.LUT P2, RZ, R10, 0x8, RZ, 0xc0, !PT ;  /* 0x000000080aff7812 */ /* 0x000fe4000784c0ff */
[----:B------:R-:W-:-:S02]  /*03d0*/  LOP3.LUT R0, R0, R182, RZ, 0xfc, !PT ;  /* 0x000000b600007212 */ /* 0x000fc400078efcff */
[----:B------:R-:W-:Y:S02]  /*03e0*/  LOP3.LUT R182, R5, R182, RZ, 0xfc, !PT ;  /* 0x000000b605b67212 */ /* 0x000fe400078efcff */
[----:B------:R-:W-:Y:S02]  /*03f0*/  LOP3.LUT R175, R175, 0x7a00, R8, 0xf8, !PT ;  /* 0x00007a00afaf7812 */ /* 0x000fe400078ef808 */
[----:B------:R-:W-:Y:S02]  /*0400*/  LOP3.LUT P0, RZ, R10, 0x4, RZ, 0xc0, !PT ;  /* 0x000000040aff7812 */ /* 0x000fe4000780c0ff */
[----:B------:R-:W-:Y:S02]  /*0410*/  LOP3.LUT R4, R13, 0x1f8, RZ, 0xc0, !PT ;  /* 0x000001f80d047812 */ /* 0x000fe400078ec0ff */
[----:B------:R-:W-:Y:S02]  /*0420*/  LEA R204, R6, UR5, 0x1 ;  /* 0x0000000506cc7c11 */ /* 0x000fe4000f8e08ff */
[----:B------:R-:W-:-:S02]  /*0430*/  LOP3.LUT R3, R3, 0x200, R11, 0xf8, !PT ;  /* 0x0000020003037812 */ /* 0x000fc400078ef80b */
[----:B------:R-:W-:Y:S01]  /*0440*/  LOP3.LUT P1, RZ, R10, 0x2, RZ, 0xc0, !PT ;  /* 0x000000020aff7812 */ /* 0x000fe2000782c0ff */
[C---:B------:R-:W-:Y:S01]  /*0450*/  VIADD R201, R204.reuse, 0x20 ;  /* 0x00000020ccc97836 */ /* 0x040fe20000000000 */
[----:B------:R-:W-:Y:S01]  /*0460*/  SEL R181, R181, 0xffffffc0, !P0 ;  /* 0xffffffc0b5b57807 */ /* 0x000fe20004000000 */
[----:B------:R-:W-:Y:S01]  /*0470*/  @P2 VIADD R201, R204, 0xffffffe0 ;  /* 0xffffffe0ccc92836 */ /* 0x000fe20000000000 */
[----:B------:R-:W-:Y:S02]  /*0480*/  LEA R179, R0, UR6, 0x1 ;  /* 0x0000000600b37c11 */ /* 0x000fe4000f8e08ff */
[----:B------:R-:W-:Y:S02]  /*0490*/  LEA R182, R182, UR4, 0x1 ;  /* 0x00000004b6b67c11 */ /* 0x000fe4000f8e08ff */
[----:B------:R-:W-:Y:S01]  /*04a0*/  LEA R175, R175, UR4, 0x1 ;  /* 0x00000004afaf7c11 */ /* 0x000fe2000f8e08ff */
[----:B------:R-:W-:Y:S01]  /*04b0*/  IMAD.IADD R183, R179, 0x1, R181 ;  /* 0x00000001b3b77824 */ /* 0x000fe200078e02b5 */
[----:B------:R-:W-:Y:S01]  /*04c0*/  LOP3.LUT R2, R2, 0x38, R13, 0x78, !PT ;  /* 0x0000003802027812 */ /* 0x000fe200078e780d */
[--C-:B------:R-:W-:Y:S01]  /*04d0*/  IMAD.IADD R184, R182, 0x1, R181.reuse ;  /* 0x00000001b6b87824 */ /* 0x100fe200078e02b5 */
[----:B------:R-:W-:Y:S01]  /*04e0*/  LOP3.LUT R4, R4, 0x38, R10, 0x78, !PT ;  /* 0x0000003804047812 */ /* 0x000fe200078e780a */
[----:B------:R-:W-:Y:S01]  /*04f0*/  IMAD.IADD R176, R175, 0x1, R181 ;  /* 0x00000001afb07824 */ /* 0x000fe200078e02b5 */
[----:B------:R-:W-:-:S02]  /*0500*/  SEL R202, R202, 0xfffffff0, !P0 ;  /* 0xfffffff0caca7807 */ /* 0x000fc40004000000 */
[----:B------:R-:W-:Y:S02]  /*0510*/  SEL R180, R180, 0xffffffe0, !P1 ;  /* 0xffffffe0b4b47807 */ /* 0x000fe40004800000 */
[----:B------:R-:W-:Y:S01]  /*0520*/  LEA R3, R3, UR6, 0x1 ;  /* 0x0000000603037c11 */ /* 0x000fe2000f8e08ff */
[----:B------:R-:W-:Y:S01]  /*0530*/  IMAD.IADD R203, R204, 0x1, R202 ;  /* 0x00000001cccb7824 */ /* 0x000fe200078e02ca */
[----:B------:R-:W-:Y:S01]  /*0540*/  LOP3.LUT R2, R2, 0x200, R8, 0xf8, !PT ;  /* 0x0000020002027812 */ /* 0x000fe200078ef808 */
[--C-:B------:R-:W-:Y:S01]  /*0550*/  IMAD.IADD R178, R175, 0x1, R180.reuse ;  /* 0x00000001afb27824 */ /* 0x100fe200078e02b4 */
[----:B------:R-:W-:Y:S01]  /*0560*/  LOP3.LUT R4, R4, 0x1e00, R13, 0xf8, !PT ;  /* 0x00001e0004047812 */ /* 0x000fe200078ef80d */
[--C-:B------:R-:W-:Y:S01]  /*0570*/  IMAD.IADD R186, R179, 0x1, R180.reuse ;  /* 0x00000001b3ba7824 */ /* 0x100fe200078e02b4 */
[----:B------:R-:W-:Y:S01]  /*0580*/  LEA R2, R2, UR5, 0x1 ;  /* 0x0000000502027c11 */ /* 0x000fe2000f8e08ff */
[----:B------:R-:W-:Y:S01]  /*0590*/  IMAD.IADD R172, R3, 0x1, R181 ;  /* 0x0000000103ac7824 */ /* 0x000fe200078e02b5 */
[----:B------:R-:W-:Y:S01]  /*05a0*/  LEA R227, R4, UR6, 0x1 ;  /* 0x0000000604e37c11 */ /* 0x000fe2000f8e08ff */
[----:B------:R-:W-:-:S02]  /*05b0*/  IMAD.IADD R188, R182, 0x1, R180 ;  /* 0x00000001b6bc7824 */ /* 0x000fc400078e02b4 */
[C---:B------:R-:W-:Y:S02]  /*05c0*/  IMAD.IADD R177, R180.reuse, 0x1, R176 ;  /* 0x00000001b4b17824 */ /* 0x040fe400078e02b0 */
[C---:B------:R-:W-:Y:S02]  /*05d0*/  IMAD.IADD R185, R180.reuse, 0x1, R183 ;  /* 0x00000001b4b97824 */ /* 0x040fe400078e02b7 */
[----:B------:R-:W-:Y:S02]  /*05e0*/  IMAD.IADD R187, R180, 0x1, R184 ;  /* 0x00000001b4bb7824 */ /* 0x000fe400078e02b8 */
[----:B---34-:R-:W-:-:S07]  /*05f0*/  IMAD.IADD R202, R202, 0x1, R201 ;  /* 0x00000001caca7824 */ /* 0x018fce00078e02c9 */
.L_x_633:
[----:B-1----:R-:W1:Y:S01]  /*0600*/  LDC.64 R6, c[0x0][0x470] ;  /* 0x00011c00ff067b82 */ /* 0x002e620000000a00 */
        /* <DEDUP_REMOVED lines=9> */
[----:B------:R1:W2:Y:S01]  /*06a0*/  @P3 LDG.E R20, desc[UR18][R6.64] ;  /* 0x0000001206143981 */ /* 0x0002a2000c1e1900 */
[----:B------:R-:W-:-:S05]  /*06b0*/  @P2 LEA.HI.X R5, R250, R5, RZ, 0x2, P0 ;  /* 0x00000005fa052211 */ /* 0x000fca00000f14ff */
[----:B------:R-:W2:Y:S01]  /*06c0*/  @P2 LDG.E R8, desc[UR18][R4.64] ;  /* 0x0000001204082981 */ /* 0x000ea2000c1e1900 */
[----:B-1----:R-:W1:Y:S08]  /*06d0*/  @!P2 LDC.64 R6, c[0x0][0x438] ;  /* 0x00010e00ff06ab82 */ /* 0x002e700000000a00 */
[----:B------:R-:W3:Y:S01]  /*06e0*/  @!P2 LDC.64 R4, c[0x0][0x488] ;  /* 0x00012200ff04ab82 */ /* 0x000ee20000000a00 */
[----:B------:R-:W-:Y:S01]  /*06f0*/  IMAD.SHL.U32 R197, R232, 0x80, RZ ;  /* 0x00000080e8c57824 */ /* 0x000fe200078e00ff */
[----:B---3--:R-:W-:-:S04]  /*0700*/  @!P2 ISETP.NE.U32.AND P0, PT, R4, RZ, PT ;  /* 0x000000ff0400a20c */ /* 0x008fc80003f05070 */
[----:B------:R-:W-:-:S04]  /*0710*/  @!P2 ISETP.NE.AND.EX P0, PT, R5, RZ, PT, P0 ;  /* 0x000000ff0500a20c */ /* 0x000fc80003f05300 */
[----:B-1----:R-:W-:Y:S01]  /*0720*/  @!P2 SEL R0, R7, RZ, P0 ;  /* 0x000000ff0700a207 */ /* 0x002fe20000000000 */
[----:B--2---:R-:W-:-:S03]  /*0730*/  @P2 IMAD.IADD R206, R8, 0x1, -R20 ;  /* 0x0000000108ce2824 */ /* 0x004fc600078e0a14 */
[----:B------:R-:W-:-:S04]  /*0740*/  @!P2 IADD3 R206, PT, PT, R0, R6, -R20 ;  /* 0x0000000600cea210 */ /* 0x000fc80007ffe814 */
[----:B------:R-:W-:-:S13]  /*0750*/  ISETP.GE.AND P0, PT, R197, R206, PT ;  /* 0x000000cec500720c */ /* 0x000fda0003f06270 */
[----:B-----5:R-:W-:Y:S05]  /*0760*/  @P0 BRA `(.L_x_626) ;  /* 0x0000005800a80947 */ /* 0x020fea0003800000 */
[----:B------:R-:W1:Y:S01]  /*0770*/  LDC R8, c[0x0][0x3e8] ;  /* 0x0000fa00ff087b82 */ /* 0x000e620000000800 */
[----:B------:R-:W-:Y:S01]  /*0780*/  IABS R6, R252 ;  /* 0x000000fc00067213 */ /* 0x000fe20000000000 */
[----:B------:R-:W2:Y:S01]  /*0790*/  LDCU.U8 UR22, c[0x0][0x5f0] ;  /* 0x0000be00ff1677ac */ /* 0x000ea20008000000 */
[----:B------:R-:W-:-:S05]  /*07a0*/  SHF.L.U32 R26, R250, 0x7, RZ ;  /* 0x00000007fa1a7819 */ /* 0x000fca00000006ff */
[----:B------:R-:W3:Y:S08]  /*07b0*/  LDC.U8 R9, c[0x0][0x548] ;  /* 0x00015200ff097b82 */ /* 0x000ef00000000000 */
[----:B------:R-:W4:Y:S01]  /*07c0*/  LDC R27, c[0x0][0x434] ;  /* 0x00010d00ff1b7b82 */ /* 0x000f220000000800 */
[----:B-1----:R-:W-:-:S04]  /*07d0*/  IABS R7, R8 ;  /* 0x0000000800077213 */ /* 0x002fc80000000000 */
[----:B------:R-:W1:Y:S01]  /*07e0*/  I2F.RP R4, R7 ;  /* 0x0000000700047306 */ /* 0x000e620000209400 */
[----:B---3--:R-:W-:-:S07]  /*07f0*/  ISETP.NE.AND P0, PT, R9, RZ, PT ;  /* 0x000000ff0900720c */ /* 0x008fce0003f05270 */
[----:B-1----:R-:W1:Y:S02]  /*0800*/  MUFU.RCP R4, R4 ;  /* 0x0000000400047308 */ /* 0x002e640000001000 */
[----:B-1----:R-:W-:-:S06]  /*0810*/  VIADD R4, R4, 0xffffffe ;  /* 0x0ffffffe04047836 */ /* 0x002fcc0000000000 */
[----:B------:R-:W1:Y:S02]  /*0820*/  F2I.FTZ.U32.TRUNC.NTZ R5, R4 ;  /* 0x0000000400057305 */ /* 0x000e64000021f000 */
[----:B-1----:R-:W-:Y:S01]  /*0830*/  IMAD.MOV R0, RZ, RZ, -R5 ;  /* 0x000000ffff007224 */ /* 0x002fe200078e0a05 */
[----:B------:R-:W-:-:S03]  /*0840*/  MOV R4, RZ ;  /* 0x000000ff00047202 */ /* 0x000fc60000000f00 */
[----:B------:R-:W-:-:S04]  /*0850*/  IMAD R0, R0, R7, RZ ;  /* 0x0000000700007224 */ /* 0x000fc800078e02ff */
[----:B------:R-:W-:-:S04]  /*0860*/  IMAD.HI.U32 R0, R5, R0, R4 ;  /* 0x0000000005007227 */ /* 0x000fc800078e0004 */
[----:B------:R-:W-:Y:S02]  /*0870*/  IMAD.MOV.U32 R5, RZ, RZ, R6 ;  /* 0x000000ffff057224 */ /* 0x000fe400078e0006 */
[----:B------:R-:W1:Y:S02]  /*0880*/  @!P0 LDC R6, c[0x0][0x3e0] ;  /* 0x0000f800ff068b82 */ /* 0x000e640000000800 */
[----:B------:R-:W-:-:S04]  /*0890*/  IMAD.HI.U32 R0, R0, R5, RZ ;  /* 0x0000000500007227 */ /* 0x000fc800078e00ff */
[----:B------:R-:W-:-:S04]  /*08a0*/  IMAD.MOV R4, RZ, RZ, -R0 ;  /* 0x000000ffff047224 */ /* 0x000fc800078e0a00 */
[C---:B------:R-:W-:Y:S02]  /*08b0*/  IMAD R4, R7.reuse, R4, R5 ;  /* 0x0000000407047224 */ /* 0x040fe400078e0205 */
[----:B------:R-:W3:Y:S03]  /*08c0*/  @P0 LDC R5, c[0x0][0x454] ;  /* 0x00011500ff050b82 */ /* 0x000ee60000000800 */
[----:B------:R-:W-:-:S13]  /*08d0*/  ISETP.GT.U32.AND P2, PT, R7, R4, PT ;  /* 0x000000040700720c */ /* 0x000fda0003f44070 */
[-C--:B------:R-:W-:Y:S01]  /*08e0*/  @!P2 IADD3 R4, PT, PT, R4, -R7.reuse, RZ ;  /* 0x800000070404a210 */ /* 0x080fe20007ffe0ff */
[----:B------:R-:W-:Y:S01]  /*08f0*/  @!P2 VIADD R0, R0, 0x1 ;  /* 0x000000010000a836 */ /* 0x000fe20000000000 */
[----:B------:R-:W-:Y:S02]  /*0900*/  ISETP.NE.AND P2, PT, R8, RZ, PT ;  /* 0x000000ff0800720c */ /* 0x000fe40003f45270 */
[----:B------:R-:W-:Y:S02]  /*0910*/  ISETP.GE.U32.AND P3, PT, R4, R7, PT ;  /* 0x000000070400720c */ /* 0x000fe40003f66070 */
[----:B------:R-:W-:Y:S02]  /*0920*/  LOP3.LUT R4, R252, R8, RZ, 0x3c, !PT ;  /* 0x00000008fc047212 */ /* 0x000fe400078e3cff */
[----:B----4-:R-:W-:Y:S02]  /*0930*/  IADD3 R7, PT, PT, R27, 0x3f, RZ ;  /* 0x0000003f1b077810 */ /* 0x010fe40007ffe0ff */
[----:B------:R-:W-:Y:S01]  /*0940*/  ISETP.GE.AND P1, PT, R4, RZ, PT ;  /* 0x000000ff0400720c */ /* 0x000fe20003f26270 */
[----:B---3--:R-:W-:Y:S01]  /*0950*/  @P0 IMAD R4, R252, R5, RZ ;  /* 0x00000005fc040224 */ /* 0x008fe200078e02ff */
[----:B------:R-:W-:Y:S01]  /*0960*/  SHF.R.S32.HI R9, RZ, 0x1f, R7 ;  /* 0x0000001fff097819 */ /* 0x000fe20000011407 */
[----:B-1----:R-:W-:-:S02]  /*0970*/  @!P0 IMAD R5, R250, R6, R252 ;  /* 0x00000006fa058224 */ /* 0x002fc400078e02fc */
[----:B------:R-:W-:Y:S01]  /*0980*/  @P0 IMAD R208, R250, R27, R4 ;  /* 0x0000001bfad00224 */ /* 0x000fe200078e0204 */
[----:B------:R-:W-:Y:S01]  /*0990*/  LEA.HI R4, R9, R7, RZ, 0x6 ;  /* 0x0000000709047211 */ /* 0x000fe200078f30ff */
[----:B------:R-:W-:Y:S02]  /*09a0*/  @P3 VIADD R0, R0, 0x1 ;  /* 0x0000000100003836 */ /* 0x000fe40000000000 */
[----:B------:R-:W-:Y:S01]  /*09b0*/  @!P0 IMAD R208, R5, R27, RZ ;  /* 0x0000001b05d08224 */ /* 0x000fe200078e02ff */
        /* <DEDUP_REMOVED lines=12> */
.L_x_627:
[----:B------:R-:W1:Y:S08]  /*0a80*/  LDC R4, c[0x0][0x3e0] ;  /* 0x0000f800ff047b82 */ /* 0x000e700000000800 */
[----:B------:R-:W2:Y:S01]  /*0a90*/  LDC R25, c[0x0][0x444] ;  /* 0x00011100ff197b82 */ /* 0x000ea20000000800 */
[----:B-1----:R-:W-:-:S04]  /*0aa0*/  IMAD R4, R250, R4, R252 ;  /* 0x00000004fa047224 */ /* 0x002fc800078e02fc */
[----:B--2---:R-:W-:-:S07]  /*0ab0*/  IMAD R24, R4, R25, RZ ;  /* 0x0000001904187224 */ /* 0x004fce00078e02ff */
.L_x_628:
[----:B------:R-:W1:Y:S01]  /*0ac0*/  S2R R4, SR_TID.X ;  /* 0x0000000000047919 */ /* 0x000e620000002100 */
[----:B------:R-:W2:Y:S01]  /*0ad0*/  LDCU.64 UR12, c[0x0][0x3a8] ;  /* 0x00007500ff0c77ac */ /* 0x000ea20008000a00 */
[----:B------:R-:W-:Y:S01]  /*0ae0*/  VIADD R10, R205, 0xffffffff ;  /* 0xffffffffcd0a7836 */ /* 0x000fe20000000000 */
[----:B------:R-:W-:Y:S01]  /*0af0*/  IADD3 R234, P0, PT, R197, R20, RZ ;  /* 0x00000014c5ea7210 */ /* 0x000fe20007f1e0ff */
[----:B------:R-:W3:Y:S01]  /*0b00*/  S2R R19, SR_TID.X ;  /* 0x0000000000137919 */ /* 0x000ee20000002100 */
[----:B------:R-:W4:Y:S01]  /*0b10*/  LDCU.64 UR8, c[0x0][0x3a0] ;  /* 0x00007400ff0877ac */ /* 0x000f220008000a00 */
[----:B------:R-:W-:Y:S01]  /*0b20*/  IMAD.MOV.U32 R15, RZ, RZ, RZ ;  /* 0x000000ffff0f7224 */ /* 0x000fe200078e00ff */
[C---:B------:R-:W-:Y:S01]  /*0b30*/  LOP3.LUT R8, R10.reuse, 0x80000001, RZ, 0xc0, !PT ;  /* 0x800000010a087812 */ /* 0x040fe200078ec0ff */
[----:B------:R-:W-:Y:S01]  /*0b40*/  IMAD.SHL.U32 R21, R10, 0x40, RZ ;  /* 0x000000400a157824 */ /* 0x000fe200078e00ff */
[----:B------:R-:W4:Y:S01]  /*0b50*/  LDCU.64 UR14, c[0x0][0x588] ;  /* 0x0000b100ff0e77ac */ /* 0x000f220008000a00 */
[----:B------:R-:W2:Y:S01]  /*0b60*/  S2R R28, SR_TID.X ;  /* 0x00000000001c7919 */ /* 0x000ea20000002100 */
[----:B------:R-:W-:Y:S01]  /*0b70*/  ISETP.NE.AND P4, PT, R8, 0x1, PT ;  /* 0x000000010800780c */ /* 0x000fe20003f85270 */
[----:B------:R-:W-:Y:S01]  /*0b80*/  IMAD.IADD R208, R21, 0x1, R208 ;  /* 0x0000000115d07824 */ /* 0x000fe200078e02d0 */
[----:B------:R-:W4:Y:S01]  /*0b90*/  LDCU.64 UR16, c[0x0][0x3b0] ;  /* 0x00007600ff1077ac */ /* 0x000f220008000a00 */
[----:B------:R-:W-:-:S02]  /*0ba0*/  SHF.R.S32.HI R23, RZ, 0x1f, R21 ;  /* 0x0000001fff177819 */ /* 0x000fc40000011415 */
[----:B------:R-:W-:Y:S01]  /*0bb0*/  ISETP.NE.AND P5, PT, RZ, UR22, PT ;  /* 0x00000016ff007c0c */ /* 0x000fe2000bfa5270 */
[----:B------:R-:W4:Y:S01]  /*0bc0*/  LDCU.64 UR10, c[0x0][0x3d8] ;  /* 0x00007b00ff0a77ac */ /* 0x000f220008000a00 */
[----:B------:R-:W-:Y:S01]  /*0bd0*/  SEL R173, RZ, 0x2000, P4 ;  /* 0x00002000ffad7807 */ /* 0x000fe20002000000 */
[----:B------:R-:W3:Y:S04]  /*0be0*/  LDCU.128 UR4, c[0x0][0x590] ;  /* 0x0000b200ff0477ac */ /* 0x000ee80008000c00 */
[----:B------:R-:W-:Y:S02]  /*0bf0*/  IMAD.IADD R210, R227, 0x1, R173 ;  /* 0x00000001e3d27824 */ /* 0x000fe400078e02ad */
[----:B-1----:R-:W-:Y:S02]  /*0c00*/  IMAD.SHL.U32 R4, R4, 0x8, RZ ;  /* 0x0000000804047824 */ /* 0x002fe400078e00ff */
[----:B----4-:R-:W-:-:S03]  /*0c10*/  IMAD R10, R12, UR10, RZ ;  /* 0x0000000a0c0a7c24 */ /* 0x010fc6000f8e02ff */
[----:B------:R-:W-:Y:S01]  /*0c20*/  LOP3.LUT R4, R4, 0x38, RZ, 0xc0, !PT ;  /* 0x0000003804047812 */ /* 0x000fe200078ec0ff */
[----:B---3--:R-:W-:Y:S02]  /*0c30*/  IMAD.SHL.U32 R19, R19, 0x8, RZ ;  /* 0x0000000813137824 */ /* 0x008fe400078e00ff */
[----:B------:R-:W-:Y:S02]  /*0c40*/  IMAD R11, R23, UR4, RZ ;  /* 0x00000004170b7c24 */ /* 0x000fe4000f8e02ff */
[----:B------:R-:W-:Y:S01]  /*0c50*/  IMAD.MOV.U32 R14, RZ, RZ, R4 ;  /* 0x000000ffff0e7224 */ /* 0x000fe200078e0004 */
[----:B--2---:R-:W-:Y:S01]  /*0c60*/  SHF.R.U32.HI R28, RZ, 0x3, R28 ;  /* 0x00000003ff1c7819 */ /* 0x004fe2000001161c */
[----:B------:R-:W-:Y:S02]  /*0c70*/  IMAD R18, R0, UR11, R10 ;  /* 0x0000000b00127c24 */ /* 0x000fe4000f8e020a */
[----:B------:R-:W-:-:S04]  /*0c80*/  IMAD.WIDE.U32 R4, R250, UR12, R14 ;  /* 0x0000000cfa047c25 */ /* 0x000fc8000f8e000e */
[C---:B------:R-:W-:Y:S01]  /*0c90*/  IMAD R5, R250.reuse, UR13, R5 ;  /* 0x0000000dfa057c24 */ /* 0x040fe2000f8e0205 */
[----:B------:R-:W1:Y:S01]  /*0ca0*/  LDCU.64 UR12, c[0x0][0x3d0] ;  /* 0x00007a00ff0c77ac */ /* 0x000e620008000a00 */
[----:B------:R-:W-:-:S04]  /*0cb0*/  IMAD.WIDE.U32 R8, R250, UR8, R14 ;  /* 0x00000008fa087c25 */ /* 0x000fc8000f8e000e */
[----:B------:R-:W-:-:S04]  /*0cc0*/  IMAD.WIDE.U32 R6, R250, UR14, R14 ;  /* 0x0000000efa067c25 */ /* 0x000fc8000f8e000e */
[----:B------:R-:W-:Y:S02]  /*0cd0*/  IMAD R14, R23, UR16, RZ ;  /* 0x00000010170e7c24 */ /* 0x000fe4000f8e02ff */
[----:B------:R-:W-:Y:S01]  /*0ce0*/  IMAD R9, R250, UR9, R9 ;  /* 0x00000009fa097c24 */ /* 0x000fe2000f8e0209 */
[----:B------:R-:W2:Y:S01]  /*0cf0*/  LDCU.64 UR8, c[0x0][0x398] ;  /* 0x00007300ff0877ac */ /* 0x000ea20008000a00 */
[----:B------:R-:W-:Y:S01]  /*0d00*/  IMAD.WIDE.U32 R16, R0, UR10, R4 ;  /* 0x0000000a00107c25 */ /* 0x000fe2000f8e0004 */
[----:B------:R-:W3:Y:S03]  /*0d10*/  LDCU.64 UR10, c[0x0][0x3c8] ;  /* 0x00007900ff0a77ac */ /* 0x000ee60008000a00 */
[----:B------:R-:W-:Y:S02]  /*0d20*/  IMAD R7, R250, UR15, R7 ;  /* 0x0000000ffa077c24 */ /* 0x000fe4000f8e0207 */
[----:B------:R-:W-:-:S02]  /*0d30*/  IMAD R4, R21, UR17, R14 ;  /* 0x0000001115047c24 */ /* 0x000fc4000f8e020e */
[----:B------:R-:W4:Y:S01]  /*0d40*/  LDC.64 R14, c[0x0][0x3c0] ;  /* 0x0000f000ff0e7b82 */ /* 0x000f220000000a00 */
[----:B------:R-:W-:-:S04]  /*0d50*/  IMAD.WIDE.U32 R6, R21, UR4, R6 ;  /* 0x0000000415067c25 */ /* 0x000fc8000f8e0006 */
[C---:B------:R-:W-:Y:S02]  /*0d60*/  IMAD R13, R21.reuse, UR5, R11 ;  /* 0x00000005150d7c24 */ /* 0x040fe4000f8e020b */
[----:B------:R-:W-:-:S04]  /*0d70*/  IMAD.WIDE.U32 R10, R21, UR16, RZ ;  /* 0x00000010150a7c25 */ /* 0x000fc8000f8e00ff */
[----:B------:R-:W-:Y:S02]  /*0d80*/  IMAD.IADD R5, R7, 0x1, R13 ;  /* 0x0000000107057824 */ /* 0x000fe400078e020d */
[----:B-1----:R-:W-:Y:S01]  /*0d90*/  IMAD R7, R12, UR12, RZ ;  /* 0x0000000c0c077c24 */ /* 0x002fe2000f8e02ff */
[----:B------:R-:W-:Y:S01]  /*0da0*/  LOP3.LUT R12, R10, 0x38, R19, 0xf8, !PT ;  /* 0x000000380a0c7812 */ /* 0x000fe200078ef813 */
[----:B------:R-:W-:Y:S02]  /*0db0*/  IMAD.IADD R13, R11, 0x1, R4 ;  /* 0x000000010b0d7824 */ /* 0x000fe400078e0204 */
[----:B------:R-:W-:Y:S02]  /*0dc0*/  IMAD.MOV.U32 R4, RZ, RZ, R6 ;  /* 0x000000ffff047224 */ /* 0x000fe400078e0006 */
[----:B------:R-:W-:Y:S02]  /*0dd0*/  IMAD.IADD R11, R17, 0x1, R18 ;  /* 0x00000001110b7824 */ /* 0x000fe400078e0212 */
[----:B------:R-:W-:-:S02]  /*0de0*/  IMAD R22, R0, UR13, R7 ;  /* 0x0000000d00167c24 */ /* 0x000fc4000f8e0207 */
[----:B--2---:R-:W-:-:S04]  /*0df0*/  IMAD.WIDE.U32 R12, R250, UR8, R12 ;  /* 0x00000008fa0c7c25 */ /* 0x004fc8000f8e000c */
[----:B------:R-:W-:Y:S01]  /*0e00*/  IMAD.WIDE.U32 R18, R0, UR12, R8 ;  /* 0x0000000c00127c25 */ /* 0x000fe2000f8e0008 */
[----:B------:R-:W-:-:S03]  /*0e10*/  SHF.R.S32.HI R0, RZ, 0x1f, R20 ;  /* 0x0000001fff007819 */ /* 0x000fc60000011414 */
[----:B------:R-:W-:Y:S01]  /*0e20*/  IMAD.WIDE.U32 R4, R252, UR6, R4 ;  /* 0x00000006fc047c25 */ /* 0x000fe2000f8e0004 */
[----:B------:R-:W-:-:S03]  /*0e30*/  LEA.HI.X.SX32 R237, R197, R0, 0x1, P0 ;  /* 0x00000000c5ed7211 */ /* 0x000fc600000f0eff */
[----:B------:R-:W-:Y:S01]  /*0e40*/  IMAD R7, R250, UR9, R13 ;  /* 0x00000009fa077c24 */ /* 0x000fe2000f8e020d */
[----:B------:R-:W1:Y:S01]  /*0e50*/  LDCU.64 UR8, c[0x0][0x380] ;  /* 0x00007000ff0877ac */ /* 0x000e620008000a00 */
[C---:B------:R-:W-:Y:S02]  /*0e60*/  IMAD R5, R252.reuse, UR7, R5 ;  /* 0x00000007fc057c24 */ /* 0x040fe4000f8e0205 */
[----:B------:R-:W-:Y:S01]  /*0e70*/  IMAD.MOV.U32 R6, RZ, RZ, R12 ;  /* 0x000000ffff067224 */ /* 0x000fe200078e000c */
[----:B------:R-:W2:Y:S01]  /*0e80*/  LDCU.64 UR6, c[0x0][0x550] ;  /* 0x0000aa00ff0677ac */ /* 0x000ea20008000a00 */
[----:B------:R-:W-:Y:S02]  /*0e90*/  IMAD.MOV.U32 R10, RZ, RZ, R16 ;  /* 0x000000ffff0a7224 */ /* 0x000fe400078e0010 */
[----:B---3--:R-:W-:Y:S01]  /*0ea0*/  IMAD.WIDE.U32 R6, R252, UR10, R6 ;  /* 0x0000000afc067c25 */ /* 0x008fe2000f8e0006 */
[----:B------:R-:W-:-:S03]  /*0eb0*/  USHF.L.U64.HI UR10, UR4, 0x5, UR5 ;  /* 0x00000005040a7899 */ /* 0x000fc60008010205 */
[----:B----4-:R-:W-:Y:S02]  /*0ec0*/  IMAD R0, R237, R14, RZ ;  /* 0x0000000eed007224 */ /* 0x010fe400078e02ff */
[----:B------:R-:W-:-:S04]  /*0ed0*/  IMAD.WIDE.U32 R12, R28, UR4, R4 ;  /* 0x000000041c0c7c25 */ /* 0x000fc8000f8e0004 */
[----:B------:R-:W-:Y:S01]  /*0ee0*/  IMAD R5, R252, UR11, R7 ;  /* 0x0000000bfc057c24 */ /* 0x000fe2000f8e0207 */
[----:B------:R-:W-:Y:S01]  /*0ef0*/  USHF.L.U32 UR11, UR4, 0x5, URZ ;  /* 0x00000005040b7899 */ /* 0x000fe200080006ff */
[----:B------:R-:W-:Y:S02]  /*0f00*/  IMAD.MOV.U32 R4, RZ, RZ, R6 ;  /* 0x000000ffff047224 */ /* 0x000fe400078e0006 */
[----:B------:R-:W-:Y:S01]  /*0f10*/  IMAD R0, R234, R15, R0 ;  /* 0x0000000fea007224 */ /* 0x000fe200078e0200 */
[----:B--2---:R-:W-:Y:S01]  /*0f20*/  LEA R214, P0, R12, UR6, 0x1 ;  /* 0x000000060cd67c11 */ /* 0x004fe2000f8008ff */
[----:B------:R-:W-:Y:S01]  /*0f30*/  IMAD.WIDE.U32 R10, R234, R14, R10 ;  /* 0x0000000eea0a7225 */ /* 0x000fe200078e000a */
[----:B------:R-:W-:Y:S02]  /*0f40*/  USHF.L.U32 UR6, UR11, 0x1, URZ ;  /* 0x000000010b067899 */ /* 0x000fe400080006ff */
[----:B------:R-:W-:Y:S01]  /*0f50*/  USHF.L.U64.HI UR10, UR11, 0x1, UR10 ;  /* 0x000000010b0a7899 */ /* 0x000fe2000801020a */
[C---:B------:R-:W-:Y:S01]  /*0f60*/  IMAD R212, R28.reuse, UR5, R13 ;  /* 0x000000051cd47c24 */ /* 0x040fe2000f8e020d */
[----:B------:R-:W2:Y:S01]  /*0f70*/  LDCU.64 UR4, c[0x0][0x390] ;  /* 0x00007200ff0477ac */ /* 0x000ea20008000a00 */
[----:B------:R-:W-:-:S03]  /*0f80*/  IMAD.WIDE.U32 R8, R28, UR16, R4 ;  /* 0x000000101c087c25 */ /* 0x000fc6000f8e0004 */
[----:B------:R-:W-:Y:S01]  /*0f90*/  LEA.HI.X R212, R12, UR7, R212, 0x1, P0 ;  /* 0x000000070cd47c11 */ /* 0x000fe200080f0cd4 */
[----:B------:R-:W-:Y:S01]  /*0fa0*/  IMAD.IADD R5, R11, 0x1, R0 ;  /* 0x000000010b057824 */ /* 0x000fe200078e0200 */
[----:B-1----:R-:W-:Y:S01]  /*0fb0*/  LEA R213, P1, R8, UR8, 0x1 ;  /* 0x0000000808d57c11 */ /* 0x002fe2000f8208ff */
[----:B------:R-:W-:Y:S02]  /*0fc0*/  IMAD.MOV.U32 R4, RZ, RZ, R10 ;  /* 0x000000ffff047224 */ /* 0x000fe400078e000a */
[C---:B------:R-:W-:Y:S01]  /*0fd0*/  IMAD R0, R28.reuse, UR17, R9 ;  /* 0x000000111c007c24 */ /* 0x040fe2000f8e0209 */
[----:B------:R-:W-:Y:S01]  /*0fe0*/  USHF.L.U64.HI UR17, UR16, 0x5, UR17 ;  /* 0x0000000510117899 */ /* 0x000fe20008010211 */
[----:B------:R-:W-:Y:S01]  /*0ff0*/  IMAD.MOV.U32 R6, RZ, RZ, R18 ;  /* 0x000000ffff067224 */ /* 0x000fe200078e0012 */
[----:B------:R-:W-:Y:S01]  /*1000*/  USHF.L.U32 UR16, UR16, 0x5, URZ ;  /* 0x0000000510107899 */ /* 0x000fe200080006ff */
[----:B------:R-:W-:Y:S01]  /*1010*/  IMAD.WIDE.U32 R10, R28, R14, R4 ;  /* 0x0000000e1c0a7225 */ /* 0x000fe200078e0004 */
[----:B------:R-:W-:Y:S01]  /*1020*/  LEA.HI.X R211, R8, UR9, R0, 0x1, P1 ;  /* 0x0000000908d37c11 */ /* 0x000fe200088f0c00 */
[----:B------:R-:W1:Y:S01]  /*1030*/  LDC.64 R4, c[0x0][0x3b8] ;  /* 0x0000ee00ff047b82 */ /* 0x000e620000000a00 */
[----:B------:R-:W-:Y:S01]  /*1040*/  USHF.L.U32 UR7, UR16, 0x1, URZ ;  /* 0x0000000110077899 */ /* 0x000fe200080006ff */
[C---:B------:R-:W-:Y:S01]  /*1050*/  IMAD.SHL.U32 R18, R14.reuse, 0x20, RZ ;  /* 0x000000200e127824 */ /* 0x040fe200078e00ff */
[-C--:B------:R-:W-:Y:S01]  /*1060*/  LEA R0, P1, R14, R10.reuse, 0x6 ;  /* 0x0000000a0e007211 */ /* 0x080fe200078230ff */
[----:B------:R-:W-:Y:S01]  /*1070*/  IMAD R8, R28, R15, R11 ;  /* 0x0000000f1c087224 */ /* 0x000fe200078e020b */
[--C-:B------:R-:W-:Y:S01]  /*1080*/  SHF.L.U64.HI R11, R14, 0x5, R15.reuse ;  /* 0x000000050e0b7819 */ /* 0x100fe2000001020f */
[----:B------:R-:W-:Y:S01]  /*1090*/  IMAD.IADD R7, R19, 0x1, R22 ;  /* 0x0000000113077824 */ /* 0x000fe200078e0216 */
[----:B------:R-:W-:Y:S01]  /*10a0*/  IADD3 R13, P0, PT, R18, R10, RZ ;  /* 0x0000000a120d7210 */ /* 0x000fe20007f1e0ff */
[----:B------:R-:W-:Y:S01]  /*10b0*/  USHF.L.U64.HI UR17, UR16, 0x1, UR17 ;  /* 0x0000000110117899 */ /* 0x000fe20008010211 */
[----:B------:R-:W-:-:S02]  /*10c0*/  LEA.HI.X R9, R14, R8, R15, 0x6, P1 ;  /* 0x000000080e097211 */ /* 0x000fc400008f340f */
[----:B--2---:R-:W-:Y:S01]  /*10d0*/  LEA R14, P2, R13, UR4, 0x1 ;  /* 0x000000040d0e7c11 */ /* 0x004fe2000f8408ff */
[--C-:B------:R-:W-:Y:S01]  /*10e0*/  IMAD.X R15, R11, 0x1, R8.reuse, P0 ;  /* 0x000000010b0f7824 */ /* 0x100fe200000e0608 */
[C---:B------:R-:W-:Y:S02]  /*10f0*/  LEA R12, P1, R0.reuse, UR4, 0x1 ;  /* 0x00000004000c7c11 */ /* 0x040fe4000f8208ff */
[----:B------:R-:W-:Y:S02]  /*1100*/  IADD3 R18, P0, PT, R0, R18, RZ ;  /* 0x0000001200127210 */ /* 0x000fe40007f1e0ff */
[----:B------:R-:W-:Y:S02]  /*1110*/  LEA R16, P3, R10, UR4, 0x1 ;  /* 0x000000040a107c11 */ /* 0x000fe4000f8608ff */
[----:B------:R-:W-:Y:S02]  /*1120*/  LEA.HI.X R15, R13, UR5, R15, 0x1, P2 ;  /* 0x000000050d0f7c11 */ /* 0x000fe400090f0c0f */
[----:B------:R-:W-:Y:S01]  /*1130*/  LEA.HI.X R13, R0, UR5, R9, 0x1, P1 ;  /* 0x00000005000d7c11 */ /* 0x000fe200088f0c09 */
[----:B------:R-:W-:Y:S01]  /*1140*/  IMAD.X R9, R9, 0x1, R11, P0 ;  /* 0x0000000109097824 */ /* 0x000fe200000e060b */
[----:B------:R-:W-:Y:S01]  /*1150*/  LEA.HI.X R17, R10, UR5, R8, 0x1, P3 ;  /* 0x000000050a117c11 */ /* 0x000fe200098f0c08 */
[----:B------:R-:W-:Y:S01]  /*1160*/  @P5 BAR.SYNC.DEFER_BLOCKING 0x0 ;  /* 0x0000000000005b1d */ /* 0x000fe20000010000 */
[----:B------:R-:W-:Y:S01]  /*1170*/  LEA R8, P0, R18, UR4, 0x1 ;  /* 0x0000000412087c11 */ /* 0x000fe2000f8008ff */
[----:B-1----:R-:W-:-:S02]  /*1180*/  IMAD R0, R237, R4, RZ ;  /* 0x00000004ed007224 */ /* 0x002fc400078e02ff */
[----:B------:R-:W-:Y:S01]  /*1190*/  IMAD.WIDE.U32 R6, R234, R4, R6 ;  /* 0x00000004ea067225 */ /* 0x000fe200078e0006 */
[----:B------:R-:W-:Y:S01]  /*11a0*/  LEA.HI.X R9, R18, UR5, R9, 0x1, P0 ;  /* 0x0000000512097c11 */ /* 0x000fe200080f0c09 */
[----:B------:R-:W1:Y:S02]  /*11b0*/  LDCU.64 UR4, c[0x0][0x388] ;  /* 0x00007100ff0477ac */ /* 0x000e640008000a00 */
[----:B------:R-:W2:Y:S01]  /*11c0*/  LDC R18, c[0x0][0x508] ;  /* 0x00014200ff127b82 */ /* 0x000ea20000000800 */
[----:B------:R-:W-:Y:S02]  /*11d0*/  IMAD R0, R234, R5, R0 ;  /* 0x00000005ea007224 */ /* 0x000fe400078e0200 */
[----:B------:R-:W-:Y:S02]  /*11e0*/  IMAD.MOV.U32 R10, RZ, RZ, R214 ;  /* 0x000000ffff0a7224 */ /* 0x000fe400078e00d6 */
[----:B------:R-:W-:Y:S02]  /*11f0*/  IMAD.MOV.U32 R11, RZ, RZ, R212 ;  /* 0x000000ffff0b7224 */ /* 0x000fe400078e00d4 */
[----:B------:R-:W-:-:S02]  /*1200*/  IMAD.IADD R7, R7, 0x1, R0 ;  /* 0x0000000107077824 */ /* 0x000fc400078e0200 */
[----:B------:R-:W-:-:S04]  /*1210*/  IMAD.WIDE.U32 R6, R28, R4, R6 ;  /* 0x000000041c067225 */ /* 0x000fc800078e0006 */
[----:B------:R-:W-:Y:S01]  /*1220*/  IMAD R7, R28, R5, R7 ;  /* 0x000000051c077224 */ /* 0x000fe200078e0207 */
[----:B------:R-:W-:Y:S01]  /*1230*/  @!PT LDS RZ, [RZ] ;  /* 0x00000000fffff984 */ /* 0x000fe20000000800 */
[----:B------:R-:W-:Y:S01]  /*1240*/  @!PT LDS RZ, [RZ] ;  /* 0x00000000fffff984 */ /* 0x000fe20000000800 */
[----:B------:R-:W-:Y:S01]  /*1250*/  @!PT LDS RZ, [RZ] ;  /* 0x00000000fffff984 */ /* 0x000fe20000000800 */
[----:B------:R3:W-:Y:S04]  /*1260*/  LDGSTS.E.BYPASS.LTC128B.128 [R227+0xa000], desc[UR18][R16.64] ;  /* 0x0a00000010e37fae */ /* 0x0007e8000b981a12 */
[----:B------:R4:W-:Y:S04]  /*1270*/  LDGSTS.E.BYPASS.LTC128B.128 [R227+0xb000], desc[UR18][R14.64] ;  /* 0x0b0000000ee37fae */ /* 0x0009e8000b981a12 */
[----:B------:R1:W-:Y:S04]  /*1280*/  LDGSTS.E.BYPASS.LTC128B.128 [R227+0xc000], desc[UR18][R12.64] ;  /* 0x0c0000000ce37fae */ /* 0x0003e8000b981a12 */
[----:B------:R2:W-:Y:S04]  /*1290*/  LDGSTS.E.BYPASS.LTC128B.128 [R227+0xd000], desc[UR18][R8.64] ;  /* 0x0d00000008e37fae */ /* 0x0005e8000b981a12 */
[----:B------:R-:W0:Y:S04]  /*12a0*/  LDGDEPBAR ;  /* 0x00000000000079af */ /* 0x000e280000000000 */
[----:B------:R2:W-:Y:S01]  /*12b0*/  LDGSTS.E.BYPASS.LTC128B.128 [R227+0x4000], desc[UR18][R10.64] ;  /* 0x040000000ae37fae */ /* 0x0005e2000b981a12 */
[----:B------:R-:W2:Y:S01]  /*12c0*/  S2R R20, SR_TID.X ;  /* 0x0000000000147919 */ /* 0x000ea20000002100 */
[----:B---3--:R-:W3:Y:S08]  /*12d0*/  LDC.64 R16, c[0x0][0x5e8] ;  /* 0x00017a00ff107b82 */ /* 0x008ef00000000a00 */
[----:B----4-:R-:W4:Y:S01]  /*12e0*/  LDC.64 R14, c[0x0][0x420] ;  /* 0x00010800ff0e7b82 */ /* 0x010f220000000a00 */
[----:B-1----:R-:W-:Y:S01]  /*12f0*/  IMAD.SHL.U32 R12, R4, 0x20, RZ ;  /* 0x00000020040c7824 */ /* 0x002fe200078e00ff */
[----:B--2---:R-:W-:-:S04]  /*1300*/  IADD3 R8, P0, PT, R214, UR6, RZ ;  /* 0x00000006d6087c10 */ /* 0x004fc8000ff1e0ff */
[----:B------:R-:W-:Y:S02]  /*1310*/  IADD3 R13, P1, PT, R12, R6, RZ ;  /* 0x000000060c0d7210 */ /* 0x000fe40007f3e0ff */
[----:B------:R-:W-:Y:S01]  /*1320*/  IADD3.X R9, PT, PT, R212, UR10, RZ, P0, !PT ;  /* 0x0000000ad4097c10 */ /* 0x000fe200087fe4ff */
[----:B------:R-:W-:-:S04]  /*1330*/  IMAD.MOV.U32 R10, RZ, RZ, R213 ;  /* 0x000000ffff0a7224 */ /* 0x000fc800078e00d5 */
[----:B------:R1:W-:Y:S01]  /*1340*/  LDGSTS.E.BYPASS.LTC128B.128 [R227+0x5000], desc[UR18][R8.64] ;  /* 0x0500000008e37fae */ /* 0x0003e2000b981a12 */
[----:B------:R-:W-:-:S05]  /*1350*/  IMAD.MOV.U32 R11, RZ, RZ, R211 ;  /* 0x000000ffff0b7224 */ /* 0x000fca00078e00d3 */
[----:B------:R2:W-:Y:S01]  /*1360*/  LDGSTS.E.BYPASS.LTC128B.128 [R210], desc[UR18][R10.64] ;  /* 0x000000000ad27fae */ /* 0x0005e2000b981a12 */
[----:B----4-:R-:W-:Y:S02]  /*1370*/  IMAD.WIDE R208, R208, 0x4, R14 ;  /* 0x00000004d0d07825 */ /* 0x010fe400078e020e */
[----:B------:R-:W4:Y:S01]  /*1380*/  LDC R14, c[0x0][0x3e0] ;  /* 0x0000f800ff0e7b82 */ /* 0x000f220000000800 */
[----:B-1----:R-:W-:-:S04]  /*1390*/  IADD3 R8, P0, PT, R213, UR7, RZ ;  /* 0x00000007d5087c10 */ /* 0x002fc8000ff1e0ff */
[----:B------:R-:W-:Y:S02]  /*13a0*/  IADD3.X R9, PT, PT, R211, UR17, RZ, P0, !PT ;  /* 0x00000011d3097c10 */ /* 0x000fe400087fe4ff */
[----:B--2---:R-:W-:Y:S02]  /*13b0*/  LEA R10, P2, R6, UR4, 0x1 ;  /* 0x00000004060a7c11 */ /* 0x004fe4000f8408ff */
[----:B------:R-:W-:Y:S01]  /*13c0*/  LEA R0, P0, R4, R6, 0x6 ;  /* 0x0000000604007211 */ /* 0x000fe200078030ff */
[----:B------:R1:W-:Y:S01]  /*13d0*/  LDGSTS.E.BYPASS.LTC128B.128 [R210+0x1000], desc[UR18][R8.64] ;  /* 0x0100000008d27fae */ /* 0x0003e2000b981a12 */
[----:B------:R-:W-:Y:S02]  /*13e0*/  LEA.HI.X R11, R6, UR5, R7, 0x1, P2 ;  /* 0x00000005060b7c11 */ /* 0x000fe400090f0c07 */
[----:B------:R-:W-:-:S03]  /*13f0*/  SHF.L.U64.HI R6, R4, 0x5, R5 ;  /* 0x0000000504067819 */ /* 0x000fc60000010205 */
[----:B------:R2:W-:Y:S01]  /*1400*/  LDGSTS.E.BYPASS.LTC128B.128 [R227+0x6000], desc[UR18][R10.64] ;  /* 0x060000000ae37fae */ /* 0x0005e2000b981a12 */
[----:B-1----:R-:W-:Y:S01]  /*1410*/  LEA.HI.X R9, R4, R7, R5, 0x6, P0 ;  /* 0x0000000704097211 */ /* 0x002fe200000f3405 */
[----:B------:R-:W-:Y:S01]  /*1420*/  IMAD.X R5, R6, 0x1, R7, P1 ;  /* 0x0000000106057824 */ /* 0x000fe200008e0607 */
[C---:B------:R-:W-:Y:S02]  /*1430*/  IADD3 R12, P0, PT, R0.reuse, R12, RZ ;  /* 0x0000000c000c7210 */ /* 0x040fe40007f1e0ff */
[----:B------:R-:W-:Y:S02]  /*1440*/  LEA R4, P2, R13, UR4, 0x1 ;  /* 0x000000040d047c11 */ /* 0x000fe4000f8408ff */
[C---:B------:R-:W-:Y:S01]  /*1450*/  LEA R8, P1, R0.reuse, UR4, 0x1 ;  /* 0x0000000400087c11 */ /* 0x040fe2000f8208ff */
[----:B------:R-:W-:Y:S01]  /*1460*/  IMAD.X R7, R9, 0x1, R6, P0 ;  /* 0x0000000109077824 */ /* 0x000fe200000e0606 */
[----:B------:R-:W-:Y:S01]  /*1470*/  LEA.HI.X R5, R13, UR5, R5, 0x1, P2 ;  /* 0x000000050d057c11 */ /* 0x000fe200090f0c05 */
[----:B------:R-:W1:Y:S01]  /*1480*/  S2R R19, SR_TID.X ;  /* 0x0000000000137919 */ /* 0x000e620000002100 */
[----:B------:R-:W-:Y:S01]  /*1490*/  LEA.HI.X R9, R0, UR5, R9, 0x1, P1 ;  /* 0x0000000500097c11 */ /* 0x000fe200088f0c09 */
[----:B--2---:R-:W2:Y:S01]  /*14a0*/  LDC.64 R10, c[0x0][0x5f8] ;  /* 0x00017e00ff0a7b82 */ /* 0x004ea20000000a00 */
[C---:B------:R-:W-:Y:S01]  /*14b0*/  LEA R6, P0, R12.reuse, UR4, 0x1 ;  /* 0x000000040c067c11 */ /* 0x040fe2000f8008ff */
[----:B------:R3:W-:Y:S01]  /*14c0*/  LDGSTS.E.BYPASS.LTC128B.128 [R227+0x7000], desc[UR18][R4.64] ;  /* 0x0700000004e37fae */ /* 0x0007e2000b981a12 */
[----:B------:R-:W-:Y:S01]  /*14d0*/  SHF.R.S32.HI R0, RZ, 0x1f, R25 ;  /* 0x0000001fff007819 */ /* 0x000fe20000011419 */
[----:B------:R-:W4:Y:S01]  /*14e0*/  LDCU UR4, c[0x0][0x44c] ;  /* 0x00008980ff0477ac */ /* 0x000f220008000800 */
[----:B------:R-:W-:Y:S01]  /*14f0*/  LEA.HI.X R7, R12, UR5, R7, 0x1, P0 ;  /* 0x000000050c077c11 */ /* 0x000fe200080f0c07 */
[----:B------:R4:W-:Y:S02]  /*1500*/  LDGSTS.E.BYPASS.LTC128B.128 [R227+0x8000], desc[UR18][R8.64] ;  /* 0x0800000008e37fae */ /* 0x0009e4000b981a12 */
[----:B------:R-:W-:-:S02]  /*1510*/  IMAD R0, R0, R250, RZ ;  /* 0x000000fa00007224 */ /* 0x000fc400078e02ff */
[----:B------:R1:W-:Y:S01]  /*1520*/  LDGSTS.E.BYPASS.LTC128B.128 [R227+0x9000], desc[UR18][R6.64] ;  /* 0x0900000006e37fae */ /* 0x0003e2000b981a12 */
[----:B------:R-:W2:Y:S01]  /*1530*/  S2R R15, SR_CTAID.X ;  /* 0x00000000000f7919 */ /* 0x000ea20000002500 */
[----:B------:R-:W-:Y:S02]  /*1540*/  LOP3.LUT R220, R20, 0x1f, RZ, 0xc0, !PT ;  /* 0x0000001f14dc7812 */ /* 0x000fe400078ec0ff */
[----:B------:R-:W0:Y:S01]  /*1550*/  LDGDEPBAR ;  /* 0x00000000000079af */ /* 0x000e220000000000 */
[----:B---3--:R-:W-:Y:S01]  /*1560*/  IMAD.WIDE.U32 R4, R228, 0x4, R208 ;  /* 0x00000004e4047825 */ /* 0x008fe200078e00d0 */
[----:B----4-:R-:W3:Y:S04]  /*1570*/  LDC.64 R8, c[0x0][0x460] ;  /* 0x00011800ff087b82 */ /* 0x010ee80000000a00 */
[----:B------:R-:W5:Y:S01]  /*1580*/  LDG.E R218, desc[UR18][R4.64] ;  /* 0x0000001204da7981 */ /* 0x000f62000c1e1900 */
[----:B-1----:R-:W-:-:S03]  /*1590*/  IMAD.WIDE.U32 R6, R250, R25, RZ ;  /* 0x00000019fa067225 */ /* 0x002fc600078e00ff */
[----:B------:R-:W5:Y:S01]  /*15a0*/  LDG.E R217, desc[UR18][R4.64+0x20] ;  /* 0x0000201204d97981 */ /* 0x000f62000c1e1900 */
[----:B------:R-:W-:-:S03]  /*15b0*/  IMAD.IADD R0, R7, 0x1, R0 ;  /* 0x0000000107007824 */ /* 0x000fc600078e0200 */
[----:B------:R-:W5:Y:S01]  /*15c0*/  LDG.E R216, desc[UR18][R4.64+0x80] ;  /* 0x0000801204d87981 */ /* 0x000f62000c1e1900 */
[----:B------:R-:W-:Y:S01]  /*15d0*/  USHF.R.S32.HI UR5, URZ, 0x1f, UR4 ;  /* 0x0000001fff057899 */ /* 0x000fe20008011404 */
[----:B------:R-:W-:Y:S01]  /*15e0*/  IMAD.WIDE R12, R14, UR4, RZ ;  /* 0x000000040e0c7c25 */ /* 0x000fe2000f8e02ff */
[----:B------:R-:W-:Y:S01]  /*15f0*/  SHF.R.U32.HI R19, RZ, 0x5, R19 ;  /* 0x00000005ff137819 */ /* 0x000fe20000011613 */
[----:B------:R1:W5:Y:S01]  /*1600*/  LDG.E R215, desc[UR18][R4.64+0xa0] ;  /* 0x0000a01204d77981 */ /* 0x000362000c1e1900 */
[----:B------:R-:W-:-:S04]  /*1610*/  DEPBAR.LE SB0, 0x1 ;  /* 0x000080400000791a */ /* 0x000fc80000000000 */
[----:B------:R-:W-:Y:S01]  /*1620*/  IMAD R0, R0, R14, RZ ;  /* 0x0000000e00007224 */ /* 0x000fe200078e02ff */
[----:B------:R-:W-:Y:S01]  /*1630*/  BAR.SYNC.DEFER_BLOCKING 0x0 ;  /* 0x0000000000007b1d */ /* 0x000fe20000010000 */
[----:B------:R-:W-:Y:S02]  /*1640*/  CS2R R94, SRZ ;  /* 0x00000000005e7805 */ /* 0x000fe4000001ff00 */
[----:B------:R-:W-:Y:S02]  /*1650*/  CS2R R92, SRZ ;  /* 0x00000000005c7805 */ /* 0x000fe4000001ff00 */
[----:B------:R-:W-:Y:S02]  /*1660*/  CS2R R98, SRZ ;  /* 0x0000000000627805 */ /* 0x000fe4000001ff00 */
[----:B------:R-:W-:Y:S02]  /*1670*/  CS2R R96, SRZ ;  /* 0x0000000000607805 */ /* 0x000fe4000001ff00 */
[----:B---3--:R-:W-:-:S02]  /*1680*/  ISETP.NE.U32.AND P0, PT, R8, RZ, PT ;  /* 0x000000ff0800720c */ /* 0x008fc40003f05070 */
[----:B------:R-:W-:Y:S02]  /*1690*/  CS2R R90, SRZ ;  /* 0x00000000005a7805 */ /* 0x000fe4000001ff00 */
[----:B------:R-:W-:Y:S02]  /*16a0*/  CS2R R88, SRZ ;  /* 0x0000000000587805 */ /* 0x000fe4000001ff00 */
[----:B------:R-:W-:Y:S02]  /*16b0*/  CS2R R86, SRZ ;  /* 0x0000000000567805 */ /* 0x000fe4000001ff00 */
[----:B------:R-:W-:Y:S02]  /*16c0*/  ISETP.NE.AND.EX P0, PT, R9, RZ, PT, P0 ;  /* 0x000000ff0900720c */ /* 0x000fe40003f05300 */
        /* <DEDUP_REMOVED lines=9> */
[----:B-1----:R-:W-:Y:S02]  /*1760*/  SHF.R.S32.HI R4, RZ, 0x1f, R14 ;  /* 0x0000001fff047819 */ /* 0x002fe4000001140e */
[----:B------:R-:W-:Y:S02]  /*1770*/  CS2R R62, SRZ ;  /* 0x00000000003e7805 */ /* 0x000fe4000001ff00 */
[----:B------:R-:W-:Y:S02]  /*1780*/  CS2R R60, SRZ ;  /* 0x00000000003c7805 */ /* 0x000fe4000001ff00 */
[----:B------:R-:W-:Y:S02]  /*1790*/  CS2R R66, SRZ ;  /* 0x0000000000427805 */ /* 0x000fe4000001ff00 */
[----:B------:R-:W-:Y:S01]  /*17a0*/  CS2R R64, SRZ ;  /* 0x0000000000407805 */ /* 0x000fe2000001ff00 */
[----:B------:R-:W-:Y:S01]  /*17b0*/  IMAD R0, R4, R6, R0 ;  /* 0x0000000604007224 */ /* 0x000fe200078e0200 */
[----:B------:R1:W3:Y:S01]  /*17c0*/  LDSM.16.M88.4 R140, [R175] ;  /* 0x00000000af8c783b */ /* 0x0002e20000000200 */
[----:B------:R-:W-:Y:S01]  /*17d0*/  IMAD.WIDE.U32 R6, R6, R14, RZ ;  /* 0x0000000e06067225 */ /* 0x000fe200078e00ff */
[----:B------:R-:W-:-:S02]  /*17e0*/  CS2R R58, SRZ ;  /* 0x00000000003a7805 */ /* 0x000fc4000001ff00 */
[----:B------:R-:W-:Y:S01]  /*17f0*/  CS2R R56, SRZ ;  /* 0x0000000000387805 */ /* 0x000fe2000001ff00 */
[----:B------:R1:W4:Y:S01]  /*1800*/  LDSM.16.M88.4 R144, [R175+0x800] ;  /* 0x00080000af90783b */ /* 0x0003220000000200 */
[----:B------:R-:W-:Y:S01]  /*1810*/  IMAD R4, R252, UR4, RZ ;  /* 0x00000004fc047c24 */ /* 0x000fe2000f8e02ff */
[----:B------:R-:W-:Y:S01]  /*1820*/  CS2R R54, SRZ ;  /* 0x0000000000367805 */ /* 0x000fe2000001ff00 */
[----:B------:R-:W-:Y:S01]  /*1830*/  IMAD.IADD R0, R7, 0x1, R0 ;  /* 0x0000000107007824 */ /* 0x000fe200078e0200 */
[----:B------:R-:W-:Y:S01]  /*1840*/  SEL R7, R26, RZ, P0 ;  /* 0x000000ff1a077207 */ /* 0x000fe20000000000 */
[----:B------:R1:W1:Y:S01]  /*1850*/  LDSM.16.M88.4 R148, [R178] ;  /* 0x00000000b294783b */ /* 0x0002620000000200 */
[--C-:B------:R-:W-:Y:S01]  /*1860*/  SHF.R.S32.HI R5, RZ, 0x1f, R4.reuse ;  /* 0x0000001fff057819 */ /* 0x100fe20000011404 */
[----:B------:R-:W-:Y:S01]  /*1870*/  IMAD R0, R0, UR4, RZ ;  /* 0x0000000400007c24 */ /* 0x000fe2000f8e02ff */
[----:B------:R-:W-:Y:S01]  /*1880*/  CS2R R52, SRZ ;  /* 0x0000000000347805 */ /* 0x000fe2000001ff00 */
[----:B------:R1:W1:Y:S01]  /*1890*/  LDSM.16.M88.4 R152, [R178+0x800] ;  /* 0x00080000b298783b */ /* 0x0002620000000200 */
[----:B------:R-:W-:Y:S01]  /*18a0*/  CS2R R46, SRZ ;  /* 0x00000000002e7805 */ /* 0x000fe2000001ff00 */
[C---:B------:R-:W-:Y:S01]  /*18b0*/  IMAD.WIDE.U32 R4, R6.reuse, UR4, R4 ;  /* 0x0000000406047c25 */ /* 0x040fe2000f8e0004 */
[----:B------:R-:W-:Y:S01]  /*18c0*/  CS2R R44, SRZ ;  /* 0x00000000002c7805 */ /* 0x000fe2000001ff00 */
[----:B------:R1:W1:Y:S01]  /*18d0*/  LDSM.16.M88.4 R156, [R176] ;  /* 0x00000000b09c783b */ /* 0x0002620000000200 */
[----:B------:R-:W-:Y:S01]  /*18e0*/  CS2R R50, SRZ ;  /* 0x0000000000327805 */ /* 0x000fe2000001ff00 */
[----:B------:R-:W-:Y:S01]  /*18f0*/  IMAD R6, R6, UR5, R0 ;  /* 0x0000000506067c24 */ /* 0x000fe2000f8e0200 */
[----:B------:R-:W-:Y:S01]  /*1900*/  IADD3 R0, P0, PT, R21, R7, RZ ;  /* 0x0000000715007210 */ /* 0x000fe20007f1e0ff */
[----:B------:R1:W1:Y:S01]  /*1910*/  LDSM.16.M88.4 R160, [R176+0x800] ;  /* 0x00080000b0a0783b */ /* 0x0002620000000200 */
[----:B------:R-:W-:Y:S01]  /*1920*/  CS2R R48, SRZ ;  /* 0x0000000000307805 */ /* 0x000fe2000001ff00 */
[----:B------:R-:W-:Y:S01]  /*1930*/  IMAD.IADD R5, R5, 0x1, R6 ;  /* 0x0000000105057824 */ /* 0x000fe200078e0206 */
[----:B------:R-:W-:Y:S01]  /*1940*/  CS2R R42, SRZ ;  /* 0x00000000002a7805 */ /* 0x000fe2000001ff00 */
[----:B------:R-:W-:Y:S01]  /*1950*/  IMAD.X R6, RZ, RZ, R23, P0 ;  /* 0x000000ffff067224 */ /* 0x000fe200000e0617 */
[----:B------:R1:W1:Y:S01]  /*1960*/  LDSM.16.M88.4 R164, [R177] ;  /* 0x00000000b1a4783b */ /* 0x0002620000000200 */
[----:B------:R-:W-:Y:S01]  /*1970*/  IMAD R8, R13, R0, RZ ;  /* 0x000000000d087224 */ /* 0x000fe200078e02ff */
[----:B------:R-:W-:Y:S01]  /*1980*/  CS2R R40, SRZ ;  /* 0x0000000000287805 */ /* 0x000fe2000001ff00 */
[----:B------:R-:W-:Y:S01]  /*1990*/  IMAD R13, R14, UR4, RZ ;  /* 0x000000040e0d7c24 */ /* 0x000fe2000f8e02ff */
[----:B------:R-:W3:Y:S01]  /*19a0*/  LDCU.64 UR4, c[0x0][0x570] ;  /* 0x0000ae00ff0477ac */ /* 0x000ee20008000a00 */
[----:B------:R-:W-:Y:S01]  /*19b0*/  IMAD R8, R12, R6, R8 ;  /* 0x000000060c087224 */ /* 0x000fe200078e0208 */
[----:B------:R1:W1:Y:S01]  /*19c0*/  LDSM.16.M88.4 R168, [R177+0x800] ;  /* 0x00080000b1a8783b */ /* 0x0002620000000200 */
[----:B--2---:R-:W-:Y:S01]  /*19d0*/  IMAD.WIDE.U32 R6, R15, R10, RZ ;  /* 0x0000000a0f067225 */ /* 0x004fe200078e00ff */
[----:B------:R-:W-:-:S02]  /*19e0*/  CS2R R38, SRZ ;  /* 0x0000000000267805 */ /* 0x000fc4000001ff00 */
[----:B------:R-:W-:Y:S01]  /*19f0*/  CS2R R36, SRZ ;  /* 0x0000000000247805 */ /* 0x000fe2000001ff00 */
[----:B------:R-:W-:Y:S01]  /*1a00*/  IMAD.WIDE.U32 R4, R12, R0, R4 ;  /* 0x000000000c047225 */ /* 0x000fe200078e0004 */
[----:B------:R-:W-:-:S03]  /*1a10*/  SEL R6, R6, RZ, P5 ;  /* 0x000000ff06067207 */ /* 0x000fc60002800000 */
[----:B------:R-:W-:Y:S02]  /*1a20*/  IMAD R9, R19, R13, R220 ;  /* 0x0000000d13097224 */ /* 0x000fe400078e02dc */
[----:B------:R-:W-:Y:S02]  /*1a30*/  IMAD R0, R15, R11, R7 ;  /* 0x0000000b0f007224 */ /* 0x000fe400078e0207 */
[----:B------:R-:W-:Y:S01]  /*1a40*/  IMAD.IADD R8, R5, 0x1, R8 ;  /* 0x0000000105087824 */ /* 0x000fe200078e0208 */
[----:B------:R-:W-:Y:S01]  /*1a50*/  IADD3 R4, P1, P0, R9, R4, R6 ;  /* 0x0000000409047210 */ /* 0x000fe2000783e006 */
[----:B------:R-:W-:Y:S01]  /*1a60*/  IMAD.SHL.U32 R5, R13, 0x40, RZ ;  /* 0x000000400d057824 */ /* 0x000fe200078e00ff */
[----:B------:R-:W-:Y:S01]  /*1a70*/  SHF.R.S32.HI R6, RZ, 0x1f, R9 ;  /* 0x0000001fff067819 */ /* 0x000fe20000011409 */
[----:B------:R-:W-:Y:S01]  /*1a80*/  IMAD.IADD R7, R206, 0x1, R18 ;  /* 0x00000001ce077824 */ /* 0x000fe200078e0212 */
[----:B------:R-:W-:-:S04]  /*1a90*/  SEL R0, R0, RZ, P5 ;  /* 0x000000ff00007207 */ /* 0x000fc80002800000 */
[----:B------:R-:W-:Y:S02]  /*1aa0*/  IADD3.X R6, PT, PT, R6, R8, R0, P1, P0 ;  /* 0x0000000806067210 */ /* 0x000fe40000fe0400 */
[----:B------:R-:W-:Y:S02]  /*1ab0*/  IADD3 R0, P0, PT, R5, R4, RZ ;  /* 0x0000000405007210 */ /* 0x000fe40007f1e0ff */
[----:B------:R-:W-:Y:S01]  /*1ac0*/  IADD3 R4, PT, PT, -R7, R27, R197 ;  /* 0x0000001b07047210 */ /* 0x000fe20007ffe1c5 */
[----:B------:R-:W-:Y:S01]  /*1ad0*/  IMAD.IADD R7, R21, 0x1, R24 ;  /* 0x0000000115077824 */ /* 0x000fe200078e0218 */
[----:B------:R-:W-:Y:S02]  /*1ae0*/  LEA.HI.X.SX32 R5, R5, R6, 0x1, P0 ;  /* 0x0000000605057211 */ /* 0x000fe400000f0eff */
[----:B------:R-:W-:Y:S02]  /*1af0*/  SHF.R.S32.HI R6, RZ, 0x1f, R4 ;  /* 0x0000001fff067819 */ /* 0x000fe40000011404 */
[----:B---3--:R-:W-:-:S02]  /*1b00*/  LEA R198, P0, R0, UR4, 0x2 ;  /* 0x0000000400c67c11 */ /* 0x008fc4000f8010ff */
[----:B------:R-:W-:Y:S02]  /*1b10*/  LEA.HI R6, R6, R4, RZ, 0x6 ;  /* 0x0000000406067211 */ /* 0x000fe400078f30ff */
[----:B------:R-:W-:Y:S01]  /*1b20*/  LEA.HI.X R199, R0, UR5, R5, 0x2, P0 ;  /* 0x0000000500c77c11 */ /* 0x000fe200080f1405 */
[----:B------:R-:W-:Y:S01]  /*1b30*/  IMAD.WIDE R4, R7, 0x4, R16 ;  /* 0x0000000407047825 */ /* 0x000fe200078e0210 */
[----:B------:R-:W-:-:S04]  /*1b40*/  SHF.R.S32.HI R6, RZ, 0x6, R6 ;  /* 0x00000006ff067819 */ /* 0x000fc80000011406 */
[----:B------:R-:W-:-:S04]  /*1b50*/  VIMNMX R229, PT, PT, RZ, R6, !PT ;  /* 0x00000006ffe57248 */ /* 0x000fc80007fe0100 */
[----:B------:R-:W-:-:S13]  /*1b60*/  ISETP.GT.AND P0, PT, R205, R229, PT ;  /* 0x000000e5cd00720c */ /* 0x000fda0003f04270 */
[----:B-1--4-:R-:W-:Y:S05]  /*1b70*/  @!P0 BRA `(.L_x_629) ;  /* 0x0000003800608947 */ /* 0x012fea0003800000 */
[----:B------:R-:W1:Y:S01]  /*1b80*/  LDC.64 R224, c[0x0][0x528] ;  /* 0x00014a00ffe07b82 */ /* 0x000e620000000a00 */
[----:B------:R-:W2:Y:S01]  /*1b90*/  S2R R8, SR_TID.X ;  /* 0x0000000000087919 */ /* 0x000ea20000002100 */
[----:B------:R-:W-:Y:S01]  /*1ba0*/  IMAD R0, R250, R14, R252 ;  /* 0x0000000efa007224 */ /* 0x000fe200078e02fc */
[----:B------:R-:W3:Y:S01]  /*1bb0*/  LDCU UR5, c[0x0][0x3b0] ;  /* 0x00007600ff0577ac */ /* 0x000ee20008000800 */
[----:B------:R-:W-:Y:S01]  /*1bc0*/  IMAD.SHL.U32 R6, R20, 0x2, RZ ;  /* 0x0000000214067824 */ /* 0x000fe200078e00ff */
[----:B------:R-:W4:Y:S03]  /*1bd0*/  LDCU UR4, c[0x0][0x590] ;  /* 0x0000b200ff0477ac */ /* 0x000f260008000800 */
[----:B------:R-:W2:Y:S01]  /*1be0*/  LDC R226, c[0x0][0x44c] ;  /* 0x00011300ffe27b82 */ /* 0x000ea20000000800 */
[----:B------:R-:W-:Y:S01]  /*1bf0*/  IMAD.SHL.U32 R223, R205, 0x40, RZ ;  /* 0x00000040cddf7824 */ /* 0x000fe200078e00ff */
[----:B------:R-:W-:Y:S01]  /*1c00*/  SHF.R.U32.HI R7, RZ, 0x1, R20 ;  /* 0x00000001ff077819 */ /* 0x000fe20000011614 */
[----:B------:R-:W-:Y:S01]  /*1c10*/  IMAD.MOV.U32 R222, RZ, RZ, R4 ;  /* 0x000000ffffde7224 */ /* 0x000fe200078e0004 */
[----:B------:R-:W1:Y:S01]  /*1c20*/  LDCU UR8, c[0x0][0x3e0] ;  /* 0x00007c00ff0877ac */ /* 0x000e620008000800 */
[----:B------:R-:W-:Y:S01]  /*1c30*/  IMAD.MOV.U32 R219, RZ, RZ, R5 ;  /* 0x000000ffffdb7224 */ /* 0x000fe200078e0005 */
[----:B------:R-:W1:Y:S01]  /*1c40*/  LDCU UR11, c[0x0][0x45c] ;  /* 0x00008b80ff0b77ac */ /* 0x000e620008000800 */
[----:B------:R-:W1:Y:S02]  /*1c50*/  LDCU.U8 UR9, c[0x0][0x4f8] ;  /* 0x00009f00ff0977ac */ /* 0x000e640008000000 */
[----:B-1----:R-:W2:Y:S04]  /*1c60*/  LDG.E.64 R230, desc[UR18][R224.64+0x8] ;  /* 0x00000812e0e67981 */ /* 0x002ea8000c1e1b00 */
[----:B------:R-:W2:Y:S01]  /*1c70*/  LDG.E.64 R224, desc[UR18][R224.64] ;  /* 0x00000012e0e07981 */ /* 0x000ea2000c1e1b00 */
[----:B------:R-:W-:Y:S01]  /*1c80*/  IMAD.SHL.U32 R0, R0, 0x20, RZ ;  /* 0x0000002000007824 */ /* 0x000fe200078e00ff */
[----:B------:R-:W-:Y:S01]  /*1c90*/  LOP3.LUT R6, R6, 0x6, RZ, 0xc0, !PT ;  /* 0x0000000606067812 */ /* 0x000fe200078ec0ff */
[--C-:B------:R-:W-:Y:S01]  /*1ca0*/  IMAD.IADD R174, R179, 0x1, R173.reuse ;  /* 0x00000001b3ae7824 */ /* 0x100fe200078e02ad */
[----:B------:R-:W-:Y:S01]  /*1cb0*/  LOP3.LUT R207, R19, 0x1, RZ, 0xc0, !PT ;  /* 0x0000000113cf7812 */ /* 0x000fe200078ec0ff */
[----:B------:R-:W-:Y:S01]  /*1cc0*/  IMAD.IADD R173, R3, 0x1, R173 ;  /* 0x0000000103ad7824 */ /* 0x000fe200078e02ad */
[----:B------:R-:W-:Y:S01]  /*1cd0*/  LOP3.LUT R6, R6, 0x1e0, R7, 0xf8, !PT ;  /* 0x000001e006067812 */ /* 0x000fe200078ef807 */
[----:B---3--:R-:W-:Y:S01]  /*1ce0*/  USHF.L.U32 UR5, UR5, 0x6, URZ ;  /* 0x0000000605057899 */ /* 0x008fe200080006ff */
[----:B------:R-:W-:Y:S01]  /*1cf0*/  IADD3 R200, PT, PT, R223, R228, R206 ;  /* 0x000000e4dfc87210 */ /* 0x000fe20007ffe0ce */
[----:B------:R-:W-:Y:S01]  /*1d00*/  IMAD R207, R205, 0x4, R207 ;  /* 0x00000004cdcf7824 */ /* 0x000fe200078e02cf */
[----:B------:R-:W-:Y:S01]  /*1d10*/  IADD3 R197, PT, PT, R197, R6, RZ ;  /* 0x00000006c5c57210 */ /* 0x000fe20007ffe0ff */
[----:B----4-:R-:W-:Y:S01]  /*1d20*/  USHF.L.U32 UR4, UR4, 0x6, URZ ;  /* 0x0000000604047899 */ /* 0x010fe200080006ff */
[----:B------:R-:W-:-:S02]  /*1d30*/  IADD3 R200, PT, PT, R200, -0x1f, -R27 ;  /* 0xffffffe1c8c87810 */ /* 0x000fc40007ffe81b */
[----:B------:R-:W-:Y:S02]  /*1d40*/  MOV R95, RZ ;  /* 0x000000ff005f7202 */ /* 0x000fe40000000f00 */
[----:B--2---:R-:W-:Y:S02]  /*1d50*/  IADD3 R220, P1, P0, R0, R230, R220 ;  /* 0x000000e600dc7210 */ /* 0x004fe4000783e0dc */
[----:B------:R-:W-:Y:S02]  /*1d60*/  SHF.R.S32.HI R230, RZ, 0x1f, R0 ;  /* 0x0000001fffe67819 */ /* 0x000fe40000011400 */
[----:B------:R-:W-:Y:S02]  /*1d70*/  LEA R0, R232, R27, 0x7 ;  /* 0x0000001be8007211 */ /* 0x000fe400078e38ff */
[----:B------:R-:W-:Y:S01]  /*1d80*/  IADD3.X R230, PT, PT, R230, R231, RZ, P1, P0 ;  /* 0x000000e7e6e67210 */ /* 0x000fe20000fe04ff */
[----:B------:R-:W-:Y:S01]  /*1d90*/  IMAD.SHL.U32 R231, R13, 0x8, RZ ;  /* 0x000000080de77824 */ /* 0x000fe200078e00ff */
[----:B------:R-:W-:-:S02]  /*1da0*/  IADD3 R233, PT, PT, R0, 0x80, -R206 ;  /* 0x0000008000e97810 */ /* 0x000fc40007ffe8ce */
[----:B------:R-:W-:Y:S01]  /*1db0*/  IADD3 R207, PT, PT, R207, -0x4, RZ ;  /* 0xfffffffccfcf7810 */ /* 0x000fe20007ffe0ff */
[C---:B------:R-:W-:Y:S01]  /*1dc0*/  VIADD R248, R225.reuse, 0xbb67ae85 ;  /* 0xbb67ae85e1f87836 */ /* 0x040fe20000000000 */
[----:B------:R-:W-:Y:S01]  /*1dd0*/  SHF.R.U32.HI R251, RZ, 0x6, R8 ;  /* 0x00000006fffb7819 */ /* 0x000fe20000011608 */
[C---:B------:R-:W-:Y:S01]  /*1de0*/  VIADD R246, R225.reuse, 0x76cf5d0a ;  /* 0x76cf5d0ae1f67836 */ /* 0x040fe20000000000 */
[C---:B------:R-:W-:Y:S01]  /*1df0*/  IADD3 R249, PT, PT, R224.reuse, -0x61c88647, RZ ;  /* 0x9e3779b9e0f97810 */ /* 0x040fe20007ffe0ff */
[C---:B------:R-:W-:Y:S01]  /*1e00*/  VIADD R244, R225.reuse, 0x32370b8f ;  /* 0x32370b8fe1f47836 */ /* 0x040fe20000000000 */
[C---:B------:R-:W-:Y:S01]  /*1e10*/  IADD3 R247, PT, PT, R224.reuse, 0x3c6ef372, RZ ;  /* 0x3c6ef372e0f77810 */ /* 0x040fe20007ffe0ff */
[C---:B------:R-:W-:Y:S01]  /*1e20*/  VIADD R242, R225.reuse, 0xed9eba14 ;  /* 0xed9eba14e1f27836 */ /* 0x040fe20000000000 */
[C---:B------:R-:W-:Y:S01]  /*1e30*/  IADD3 R245, PT, PT, R224.reuse, -0x255992d5, RZ ;  /* 0xdaa66d2be0f57810 */ /* 0x040fe20007ffe0ff */
[C---:B------:R-:W-:Y:S01]  /*1e40*/  VIADD R240, R225.reuse, 0xa9066899 ;  /* 0xa9066899e1f07836 */ /* 0x040fe20000000000 */
[C---:B------:R-:W-:Y:S01]  /*1e50*/  IADD3 R243, PT, PT, R224.reuse, 0x78dde6e4, RZ ;  /* 0x78dde6e4e0f37810 */ /* 0x040fe20007ffe0ff */
[----:B------:R-:W-:Y:S01]  /*1e60*/  VIADD R238, R225, 0x646e171e ;  /* 0x646e171ee1ee7836 */ /* 0x000fe20000000000 */
[----:B------:R-:W-:Y:S01]  /*1e70*/  IADD3 R241, PT, PT, R224, 0x1715609d, RZ ;  /* 0x1715609de0f17810 */ /* 0x000fe20007ffe0ff */
[----:B------:R-:W-:Y:S01]  /*1e80*/  IMAD.WIDE.U32 R220, R220, -0x2daee0ad, RZ ;  /* 0xd2511f53dcdc7825 */ /* 0x000fe200078e00ff */
[----:B------:R-:W-:-:S07]  /*1e90*/  IADD3 R239, PT, PT, R224, -0x4ab325aa, RZ ;  /* 0xb54cda56e0ef7810 */ /* 0x000fce0007ffe0ff */
.L_x_632:
[----:B------:R-:W0:Y:S01]  /*1ea0*/  LDGDEPBAR ;  /* 0x00000000000079af */ /* 0x000e220000000000 */
[--C-:B------:R-:W-:Y:S01]  /*1eb0*/  IMAD.IADD R112, R180, 0x1, R174.reuse ;  /* 0x00000001b4707824 */ /* 0x100fe200078e02ae */
[----:B-----5:R-:W-:Y:S01]  /*1ec0*/  FSETP.NEU.FTZ.AND P2, PT, R218, -INF , PT ;  /* 0xff800000da00780b */ /* 0x020fe20003f5d000 */
[----:B------:R-:W-:Y:S01]  /*1ed0*/  IMAD.IADD R0, R181, 0x1, R174 ;  /* 0x00000001b5007824 */ /* 0x000fe200078e02ae */
[----:B------:R-:W-:Y:S01]  /*1ee0*/  FSETP.NEU.FTZ.AND P6, PT, R216, -INF , PT ;  /* 0xff800000d800780b */ /* 0x000fe20003fdd000 */
[----:B------:R-:W-:Y:S01]  /*1ef0*/  VIADD R223, R223, 0xffffffc0 ;  /* 0xffffffc0dfdf7836 */ /* 0x000fe20000000000 */
[----:B------:R-:W-:Y:S01]  /*1f00*/  FSETP.NEU.FTZ.AND P0, PT, R217, -INF , PT ;  /* 0xff800000d900780b */ /* 0x000fe20003f1d000 */
[----:B------:R-:W-:Y:S01]  /*1f10*/  VIADD R205, R205, 0xffffffff ;  /* 0xffffffffcdcd7836 */ /* 0x000fe20000000000 */
[----:B------:R-:W-:Y:S02]  /*1f20*/  FSETP.NEU.FTZ.AND P1, PT, R215, -INF , PT ;  /* 0xff800000d700780b */ /* 0x000fe40003f3d000 */
[----:B------:R-:W-:Y:S01]  /*1f30*/  ISETP.GE.AND P3, PT, R223, R233, PT ;  /* 0x000000e9df00720c */ /* 0x000fe20003f66270 */
[----:B------:R-:W-:Y:S04]  /*1f40*/  DEPBAR.LE SB0, 0x0 ;  /* 0x000080000000791a */ /* 0x000fe80000000000 */
[----:B------:R-:W-:Y:S06]  /*1f50*/  BAR.SYNC.DEFER_BLOCKING 0x0 ;  /* 0x0000000000007b1d */ /* 0x000fec0000010000 */
        /* <DEDUP_REMOVED lines=11> */
[----:B------:R-:W-:Y:S01]  /*2010*/  LDSM.16.M88.4 R120, [R176+-0x4000] ;  /* 0xffc00000b078783b */ /* 0x000fe20000000200 */
[C---:B------:R-:W-:Y:S07]  /*2020*/  HMMA.16816.F32 R16, R32.reuse, R18, RZ ;  /* 0x000000122010723c */ /* 0x040fee00000018ff */
[----:B------:R-:W-:Y:S01]  /*2030*/  LDSM.16.M88.4 R124, [R0+0x1000] ;  /* 0x00100000007c783b */ /* 0x000fe20000000200 */
[-C--:B---3--:R-:W-:Y:S07]  /*2040*/  HMMA.16816.F32 R20, R32, R100.reuse, RZ ;  /* 0x000000642014723c */ /* 0x088fee00000018ff */
[----:B------:R-:W-:Y:S01]  /*2050*/  LDSM.16.M88.4 R128, [R176+-0x3800] ;  /* 0xffc80000b080783b */ /* 0x000fe20000000200 */
[C---:B------:R-:W-:Y:S07]  /*2060*/  HMMA.16816.F32 R24, R28.reuse, R100, RZ ;  /* 0x000000641c18723c */ /* 0x040fee00000018ff */
[----:B------:R-:W-:Y:S01]  /*2070*/  LDSM.16.M88.4 R136, [R177+-0x4000] ;  /* 0xffc00000b188783b */ /* 0x000fe20000000200 */
[-C--:B------:R-:W-:Y:S08]  /*2080*/  HMMA.16816.F32 R28, R28, R102.reuse, RZ ;  /* 0x000000661c1c723c */ /* 0x080ff000000018ff */
[----:B------:R-:W-:Y:S01]  /*2090*/  HMMA.16816.F32 R32, R32, R102, RZ ;  /* 0x000000662020723c */ /* 0x000fe200000018ff */
[----:B------:R3:W2:Y:S07]  /*20a0*/  LDSM.16.M88.4 R100, [R0] ;  /* 0x000000000064783b */ /* 0x0006ae0000000200 */
[-C--:B----4-:R-:W-:Y:S08]  /*20b0*/  HMMA.16816.F32 R4, R104, R108.reuse, R4 ;  /* 0x0000006c6804723c */ /* 0x090ff00000001804 */
[C---:B-1----:R-:W-:Y:S08]  /*20c0*/  HMMA.16816.F32 R8, R112.reuse, R108, R8 ;  /* 0x0000006c7008723c */ /* 0x042ff00000001808 */
[-C--:B------:R-:W-:Y:S03]  /*20d0*/  HMMA.16816.F32 R12, R112, R110.reuse, R12 ;  /* 0x0000006e700c723c */ /* 0x080fe6000000180c */
[----:B---3--:R-:W-:Y:S05]  /*20e0*/  IMAD.IADD R0, R180, 0x1, R0 ;  /* 0x00000001b4007824 */ /* 0x008fea00078e0200 */
[C---:B------:R-:W-:Y:S01]  /*20f0*/  HMMA.16816.F32 R16, R104.reuse, R110, R16 ;  /* 0x0000006e6810723c */ /* 0x040fe20000001810 */
[----:B------:R-:W1:Y:S07]  /*2100*/  LDSM.16.M88.4 R132, [R0] ;  /* 0x000000000084783b */ /* 0x000e6e0000000200 */
[-C--:B--2---:R-:W-:Y:S01]  /*2110*/  HMMA.16816.F32 R20, R104, R116.reuse, R20 ;  /* 0x000000746814723c */ /* 0x084fe20000001814 */
[----:B------:R2:W3:Y:S07]  /*2120*/  LDSM.16.M88.4 R108, [R0+0x1000] ;  /* 0x00100000006c783b */ /* 0x0004ee0000000200 */
[C---:B------:R-:W-:Y:S04]  /*2130*/  HMMA.16816.F32 R24, R112.reuse, R116, R24 ;  /* 0x000000747018723c */ /* 0x040fe80000001818 */
[C---:B------:R-:W-:Y:S02]  /*2140*/  @!P3 VIADD R117, R197.reuse, 0x9 ;  /* 0x00000009c575b836 */ /* 0x040fe40000000000 */
[----:B------:R-:W-:Y:S02]  /*2150*/  @!P3 VIADD R116, R197, 0x10 ;  /* 0x00000010c574b836 */ /* 0x000fe40000000000 */
[-C--:B------:R-:W-:Y:S03]  /*2160*/  HMMA.16816.F32 R28, R112, R118.reuse, R28 ;  /* 0x00000076701c723c */ /* 0x080fe6000000181c */
[C-C-:B------:R-:W-:Y:S01]  /*2170*/  @!P3 VIADDMNMX R114, R200.reuse, 0xffffffe0, R206.reuse, PT ;  /* 0xffffffe0c872b846 */ /* 0x140fe200038001ce */
[----:B------:R-:W-:Y:S01]  /*2180*/  FMUL.FTZ R115, R215, 1.4426950216293334961 ;  /* 0x3fb8aa3bd7737820 */ /* 0x000fe20000410000 */
[C-C-:B------:R-:W-:Y:S02]  /*2190*/  @!P3 VIADDMNMX R113, R200.reuse, 0xffffffe8, R206.reuse, PT ;  /* 0xffffffe8c871b846 */ /* 0x140fe400038001ce */
[C---:B------:R-:W-:Y:S01]  /*21a0*/  @!P3 VIADDMNMX R112, R200.reuse, 0x8, R206, PT ;  /* 0x00000008c870b846 */ /* 0x040fe200038001ce */
[----:B------:R-:W-:Y:S04]  /*21b0*/  HMMA.16816.F32 R32, R104, R118, R32 ;  /* 0x000000766820723c */ /* 0x000fe80000001820 */
[----:B------:R-:W-:Y:S01]  /*21c0*/  @!P3 VIMNMX R107, PT, PT, R200, R206, PT ;  /* 0x000000cec86bb248 */ /* 0x000fe20003fe0100 */
[----:B------:R-:W-:Y:S01]  /*21d0*/  FMUL.FTZ R106, R218, 1.4426950216293334961 ;  /* 0x3fb8aa3bda6a7820 */ /* 0x000fe20000410000 */
[----:B------:R-:W-:Y:S01]  /*21e0*/  FMUL.FTZ R104, R216, 1.4426950216293334961 ;  /* 0x3fb8aa3bd8687820 */ /* 0x000fe20000410000 */
[----:B--2---:R-:W-:Y:S01]  /*21f0*/  @!P3 VIADD R0, R197, 0x1 ;  /* 0x00000001c500b836 */ /* 0x004fe20000000000 */
[-C--:B------:R-:W-:Y:S05]  /*2200*/  HMMA.16816.F32 R4, R100, R120.reuse, R4 ;  /* 0x000000786404723c */ /* 0x080fea0000001804 */
[----:B------:R-:W-:Y:S01]  /*2210*/  FSEL R106, R106, RZ, P2 ;  /* 0x000000ff6a6a7208 */ /* 0x000fe20001000000 */
[----:B------:R-:W-:Y:S01]  /*2220*/  FMUL.FTZ R105, R217, 1.4426950216293334961 ;  /* 0x3fb8aa3bd9697820 */ /* 0x000fe20000410000 */
[-C--:B------:R-:W-:Y:S01]  /*2230*/  @!P3 ISETP.GE.AND P2, PT, R0, R114.reuse, PT ;  /* 0x000000720000b20c */ /* 0x080fe20003f46270 */
[C---:B------:R-:W-:Y:S04]  /*2240*/  HMMA.16816.F32 R8, R124.reuse, R120, R8 ;  /* 0x000000787c08723c */ /* 0x040fe80000001808 */
[----:B------:R-:W-:Y:S02]  /*2250*/  FSEL R104, R104, RZ, P6 ;  /* 0x000000ff68687208 */ /* 0x000fe40003000000 */
[----:B------:R-:W-:Y:S02]  /*2260*/  FSEL R105, R105, RZ, P0 ;  /* 0x000000ff69697208 */ /* 0x000fe40000000000 */
[----:B------:R-:W-:Y:S01]  /*2270*/  @!P3 ISETP.GE.AND P6, PT, R197, R114, PT ;  /* 0x00000072c500b20c */ /* 0x000fe20003fc6270 */
[-C--:B------:R-:W-:Y:S03]  /*2280*/  HMMA.16816.F32 R12, R124, R122.reuse, R12 ;  /* 0x0000007a7c0c723c */ /* 0x080fe6000000180c */
[C---:B------:R-:W-:Y:S02]  /*2290*/  @!P3 ISETP.GE.AND P0, PT, R0.reuse, R113, PT ;  /* 0x000000710000b20c */ /* 0x040fe40003f06270 */
[C---:B------:R-:W-:Y:S02]  /*22a0*/  @!P3 ISETP.GE.AND P5, PT, R0.reuse, R107, PT ;  /* 0x0000006b0000b20c */ /* 0x040fe40003fa6270 */
[-C--:B------:R-:W-:Y:S01]  /*22b0*/  @!P3 ISETP.GE.AND P4, PT, R0, R112.reuse, PT ;  /* 0x000000700000b20c */ /* 0x080fe20003f86270 */
[C---:B------:R-:W-:Y:S04]  /*22c0*/  HMMA.16816.F32 R16, R100.reuse, R122, R16 ;  /* 0x0000007a6410723c */ /* 0x040fe80000001810 */
[----:B------:R-:W-:Y:S01]  /*22d0*/  FSEL R0, R115, RZ, P1 ;  /* 0x000000ff73007208 */ /* 0x000fe20000800000 */
[C---:B------:R-:W-:Y:S01]  /*22e0*/  @!P3 VIADD R115, R197.reuse, 0x8 ;  /* 0x00000008c573b836 */ /* 0x040fe20000000000 */
[----:B------:R-:W-:Y:S02]  /*22f0*/  @!P3 ISETP.GE.AND P1, PT, R197, R113, PT ;  /* 0x00000071c500b20c */ /* 0x000fe40003f26270 */
[-C--:B------:R-:W-:Y:S08]  /*2300*/  HMMA.16816.F32 R20, R100, R128.reuse, R20 ;  /* 0x000000806414723c */ /* 0x080ff00000001814 */
[C---:B------:R-:W-:Y:S08]  /*2310*/  HMMA.16816.F32 R24, R124.reuse, R128, R24 ;  /* 0x000000807c18723c */ /* 0x040ff00000001818 */
[-C--:B------:R-:W-:Y:S08]  /*2320*/  HMMA.16816.F32 R28, R124, R130.reuse, R28 ;  /* 0x000000827c1c723c */ /* 0x080ff0000000181c */
[----:B------:R-:W-:Y:S01]  /*2330*/  HMMA.16816.F32 R32, R100, R130, R32 ;  /* 0x000000826420723c */ /* 0x000fe20000001820 */
[----:B------:R-:W2:Y:S07]  /*2340*/  LDSM.16.M88.4 R100, [R177+-0x3800] ;  /* 0xffc80000b164783b */ /* 0x000eae0000000200 */
[-C--:B-1----:R-:W-:Y:S08]  /*2350*/  HMMA.16816.F32 R4, R132, R136.reuse, R4 ;  /* 0x000000888404723c */ /* 0x082ff00000001804 */
[C---:B---3--:R-:W-:Y:S08]  /*2360*/  HMMA.16816.F32 R8, R108.reuse, R136, R8 ;  /* 0x000000886c08723c */ /* 0x048ff00000001808 */
[-C--:B------:R-:W-:Y:S03]  /*2370*/  HMMA.16816.F32 R12, R108, R138.reuse, R12 ;  /* 0x0000008a6c0c723c */ /* 0x080fe6000000180c */
[----:B------:R-:W-:Y:S02]  /*2380*/  @!P3 FSEL R5, R5, -INF , !P2 ;  /* 0xff8000000505b808 */ /* 0x000fe40005000000 */
[----:B------:R-:W-:Y:S02]  /*2390*/  @!P3 FSEL R4, R4, -INF , !P6 ;  /* 0xff8000000404b808 */ /* 0x000fe40007000000 */
[----:B------:R-:W-:Y:S01]  /*23a0*/  @!P3 FSEL R6, R6, -INF , !P1 ;  /* 0xff8000000606b808 */ /* 0x000fe20004800000 */
[C---:B------:R-:W-:Y:S04]  /*23b0*/  HMMA.16816.F32 R16, R132.reuse, R138, R16 ;  /* 0x0000008a8410723c */ /* 0x040fe80000001810 */
[-C--:B------:R-:W-:Y:S01]  /*23c0*/  @!P3 ISETP.GE.AND P6, PT, R197, R107.reuse, PT ;  /* 0x0000006bc500b20c */ /* 0x080fe20003fc6270 */
[--C-:B------:R-:W-:Y:S01]  /*23d0*/  FFMA.FTZ R5, R5, UR11, -R106.reuse ;  /* 0x0000000b05057c23 */ /* 0x100fe2000801086a */
[-C--:B------:R-:W-:Y:S01]  /*23e0*/  @!P3 ISETP.GE.AND P2, PT, R197, R112.reuse, PT ;  /* 0x00000070c500b20c */ /* 0x080fe20003f46270 */
[----:B------:R-:W-:Y:S01]  /*23f0*/  FFMA.FTZ R4, R4, UR11, -R106 ;  /* 0x0000000b04047c23 */ /* 0x000fe2000801086a */
[----:B------:R-:W-:Y:S01]  /*2400*/  @!P3 FSEL R7, R7, -INF , !P0 ;  /* 0xff8000000707b808 */ /* 0x000fe20004000000 */
[-C--:B--2---:R-:W-:Y:S01]  /*2410*/  HMMA.16816.F32 R20, R132, R100.reuse, R20 ;  /* 0x000000648414723c */ /* 0x084fe20000001814 */
[----:B------:R1:W-:Y:S02]  /*2420*/  MUFU.EX2 R137, R5 ;  /* 0x0000000500897308 */ /* 0x0003e40000000800 */
[----:B------:R-:W-:Y:S01]  /*2430*/  @!P3 FSEL R8, R8, -INF , !P6 ;  /* 0xff8000000808b808 */ /* 0x000fe20007000000 */
[--C-:B------:R-:W-:Y:S01]  /*2440*/  FFMA.FTZ R6, R6, UR11, -R105.reuse ;  /* 0x0000000b06067c23 */ /* 0x100fe20008010869 */
[----:B------:R-:W-:Y:S01]  /*2450*/  @!P3 FSEL R9, R9, -INF , !P5 ;  /* 0xff8000000909b808 */ /* 0x000fe20006800000 */
[--C-:B------:R-:W-:Y:S01]  /*2460*/  FFMA.FTZ R190, R7, UR11, -R105.reuse ;  /* 0x0000000b07be7c23 */ /* 0x100fe20008010869 */
[C---:B------:R-:W-:Y:S01]  /*2470*/  @!P3 ISETP.GE.AND P1, PT, R115.reuse, R107, PT ;  /* 0x0000006b7300b20c */ /* 0x040fe20003f26270 */
[C---:B------:R-:W-:Y:S03]  /*2480*/  HMMA.16816.F32 R24, R108.reuse, R100, R24 ;  /* 0x000000646c18723c */ /* 0x040fe60000001818 */
[----:B------:R2:W3:Y:S01]  /*2490*/  MUFU.EX2 R139, R4 ;  /* 0x00000004008b7308 */ /* 0x0004e20000000800 */
[C---:B------:R-:W-:Y:S01]  /*24a0*/  @!P3 ISETP.GE.AND P0, PT, R115.reuse, R112, PT ;  /* 0x000000707300b20c */ /* 0x040fe20003f06270 */
[--C-:B------:R-:W-:Y:S01]  /*24b0*/  FFMA.FTZ R8, R8, UR11, -R104.reuse ;  /* 0x0000000b08087c23 */ /* 0x100fe20008010868 */
[----:B------:R-:W-:Y:S01]  /*24c0*/  @!P3 ISETP.GE.AND P6, PT, R115, R114, PT ;  /* 0x000000727300b20c */ /* 0x000fe20003fc6270 */
[----:B------:R-:W-:Y:S01]  /*24d0*/  FFMA.FTZ R9, R9, UR11, -R104 ;  /* 0x0000000b09097c23 */ /* 0x000fe20008010868 */
[----:B------:R-:W-:Y:S05]  /*24e0*/  @!P3 ISETP.GE.AND P5, PT, R115, R113, PT ;  /* 0x000000717300b20c */ /* 0x000fea0003fa6270 */
[----:B------:R4:W3:Y:S01]  /*24f0*/  MUFU.EX2 R136, R6 ;  /* 0x0000000600887308 */ /* 0x0008e20000000800 */
[----:B------:R-:W-:Y:S01]  /*2500*/  @!P3 FSEL R10, R10, -INF , !P2 ;  /* 0xff8000000a0ab808 */ /* 0x000fe20005000000 */
[-C--:B------:R-:W-:Y:S03]  /*2510*/  HMMA.16816.F32 R28, R108, R102.reuse, R28 ;  /* 0x000000666c1c723c */ /* 0x080fe6000000181c */
[----:B------:R-:W-:Y:S01]  /*2520*/  @!P3 ISETP.GE.AND P2, PT, R117, R107, PT ;  /* 0x0000006b7500b20c */ /* 0x000fe20003f46270 */
[----:B------:R-:W-:Y:S01]  /*2530*/  @!P3 VIADD R115, R197, 0x11 ;  /* 0x00000011c573b836 */ /* 0x000fe20000000000 */
[----:B------:R-:W-:Y:S01]  /*2540*/  @!P3 FSEL R11, R11, -INF , !P4 ;  /* 0xff8000000b0bb808 */ /* 0x000fe20006000000 */
[--C-:B------:R-:W-:Y:S01]  /*2550*/  FFMA.FTZ R10, R10, UR11, -R0.reuse ;  /* 0x0000000b0a0a7c23 */ /* 0x100fe20008010800 */
[----:B------:R-:W-:Y:S01]  /*2560*/  @!P3 ISETP.GE.AND P4, PT, R117, R112, PT ;  /* 0x000000707500b20c */ /* 0x000fe20003f86270 */
[----:B------:R-:W-:Y:S01]  /*2570*/  HMMA.16816.F32 R32, R132, R102, R32 ;  /* 0x000000668420723c */ /* 0x000fe20000001820 */
[----:B------:R-:W-:Y:S03]  /*2580*/  MUFU.EX2 R190, R190 ;  /* 0x000000be00be7308 */ /* 0x000fe60000000800 */
[----:B------:R-:W-:Y:S01]  /*2590*/  @!P3 FSEL R12, R12, -INF , !P1 ;  /* 0xff8000000c0cb808 */ /* 0x000fe20004800000 */
[----:B------:R-:W-:Y:S01]  /*25a0*/  FFMA.FTZ R11, R11, UR11, -R0 ;  /* 0x0000000b0b0b7c23 */ /* 0x000fe20008010800 */
[----:B------:R-:W-:Y:S01]  /*25b0*/  @!P3 FSEL R13, R13, -INF , !P2 ;  /* 0xff8000000d0db808 */ /* 0x000fe20005000000 */
[----:B------:R-:W-:Y:S01]  /*25c0*/  @!P3 VIADD R100, R197, 0x18 ;  /* 0x00000018c564b836 */ /* 0x000fe20000000000 */
[----:B------:R-:W-:Y:S01]  /*25d0*/  @!P3 FSEL R14, R14, -INF , !P0 ;  /* 0xff8000000e0eb808 */ /* 0x000fe20004000000 */
[--C-:B------:R-:W-:Y:S01]  /*25e0*/  FFMA.FTZ R12, R12, UR11, -R104.reuse ;  /* 0x0000000b0c0c7c23 */ /* 0x100fe20008010868 */
[----:B------:R-:W-:Y:S01]  /*25f0*/  @!P3 FSEL R18, R18, -INF , !P5 ;  /* 0xff8000001212b808 */ /* 0x000fe20006800000 */
[----:B------:R-:W-:Y:S01]  /*2600*/  FFMA.FTZ R13, R13, UR11, -R104 ;  /* 0x0000000b0d0d7c23 */ /* 0x000fe20008010868 */
[CC--:B------:R-:W-:Y:S01]  /*2610*/  @!P3 ISETP.GE.AND P1, PT, R117.reuse, R114.reuse, PT ;  /* 0x000000727500b20c */ /* 0x0c0fe20003f26270 */
[--C-:B------:R-:W-:Y:S01]  /*2620*/  FFMA.FTZ R14, R14, UR11, -R0.reuse ;  /* 0x0000000b0e0e7c23 */ /* 0x100fe20008010800 */
[-C--:B------:R-:W-:Y:S01]  /*2630*/  @!P3 ISETP.GE.AND P2, PT, R117, R113.reuse, PT ;  /* 0x000000717500b20c */ /* 0x080fe20003f46270 */
[--C-:B------:R-:W-:Y:S01]  /*2640*/  FFMA.FTZ R18, R18, UR11, -R105.reuse ;  /* 0x0000000b12127c23 */ /* 0x100fe20008010869 */
[CC--:B------:R-:W-:Y:S01]  /*2650*/  @!P3 ISETP.GE.AND P0, PT, R116.reuse, R114.reuse, PT ;  /* 0x000000727400b20c */ /* 0x0c0fe20003f06270 */
[----:B------:R3:W-:Y:S01]  /*2660*/  MUFU.EX2 R195, R8 ;  /* 0x0000000800c37308 */ /* 0x0007e20000000800 */
[----:B------:R-:W-:Y:S01]  /*2670*/  @!P3 ISETP.GE.AND P5, PT, R115, R114, PT ;  /* 0x000000727300b20c */ /* 0x000fe20003fa6270 */
[----:B------:R-:W-:Y:S01]  /*2680*/  IMAD.WIDE.U32 R108, R207, -0x326172a9, RZ ;  /* 0xcd9e8d57cf6c7825 */ /* 0x000fe200078e00ff */
[----:B------:R-:W-:Y:S02]  /*2690*/  @!P3 FSEL R15, R15, -INF , !P4 ;  /* 0xff8000000f0fb808 */ /* 0x000fe40006000000 */
[-C--:B------:R-:W-:Y:S01]  /*26a0*/  @!P3 ISETP.GE.AND P4, PT, R116, R113.reuse, PT ;  /* 0x000000717400b20c */ /* 0x080fe20003f86270 */
[----:B------:R-:W-:Y:S01]  /*26b0*/  @!P3 VIADD R101, R197, 0x19 ;  /* 0x00000019c565b836 */ /* 0x000fe20000000000 */
[----:B------:R-:W-:Y:S01]  /*26c0*/  @!P3 FSEL R17, R17, -INF , !P1 ;  /* 0xff8000001111b808 */ /* 0x000fe20004800000 */
[----:B------:R-:W-:Y:S01]  /*26d0*/  FFMA.FTZ R15, R15, UR11, -R0 ;  /* 0x0000000b0f0f7c23 */ /* 0x000fe20008010800 */
[----:B------:R-:W-:Y:S01]  /*26e0*/  @!P3 FSEL R19, R19, -INF , !P2 ;  /* 0xff8000001313b808 */ /* 0x000fe20005000000 */
[----:B------:R-:W-:Y:S01]  /*26f0*/  MUFU.EX2 R196, R10 ;  /* 0x0000000a00c47308 */ /* 0x000fe20000000800 */
[----:B------:R-:W-:Y:S01]  /*2700*/  @!P3 FSEL R20, R20, -INF , !P0 ;  /* 0xff8000001414b808 */ /* 0x000fe20004000000 */
[--C-:B------:R-:W-:Y:S01]  /*2710*/  FFMA.FTZ R17, R17, UR11, -R106.reuse ;  /* 0x0000000b11117c23 */ /* 0x100fe2000801086a */
[----:B------:R-:W-:Y:S01]  /*2720*/  @!P3 FSEL R21, R21, -INF , !P5 ;  /* 0xff8000001515b808 */ /* 0x000fe20006800000 */
[----:B------:R-:W-:Y:S01]  /*2730*/  FFMA.FTZ R19, R19, UR11, -R105 ;  /* 0x0000000b13137c23 */ /* 0x000fe20008010869 */
[-C--:B------:R-:W-:Y:S01]  /*2740*/  @!P3 ISETP.GE.AND P1, PT, R116, R112.reuse, PT ;  /* 0x000000707400b20c */ /* 0x080fe20003f26270 */
[--C-:B------:R-:W-:Y:S01]  /*2750*/  FFMA.FTZ R20, R20, UR11, -R106.reuse ;  /* 0x0000000b14147c23 */ /* 0x100fe2000801086a */
[----:B------:R-:W-:Y:S01]  /*2760*/  @!P3 ISETP.GE.AND P2, PT, R115, R113, PT ;  /* 0x000000717300b20c */ /* 0x000fe20003f46270 */
[--C-:B------:R-:W-:Y:S01]  /*2770*/  FFMA.FTZ R21, R21, UR11, -R106.reuse ;  /* 0x0000000b15157c23 */ /* 0x100fe2000801086a */
[CC--:B------:R-:W-:Y:S01]  /*2780*/  @!P3 ISETP.GE.AND P0, PT, R115.reuse, R107.reuse, PT ;  /* 0x0000006b7300b20c */ /* 0x0c0fe20003f06270 */
[----:B------:R3:W3:Y:S01]  /*2790*/  MUFU.EX2 R193, R9 ;  /* 0x0000000900c17308 */ /* 0x0006e20000000800 */
[----:B------:R-:W-:Y:S01]  /*27a0*/  @!P3 ISETP.GE.AND P5, PT, R115, R112, PT ;  /* 0x000000707300b20c */ /* 0x000fe20003fa6270 */
[----:B-1----:R-:W-:Y:S01]  /*27b0*/  VIADD R5, R207, 0x2 ;  /* 0x00000002cf057836 */ /* 0x002fe20000000000 */
[----:B------:R-:W-:Y:S01]  /*27c0*/  LOP3.LUT R115, R230, R224, R109, 0x96, !PT ;  /* 0x000000e0e6737212 */ /* 0x000fe200078e966d */
[----:B--2---:R-:W-:Y:S01]  /*27d0*/  IMAD R4, R232, 0x4, R251 ;  /* 0x00000004e8047824 */ /* 0x004fe200078e02fb */
[----:B------:R-:W-:Y:S01]  /*27e0*/  @!P3 FSEL R16, R16, -INF , !P6 ;  /* 0xff8000001010b808 */ /* 0x000fe20007000000 */
[----:B----4-:R-:W-:Y:S01]  /*27f0*/  IMAD.WIDE.U32 R6, R5, -0x326172a9, RZ ;  /* 0xcd9e8d5705067825 */ /* 0x010fe200078e00ff */
[----:B------:R-:W-:Y:S03]  /*2800*/  @!P3 FSEL R22, R22, -INF , !P4 ;  /* 0xff8000001616b808 */ /* 0x000fe60006000000 */
[----:B------:R-:W-:Y:S01]  /*2810*/  MUFU.EX2 R138, R13 ;  /* 0x0000000d008a7308 */ /* 0x000fe20000000800 */
[-C--:B------:R-:W-:Y:S01]  /*2820*/  @!P3 ISETP.GE.AND P6, PT, R116, R107.reuse, PT ;  /* 0x0000006b7400b20c */ /* 0x080fe20003fc6270 */
[----:B------:R-:W-:Y:S01]  /*2830*/  FFMA.FTZ R16, R16, UR11, -R106 ;  /* 0x0000000b10107c23 */ /* 0x000fe2000801086a */
[-C--:B------:R-:W-:Y:S01]  /*2840*/  @!P3 ISETP.GE.AND P4, PT, R100, R107.reuse, PT ;  /* 0x0000006b6400b20c */ /* 0x080fe20003f86270 */
[----:B------:R-:W-:Y:S01]  /*2850*/  FFMA.FTZ R22, R22, UR11, -R105 ;  /* 0x0000000b16167c23 */ /* 0x000fe20008010869 */
[----:B------:R-:W-:Y:S02]  /*2860*/  @!P3 FSEL R26, R26, -INF , !P1 ;  /* 0xff8000001a1ab808 */ /* 0x000fe40004800000 */
[----:B------:R-:W-:Y:S03]  /*2870*/  @!P3 FSEL R27, R27, -INF , !P5 ;  /* 0xff8000001b1bb808 */ /* 0x000fe60006800000 */
[----:B------:R1:W2:Y:S01]  /*2880*/  MUFU.EX2 R189, R12 ;  /* 0x0000000c00bd7308 */ /* 0x0002a20000000800 */
[-C--:B------:R-:W-:Y:S01]  /*2890*/  @!P3 ISETP.GE.AND P1, PT, R100, R114.reuse, PT ;  /* 0x000000726400b20c */ /* 0x080fe20003f26270 */
[--C-:B------:R-:W-:Y:S01]  /*28a0*/  FFMA.FTZ R26, R26, UR11, -R0.reuse ;  /* 0x0000000b1a1a7c23 */ /* 0x100fe20008010800 */
[----:B------:R-:W-:Y:S01]  /*28b0*/  @!P3 ISETP.GE.AND P5, PT, R101, R114, PT ;  /* 0x000000726500b20c */ /* 0x000fe20003fa6270 */
[----:B------:R-:W-:Y:S01]  /*28c0*/  IMAD.WIDE.U32 R114, R115, -0x2daee0ad, RZ ;  /* 0xd2511f5373727825 */ /* 0x000fe200078e00ff */
[----:B------:R-:W-:Y:S02]  /*28d0*/  LOP3.LUT R4, R225, R4, R221, 0x96, !PT ;  /* 0x00000004e1047212 */ /* 0x000fe400078e96dd */
[----:B------:R-:W-:Y:S01]  /*28e0*/  @!P3 FSEL R23, R23, -INF , !P2 ;  /* 0xff8000001717b808 */ /* 0x000fe20005000000 */
[----:B------:R-:W-:Y:S01]  /*28f0*/  FFMA.FTZ R27, R27, UR11, -R0 ;  /* 0x0000000b1b1b7c23 */ /* 0x000fe20008010800 */
[----:B------:R-:W-:Y:S01]  /*2900*/  @!P3 FSEL R24, R24, -INF , !P6 ;  /* 0xff8000001818b808 */ /* 0x000fe20007000000 */
[----:B------:R4:W-:Y:S01]  /*2910*/  MUFU.EX2 R194, R11 ;  /* 0x0000000b00c27308 */ /* 0x0009e20000000800 */
[----:B------:R-:W-:Y:S01]  /*2920*/  @!P3 FSEL R28, R28, -INF , !P4 ;  /* 0xff8000001c1cb808 */ /* 0x000fe20006000000 */
[----:B------:R-:W-:Y:S01]  /*2930*/  FFMA.FTZ R23, R23, UR11, -R105 ;  /* 0x0000000b17177c23 */ /* 0x000fe20008010869 */
[----:B------:R-:W-:Y:S01]  /*2940*/  @!P3 ISETP.GE.AND P2, PT, R101, R107, PT ;  /* 0x0000006b6500b20c */ /* 0x000fe20003f46270 */
[--C-:B------:R-:W-:Y:S01]  /*2950*/  FFMA.FTZ R24, R24, UR11, -R104.reuse ;  /* 0x0000000b18187c23 */ /* 0x100fe20008010868 */
[----:B------:R-:W-:Y:S01]  /*2960*/  @!P3 ISETP.GE.AND P6, PT, R100, R112, PT ;  /* 0x000000706400b20c */ /* 0x000fe20003fc6270 */
[--C-:B------:R-:W-:Y:S01]  /*2970*/  FFMA.FTZ R28, R28, UR11, -R104.reuse ;  /* 0x0000000b1c1c7c23 */ /* 0x100fe20008010868 */
[-C--:B------:R-:W-:Y:S03]  /*2980*/  @!P3 ISETP.GE.AND P4, PT, R100, R113.reuse, PT ;  /* 0x000000716400b20c */ /* 0x080fe60003f86270 */
[----:B------:R-:W-:Y:S01]  /*2990*/  MUFU.EX2 R192, R15 ;  /* 0x0000000f00c07308 */ /* 0x000fe20000000800 */
[----:B------:R-:W-:Y:S01]  /*29a0*/  LOP3.LUT R100, R230, R224, R7, 0x96, !PT ;  /* 0x000000e0e6647212 */ /* 0x000fe200078e9607 */
[----:B------:R-:W-:Y:S01]  /*29b0*/  IMAD.WIDE.U32 R4, R4, -0x326172a9, RZ ;  /* 0xcd9e8d5704047825 */ /* 0x000fe200078e00ff */
[----:B------:R-:W-:Y:S02]  /*29c0*/  LOP3.LUT R116, R248, R220, R115, 0x96, !PT ;  /* 0x000000dcf8747212 */ /* 0x000fe400078e9673 */
[----:B------:R-:W-:Y:S02]  /*29d0*/  @!P3 FSEL R25, R25, -INF , !P0 ;  /* 0xff8000001919b808 */ /* 0x000fe40004000000 */
[----:B------:R-:W-:Y:S03]  /*29e0*/  @!P3 FSEL R29, R29, -INF , !P2 ;  /* 0xff8000001d1db808 */ /* 0x000fe60005000000 */
[----:B------:R-:W-:Y:S01]  /*29f0*/  MUFU.EX2 R121, R28 ;  /* 0x0000001c00797308 */ /* 0x000fe20000000800 */
[C---:B------:R-:W-:Y:S01]  /*2a00*/  @!P3 ISETP.GE.AND P0, PT, R101.reuse, R112, PT ;  /* 0x000000706500b20c */ /* 0x040fe20003f06270 */
[----:B------:R-:W-:Y:S01]  /*2a10*/  IMAD.WIDE.U32 R116, R116, -0x326172a9, RZ ;  /* 0xcd9e8d5774747825 */ /* 0x000fe200078e00ff */
[----:B------:R-:W-:Y:S02]  /*2a20*/  @!P3 ISETP.GE.AND P2, PT, R101, R113, PT ;  /* 0x000000716500b20c */ /* 0x000fe40003f46270 */
[C-C-:B------:R-:W-:Y:S01]  /*2a30*/  LOP3.LUT R7, R249.reuse, R108, R5.reuse, 0x96, !PT ;  /* 0x0000006cf9077212 */ /* 0x140fe200078e9605 */
[----:B------:R-:W-:Y:S01]  /*2a40*/  IMAD.WIDE.U32 R100, R100, -0x2daee0ad, RZ ;  /* 0xd2511f5364647825 */ /* 0x000fe200078e00ff */
[----:B------:R-:W-:Y:S03]  /*2a50*/  LOP3.LUT R110, R249, R6, R5, 0x96, !PT ;  /* 0x00000006f96e7212 */ /* 0x000fe600078e9605 */
[----:B------:R-:W-:Y:S01]  /*2a60*/  MUFU.EX2 R127, R26 ;  /* 0x0000001a007f7308 */ /* 0x000fe20000000800 */
[----:B------:R-:W-:Y:S01]  /*2a70*/  LOP3.LUT R118, R247, R4, R117, 0x96, !PT ;  /* 0x00000004f7767212 */ /* 0x000fe200078e9675 */
[----:B------:R-:W-:Y:S01]  /*2a80*/  FFMA.FTZ R25, R25, UR11, -R104 ;  /* 0x0000000b19197c23 */ /* 0x000fe20008010868 */
[----:B------:R-:W-:Y:S01]  /*2a90*/  LOP3.LUT R108, R248, R220, R101, 0x96, !PT ;  /* 0x000000dcf86c7212 */ /* 0x000fe200078e9665 */
[----:B------:R-:W-:Y:S01]  /*2aa0*/  IMAD.WIDE.U32 R6, R7, -0x2daee0ad, RZ ;  /* 0xd2511f5307067825 */ /* 0x000fe200078e00ff */
[----:B------:R-:W-:Y:S02]  /*2ab0*/  @!P3 FSEL R31, R31, -INF , !P0 ;  /* 0xff8000001f1fb808 */ /* 0x000fe40004000000 */
[----:B------:R-:W-:Y:S01]  /*2ac0*/  @!P3 FSEL R33, R33, -INF , !P5 ;  /* 0xff8000002121b808 */ /* 0x000fe20006800000 */
[----:B------:R-:W-:Y:S01]  /*2ad0*/  IMAD.WIDE.U32 R108, R108, -0x326172a9, RZ ;  /* 0xcd9e8d576c6c7825 */ /* 0x000fe200078e00ff */
[----:B------:R-:W-:Y:S01]  /*2ae0*/  LOP3.LUT R5, R246, R114, R7, 0x96, !PT ;  /* 0x00000072f6057212 */ /* 0x000fe200078e9607 */
[----:B------:R2:W2:Y:S01]  /*2af0*/  MUFU.EX2 R191, R14 ;  /* 0x0000000e00bf7308 */ /* 0x0004a20000000800 */
[----:B------:R-:W-:Y:S01]  /*2b00*/  @!P3 FSEL R30, R30, -INF , !P6 ;  /* 0xff8000001e1eb808 */ /* 0x000fe20007000000 */
[----:B------:R-:W-:Y:S01]  /*2b10*/  IMAD.WIDE.U32 R110, R110, -0x2daee0ad, RZ ;  /* 0xd2511f536e6e7825 */ /* 0x000fe200078e00ff */
[----:B---3--:R-:W-:Y:S02]  /*2b20*/  LOP3.LUT R8, R247, R4, R109, 0x96, !PT ;  /* 0x00000004f7087212 */ /* 0x008fe400078e966d */
[----:B------:R-:W-:Y:S01]  /*2b30*/  @!P3 FSEL R32, R32, -INF , !P1 ;  /* 0xff8000002020b808 */ /* 0x000fe20004800000 */
[----:B------:R-:W-:Y:S01]  /*2b40*/  IMAD.WIDE.U32 R118, R118, -0x2daee0ad, RZ ;  /* 0xd2511f5376767825 */ /* 0x000fe200078e00ff */
[----:B------:R-:W-:Y:S03]  /*2b50*/  LOP3.LUT R7, R246, R100, R111, 0x96, !PT ;  /* 0x00000064f6077212 */ /* 0x000fe600078e966f */
[----:B------:R-:W-:Y:S01]  /*2b60*/  MUFU.EX2 R125, R25 ;  /* 0x00000019007d7308 */ /* 0x000fe20000000800 */
[----:B------:R-:W-:Y:S01]  /*2b70*/  @!P3 FSEL R34, R34, -INF , !P4 ;  /* 0xff8000002222b808 */ /* 0x000fe20006000000 */
[--C-:B------:R-:W-:Y:S01]  /*2b80*/  FFMA.FTZ R32, R32, UR11, -R106.reuse ;  /* 0x0000000b20207c23 */ /* 0x100fe2000801086a */
[----:B------:R-:W-:Y:S01]  /*2b90*/  LOP3.LUT R112, R244, R6, R119, 0x96, !PT ;  /* 0x00000006f4707212 */ /* 0x000fe200078e9677 */
[----:B------:R-:W-:Y:S01]  /*2ba0*/  IMAD.WIDE.U32 R4, R5, -0x326172a9, RZ ;  /* 0xcd9e8d5705047825 */ /* 0x000fe200078e00ff */
[----:B------:R-:W-:Y:S03]  /*2bb0*/  @!P3 FSEL R35, R35, -INF , !P2 ;  /* 0xff8000002323b808 */ /* 0x000fe60005000000 */
[----:B------:R-:W-:Y:S01]  /*2bc0*/  FFMA.FTZ R106, R33, UR11, -R106 ;  /* 0x0000000b216a7c23 */ /* 0x000fe2000801086a */
[----:B------:R-:W-:Y:S01]  /*2bd0*/  IMAD.WIDE.U32 R8, R8, -0x2daee0ad, RZ ;  /* 0xd2511f5308087825 */ /* 0x000fe200078e00ff */
[----:B------:R-:W-:Y:S01]  /*2be0*/  LOP3.LUT R5, R245, R116, R5, 0x96, !PT ;  /* 0x00000074f5057212 */ /* 0x000fe200078e9605 */
[----:B------:R-:W-:Y:S02]  /*2bf0*/  MUFU.EX2 R115, R32 ;  /* 0x0000002000737308 */ /* 0x000fe40000000800 */
[--C-:B------:R-:W-:Y:S01]  /*2c00*/  FFMA.FTZ R30, R30, UR11, -R0.reuse ;  /* 0x0000000b1e1e7c23 */ /* 0x100fe20008010800 */
[----:B------:R-:W-:Y:S01]  /*2c10*/  IMAD.WIDE.U32 R6, R7, -0x326172a9, RZ ;  /* 0xcd9e8d5707067825 */ /* 0x000fe200078e00ff */
[----:B------:R-:W-:Y:S03]  /*2c20*/  LOP3.LUT R100, R244, R110, R9, 0x96, !PT ;  /* 0x0000006ef4647212 */ /* 0x000fe600078e9609 */
[----:B------:R-:W-:Y:S01]  /*2c30*/  FFMA.FTZ R0, R31, UR11, -R0 ;  /* 0x0000000b1f007c23 */ /* 0x000fe20008010800 */
[----:B------:R-:W-:Y:S01]  /*2c40*/  IMAD.WIDE.U32 R112, R112, -0x326172a9, RZ ;  /* 0xcd9e8d5770707825 */ /* 0x000fe200078e00ff */
[----:B------:R-:W-:Y:S01]  /*2c50*/  LOP3.LUT R108, R245, R108, R7, 0x96, !PT ;  /* 0x0000006cf56c7212 */ /* 0x000fe200078e9607 */
[----:B------:R-:W-:Y:S02]  /*2c60*/  MUFU.EX2 R114, R106 ;  /* 0x0000006a00727308 */ /* 0x000fe40000000800 */
[--C-:B------:R-:W-:Y:S01]  /*2c70*/  FFMA.FTZ R34, R34, UR11, -R105.reuse ;  /* 0x0000000b22227c23 */ /* 0x100fe20008010869 */
[----:B------:R-:W-:Y:S01]  /*2c80*/  FFMA.FTZ R105, R35, UR11, -R105 ;  /* 0x0000000b23697c23 */ /* 0x000fe20008010869 */
[----:B------:R-:W-:Y:S01]  /*2c90*/  LOP3.LUT R110, R243, R4, R113, 0x96, !PT ;  /* 0x00000004f36e7212 */ /* 0x000fe200078e9671 */
[----:B------:R-:W-:Y:S04]  /*2ca0*/  IMAD.WIDE.U32 R4, R5, -0x2daee0ad, RZ ;  /* 0xd2511f5305047825 */ /* 0x000fe800078e00ff */
[----:B------:R-:W-:Y:S01]  /*2cb0*/  FFMA.FTZ R104, R29, UR11, -R104 ;  /* 0x0000000b1d687c23 */ /* 0x000fe20008010868 */
[----:B------:R-:W-:Y:S01]  /*2cc0*/  IMAD.WIDE.U32 R108, R108, -0x2daee0ad, RZ ;  /* 0xd2511f536c6c7825 */ /* 0x000fe200078e00ff */
[----:B------:R-:W-:Y:S01]  /*2cd0*/  LOP3.LUT R5, R242, R118, R5, 0x96, !PT ;  /* 0x00000076f2057212 */ /* 0x000fe200078e9605 */
[----:B------:R3:W-:Y:S02]  /*2ce0*/  MUFU.EX2 R131, R16 ;  /* 0x0000001000837308 */ /* 0x0007e40000000800 */
[----:B------:R-:W-:Y:S01]  /*2cf0*/  IMAD.WIDE.U32 R110, R110, -0x2daee0ad, RZ ;  /* 0xd2511f536e6e7825 */ /* 0x000fe200078e00ff */
[----:B-1----:R-:W-:Y:S03]  /*2d00*/  LOP3.LUT R12, R242, R8, R109, 0x96, !PT ;  /* 0x00000008f20c7212 */ /* 0x002fe600078e966d */
[----:B------:R-:W-:Y:S01]  /*2d10*/  IMAD.WIDE.U32 R100, R100, -0x326172a9, RZ ;  /* 0xcd9e8d5764647825 */ /* 0x000fe200078e00ff */
[----:B------:R-:W-:Y:S03]  /*2d20*/  LOP3.LUT R8, R240, R4, R111, 0x96, !PT ;  /* 0x00000004f0087212 */ /* 0x000fe600078e966f */
[----:B------:R-:W1:Y:S01]  /*2d30*/  MUFU.EX2 R130, R17 ;  /* 0x0000001100827308 */ /* 0x000e620000000800 */
[----:B------:R-:W-:Y:S01]  /*2d40*/  IMAD.WIDE.U32 R4, R5, -0x326172a9, RZ ;  /* 0xcd9e8d5705047825 */ /* 0x000fe200078e00ff */
[----:B------:R-:W-:Y:S03]  /*2d50*/  LOP3.LUT R10, R243, R6, R101, 0x96, !PT ;  /* 0x00000006f30a7212 */ /* 0x000fe600078e9665 */
[----:B------:R-:W-:Y:S01]  /*2d60*/  IMAD.WIDE.U32 R12, R12, -0x326172a9, RZ ;  /* 0xcd9e8d570c0c7825 */ /* 0x000fe200078e00ff */
[C---:B------:R-:W-:Y:S04]  /*2d70*/  LOP3.LUT R6, R241.reuse, R112, R5, 0x96, !PT ;  /* 0x00000070f1067212 */ /* 0x040fe800078e9605 */
[----:B------:R-:W1:Y:S01]  /*2d80*/  MUFU.EX2 R129, R18 ;  /* 0x0000001200817308 */ /* 0x000e620000000800 */
[----:B----4-:R-:W-:Y:S01]  /*2d90*/  IMAD.WIDE.U32 R10, R10, -0x2daee0ad, RZ ;  /* 0xd2511f530a0a7825 */ /* 0x010fe200078e00ff */
[----:B------:R-:W-:Y:S03]  /*2da0*/  LOP3.LUT R5, R241, R100, R13, 0x96, !PT ;  /* 0x00000064f1057212 */ /* 0x000fe600078e960d */
[----:B------:R-:W-:Y:S01]  /*2db0*/  IMAD.WIDE.U32 R8, R8, -0x326172a9, RZ ;  /* 0xcd9e8d5708087825 */ /* 0x000fe200078e00ff */
[----:B------:R-:W-:Y:S04]  /*2dc0*/  LOP3.LUT R108, R240, R108, R11, 0x96, !PT ;  /* 0x0000006cf06c7212 */ /* 0x000fe800078e960b */
[----:B------:R-:W4:Y:S01]  /*2dd0*/  MUFU.EX2 R120, R20 ;  /* 0x0000001400787308 */ /* 0x000f220000000800 */
[----:B------:R-:W-:Y:S01]  /*2de0*/  IMAD.WIDE.U32 R6, R6, -0x2daee0ad, RZ ;  /* 0xd2511f5306067825 */ /* 0x000fe200078e00ff */
[C---:B------:R-:W-:Y:S02]  /*2df0*/  PRMT R101, R8.reuse, 0x7771, RZ ;  /* 0x0000777108657816 */ /* 0x040fe400000000ff */
[C---:B------:R-:W-:Y:S02]  /*2e00*/  PRMT R107, R8.reuse, 0x7772, RZ ;  /* 0x00007772086b7816 */ /* 0x040fe400000000ff */
[C---:B------:R-:W-:Y:S04]  /*2e10*/  PRMT R100, R8.reuse, 0x7773, RZ ;  /* 0x0000777308647816 */ /* 0x040fe800000000ff */
[----:B------:R-:W4:Y:S01]  /*2e20*/  MUFU.EX2 R128, R19 ;  /* 0x0000001300807308 */ /* 0x000f220000000800 */
[----:B------:R-:W-:Y:S01]  /*2e30*/  LOP3.LUT R9, R239, R4, R9, 0x96, !PT ;  /* 0x00000004ef097212 */ /* 0x000fe200078e9609 */
[----:B------:R-:W-:Y:S01]  /*2e40*/  IMAD.WIDE.U32 R4, R5, -0x2daee0ad, RZ ;  /* 0xd2511f5305047825 */ /* 0x000fe200078e00ff */
[----:B--2---:R-:W-:Y:S02]  /*2e50*/  PRMT R14, R8, 0x7770, RZ ;  /* 0x00007770080e7816 */ /* 0x004fe400000000ff */
[C---:B------:R-:W-:Y:S02]  /*2e60*/  PRMT R111, R6.reuse, 0x7773, RZ ;  /* 0x00007773066f7816 */ /* 0x040fe400000000ff */
[----:B------:R-:W-:Y:S03]  /*2e70*/  PRMT R113, R6, 0x7771, RZ ;  /* 0x0000777106717816 */ /* 0x000fe600000000ff */
[----:B------:R-:W-:Y:S01]  /*2e80*/  MUFU.EX2 R119, R21 ;  /* 0x0000001500777308 */ /* 0x000fe20000000800 */
[----:B------:R-:W-:Y:S02]  /*2e90*/  LOP3.LUT R8, R238, R110, R7, 0x96, !PT ;  /* 0x0000006eee087212 */ /* 0x000fe400078e9607 */
[C---:B------:R-:W-:Y:S02]  /*2ea0*/  PRMT R15, R6.reuse, 0x7770, RZ ;  /* 0x00007770060f7816 */ /* 0x040fe400000000ff */
[----:B------:R-:W-:Y:S01]  /*2eb0*/  PRMT R112, R6, 0x7772, RZ ;  /* 0x0000777206707816 */ /* 0x000fe200000000ff */
[----:B------:R-:W-:Y:S01]  /*2ec0*/  IMAD.WIDE.U32 R6, R108, -0x326172a9, RZ ;  /* 0xcd9e8d576c067825 */ /* 0x000fe200078e00ff */
[C---:B------:R-:W-:Y:S03]  /*2ed0*/  PRMT R108, R4.reuse, 0x7771, RZ ;  /* 0x00007771046c7816 */ /* 0x040fe600000000ff */
[----:B------:R-:W-:Y:S01]  /*2ee0*/  MUFU.EX2 R123, R22 ;  /* 0x00000016007b7308 */ /* 0x000fe20000000800 */
[C---:B------:R-:W-:Y:S02]  /*2ef0*/  PRMT R109, R4.reuse, 0x7772, RZ ;  /* 0x00007772046d7816 */ /* 0x040fe400000000ff */
[C---:B------:R-:W-:Y:S02]  /*2f00*/  PRMT R110, R4.reuse, 0x7770, RZ ;  /* 0x00007770046e7816 */ /* 0x040fe400000000ff */
[----:B---3--:R-:W-:Y:S02]  /*2f10*/  PRMT R16, R4, 0x7773, RZ ;  /* 0x0000777304107816 */ /* 0x008fe400000000ff */
[----:B------:R-:W-:Y:S03]  /*2f20*/  LOP3.LUT R5, R238, R10, R5, 0x96, !PT ;  /* 0x0000000aee057212 */ /* 0x000fe600078e9605 */
[----:B------:R-:W2:Y:S01]  /*2f30*/  MUFU.EX2 R122, R23 ;  /* 0x00000017007a7308 */ /* 0x000ea20000000800 */
[----:B------:R-:W-:Y:S02]  /*2f40*/  LOP3.LUT R4, R239, R12, R7, 0x96, !PT ;  /* 0x0000000cef047212 */ /* 0x000fe400078e9607 */
[C---:B------:R-:W-:Y:S02]  /*2f50*/  PRMT R10, R6.reuse, 0x7770, RZ ;  /* 0x00007770060a7816 */ /* 0x040fe400000000ff */
[C---:B------:R-:W-:Y:S02]  /*2f60*/  PRMT R13, R6.reuse, 0x7771, RZ ;  /* 0x00007771060d7816 */ /* 0x040fe400000000ff */
[C---:B------:R-:W-:Y:S03]  /*2f70*/  PRMT R12, R6.reuse, 0x7772, RZ ;  /* 0x00007772060c7816 */ /* 0x040fe600000000ff */
[----:B------:R-:W3:Y:S01]  /*2f80*/  MUFU.EX2 R126, R24 ;  /* 0x00000018007e7308 */ /* 0x000ee20000000800 */
[----:B------:R-:W-:Y:S02]  /*2f90*/  PRMT R11, R6, 0x7773, RZ ;  /* 0x00007773060b7816 */ /* 0x000fe400000000ff */
[C---:B------:R-:W-:Y:S02]  /*2fa0*/  LOP3.LUT R6, R9.reuse, 0xff, RZ, 0xc0, !PT ;  /* 0x000000ff09067812 */ /* 0x040fe400078ec0ff */
[----:B------:R-:W-:Y:S02]  /*2fb0*/  SHF.R.U32.HI R7, RZ, 0x18, R9 ;  /* 0x00000018ff077819 */ /* 0x000fe40000011609 */
[----:B------:R-:W-:Y:S03]  /*2fc0*/  ISETP.LE.U32.AND P0, PT, R6, UR9, PT ;  /* 0x0000000906007c0c */ /* 0x000fe6000bf03070 */
[----:B------:R-:W-:Y:S01]  /*2fd0*/  MUFU.EX2 R116, R34 ;  /* 0x0000002200747308 */ /* 0x000fe20000000800 */
[C---:B------:R-:W-:Y:S02]  /*2fe0*/  PRMT R6, R9.reuse, 0x7632, R6 ;  /* 0x0000763209067816 */ /* 0x040fe40000000006 */
[----:B------:R-:W-:Y:S02]  /*2ff0*/  LOP3.LUT R9, R9, 0xffff, RZ, 0xc0, !PT ;  /* 0x0000ffff09097812 */ /* 0x000fe400078ec0ff */
[----:B------:R-:W-:Y:S02]  /*3000*/  LOP3.LUT R6, R6, 0xff, RZ, 0xc0, !PT ;  /* 0x000000ff06067812 */ /* 0x000fe400078ec0ff */
[----:B------:R-:W-:Y:S03]  /*3010*/  SHF.R.U32.HI R9, RZ, 0x8, R9 ;  /* 0x00000008ff097819 */ /* 0x000fe60000011609 */
[----:B------:R-:W-:Y:S01]  /*3020*/  MUFU.EX2 R124, R27 ;  /* 0x0000001b007c7308 */ /* 0x000fe20000000800 */
[----:B------:R-:W-:Y:S02]  /*3030*/  ISETP.LE.U32.AND P5, PT, R6, UR9, PT ;  /* 0x0000000906007c0c */ /* 0x000fe4000bfa3070 */
[----:B------:R-:W-:Y:S01]  /*3040*/  LOP3.LUT R6, R4, 0xffff, RZ, 0xc0, !PT ;  /* 0x0000ffff04067812 */ /* 0x000fe200078ec0ff */
[----:B------:R-:W-:Y:S01]  /*3050*/  @!P0 FADD.FTZ R139, -R139, -RZ ;  /* 0x800000ff8b8b8221 */ /* 0x000fe20000010100 */
[----:B------:R-:W-:Y:S02]  /*3060*/  LOP3.LUT R9, R9, 0xffff, RZ, 0xc0, !PT ;  /* 0x0000ffff09097812 */ /* 0x000fe400078ec0ff */
[----:B------:R-:W-:Y:S03]  /*3070*/  SHF.R.U32.HI R6, RZ, 0x8, R6 ;  /* 0x00000008ff067819 */ /* 0x000fe60000011606 */
[----:B------:R-:W-:Y:S01]  /*3080*/  MUFU.EX2 R118, R104 ;  /* 0x0000006800767308 */ /* 0x000fe20000000800 */
[----:B------:R-:W-:Y:S02]  /*3090*/  ISETP.LE.U32.AND P4, PT, R9, UR9, PT ;  /* 0x0000000909007c0c */ /* 0x000fe4000bf83070 */
[----:B------:R-:W-:Y:S02]  /*30a0*/  LOP3.LUT R6, R6, 0xffff, RZ, 0xc0, !PT ;  /* 0x0000ffff06067812 */ /* 0x000fe400078ec0ff */
[----:B------:R-:W-:Y:S01]  /*30b0*/  PRMT R9, R4, 0x7632, R9 ;  /* 0x0000763204097816 */ /* 0x000fe20000000009 */
[----:B------:R-:W-:Y:S01]  /*30c0*/  @!P5 FADD.FTZ R136, -R136, -RZ ;  /* 0x800000ff8888d221 */ /* 0x000fe20000010100 */
[----:B------:R-:W-:Y:S03]  /*30d0*/  ISETP.LE.U32.AND P3, PT, R6, UR9, PT ;  /* 0x0000000906007c0c */ /* 0x000fe6000bf63070 */
[----:B------:R-:W-:Y:S01]  /*30e0*/  MUFU.EX2 R117, R30 ;  /* 0x0000001e00757308 */ /* 0x000fe20000000800 */
[----:B------:R-:W-:Y:S02]  /*30f0*/  ISETP.LE.U32.AND P1, PT, R7, UR9, PT ;  /* 0x0000000907007c0c */ /* 0x000fe4000bf23070 */
[----:B------:R-:W-:Y:S02]  /*3100*/  ISETP.LE.U32.AND P5, PT, R10, UR9, PT ;  /* 0x000000090a007c0c */ /* 0x000fe4000bfa3070 */
[----:B------:R-:W-:Y:S01]  /*3110*/  LOP3.LUT R6, R9, 0xff, RZ, 0xc0, !PT ;  /* 0x000000ff09067812 */ /* 0x000fe200078ec0ff */
[----:B------:R-:W-:Y:S01]  /*3120*/  @!P4 FADD.FTZ R137, -R137, -RZ ;  /* 0x800000ff8989c221 */ /* 0x000fe20000010100 */
[----:B------:R-:W-:Y:S02]  /*3130*/  LOP3.LUT R7, R4, 0xff, RZ, 0xc0, !PT ;  /* 0x000000ff04077812 */ /* 0x000fe400078ec0ff */
[----:B------:R-:W-:Y:S02]  /*3140*/  SHF.R.U32.HI R4, RZ, 0x18, R4 ;  /* 0x00000018ff047819 */ /* 0x000fe40000011604 */
[----:B------:R-:W-:Y:S01]  /*3150*/  ISETP.LE.U32.AND P0, PT, R6, UR9, PT ;  /* 0x0000000906007c0c */ /* 0x000fe2000bf03070 */
[----:B------:R-:W-:Y:S01]  /*3160*/  @!P3 FADD.FTZ R193, -R193, -RZ ;  /* 0x800000ffc1c1b221 */ /* 0x000fe20000010100 */
[----:B------:R-:W-:Y:S01]  /*3170*/  ISETP.GT.U32.AND P3, PT, R12, UR9, PT ;  /* 0x000000090c007c0c */ /* 0x000fe2000bf64070 */
[----:B------:R-:W-:Y:S01]  /*3180*/  @!P1 FADD.FTZ R190, -R190, -RZ ;  /* 0x800000ffbebe9221 */ /* 0x000fe20000010100 */
[----:B------:R-:W-:Y:S01]  /*3190*/  ISETP.LE.U32.AND P4, PT, R4, UR9, PT ;  /* 0x0000000904007c0c */ /* 0x000fe2000bf83070 */
[----:B------:R-:W-:Y:S01]  /*31a0*/  @!P5 FADD.FTZ R189, -R189, -RZ ;  /* 0x800000ffbdbdd221 */ /* 0x000fe20000010100 */
[----:B------:R-:W-:Y:S02]  /*31b0*/  LOP3.LUT R4, R8, 0xff, RZ, 0xc0, !PT ;  /* 0x000000ff08047812 */ /* 0x000fe400078ec0ff */
[----:B------:R-:W-:Y:S02]  /*31c0*/  ISETP.GT.U32.AND P1, PT, R101, UR9, PT ;  /* 0x0000000965007c0c */ /* 0x000fe4000bf24070 */
[----:B------:R-:W-:Y:S02]  /*31d0*/  ISETP.GT.U32.AND P5, PT, R11, UR9, PT ;  /* 0x000000090b007c0c */ /* 0x000fe4000bfa4070 */
[----:B------:R-:W-:Y:S01]  /*31e0*/  SHF.R.U32.HI R6, RZ, 0x18, R8 ;  /* 0x00000018ff067819 */ /* 0x000fe20000011608 */
[----:B------:R-:W-:Y:S01]  /*31f0*/  @!P0 FADD.FTZ R196, -R196, -RZ ;  /* 0x800000ffc4c48221 */ /* 0x000fe20000010100 */
[----:B------:R-:W-:Y:S01]  /*3200*/  ISETP.GT.U32.AND P0, PT, R107, UR9, PT ;  /* 0x000000096b007c0c */ /* 0x000fe2000bf04070 */
[----:B------:R-:W-:Y:S01]  /*3210*/  @P3 FADD.FTZ R191, -R191, -RZ ;  /* 0x800000ffbfbf3221 */ /* 0x000fe20000010100 */
[----:B------:R-:W-:Y:S01]  /*3220*/  ISETP.LE.U32.AND P3, PT, R4, UR9, PT ;  /* 0x0000000904007c0c */ /* 0x000fe2000bf63070 */
[----:B------:R-:W-:Y:S01]  /*3230*/  @!P4 FADD.FTZ R194, -R194, -RZ ;  /* 0x800000ffc2c2c221 */ /* 0x000fe20000010100 */
[----:B------:R-:W-:Y:S02]  /*3240*/  LOP3.LUT R4, R8, 0xffff, RZ, 0xc0, !PT ;  /* 0x0000ffff08047812 */ /* 0x000fe400078ec0ff */
[----:B------:R-:W-:Y:S01]  /*3250*/  ISETP.GT.U32.AND P4, PT, R100, UR9, PT ;  /* 0x0000000964007c0c */ /* 0x000fe2000bf84070 */
[----:B-1----:R-:W-:Y:S01]  /*3260*/  @P1 FADD.FTZ R130, -R130, -RZ ;  /* 0x800000ff82821221 */ /* 0x002fe20000010100 */
[----:B------:R-:W-:Y:S01]  /*3270*/  SHF.R.U32.HI R4, RZ, 0x8, R4 ;  /* 0x00000008ff047819 */ /* 0x000fe20000011604 */
[----:B------:R-:W-:Y:S01]  /*3280*/  @P5 FADD.FTZ R192, -R192, -RZ ;  /* 0x800000ffc0c05221 */ /* 0x000fe20000010100 */
[----:B------:R-:W-:Y:S02]  /*3290*/  ISETP.LE.U32.AND P5, PT, R6, UR9, PT ;  /* 0x0000000906007c0c */ /* 0x000fe4000bfa3070 */
[----:B------:R-:W-:Y:S01]  /*32a0*/  LOP3.LUT R4, R4, 0xffff, RZ, 0xc0, !PT ;  /* 0x0000ffff04047812 */ /* 0x000fe200078ec0ff */
[----:B------:R-:W-:Y:S01]  /*32b0*/  @P0 FADD.FTZ R129, -R129, -RZ ;  /* 0x800000ff81810221 */ /* 0x000fe20000010100 */
[C---:B------:R-:W-:Y:S01]  /*32c0*/  LOP3.LUT R6, R5.reuse, 0xff, RZ, 0xc0, !PT ;  /* 0x000000ff05067812 */ /* 0x040fe200078ec0ff */
[----:B----4-:R-:W-:Y:S01]  /*32d0*/  @!P3 FADD.FTZ R120, -R120, -RZ ;  /* 0x800000ff7878b221 */ /* 0x010fe20000010100 */
[----:B------:R-:W-:Y:S02]  /*32e0*/  ISETP.LE.U32.AND P1, PT, R4, UR9, PT ;  /* 0x0000000904007c0c */ /* 0x000fe4000bf23070 */
[----:B------:R-:W-:Y:S01]  /*32f0*/  LOP3.LUT R4, R5, 0xffff, RZ, 0xc0, !PT ;  /* 0x0000ffff05047812 */ /* 0x000fe200078ec0ff */
[----:B------:R-:W-:Y:S01]  /*3300*/  @P4 FADD.FTZ R128, -R128, -RZ ;  /* 0x800000ff80804221 */ /* 0x000fe20000010100 */
[----:B------:R-:W-:Y:S02]  /*3310*/  ISETP.LE.U32.AND P2, PT, R7, UR9, PT ;  /* 0x0000000907007c0c */ /* 0x000fe4000bf43070 */
[----:B------:R-:W-:Y:S01]  /*3320*/  PRMT R7, R5, 0x7632, R7 ;  /* 0x0000763205077816 */ /* 0x000fe20000000007 */
[----:B--2---:R-:W-:Y:S01]  /*3330*/  @!P5 FADD.FTZ R122, -R122, -RZ ;  /* 0x800000ff7a7ad221 */ /* 0x004fe20000010100 */
[----:B------:R-:W-:Y:S02]  /*3340*/  SHF.R.U32.HI R4, RZ, 0x8, R4 ;  /* 0x00000008ff047819 */ /* 0x000fe40000011604 */
[----:B------:R-:W-:Y:S02]  /*3350*/  ISETP.LE.U32.AND P0, PT, R6, UR9, PT ;  /* 0x0000000906007c0c */ /* 0x000fe4000bf03070 */
[----:B------:R-:W-:Y:S01]  /*3360*/  LOP3.LUT R6, R7, 0xff, RZ, 0xc0, !PT ;  /* 0x000000ff07067812 */ /* 0x000fe200078ec0ff */
[----:B------:R-:W-:Y:S01]  /*3370*/  @!P1 FADD.FTZ R119, -R119, -RZ ;  /* 0x800000ff77779221 */ /* 0x000fe20000010100 */
[----:B------:R-:W-:Y:S02]  /*3380*/  LOP3.LUT R4, R4, 0xffff, RZ, 0xc0, !PT ;  /* 0x0000ffff04047812 */ /* 0x000fe400078ec0ff */
[----:B------:R-:W-:Y:S01]  /*3390*/  ISETP.LE.U32.AND P3, PT, R6, UR9, PT ;  /* 0x0000000906007c0c */ /* 0x000fe2000bf63070 */
[----:B------:R-:W-:Y:S01]  /*33a0*/  @!P2 FADD.FTZ R195, -R195, -RZ ;  /* 0x800000ffc3c3a221 */ /* 0x000fe20000010100 */
[----:B------:R-:W-:Y:S02]  /*33b0*/  ISETP.LE.U32.AND P4, PT, R4, UR9, PT ;  /* 0x0000000904007c0c */ /* 0x000fe4000bf83070 */
[----:B------:R-:W-:Y:S02]  /*33c0*/  SHF.R.U32.HI R6, RZ, 0x18, R5 ;  /* 0x00000018ff067819 */ /* 0x000fe40000011605 */
[----:B------:R-:W-:Y:S01]  /*33d0*/  F2FP.RELU.F16.F32.PACK_AB R5, R137, R139 ;  /* 0x0000008b8905723e */ /* 0x000fe200000008ff */
[----:B---3--:R-:W-:Y:S01]  /*33e0*/  @!P0 FADD.FTZ R126, -R126, -RZ ;  /* 0x800000ff7e7e8221 */ /* 0x008fe20000010100 */
[----:B------:R-:W-:Y:S02]  /*33f0*/  F2FP.RELU.F16.F32.PACK_AB R4, R190, R136 ;  /* 0x00000088be04723e */ /* 0x000fe400000008ff */
[----:B------:R-:W-:Y:S01]  /*3400*/  ISETP.LE.U32.AND P6, PT, R14, UR9, PT ;  /* 0x000000090e007c0c */ /* 0x000fe2000bfc3070 */
[----:B------:R1:W-:Y:S01]  /*3410*/  STS [R204], R5 ;  /* 0x00000005cc007388 */ /* 0x0003e20000000800 */
[----:B------:R-:W-:Y:S01]  /*3420*/  ISETP.GT.U32.AND P1, PT, R113, UR9, PT ;  /* 0x0000000971007c0c */ /* 0x000fe2000bf24070 */
[----:B------:R-:W-:Y:S01]  /*3430*/  @!P3 FADD.FTZ R127, -R127, -RZ ;  /* 0x800000ff7f7fb221 */ /* 0x000fe20000010100 */
[----:B------:R-:W-:Y:S01]  /*3440*/  F2FP.RELU.F16.F32.PACK_AB R7, R193, R195 ;  /* 0x000000c3c107723e */ /* 0x000fe200000008ff */
[----:B------:R2:W-:Y:S01]  /*3450*/  STS [R204+0x400], R4 ;  /* 0x00040004cc007388 */ /* 0x0005e20000000800 */
[----:B------:R-:W-:Y:S01]  /*3460*/  PRMT R8, R8, 0x7632, R8 ;  /* 0x0000763208087816 */ /* 0x000fe20000000008 */
[----:B------:R-:W3:Y:S01]  /*3470*/  MUFU.EX2 R113, R105 ;  /* 0x0000006900717308 */ /* 0x000ee20000000800 */
[----:B------:R-:W-:Y:S01]  /*3480*/  ISETP.GT.U32.AND P2, PT, R13, UR9, PT ;  /* 0x000000090d007c0c */ /* 0x000fe2000bf44070 */
[----:B------:R-:W-:Y:S01]  /*3490*/  @!P4 FADD.FTZ R125, -R125, -RZ ;  /* 0x800000ff7d7dc221 */ /* 0x000fe20000010100 */
[----:B------:R-:W-:Y:S02]  /*34a0*/  LOP3.LUT R8, R8, 0xff, RZ, 0xc0, !PT ;  /* 0x000000ff08087812 */ /* 0x000fe400078ec0ff */
[----:B------:R-:W-:Y:S01]  /*34b0*/  ISETP.GT.U32.AND P5, PT, R111, UR9, PT ;  /* 0x000000096f007c0c */ /* 0x000fe2000bfa4070 */
[----:B------:R-:W-:Y:S01]  /*34c0*/  @!P6 FADD.FTZ R131, -R131, -RZ ;  /* 0x800000ff8383e221 */ /* 0x000fe20000010100 */
[----:B------:R-:W-:Y:S01]  /*34d0*/  ISETP.LE.U32.AND P6, PT, R8, UR9, PT ;  /* 0x0000000908007c0c */ /* 0x000fe2000bfc3070 */
[----:B------:R-:W-:Y:S01]  /*34e0*/  @P1 FADD.FTZ R114, -R114, -RZ ;  /* 0x800000ff72721221 */ /* 0x000fe20000010100 */
[----:B------:R-:W-:Y:S02]  /*34f0*/  ISETP.LE.U32.AND P1, PT, R6, UR9, PT ;  /* 0x0000000906007c0c */ /* 0x000fe4000bf23070 */
[----:B------:R-:W-:Y:S02]  /*3500*/  F2FP.RELU.F16.F32.PACK_AB R6, R194, R196 ;  /* 0x000000c4c206723e */ /* 0x000fe400000008ff */
[----:B------:R-:W-:Y:S01]  /*3510*/  ISETP.GT.U32.AND P4, PT, R108, UR9, PT ;  /* 0x000000096c007c0c */ /* 0x000fe2000bf84070 */
[----:B------:R-:W-:Y:S01]  /*3520*/  @P2 FADD.FTZ R138, -R138, -RZ ;  /* 0x800000ff8a8a2221 */ /* 0x000fe20000010100 */
[----:B------:R-:W-:Y:S02]  /*3530*/  ISETP.LE.U32.AND P2, PT, R15, UR9, PT ;  /* 0x000000090f007c0c */ /* 0x000fe4000bf43070 */
[----:B------:R-:W-:Y:S01]  /*3540*/  ISETP.GT.U32.AND P3, PT, R109, UR9, PT ;  /* 0x000000096d007c0c */ /* 0x000fe2000bf64070 */
[----:B---3--:R-:W-:Y:S01]  /*3550*/  @P5 FADD.FTZ R113, -R113, -RZ ;  /* 0x800000ff71715221 */ /* 0x008fe20000010100 */
[----:B-1----:R-:W-:Y:S01]  /*3560*/  F2FP.RELU.F16.F32.PACK_AB R5, R130, R131 ;  /* 0x000000838205723e */ /* 0x002fe200000008ff */
[----:B------:R-:W-:Y:S01]  /*3570*/  @!P6 FADD.FTZ R123, -R123, -RZ ;  /* 0x800000ff7b7be221 */ /* 0x000fe20000010100 */
[----:B------:R-:W-:Y:S01]  /*3580*/  ISETP.GT.U32.AND P6, PT, R112, UR9, PT ;  /* 0x0000000970007c0c */ /* 0x000fe2000bfc4070 */
[----:B------:R-:W-:Y:S01]  /*3590*/  @!P1 FADD.FTZ R124, -R124, -RZ ;  /* 0x800000ff7c7c9221 */ /* 0x000fe20000010100 */
[----:B--2---:R-:W-:Y:S01]  /*35a0*/  F2FP.RELU.F16.F32.PACK_AB R4, R128, R129 ;  /* 0x000000818004723e */ /* 0x004fe200000008ff */
[----:B------:R1:W-:Y:S01]  /*35b0*/  STS [R203], R5 ;  /* 0x00000005cb007388 */ /* 0x0003e20000000800 */
[----:B------:R2:W3:Y:S01]  /*35c0*/  MUFU.EX2 R112, R0 ;  /* 0x0000000000707308 */ /* 0x0004e20000000800 */
[----:B------:R-:W-:Y:S01]  /*35d0*/  ISETP.LE.U32.AND P0, PT, R110, UR9, PT ;  /* 0x000000096e007c0c */ /* 0x000fe2000bf03070 */
[----:B------:R-:W-:Y:S01]  /*35e0*/  @P4 FADD.FTZ R118, -R118, -RZ ;  /* 0x800000ff76764221 */ /* 0x000fe20000010100 */
[----:B------:R4:W-:Y:S01]  /*35f0*/  STS [R203+0x400], R4 ;  /* 0x00040004cb007388 */ /* 0x0009e20000000800 */
[----:B------:R-:W-:Y:S01]  /*3600*/  @!P2 FADD.FTZ R115, -R115, -RZ ;  /* 0x800000ff7373a221 */ /* 0x000fe20000010100 */
[----:B------:R-:W-:Y:S01]  /*3610*/  ISETP.GT.U32.AND P2, PT, R16, UR9, PT ;  /* 0x0000000910007c0c */ /* 0x000fe2000bf44070 */
[----:B------:R-:W-:Y:S01]  /*3620*/  @P3 FADD.FTZ R117, -R117, -RZ ;  /* 0x800000ff75753221 */ /* 0x000fe20000010100 */
[----:B------:R4:W-:Y:S01]  /*3630*/  STS [R204+0x1000], R7 ;  /* 0x00100007cc007388 */ /* 0x0009e20000000800 */
[----:B------:R-:W-:Y:S01]  /*3640*/  FSETP.GE.FTZ.AND P1, PT, R137, RZ, PT ;  /* 0x000000ff8900720b */ /* 0x000fe20003f36000 */
[----:B------:R-:W-:Y:S01]  /*3650*/  @P6 FADD.FTZ R116, -R116, -RZ ;  /* 0x800000ff74746221 */ /* 0x000fe20000010100 */
[----:B------:R-:W-:Y:S01]  /*3660*/  FSETP.GE.FTZ.AND P4, PT, R131, RZ, PT ;  /* 0x000000ff8300720b */ /* 0x000fe20003f96000 */
[----:B------:R4:W-:Y:S01]  /*3670*/  STS [R204+0x1400], R6 ;  /* 0x00140006cc007388 */ /* 0x0009e20000000800 */
[----:B------:R-:W-:Y:S02]  /*3680*/  FSETP.GE.FTZ.AND P3, PT, R130, RZ, PT ;  /* 0x000000ff8200720b */ /* 0x000fe40003f76000 */
[----:B------:R-:W-:Y:S01]  /*3690*/  @!P0 FADD.FTZ R121, -R121, -RZ ;  /* 0x800000ff79798221 */ /* 0x000fe20000010100 */
[----:B--2---:R-:W-:Y:S03]  /*36a0*/  F2FP.RELU.F16.F32.PACK_AB R0, R114, R115 ;  /* 0x000000737200723e */ /* 0x004fe600000008ff */
[----:B---3--:R-:W-:Y:S01]  /*36b0*/  @P2 FADD.FTZ R112, -R112, -RZ ;  /* 0x800000ff70702221 */ /* 0x008fe20000010100 */
[----:B------:R-:W-:Y:S02]  /*36c0*/  FSETP.GE.FTZ.AND P2, PT, R139, RZ, PT ;  /* 0x000000ff8b00720b */ /* 0x000fe40003f56000 */
[----:B-1----:R-:W-:Y:S02]  /*36d0*/  F2FP.RELU.F16.F32.PACK_AB R5, R119, R120 ;  /* 0x000000787705723e */ /* 0x002fe400000008ff */
[----:B----4-:R-:W-:Y:S02]  /*36e0*/  F2FP.RELU.F16.F32.PACK_AB R4, R122, R123 ;  /* 0x0000007b7a04723e */ /* 0x010fe400000008ff */
[----:B------:R-:W-:Y:S02]  /*36f0*/  F2FP.RELU.F16.F32.PACK_AB R7, R138, R189 ;  /* 0x000000bd8a07723e */ /* 0x000fe400000008ff */
[----:B------:R-:W-:Y:S03]  /*3700*/  F2FP.RELU.F16.F32.PACK_AB R6, R192, R191 ;  /* 0x000000bfc006723e */ /* 0x000fe600000008ff */
[----:B------:R1:W-:Y:S04]  /*3710*/  STS [R203+0x1000], R7 ;  /* 0x00100007cb007388 */ /* 0x0003e80000000800 */
[----:B------:R2:W-:Y:S04]  /*3720*/  STS [R203+0x1400], R6 ;  /* 0x00140006cb007388 */ /* 0x0005e80000000800 */
[----:B------:R3:W-:Y:S04]  /*3730*/  STS [R201], R5 ;  /* 0x00000005c9007388 */ /* 0x0007e80000000800 */
[----:B------:R4:W-:Y:S04]  /*3740*/  STS [R201+0x400], R4 ;  /* 0x00040004c9007388 */ /* 0x0009e80000000800 */
[----:B------:R4:W-:Y:S01]  /*3750*/  STS [R202], R0 ;  /* 0x00000000ca007388 */ /* 0x0009e20000000800 */
[----:B-1----:R-:W-:Y:S02]  /*3760*/  F2FP.RELU.F16.F32.PACK_AB R7, R125, R126 ;  /* 0x0000007e7d07723e */ /* 0x002fe400000008ff */
[----:B--2---:R-:W-:Y:S02]  /*3770*/  F2FP.RELU.F16.F32.PACK_AB R6, R124, R127 ;  /* 0x0000007f7c06723e */ /* 0x004fe400000008ff */
[----:B---3--:R-:W-:Y:S02]  /*3780*/  F2FP.RELU.F16.F32.PACK_AB R5, R113, R116 ;  /* 0x000000747105723e */ /* 0x008fe400000008ff */
[----:B----4-:R-:W-:Y:S03]  /*3790*/  F2FP.RELU.F16.F32.PACK_AB R4, R118, R121 ;  /* 0x000000797604723e */ /* 0x010fe600000008ff */
[----:B------:R-:W-:Y:S01]  /*37a0*/  STS [R202+0x400], R5 ;  /* 0x00040005ca007388 */ /* 0x000fe20000000800 */
[----:B------:R-:W-:Y:S03]  /*37b0*/  F2FP.RELU.F16.F32.PACK_AB R0, R112, R117 ;  /* 0x000000757000723e */ /* 0x000fe600000008ff */
[----:B------:R-:W-:Y:S04]  /*37c0*/  STS [R201+0x1000], R7 ;  /* 0x00100007c9007388 */ /* 0x000fe80000000800 */
        /* <DEDUP_REMOVED lines=13> */
[-C--:B------:R-:W-:Y:S08]  /*38a0*/  HMMA.16816.F32 R28, R28, R146.reuse, RZ ;  /* 0x000000921c1c723c */ /* 0x080ff000000018ff */
[----:B------:R-:W-:Y:S08]  /*38b0*/  HMMA.16816.F32 R32, R32, R146, RZ ;  /* 0x000000922020723c */ /* 0x000ff000000018ff */
[-C--:B---3--:R-:W-:Y:S08]  /*38c0*/  HMMA.16816.F32 R4, R100, R148.reuse, R4 ;  /* 0x000000946404723c */ /* 0x088ff00000001804 */
[C---:B----4-:R-:W-:Y:S08]  /*38d0*/  HMMA.16816.F32 R8, R104.reuse, R148, R8 ;  /* 0x000000946808723c */ /* 0x050ff00000001808 */
[-C--:B------:R-:W-:Y:S08]  /*38e0*/  HMMA.16816.F32 R12, R104, R150.reuse, R12 ;  /* 0x00000096680c723c */ /* 0x080ff0000000180c */
[C---:B------:R-:W-:Y:S08]  /*38f0*/  HMMA.16816.F32 R16, R100.reuse, R150, R16 ;  /* 0x000000966410723c */ /* 0x040ff00000001810 */
[-C--:B------:R-:W-:Y:S08]  /*3900*/  HMMA.16816.F32 R20, R100, R152.reuse, R20 ;  /* 0x000000986414723c */ /* 0x080ff00000001814 */
[C---:B------:R-:W-:Y:S08]  /*3910*/  HMMA.16816.F32 R24, R104.reuse, R152, R24 ;  /* 0x000000986818723c */ /* 0x040ff00000001818 */
[-C--:B------:R-:W-:Y:S01]  /*3920*/  HMMA.16816.F32 R28, R104, R154.reuse, R28 ;  /* 0x0000009a681c723c */ /* 0x080fe2000000181c */
[----:B------:R-:W1:Y:S07]  /*3930*/  LDSM.16.M88.4 R104, [R183+0x4000] ;  /* 0x00400000b768783b */ /* 0x000e6e0000000200 */
[----:B------:R-:W-:Y:S01]  /*3940*/  HMMA.16816.F32 R32, R100, R154, R32 ;  /* 0x0000009a6420723c */ /* 0x000fe20000001820 */
[----:B------:R-:W2:Y:S07]  /*3950*/  LDSM.16.M88.4 R100, [R183+0x5000] ;  /* 0x00500000b764783b */ /* 0x000eae0000000200 */
[-C--:B-1----:R-:W-:Y:S08]  /*3960*/  HMMA.16816.F32 R4, R104, R156.reuse, R4 ;  /* 0x0000009c6804723c */ /* 0x082ff00000001804 */
[C---:B--2---:R-:W-:Y:S08]  /*3970*/  HMMA.16816.F32 R8, R100.reuse, R156, R8 ;  /* 0x0000009c6408723c */ /* 0x044ff00000001808 */
[-C--:B------:R-:W-:Y:S08]  /*3980*/  HMMA.16816.F32 R12, R100, R158.reuse, R12 ;  /* 0x0000009e640c723c */ /* 0x080ff0000000180c */
[C---:B------:R-:W-:Y:S08]  /*3990*/  HMMA.16816.F32 R16, R104.reuse, R158, R16 ;  /* 0x0000009e6810723c */ /* 0x040ff00000001810 */
[-C--:B------:R-:W-:Y:S08]  /*39a0*/  HMMA.16816.F32 R20, R104, R160.reuse, R20 ;  /* 0x000000a06814723c */ /* 0x080ff00000001814 */
[C---:B------:R-:W-:Y:S08]  /*39b0*/  HMMA.16816.F32 R24, R100.reuse, R160, R24 ;  /* 0x000000a06418723c */ /* 0x040ff00000001818 */
[-C--:B------:R-:W-:Y:S03]  /*39c0*/  HMMA.16816.F32 R28, R100, R162.reuse, R28 ;  /* 0x000000a2641c723c */ /* 0x080fe6000000181c */
[----:B------:R-:W-:Y:S02]  /*39d0*/  IMAD.MOV.U32 R100, RZ, RZ, R222 ;  /* 0x000000ffff647224 */ /* 0x000fe400078e00de */
[----:B------:R-:W-:Y:S03]  /*39e0*/  IMAD.MOV.U32 R101, RZ, RZ, R219 ;  /* 0x000000ffff657224 */ /* 0x000fe600078e00db */
[----:B------:R-:W-:Y:S04]  /*39f0*/  HMMA.16816.F32 R32, R104, R162, R32 ;  /* 0x000000a26820723c */ /* 0x000fe80000001820 */
[C---:B------:R-:W-:Y:S04]  /*3a00*/  LEA R110, P0, R228.reuse, R100, 0x2 ;  /* 0x00000064e46e7211 */ /* 0x040fe800078010ff */
[----:B------:R-:W-:Y:S02]  /*3a10*/  LEA.HI.X R111, R228, R101, RZ, 0x2, P0 ;  /* 0x00000065e46f7211 */ /* 0x000fe400000f14ff */
[----:B------:R-:W1:Y:S01]  /*3a20*/  LDSM.16.M88.4 R100, [R185+0x4000] ;  /* 0x00400000b964783b */ /* 0x000e620000000200 */
[----:B------:R-:W-:Y:S07]  /*3a30*/  FSETP.GE.FTZ.AND P0, PT, R136, RZ, PT ;  /* 0x000000ff8800720b */ /* 0x000fee0003f16000 */
[----:B------:R-:W2:Y:S04]  /*3a40*/  LDG.E R109, desc[UR18][R110.64] ;  /* 0x000000126e6d7981 */ /* 0x000ea8000c1e1900 */
[----:B------:R-:W3:Y:S01]  /*3a50*/  LDG.E R108, desc[UR18][R110.64+0x20] ;  /* 0x000020126e6c7981 */ /* 0x000ee2000c1e1900 */
[-C--:B-1----:R-:W-:Y:S11]  /*3a60*/  HMMA.16816.F32 R4, R100, R164.reuse, R4 ;  /* 0x000000a46404723c */ /* 0x082ff60000001804 */
[----:B------:R-:W-:Y:S08]  /*3a70*/  @!UPT UIADD3 URZ, UPT, UPT, URZ, URZ, URZ ;  /* 0x000000fffffff290 */ /* 0x000ff0000fffe0ff */
[C---:B--2---:R-:W-:Y:S01]  /*3a80*/  FADD.FTZ R104, -R109.reuse, R4 ;  /* 0x000000046d687221 */ /* 0x044fe20000010100 */
[----:B------:R-:W-:Y:S01]  /*3a90*/  FADD.FTZ R4, -R109, R5 ;  /* 0x000000056d047221 */ /* 0x000fe20000010100 */
[----:B---3--:R-:W-:Y:S03]  /*3aa0*/  FADD.FTZ R0, -R108, R6 ;  /* 0x000000066c007221 */ /* 0x008fe60000010100 */
[-C--:B------:R-:W-:Y:S01]  /*3ab0*/  FSEL R5, R104, R109.reuse, P2 ;  /* 0x0000006d68057208 */ /* 0x080fe20001000000 */
[----:B------:R-:W-:Y:S01]  /*3ac0*/  FADD.FTZ R7, -R108, R7 ;  /* 0x000000076c077221 */ /* 0x000fe20000010100 */
[----:B------:R-:W-:Y:S01]  /*3ad0*/  FSEL R4, R4, R109, P1 ;  /* 0x0000006d04047208 */ /* 0x000fe20000800000 */
[----:B------:R-:W1:Y:S01]  /*3ae0*/  LDSM.16.M88.4 R104, [R185+0x5000] ;  /* 0x00500000b968783b */ /* 0x000e620000000200 */
[----:B------:R-:W-:Y:S01]  /*3af0*/  FSEL R0, R0, R108, P0 ;  /* 0x0000006c00007208 */ /* 0x000fe20000000000 */
[----:B------:R-:W-:Y:S01]  /*3b00*/  FMUL.FTZ R139, R139, R5 ;  /* 0x000000058b8b7220 */ /* 0x000fe20000410000 */
[----:B------:R-:W-:Y:S01]  /*3b10*/  FSETP.GE.FTZ.AND P0, PT, R119, RZ, PT ;  /* 0x000000ff7700720b */ /* 0x000fe20003f16000 */
[----:B------:R-:W-:Y:S01]  /*3b20*/  FMUL.FTZ R137, R137, R4 ;  /* 0x0000000489897220 */ /* 0x000fe20000410000 */
[----:B------:R-:W-:Y:S01]  /*3b30*/  FSETP.GE.FTZ.AND P1, PT, R114, RZ, PT ;  /* 0x000000ff7200720b */ /* 0x000fe20003f36000 */
[----:B------:R-:W-:Y:S01]  /*3b40*/  FMUL.FTZ R136, R136, R0 ;  /* 0x0000000088887220 */ /* 0x000fe20000410000 */
[----:B------:R-:W-:Y:S01]  /*3b50*/  FSETP.GE.FTZ.AND P2, PT, R120, RZ, PT ;  /* 0x000000ff7800720b */ /* 0x000fe20003f56000 */
[----:B------:R2:W5:Y:S04]  /*3b60*/  LDG.E R4, desc[UR18][R110.64+0x80] ;  /* 0x000080126e047981 */ /* 0x000568000c1e1900 */
[----:B------:R2:W5:Y:S01]  /*3b70*/  LDG.E R0, desc[UR18][R110.64+0xa0] ;  /* 0x0000a0126e007981 */ /* 0x000562000c1e1900 */
        /* <DEDUP_REMOVED lines=16> */
[----:B------:R-:W-:Y:S01]  /*3c80*/  ISETP.GT.AND P0, PT, R205, R229, PT ;  /* 0x000000e5cd00720c */ /* 0x000fe20003f04270 */
[----:B------:R-:W-:Y:S01]  /*3c90*/  FMUL.FTZ R130, R130, R5 ;  /* 0x0000000582827220 */ /* 0x000fe20000410000 */
[----:B------:R-:W-:Y:S01]  /*3ca0*/  FSEL R20, R20, R109, P2 ;  /* 0x0000006d14147208 */ /* 0x000fe20001000000 */
[----:B------:R-:W-:Y:S01]  /*3cb0*/  FMUL.FTZ R21, R119, R21 ;  /* 0x0000001577157220 */ /* 0x000fe20000410000 */
[----:B------:R-:W-:Y:S03]  /*3cc0*/  FSETP.GE.FTZ.AND P2, PT, R115, RZ, PT ;  /* 0x000000ff7300720b */ /* 0x000fe60003f56000 */
[----:B------:R-:W-:Y:S01]  /*3cd0*/  FMUL.FTZ R120, R120, R20 ;  /* 0x0000001478787220 */ /* 0x000fe20000410000 */
[----:B------:R-:W-:Y:S04]  /*3ce0*/  F2FP.F16.F32.PACK_AB R20, R130, R16 ;  /* 0x000000108214723e */ /* 0x000fe800000000ff */
[----:B------:R-:W-:Y:S01]  /*3cf0*/  F2FP.F16.F32.PACK_AB R21, R21, R120 ;  /* 0x000000781515723e */ /* 0x000fe200000000ff */
[C---:B------:R-:W-:Y:S05]  /*3d00*/  FADD.FTZ R32, -R109.reuse, R32 ;  /* 0x000000206d207221 */ /* 0x040fea0000010100 */
[----:B------:R-:W-:Y:S01]  /*3d10*/  FSEL R32, R32, R109, P2 ;  /* 0x0000006d20207208 */ /* 0x000fe20001000000 */
[----:B------:R-:W-:Y:S01]  /*3d20*/  @P1 FADD.FTZ R109, -R109, R33 ;  /* 0x000000216d6d1221 */ /* 0x000fe20000010100 */
[----:B------:R-:W-:Y:S03]  /*3d30*/  FSETP.GE.FTZ.AND P1, PT, R190, RZ, PT ;  /* 0x000000ffbe00720b */ /* 0x000fe60003f36000 */
[----:B------:R-:W-:Y:S01]  /*3d40*/  FMUL.FTZ R115, R115, R32 ;  /* 0x0000002073737220 */ /* 0x000fe20000410000 */
[----:B------:R-:W-:Y:S01]  /*3d50*/  FSEL R100, R7, R108, P1 ;  /* 0x0000006c07647208 */ /* 0x000fe20000800000 */
[----:B------:R-:W-:Y:S01]  /*3d60*/  FMUL.FTZ R109, R114, R109 ;  /* 0x0000006d726d7220 */ /* 0x000fe20000410000 */
[----:B--2---:R-:W-:Y:S07]  /*3d70*/  @!P0 BRA `(.L_x_630) ;  /* 0x0000000000548947 */ /* 0x004fee0003800000 */
        /* <DEDUP_REMOVED lines=10> */
[----:B------:R-:W-:Y:S01]  /*3e20*/  IMAD.MOV.U32 R32, RZ, RZ, R213 ;  /* 0x000000ffff207224 */ /* 0x000fe200078e00d5 */
[----:B------:R-:W-:Y:S01]  /*3e30*/  IADD3 R6, P1, PT, R213, UR7, RZ ;  /* 0x00000007d5067c10 */ /* 0x000fe2000ff3e0ff */
[----:B------:R-:W-:Y:S02]  /*3e40*/  IMAD.IADD R174, R174, 0x1, R16 ;  /* 0x00000001aeae7824 */ /* 0x000fe400078e0210 */
[----:B------:R-:W-:Y:S01]  /*3e50*/  IMAD.MOV.U32 R33, RZ, RZ, R211 ;  /* 0x000000ffff217224 */ /* 0x000fe200078e00d3 */
[----:B------:R-:W-:Y:S04]  /*3e60*/  IADD3.X R7, PT, PT, R211, UR17, RZ, P1, !PT ;  /* 0x00000011d3077c10 */ /* 0x000fe80008ffe4ff */
[----:B------:R-:W-:Y:S01]  /*3e70*/  @!PT LDS RZ, [RZ] ;  /* 0x00000000fffff984 */ /* 0x000fe20000000800 */
[----:B------:R-:W-:Y:S01]  /*3e80*/  @!PT LDS RZ, [RZ] ;  /* 0x00000000fffff984 */ /* 0x000fe20000000800 */
[----:B------:R-:W-:Y:S01]  /*3e90*/  @!PT LDS RZ, [RZ] ;  /* 0x00000000fffff984 */ /* 0x000fe20000000800 */
[----:B------:R1:W-:Y:S04]  /*3ea0*/  LDGSTS.E.BYPASS.LTC128B.128 [R210], desc[UR18][R32.64] ;  /* 0x0000000020d27fae */ /* 0x0003e8000b981a12 */
[----:B------:R1:W-:Y:S04]  /*3eb0*/  LDGSTS.E.BYPASS.LTC128B.128 [R210+0x1000], desc[UR18][R6.64] ;  /* 0x0100000006d27fae */ /* 0x0003e8000b981a12 */
[----:B------:R-:W0:Y:S02]  /*3ec0*/  LDGDEPBAR ;  /* 0x00000000000079af */ /* 0x000e240000000000 */
.L_x_630:
[----:B-1----:R-:W-:Y:S01]  /*3ed0*/  FADD.FTZ R6, -R108, R19 ;  /* 0x000000136c067221 */ /* 0x002fe20000010100 */
[----:B------:R-:W-:Y:S01]  /*3ee0*/  FSETP.GE.FTZ.AND P4, PT, R128, RZ, PT ;  /* 0x000000ff8000720b */ /* 0x000fe20003f96000 */
[----:B------:R-:W-:Y:S01]  /*3ef0*/  FADD.FTZ R5, -R108, R18 ;  /* 0x000000126c057221 */ /* 0x000fe20000010100 */
[----:B------:R-:W-:Y:S01]  /*3f00*/  FSETP.GE.FTZ.AND P1, PT, R129, RZ, PT ;  /* 0x000000ff8100720b */ /* 0x000fe20003f36000 */
[----:B------:R-:W-:Y:S01]  /*3f10*/  FMUL.FTZ R100, R190, R100 ;  /* 0x00000064be647220 */ /* 0x000fe20000410000 */
[-C--:B------:R-:W-:Y:S01]  /*3f20*/  FSEL R6, R6, R108.reuse, P4 ;  /* 0x0000006c06067208 */ /* 0x080fe20002000000 */
[----:B------:R-:W-:Y:S01]  /*3f30*/  FADD.FTZ R22, -R108, R22 ;  /* 0x000000166c167221 */ /* 0x000fe20000010100 */
[----:B------:R-:W-:Y:S01]  /*3f40*/  FSEL R5, R5, R108, P1 ;  /* 0x0000006c05057208 */ /* 0x000fe20000800000 */
[----:B------:R-:W-:Y:S01]  /*3f50*/  STS [R204+-0x4000], R17 ;  /* 0xffc00011cc007388 */ /* 0x000fe20000000800 */
[----:B------:R-:W-:Y:S01]  /*3f60*/  FSETP.GE.FTZ.AND P3, PT, R123, RZ, PT ;  /* 0x000000ff7b00720b */ /* 0x000fe20003f76000 */
[----:B------:R-:W-:Y:S01]  /*3f70*/  FMUL.FTZ R128, R128, R6 ;  /* 0x0000000680807220 */ /* 0x000fe20000410000 */
[----:B------:R-:W-:Y:S01]  /*3f80*/  F2FP.F16.F32.PACK_AB R6, R100, R136 ;  /* 0x000000886406723e */ /* 0x000fe200000000ff */
[----:B------:R-:W-:Y:S01]  /*3f90*/  FMUL.FTZ R129, R129, R5 ;  /* 0x0000000581817220 */ /* 0x000fe20000410000 */
[-C--:B------:R-:W-:Y:S01]  /*3fa0*/  FSEL R5, R22, R108.reuse, P3 ;  /* 0x0000006c16057208 */ /* 0x080fe20001800000 */
[----:B------:R-:W-:Y:S01]  /*3fb0*/  FADD.FTZ R16, -R108, R23 ;  /* 0x000000176c107221 */ /* 0x000fe20000010100 */
[----:B------:R-:W-:Y:S01]  /*3fc0*/  FSETP.GE.FTZ.AND P2, PT, R122, RZ, PT ;  /* 0x000000ff7a00720b */ /* 0x000fe20003f56000 */
[----:B------:R1:W-:Y:S01]  /*3fd0*/  STS [R204+-0x3c00], R6 ;  /* 0xffc40006cc007388 */ /* 0x0003e20000000800 */
[----:B------:R-:W-:Y:S01]  /*3fe0*/  FSETP.GE.FTZ.AND P1, PT, R113, RZ, PT ;  /* 0x000000ff7100720b */ /* 0x000fe20003f36000 */
[----:B------:R-:W-:Y:S01]  /*3ff0*/  FMUL.FTZ R123, R123, R5 ;  /* 0x000000057b7b7220 */ /* 0x000fe20000410000 */
[----:B------:R-:W-:Y:S01]  /*4000*/  F2FP.F16.F32.PACK_AB R5, R128, R129 ;  /* 0x000000818005723e */ /* 0x000fe200000000ff */
[----:B------:R-:W-:Y:S01]  /*4010*/  FADD.FTZ R7, -R108, R34 ;  /* 0x000000226c077221 */ /* 0x000fe20000010100 */
[-C--:B------:R-:W-:Y:S01]  /*4020*/  FSEL R16, R16, R108.reuse, P2 ;  /* 0x0000006c10107208 */ /* 0x080fe20001000000 */
[----:B-----5:R-:W-:Y:S01]  /*4030*/  FADD.FTZ R8, -R4, R8 ;  /* 0x0000000804087221 */ /* 0x020fe20000010100 */
[----:B------:R-:W-:Y:S01]  /*4040*/  FSETP.GE.FTZ.AND P2, PT, R116, RZ, PT ;  /* 0x000000ff7400720b */ /* 0x000fe20003f56000 */
[----:B------:R2:W-:Y:S01]  /*4050*/  STS [R203+-0x3c00], R5 ;  /* 0xffc40005cb007388 */ /* 0x0005e20000000800 */
[----:B------:R-:W-:Y:S01]  /*4060*/  FSETP.GE.FTZ.AND P3, PT, R195, RZ, PT ;  /* 0x000000ffc300720b */ /* 0x000fe20003f76000 */
[----:B------:R-:W-:Y:S01]  /*4070*/  FADD.FTZ R13, -R4, R13 ;  /* 0x0000000d040d7221 */ /* 0x000fe20000010100 */
[----:B------:R-:W-:Y:S02]  /*4080*/  FSEL R7, R7, R108, P2 ;  /* 0x0000006c07077208 */ /* 0x000fe40001000000 */
[----:B------:R-:W-:Y:S01]  /*4090*/  STS [R203+-0x4000], R20 ;  /* 0xffc00014cb007388 */ /* 0x000fe20000000800 */
[----:B------:R-:W-:Y:S01]  /*40a0*/  FSETP.GE.FTZ.AND P2, PT, R193, RZ, PT ;  /* 0x000000ffc100720b */ /* 0x000fe20003f56000 */
[----:B------:R-:W-:Y:S01]  /*40b0*/  @P1 FADD.FTZ R108, -R108, R35 ;  /* 0x000000236c6c1221 */ /* 0x000fe20000010100 */
[----:B------:R-:W-:Y:S01]  /*40c0*/  FSETP.GE.FTZ.AND P1, PT, R189, RZ, PT ;  /* 0x000000ffbd00720b */ /* 0x000fe20003f36000 */
[----:B------:R-:W-:Y:S01]  /*40d0*/  FMUL.FTZ R116, R116, R7 ;  /* 0x0000000774747220 */ /* 0x000fe20000410000 */
[----:B------:R-:W-:Y:S01]  /*40e0*/  FADD.FTZ R7, -R4, R9 ;  /* 0x0000000904077221 */ /* 0x000fe20000010100 */
[-C--:B------:R-:W-:Y:S01]  /*40f0*/  FSEL R8, R8, R4.reuse, P3 ;  /* 0x0000000408087208 */ /* 0x080fe20001800000 */
[----:B------:R-:W-:Y:S01]  /*4100*/  FADD.FTZ R10, -R0, R10 ;  /* 0x0000000a000a7221 */ /* 0x000fe20000010100 */
[----:B------:R-:W-:Y:S01]  /*4110*/  FSETP.GE.FTZ.AND P4, PT, R126, RZ, PT ;  /* 0x000000ff7e00720b */ /* 0x000fe20003f96000 */
[----:B------:R-:W-:Y:S01]  /*4120*/  FADD.FTZ R11, -R0, R11 ;  /* 0x0000000b000b7221 */ /* 0x000fe20000010100 */
[----:B------:R-:W-:Y:S01]  /*4130*/  FSEL R7, R7, R4, P2 ;  /* 0x0000000407077208 */ /* 0x000fe20001000000 */
[----:B------:R-:W-:Y:S01]  /*4140*/  FMUL.FTZ R18, R195, R8 ;  /* 0x00000008c3127220 */ /* 0x000fe20000410000 */
[----:B------:R-:W-:Y:S01]  /*4150*/  FSETP.GE.FTZ.AND P2, PT, R138, RZ, PT ;  /* 0x000000ff8a00720b */ /* 0x000fe20003f56000 */
[C---:B-1----:R-:W-:Y:S01]  /*4160*/  FADD.FTZ R6, -R4.reuse, R12 ;  /* 0x0000000c04067221 */ /* 0x042fe20000010100 */
[----:B------:R-:W-:Y:S01]  /*4170*/  FADD.FTZ R8, -R4, R25 ;  /* 0x0000001904087221 */ /* 0x000fe20000010100 */
[----:B------:R-:W-:Y:S01]  /*4180*/  FSETP.GE.FTZ.AND P3, PT, R125, RZ, PT ;  /* 0x000000ff7d00720b */ /* 0x000fe20003f76000 */
[C---:B------:R-:W-:Y:S01]  /*4190*/  FADD.FTZ R15, -R0.reuse, R15 ;  /* 0x0000000f000f7221 */ /* 0x040fe20000010100 */
[-C--:B------:R-:W-:Y:S01]  /*41a0*/  FSEL R13, R13, R4.reuse, P2 ;  /* 0x000000040d0d7208 */ /* 0x080fe20001000000 */
[----:B------:R-:W-:Y:S01]  /*41b0*/  FADD.FTZ R26, -R0, R26 ;  /* 0x0000001a001a7221 */ /* 0x000fe20000010100 */
[----:B------:R-:W-:Y:S01]  /*41c0*/  FSEL R6, R6, R4, P1 ;  /* 0x0000000406067208 */ /* 0x000fe20000800000 */
[----:B------:R-:W-:Y:S01]  /*41d0*/  FMUL.FTZ R16, R122, R16 ;  /* 0x000000107a107220 */ /* 0x000fe20000410000 */
[----:B------:R-:W-:Y:S01]  /*41e0*/  FSETP.GE.FTZ.AND P1, PT, R118, RZ, PT ;  /* 0x000000ff7600720b */ /* 0x000fe20003f36000 */
[----:B--2---:R-:W-:Y:S01]  /*41f0*/  FMUL.FTZ R5, R193, R7 ;  /* 0x00000007c1057220 */ /* 0x004fe20000410000 */
[C---:B------:R-:W-:Y:S01]  /*4200*/  FADD.FTZ R7, -R4.reuse, R24 ;  /* 0x0000001804077221 */ /* 0x040fe20000010100 */
[----:B------:R-:W-:Y:S01]  /*4210*/  FMUL.FTZ R189, R189, R6 ;  /* 0x00000006bdbd7220 */ /* 0x000fe20000410000 */
[----:B------:R-:W-:Y:S01]  /*4220*/  FADD.FTZ R6, -R4, R28 ;  /* 0x0000001c04067221 */ /* 0x000fe20000010100 */
[----:B------:R-:W-:Y:S01]  /*4230*/  FSETP.GE.FTZ.AND P2, PT, R121, RZ, PT ;  /* 0x000000ff7900720b */ /* 0x000fe20003f56000 */
[----:B------:R-:W-:Y:S01]  /*4240*/  FMUL.FTZ R9, R138, R13 ;  /* 0x0000000d8a097220 */ /* 0x000fe20000410000 */
[----:B------:R-:W-:Y:S01]  /*4250*/  F2FP.F16.F32.PACK_AB R5, R5, R18 ;  /* 0x000000120505723e */ /* 0x000fe200000000ff */
[----:B------:R-:W-:Y:S01]  /*4260*/  FMUL.FTZ R108, R113, R108 ;  /* 0x0000006c716c7220 */ /* 0x000fe20000410000 */
[-C--:B------:R-:W-:Y:S02]  /*4270*/  FSEL R7, R7, R4.reuse, P4 ;  /* 0x0000000407077208 */ /* 0x080fe40002000000 */
[-C--:B------:R-:W-:Y:S01]  /*4280*/  FSEL R8, R8, R4.reuse, P3 ;  /* 0x0000000408087208 */ /* 0x080fe20001800000 */
[----:B------:R1:W-:Y:S01]  /*4290*/  STS [R204+-0x3000], R5 ;  /* 0xffd00005cc007388 */ /* 0x0003e20000000800 */
[----:B------:R-:W-:Y:S01]  /*42a0*/  FSEL R6, R6, R4, P2 ;  /* 0x0000000406067208 */ /* 0x000fe20001000000 */
[----:B------:R-:W-:Y:S01]  /*42b0*/  @P1 FADD.FTZ R4, -R4, R29 ;  /* 0x0000001d04041221 */ /* 0x000fe20000010100 */
[----:B------:R-:W-:Y:S01]  /*42c0*/  FMUL.FTZ R126, R126, R7 ;  /* 0x000000077e7e7220 */ /* 0x000fe20000410000 */
[----:B------:R-:W-:Y:S01]  /*42d0*/  FSETP.GE.FTZ.AND P2, PT, R196, RZ, PT ;  /* 0x000000ffc400720b */ /* 0x000fe20003f56000 */
[----:B------:R-:W-:Y:S01]  /*42e0*/  FMUL.FTZ R8, R125, R8 ;  /* 0x000000087d087220 */ /* 0x000fe20000410000 */
[----:B------:R-:W-:Y:S01]  /*42f0*/  FMUL.FTZ R6, R121, R6 ;  /* 0x0000000679067220 */ /* 0x000fe20000410000 */
[----:B------:R-:W-:Y:S01]  /*4300*/  FMUL.FTZ R7, R118, R4 ;  /* 0x0000000476077220 */ /* 0x000fe20000410000 */
[----:B------:R-:W-:Y:S02]  /*4310*/  FSETP.GE.FTZ.AND P1, PT, R194, RZ, PT ;  /* 0x000000ffc200720b */ /* 0x000fe40003f36000 */
[----:B------:R-:W-:Y:S01]  /*4320*/  FSEL R4, R10, R0, P2 ;  /* 0x000000000a047208 */ /* 0x000fe20001000000 */
[C---:B------:R-:W-:Y:S01]  /*4330*/  FADD.FTZ R10, -R0.reuse, R14 ;  /* 0x0000000e000a7221 */ /* 0x040fe20000010100 */
[----:B------:R-:W-:Y:S01]  /*4340*/  F2FP.F16.F32.PACK_AB R7, R7, R6 ;  /* 0x000000060707723e */ /* 0x000fe200000000ff */
[----:B------:R-:W-:Y:S01]  /*4350*/  FADD.FTZ R6, -R0, R27 ;  /* 0x0000001b00067221 */ /* 0x000fe20000010100 */
[----:B------:R-:W-:Y:S01]  /*4360*/  FSEL R11, R11, R0, P1 ;  /* 0x000000000b0b7208 */ /* 0x000fe20000800000 */
[----:B------:R-:W-:Y:S01]  /*4370*/  FMUL.FTZ R18, R196, R4 ;  /* 0x00000004c4127220 */ /* 0x000fe20000410000 */
[----:B------:R-:W-:Y:S01]  /*4380*/  FSETP.GE.FTZ.AND P5, PT, R192, RZ, PT ;  /* 0x000000ffc000720b */ /* 0x000fe20003fb6000 */
[----:B------:R-:W-:Y:S01]  /*4390*/  FADD.FTZ R4, -R0, R30 ;  /* 0x0000001e00047221 */ /* 0x000fe20000010100 */
[----:B------:R-:W-:Y:S01]  /*43a0*/  FSETP.GE.FTZ.AND P2, PT, R191, RZ, PT ;  /* 0x000000ffbf00720b */ /* 0x000fe20003f56000 */
[----:B------:R-:W-:Y:S01]  /*43b0*/  FMUL.FTZ R14, R194, R11 ;  /* 0x0000000bc20e7220 */ /* 0x000fe20000410000 */
[----:B------:R-:W-:Y:S02]  /*43c0*/  FSETP.GE.FTZ.AND P3, PT, R124, RZ, PT ;  /* 0x000000ff7c00720b */ /* 0x000fe40003f76000 */
[-C--:B------:R-:W-:Y:S02]  /*43d0*/  FSEL R11, R15, R0.reuse, P5 ;  /* 0x000000000f0b7208 */ /* 0x080fe40002800000 */
[-C--:B------:R-:W-:Y:S02]  /*43e0*/  FSEL R10, R10, R0.reuse, P2 ;  /* 0x000000000a0a7208 */ /* 0x080fe40001000000 */
[----:B------:R-:W-:Y:S01]  /*43f0*/  FSEL R6, R6, R0, P3 ;  /* 0x0000000006067208 */ /* 0x000fe20001800000 */
[----:B------:R-:W-:Y:S01]  /*4400*/  FMUL.FTZ R11, R192, R11 ;  /* 0x0000000bc00b7220 */ /* 0x000fe20000410000 */
[----:B------:R-:W-:Y:S01]  /*4410*/  FSETP.GE.FTZ.AND P1, PT, R112, RZ, PT ;  /* 0x000000ff7000720b */ /* 0x000fe20003f36000 */
[----:B------:R-:W-:Y:S01]  /*4420*/  FMUL.FTZ R13, R191, R10 ;  /* 0x0000000abf0d7220 */ /* 0x000fe20000410000 */
[----:B------:R-:W-:Y:S01]  /*4430*/  FSETP.GE.FTZ.AND P4, PT, R127, RZ, PT ;  /* 0x000000ff7f00720b */ /* 0x000fe20003f96000 */
[----:B------:R-:W-:Y:S01]  /*4440*/  FMUL.FTZ R124, R124, R6 ;  /* 0x000000067c7c7220 */ /* 0x000fe20000410000 */
[----:B------:R-:W-:Y:S02]  /*4450*/  F2FP.F16.F32.PACK_AB R6, R14, R18 ;  /* 0x000000120e06723e */ /* 0x000fe400000000ff */
[----:B------:R-:W-:Y:S02]  /*4460*/  F2FP.F16.F32.PACK_AB R9, R9, R189 ;  /* 0x000000bd0909723e */ /* 0x000fe400000000ff */
[----:B-1----:R-:W-:Y:S01]  /*4470*/  F2FP.F16.F32.PACK_AB R5, R11, R13 ;  /* 0x0000000d0b05723e */ /* 0x002fe200000000ff */
[----:B------:R-:W-:Y:S01]  /*4480*/  STS [R204+-0x2c00], R6 ;  /* 0xffd40006cc007388 */ /* 0x000fe20000000800 */
[----:B------:R-:W-:Y:S02]  /*4490*/  FSEL R10, R26, R0, P4 ;  /* 0x000000001a0a7208 */ /* 0x000fe40002000000 */
[----:B------:R-:W-:Y:S02]  /*44a0*/  FSETP.GE.FTZ.AND P2, PT, R117, RZ, PT ;  /* 0x000000ff7500720b */ /* 0x000fe40003f56000 */
[----:B------:R-:W-:Y:S01]  /*44b0*/  STS [R203+-0x3000], R9 ;  /* 0xffd00009cb007388 */ /* 0x000fe20000000800 */
[----:B------:R-:W-:Y:S01]  /*44c0*/  F2FP.F16.F32.PACK_AB R16, R16, R123 ;  /* 0x0000007b1010723e */ /* 0x000fe200000000ff */
[----:B------:R-:W-:Y:S01]  /*44d0*/  FMUL.FTZ R10, R127, R10 ;  /* 0x0000000a7f0a7220 */ /* 0x000fe20000410000 */
[----:B------:R-:W-:Y:S02]  /*44e0*/  FSEL R4, R4, R0, P2 ;  /* 0x0000000004047208 */ /* 0x000fe40001000000 */
[----:B------:R-:W-:Y:S01]  /*44f0*/  STS [R203+-0x2c00], R5 ;  /* 0xffd40005cb007388 */ /* 0x000fe20000000800 */
[----:B------:R-:W-:Y:S01]  /*4500*/  @P1 FADD.FTZ R0, -R0, R31 ;  /* 0x0000001f00001221 */ /* 0x000fe20000010100 */
[----:B------:R-:W-:Y:S02]  /*4510*/  F2FP.F16.F32.PACK_AB R17, R109, R115 ;  /* 0x000000736d11723e */ /* 0x000fe400000000ff */
[----:B------:R-:W-:Y:S01]  /*4520*/  F2FP.F16.F32.PACK_AB R12, R108, R116 ;  /* 0x000000746c0c723e */ /* 0x000fe200000000ff */
[----:B------:R-:W-:Y:S01]  /*4530*/  STS [R201+-0x4000], R21 ;  /* 0xffc00015c9007388 */ /* 0x000fe20000000800 */
[----:B------:R-:W-:Y:S01]  /*4540*/  FMUL.FTZ R117, R117, R4 ;  /* 0x0000000475757220 */ /* 0x000fe20000410000 */
[----:B------:R-:W-:Y:S01]  /*4550*/  FMUL.FTZ R0, R112, R0 ;  /* 0x0000000070007220 */ /* 0x000fe20000410000 */
[----:B------:R-:W-:Y:S02]  /*4560*/  F2FP.F16.F32.PACK_AB R8, R8, R126 ;  /* 0x0000007e0808723e */ /* 0x000fe400000000ff */
[----:B------:R-:W-:Y:S01]  /*4570*/  STS [R201+-0x3c00], R16 ;  /* 0xffc40010c9007388 */ /* 0x000fe20000000800 */
[----:B------:R-:W-:Y:S01]  /*4580*/  F2FP.F16.F32.PACK_AB R4, R124, R10 ;  /* 0x0000000a7c04723e */ /* 0x000fe200000000ff */
[----:B------:R-:W-:Y:S01]  /*4590*/  IMAD R126, R226, UR8, RZ ;  /* 0x00000008e27e7c24 */ /* 0x000fe2000f8e02ff */
[----:B------:R-:W-:Y:S02]  /*45a0*/  F2FP.F16.F32.PACK_AB R0, R0, R117 ;  /* 0x000000750000723e */ /* 0x000fe400000000ff */
[----:B------:R-:W-:Y:S05]  /*45b0*/  STS [R202+-0x4000], R17 ;  /* 0xffc00011ca007388 */ /* 0x000fea0000000800 */
[----:B------:R-:W-:Y:S05]  /*45c0*/  STS [R202+-0x3c00], R12 ;  /* 0xffc4000cca007388 */ /* 0x000fea0000000800 */
[----:B------:R-:W-:Y:S05]  /*45d0*/  STS [R201+-0x3000], R8 ;  /* 0xffd00008c9007388 */ /* 0x000fea0000000800 */
[----:B------:R-:W-:Y:S05]  /*45e0*/  STS [R201+-0x2c00], R4 ;  /* 0xffd40004c9007388 */ /* 0x000fea0000000800 */
[----:B------:R-:W-:Y:S05]  /*45f0*/  STS [R202+-0x3000], R7 ;  /* 0xffd00007ca007388 */ /* 0x000fea0000000800 */
[----:B------:R1:W-:Y:S01]  /*4600*/  STS [R202+-0x2c00], R0 ;  /* 0xffd40000ca007388 */ /* 0x0003e20000000800 */
[----:B------:R-:W-:Y:S01]  /*4610*/  BAR.SYNC.DEFER_BLOCKING 0x0 ;  /* 0x0000000000007b1d */ /* 0x000fe20000010000 */
[----:B-1----:R-:W-:Y:S05]  /*4620*/  IMAD.U32 R0, R126, -0x40, RZ ;  /* 0xffffffc07e007824 */ /* 0x002fea00078e00ff */
        /* <DEDUP_REMOVED lines=49> */
[C---:B------:R-:W-:Y:S04]  /*4940*/  LEA R4, P1, R0.reuse, R198, 0x2 ;  /* 0x000000c600047211 */ /* 0x040fe800078210ff */
[----:B------:R-:W-:Y:S01]  /*4950*/  LEA.HI.X.SX32 R0, R0, R199, 0x2, P1 ;  /* 0x000000c700007211 */ /* 0x000fe200008f16ff */
[----:B------:R-:W-:Y:S04]  /*4960*/  IMAD.MOV.U32 R198, RZ, RZ, R4 ;  /* 0x000000ffffc67224 */ /* 0x000fe800078e0004 */
[----:B------:R-:W-:Y:S01]  /*4970*/  IMAD.MOV.U32 R199, RZ, RZ, R0 ;  /* 0x000000ffffc77224 */ /* 0x000fe200078e0000 */
[----:B------:R-:W-:Y:S06]  /*4980*/  @!P0 BRA `(.L_x_631) ;  /* 0x00000000003c8947 */ /* 0x000fec0003800000 */
        /* <DEDUP_REMOVED lines=8> */
[----:B------:R-:W-:Y:S04]  /*4a10*/  IADD3.X R5, PT, PT, R212, UR10, RZ, P1, !PT ;  /* 0x0000000ad4057c10 */ /* 0x000fe80008ffe4ff */
[----:B------:R-:W-:Y:S01]  /*4a20*/  @!PT LDS RZ, [RZ] ;  /* 0x00000000fffff984 */ /* 0x000fe20000000800 */
[----:B------:R-:W-:Y:S01]  /*4a30*/  @!PT LDS RZ, [RZ] ;  /* 0x00000000fffff984 */ /* 0x000fe20000000800 */
[----:B------:R-:W-:Y:S01]  /*4a40*/  @!PT LDS RZ, [RZ] ;  /* 0x00000000fffff984 */ /* 0x000fe20000000800 */
[----:B------:R1:W-:Y:S04]  /*4a50*/  LDGSTS.E.BYPASS.LTC128B.128 [R227+0x4000], desc[UR18][R6.64] ;  /* 0x0400000006e37fae */ /* 0x0003e8000b981a12 */
[----:B------:R1:W-:Y:S04]  /*4a60*/  LDGSTS.E.BYPASS.LTC128B.128 [R227+0x5000], desc[UR18][R4.64] ;  /* 0x0500000004e37fae */ /* 0x0003e8000b981a12 */
[----:B------:R-:W0:Y:S02]  /*4a70*/  LDGDEPBAR ;  /* 0x00000000000079af */ /* 0x000e240000000000 */
.L_x_631:
[----:B------:R-:W-:Y:S01]  /*4a80*/  LDSM.16.M88.4 R16, [R182] ;  /* 0x00000000b610783b */ /* 0x000fe20000000200 */
[----:B------:R-:W-:Y:S01]  /*4a90*/  LEA R120, P1, R231, R198, 0x2 ;  /* 0x000000c6e7787211 */ /* 0x000fe200078210ff */
[----:B------:R-:W-:Y:S01]  /*4aa0*/  VIADD R200, R200, 0xffffffc0 ;  /* 0xffffffc0c8c87836 */ /* 0x000fe20000000000 */
[----:B------:R-:W-:Y:S01]  /*4ab0*/  LOP3.LUT R0, R205, 0x1, RZ, 0xc0, !PT ;  /* 0x00000001cd007812 */ /* 0x000fe200078ec0ff */
[----:B------:R-:W1:Y:S01]  /*4ac0*/  LDSM.16.MT88.4 R8, [R3+0x6000] ;  /* 0x006000000308783b */ /* 0x000e620000004200 */
[----:B------:R-:W-:Y:S01]  /*4ad0*/  LEA.HI.X.SX32 R121, R231, R199, 0x2, P1 ;  /* 0x000000c7e7797211 */ /* 0x000fe200008f16ff */
[----:B------:R-:W-:Y:S01]  /*4ae0*/  VIADD R207, R207, 0xfffffffc ;  /* 0xfffffffccfcf7836 */ /* 0x000fe20000000000 */
[C---:B------:R-:W-:Y:S01]  /*4af0*/  LEA R118, P1, R126.reuse, R120, 0x5 ;  /* 0x000000787e767211 */ /* 0x040fe200078228ff */
[----:B------:R-:W2:Y:S01]  /*4b00*/  LDSM.16.MT88.4 R20, [R172+0x6000] ;  /* 0x00600000ac14783b */ /* 0x000ea20000004200 */
[----:B------:R-:W-:Y:S02]  /*4b10*/  ISETP.GT.AND P4, PT, R205, R229, PT ;  /* 0x000000e5cd00720c */ /* 0x000fe40003f84270 */
[C---:B------:R-:W-:Y:S01]  /*4b20*/  LEA.HI.X.SX32 R119, R126.reuse, R121, 0x5, P1 ;  /* 0x000000797e777211 */ /* 0x040fe200008f2eff */
[----:B------:R-:W-:Y:S01]  /*4b30*/  LDSM.16.M88.4 R24, [R188] ;  /* 0x00000000bc18783b */ /* 0x000fe20000000200 */
[----:B------:R-:W-:Y:S02]  /*4b40*/  LEA R116, P1, R126, R118, 0x5 ;  /* 0x000000767e747211 */ /* 0x000fe400078228ff */
[----:B------:R-:W-:Y:S01]  /*4b50*/  @P0 IADD3 R222, P2, PT, R222, -0x100, RZ ;  /* 0xffffff00dede0810 */ /* 0x000fe20007f5e0ff */
[----:B------:R-:W3:Y:S01]  /*4b60*/  LDSM.16.MT88.4 R28, [R3+0x6800] ;  /* 0x00680000031c783b */ /* 0x000ee20000004200 */
[C---:B------:R-:W-:Y:S02]  /*4b70*/  LEA.HI.X.SX32 R117, R126.reuse, R119, 0x5, P1 ;  /* 0x000000777e757211 */ /* 0x040fe400008f2eff */
[----:B------:R-:W-:Y:S01]  /*4b80*/  @P0 IADD3.X R219, PT, PT, R219, -0x1, RZ, P2, !PT ;  /* 0xffffffffdbdb0810 */ /* 0x000fe200017fe4ff */
        /* <DEDUP_REMOVED lines=20> */
[C---:B------:R-:W-:Y:S08]  /*4cd0*/  HMMA.16816.F32 R12, R100.reuse, R108, R12 ;  /* 0x0000006c640c723c */ /* 0x040ff0000000180c */
[----:B------:R-:W-:Y:S01]  /*4ce0*/  HMMA.16816.F32 R16, R100, R110, R16 ;  /* 0x0000006e6410723c */ /* 0x000fe20000001810 */
[----:B------:R-:W-:Y:S07]  /*4cf0*/  LDSM.16.MT88.4 R100, [R3+0x8800] ;  /* 0x008800000364783b */ /* 0x000fee0000004200 */
[C---:B-1----:R-:W-:Y:S08]  /*4d00*/  HMMA.16816.F32 R4, R20.reuse, R28, R4 ;  /* 0x0000001c1404723c */ /* 0x042ff00000001804 */
[C---:B------:R-:W-:Y:S01]  /*4d10*/  HMMA.16816.F32 R8, R20.reuse, R30, R8 ;  /* 0x0000001e1408723c */ /* 0x040fe20000001808 */
[----:B------:R-:W1:Y:S07]  /*4d20*/  LDSM.16.M88.4 R28, [R188+0x2000] ;  /* 0x00200000bc1c783b */ /* 0x000e6e0000000200 */
[C---:B------:R-:W-:Y:S08]  /*4d30*/  HMMA.16816.F32 R12, R20.reuse, R112, R12 ;  /* 0x00000070140c723c */ /* 0x040ff0000000180c */
        /* <DEDUP_REMOVED lines=17> */
[C---:B-1----:R-:W-:Y:S05]  /*4e50*/  HMMA.16816.F32 R4, R28.reuse, R100, R4 ;  /* 0x000000641c04723c */ /* 0x042fea0000001804 */
[C---:B------:R-:W-:Y:S03]  /*4e60*/  IMAD.WIDE R124, R126.reuse, -0xc0, R122 ;  /* 0xffffff407e7c7825 */ /* 0x040fe600078e027a */
[C---:B------:R-:W-:Y:S01]  /*4e70*/  HMMA.16816.F32 R8, R28.reuse, R102, R8 ;  /* 0x000000661c08723c */ /* 0x040fe20000001808 */
[----:B------:R-:W1:Y:S02]  /*4e80*/  LDSM.16.MT88.4 R100, [R172+0x9000] ;  /* 0x00900000ac64783b */ /* 0x000e640000004200 */
[C---:B------:R-:W-:Y:S04]  /*4e90*/  LEA R108, P1, R126.reuse, R124, 0x5 ;  /* 0x0000007c7e6c7211 */ /* 0x040fe800078228ff */
[C---:B------:R-:W-:Y:S01]  /*4ea0*/  LEA.HI.X.SX32 R109, R126.reuse, R125, 0x5, P1 ;  /* 0x0000007d7e6d7211 */ /* 0x040fe200008f2eff */
[C---:B----4-:R-:W-:Y:S08]  /*4eb0*/  HMMA.16816.F32 R12, R28.reuse, R20, R12 ;  /* 0x000000141c0c723c */ /* 0x050ff0000000180c */
[----:B------:R-:W-:Y:S01]  /*4ec0*/  HMMA.16816.F32 R16, R28, R22, R16 ;  /* 0x000000161c10723c */ /* 0x000fe20000001810 */
[----:B------:R-:W-:Y:S04]  /*4ed0*/  LDSM.16.M88.4 R20, [R187+0x2000] ;  /* 0x00200000bb14783b */ /* 0x000fe80000000200 */
[----:B------:R-:W3:Y:S03]  /*4ee0*/  LDSM.16.MT88.4 R28, [R3+0x9800] ;  /* 0x00980000031c783b */ /* 0x000ee60000004200 */
[C---:B--2---:R-:W-:Y:S08]  /*4ef0*/  HMMA.16816.F32 R4, R24.reuse, R32, R4 ;  /* 0x000000201804723c */ /* 0x044ff00000001804 */
[C---:B------:R-:W-:Y:S03]  /*4f00*/  HMMA.16816.F32 R8, R24.reuse, R34, R8 ;  /* 0x000000221808723c */ /* 0x040fe60000001808 */
[C---:B------:R-:W-:Y:S04]  /*4f10*/  LEA R34, P1, R126.reuse, R108, 0x5 ;  /* 0x0000006c7e227211 */ /* 0x040fe800078228ff */
[C---:B------:R-:W-:Y:S01]  /*4f20*/  LEA.HI.X.SX32 R35, R126.reuse, R109, 0x5, P1 ;  /* 0x0000006d7e237211 */ /* 0x040fe200008f2eff */
[C---:B-1----:R-:W-:Y:S03]  /*4f30*/  HMMA.16816.F32 R12, R24.reuse, R100, R12 ;  /* 0x00000064180c723c */ /* 0x042fe6000000180c */
[C---:B------:R-:W-:Y:S04]  /*4f40*/  LEA R32, P1, R126.reuse, R34, 0x5 ;  /* 0x000000227e207211 */ /* 0x040fe800078228ff */
[----:B------:R-:W-:Y:S01]  /*4f50*/  LEA.HI.X.SX32 R33, R126, R35, 0x5, P1 ;  /* 0x000000237e217211 */ /* 0x000fe200008f2eff */
[----:B------:R-:W-:Y:S01]  /*4f60*/  HMMA.16816.F32 R16, R24, R102, R16 ;  /* 0x000000661810723c */ /* 0x000fe20000001810 */
[----:B------:R-:W-:Y:S02]  /*4f70*/  LDSM.16.MT88.4 R100, [R173+0x1000] ;  /* 0x00100000ad64783b */ /* 0x000fe40000004200 */
[----:B------:R-:W-:Y:S05]  /*4f80*/  @P0 IMAD.WIDE.U32 R26, R228, 0x4, R208 ;  /* 0x00000004e41a0825 */ /* 0x000fea00078e00d0 */
        /* <DEDUP_REMOVED lines=33> */
[----:B------:R-:W-:Y:S01]  /*51a0*/  LDSM.16.MT88.4 R4, [R2+-0x4000] ;  /* 0xffc000000204783b */ /* 0x000fe20000004200 */
[----:B--2---:R-:W-:Y:S03]  /*51b0*/  IMAD.IADD R108, R181, 0x1, R173 ;  /* 0x00000001b56c7824 */ /* 0x004fe600078e02ad */
[----:B------:R-:W2:Y:S04]  /*51c0*/  LDSM.16.MT88.4 R8, [R173] ;  /* 0x00000000ad08783b */ /* 0x000ea80000004200 */
[----:B------:R-:W3:Y:S04]  /*51d0*/  LDSM.16.MT88.4 R20, [R2+-0x2000] ;  /* 0xffe000000214783b */ /* 0x000ee80000004200 */
[----:B-1----:R-:W1:Y:S04]  /*51e0*/  LDSM.16.MT88.4 R24, [R108] ;  /* 0x000000006c18783b */ /* 0x002e680000004200 */
[----:B------:R-:W-:Y:S04]  /*51f0*/  LDSM.16.MT88.4 R28, [R2+-0x3800] ;  /* 0xffc80000021c783b */ /* 0x000fe80000004200 */
[----:B------:R-:W4:Y:S04]  /*5200*/  LDSM.16.MT88.4 R12, [R173+0x800] ;  /* 0x00080000ad0c783b */ /* 0x000f280000004200 */
[----:B------:R-:W4:Y:S04]  /*5210*/  LDSM.16.MT88.4 R32, [R2+-0x1800] ;  /* 0xffe800000220783b */ /* 0x000f280000004200 */
[----:B------:R-:W4:Y:S04]  /*5220*/  LDSM.16.MT88.4 R16, [R108+0x800] ;  /* 0x000800006c10783b */ /* 0x000f280000004200 */
[----:B------:R-:W-:Y:S01]  /*5230*/  LDSM.16.MT88.4 R104, [R2+-0x1000] ;  /* 0xfff000000268783b */ /* 0x000fe20000004200 */
[-C--:B--2---:R-:W-:Y:S08]  /*5240*/  HMMA.16816.F32 R68, R4, R8.reuse, R68 ;  /* 0x000000080444723c */ /* 0x084ff00000001844 */
        /* <DEDUP_REMOVED lines=16> */
[----:B------:R3:W4:Y:S07]  /*5350*/  LDSM.16.MT88.4 R12, [R173+0x1800] ;  /* 0x00180000ad0c783b */ /* 0x00072e0000004200 */
[-C--:B------:R-:W-:Y:S08]  /*5360*/  HMMA.16816.F32 R84, R28, R16.reuse, R84 ;  /* 0x000000101c54723c */ /* 0x080ff00000001854 */
        /* <DEDUP_REMOVED lines=19> */
[----:B------:R-:W-:Y:S04]  /*54a0*/  HMMA.16816.F32 R96, R4, R110, R96 ;  /* 0x0000006e0460723c */ /* 0x000fe80000001860 */
[----:B------:R-:W-:Y:S04]  /*54b0*/  @P0 IADD3 R5, P3, PT, R208, -0x100, RZ ;  /* 0xffffff00d0050810 */ /* 0x000fe80007f7e0ff */
[----:B------:R-:W-:Y:S01]  /*54c0*/  @P0 IADD3.X R4, PT, PT, R209, -0x1, RZ, P3, !PT ;  /* 0xffffffffd1040810 */ /* 0x000fe20001ffe4ff */
[----:B------:R-:W-:Y:S04]  /*54d0*/  @P0 IMAD.MOV.U32 R208, RZ, RZ, R5 ;  /* 0x000000ffffd00224 */ /* 0x000fe800078e0005 */
[----:B------:R-:W-:Y:S01]  /*54e0*/  @P0 IMAD.MOV.U32 R209, RZ, RZ, R4 ;  /* 0x000000ffffd10224 */ /* 0x000fe200078e0004 */
[----:B------:R-:W-:Y:S06]  /*54f0*/  @P4 BRA `(.L_x_632) ;  /* 0xffffffc800684947 */ /* 0x000fec000383ffff */
.L_x_629:
[----:B------:R-:W1:Y:S01]  /*5500*/  S2R R4, SR_TID.X ;  /* 0x0000000000047919 */ /* 0x000e620000002100 */
[----:B------:R-:W2:Y:S01]  /*5510*/  LDCU UR5, c[0x0][0x4fc] ;  /* 0x00009f80ff0577ac */ /* 0x000ea20008000800 */
[----:B------:R-:W3:Y:S01]  /*5520*/  S2R R0, SR_TID.X ;  /* 0x0000000000007919 */ /* 0x000ee20000002100 */
[----:B------:R-:W4:Y:S01]  /*5530*/  LDCU UR4, c[0x0][0x500] ;  /* 0x0000a000ff0477ac */ /* 0x000f220008000800 */
[----:B------:R-:W3:Y:S01]  /*5540*/  LDCU.64 UR6, c[0x0][0x5d8] ;  /* 0x0000bb00ff0677ac */ /* 0x000ee20008000a00 */
[----:B------:R-:W3:Y:S01]  /*5550*/  LDCU.64 UR8, c[0x0][0x5e0] ;  /* 0x0000bc00ff0877ac */ /* 0x000ee20008000a00 */
[----:B--2---:R-:W-:Y:S01]  /*5560*/  FMUL.FTZ R25, R37, UR5 ;  /* 0x0000000525197c20 */ /* 0x004fe20008410000 */
[----:B------:R-:W-:Y:S01]  /*5570*/  FMUL.FTZ R38, R38, UR5 ;  /* 0x0000000526267c20 */ /* 0x000fe20008410000 */
[----:B------:R-:W-:Y:S01]  /*5580*/  FMUL.FTZ R24, R39, UR5 ;  /* 0x0000000527187c20 */ /* 0x000fe20008410000 */
[----:B------:R-:W-:Y:S01]  /*5590*/  FMUL.FTZ R48, R48, UR5 ;  /* 0x0000000530307c20 */ /* 0x000fe20008410000 */
[----:B----4-:R-:W-:Y:S01]  /*55a0*/  FMUL.FTZ R68, R68, UR4 ;  /* 0x0000000444447c20 */ /* 0x010fe20008410000 */
        /* <DEDUP_REMOVED lines=8> */
[----:B-1----:R-:W-:Y:S01]  /*5630*/  SHF.L.U32 R4, R4, 0x3, RZ ;  /* 0x0000000304047819 */ /* 0x002fe200000006ff */
[----:B------:R-:W-:Y:S01]  /*5640*/  FMUL.FTZ R10, R73, UR4 ;  /* 0x00000004490a7c20 */ /* 0x000fe20008410000 */
[----:B------:R-:W-:Y:S01]  /*5650*/  FMUL.FTZ R74, R74, UR4 ;  /* 0x000000044a4a7c20 */ /* 0x000fe20008410000 */
[----:B------:R-:W-:Y:S01]  /*5660*/  FMUL.FTZ R9, R75, UR4 ;  /* 0x000000044b097c20 */ /* 0x000fe20008410000 */
[----:B------:R-:W-:Y:S01]  /*5670*/  LOP3.LUT R6, R4, 0x38, RZ, 0xc0, !PT ;  /* 0x0000003804067812 */ /* 0x000fe200078ec0ff */
[----:B------:R-:W-:Y:S01]  /*5680*/  FMUL.FTZ R76, R76, UR4 ;  /* 0x000000044c4c7c20 */ /* 0x000fe20008410000 */
[----:B---3--:R-:W-:Y:S01]  /*5690*/  LOP3.LUT P0, RZ, R0, 0x8, RZ, 0xc0, !PT ;  /* 0x0000000800ff7812 */ /* 0x008fe2000780c0ff */
[----:B------:R-:W-:Y:S01]  /*56a0*/  FMUL.FTZ R0, R36, UR5 ;  /* 0x0000000524007c20 */ /* 0x000fe20008410000 */
[----:B------:R-:W-:Y:S01]  /*56b0*/  MOV R4, 0x20 ;  /* 0x0000002000047802 */ /* 0x000fe20000000f00 */
        /* <DEDUP_REMOVED lines=24> */
[----:B------:R-:W-:Y:S01]  /*5840*/  IADD3 R0, PT, PT, R235, R4, RZ ;  /* 0x00000004eb007210 */ /* 0x000fe20007ffe0ff */
[----:B------:R-:W-:Y:S01]  /*5850*/  FMUL.FTZ R94, R94, UR4 ;  /* 0x000000045e5e7c20 */ /* 0x000fe20008410000 */
[----:B------:R-:W-:Y:S01]  /*5860*/  FMUL.FTZ R95, R95, UR4 ;  /* 0x000000045f5f7c20 */ /* 0x000fe20008410000 */
[----:B------:R-:W-:Y:S01]  /*5870*/  F2FP.F16.F32.PACK_AB R10, R10, R72 ;  /* 0x000000480a0a723e */ /* 0x000fe200000000ff */
        /* <DEDUP_REMOVED lines=11> */
[----:B------:R-:W-:Y:S01]  /*5930*/  FMUL.FTZ R22, R43, UR5 ;  /* 0x000000052b167c20 */ /* 0x000fe20008410000 */
[----:B------:R-:W-:Y:S01]  /*5940*/  F2FP.F16.F32.PACK_AB R28, R28, R96 ;  /* 0x000000601c1c723e */ /* 0x000fe200000000ff */
[----:B------:R-:W-:Y:S01]  /*5950*/  STS [R235+0x6000], R12 ;  /* 0x0060000ceb007388 */ /* 0x000fe20000000800 */
[----:B------:R-:W-:Y:S01]  /*5960*/  F2FP.F16.F32.PACK_AB R27, R27, R98 ;  /* 0x000000621b1b723e */ /* 0x000fe200000000ff */
[----:B------:R-:W-:Y:S01]  /*5970*/  FMUL.FTZ R44, R44, UR5 ;  /* 0x000000052c2c7c20 */ /* 0x000fe20008410000 */
[----:B------:R-:W-:Y:S01]  /*5980*/  IADD3 R4, PT, PT, R236, R4, RZ ;  /* 0x00000004ec047210 */ /* 0x000fe20007ffe0ff */
[----:B------:R-:W-:Y:S01]  /*5990*/  STS [R235+0x6400], R11 ;  /* 0x0064000beb007388 */ /* 0x000fe20000000800 */
[----:B------:R-:W-:Y:S01]  /*59a0*/  FMUL.FTZ R19, R45, UR5 ;  /* 0x000000052d137c20 */ /* 0x000fe20008410000 */
[----:B------:R-:W-:Y:S01]  /*59b0*/  FMUL.FTZ R46, R46, UR5 ;  /* 0x000000052e2e7c20 */ /* 0x000fe20008410000 */
[----:B------:R-:W-:Y:S01]  /*59c0*/  FMUL.FTZ R18, R47, UR5 ;  /* 0x000000052f127c20 */ /* 0x000fe20008410000 */
[----:B------:R-:W-:Y:S01]  /*59d0*/  F2FP.F16.F32.PACK_AB R30, R30, R88 ;  /* 0x000000581e1e723e */ /* 0x000fe200000000ff */
[----:B------:R-:W-:Y:S01]  /*59e0*/  STS [R0+0x6000], R8 ;  /* 0x0060000800007388 */ /* 0x000fe20000000800 */
[----:B------:R-:W-:Y:S01]  /*59f0*/  F2FP.F16.F32.PACK_AB R29, R29, R90 ;  /* 0x0000005a1d1d723e */ /* 0x000fe200000000ff */
[----:B------:R-:W-:Y:S01]  /*5a00*/  FMUL.FTZ R52, R52, UR5 ;  /* 0x0000000534347c20 */ /* 0x000fe20008410000 */
[----:B------:R-:W-:Y:S01]  /*5a10*/  FMUL.FTZ R17, R53, UR5 ;  /* 0x0000000535117c20 */ /* 0x000fe20008410000 */
[----:B------:R-:W-:Y:S01]  /*5a20*/  STS [R0+0x6400], R5 ;  /* 0x0064000500007388 */ /* 0x000fe20000000800 */
        /* <DEDUP_REMOVED lines=11> */
[----:B------:R-:W-:Y:S01]  /*5ae0*/  STS [R0+0x8000], R34 ;  /* 0x0080002200007388 */ /* 0x000fe20000000800 */
[----:B------:R-:W-:Y:S01]  /*5af0*/  FMUL.FTZ R56, R56, UR5 ;  /* 0x0000000538387c20 */ /* 0x000fe20008410000 */
[----:B------:R-:W-:Y:S01]  /*5b00*/  FMUL.FTZ R15, R57, UR5 ;  /* 0x00000005390f7c20 */ /* 0x000fe20008410000 */
[----:B------:R-:W-:Y:S01]  /*5b10*/  FMUL.FTZ R58, R58, UR5 ;  /* 0x000000053a3a7c20 */ /* 0x000fe20008410000 */
[----:B------:R-:W-:Y:S01]  /*5b20*/  STS [R0+0x8400], R33 ;  /* 0x0084002100007388 */ /* 0x000fe20000000800 */
[----:B------:R-:W-:Y:S01]  /*5b30*/  FMUL.FTZ R37, R59, UR5 ;  /* 0x000000053b257c20 */ /* 0x000fe20008410000 */
[----:B------:R-:W-:Y:S01]  /*5b40*/  F2FP.F16.F32.PACK_AB R21, R21, R48 ;  /* 0x000000301515723e */ /* 0x000fe200000000ff */
[----:B------:R-:W-:Y:S01]  /*5b50*/  FMUL.FTZ R60, R60, UR5 ;  /* 0x000000053c3c7c20 */ /* 0x000fe20008410000 */
[----:B------:R-:W-:Y:S01]  /*5b60*/  F2FP.F16.F32.PACK_AB R20, R20, R50 ;  /* 0x000000321414723e */ /* 0x000fe200000000ff */
[----:B------:R-:W-:Y:S01]  /*5b70*/  STS [R236], R32 ;  /* 0x00000020ec007388 */ /* 0x000fe20000000800 */
[----:B------:R-:W-:Y:S01]  /*5b80*/  FMUL.FTZ R36, R61, UR5 ;  /* 0x000000053d247c20 */ /* 0x000fe20008410000 */
[----:B------:R-:W-:Y:S01]  /*5b90*/  FMUL.FTZ R62, R62, UR5 ;  /* 0x000000053e3e7c20 */ /* 0x000fe20008410000 */
[----:B------:R-:W-:Y:S01]  /*5ba0*/  FMUL.FTZ R35, R63, UR5 ;  /* 0x000000053f237c20 */ /* 0x000fe20008410000 */
[----:B------:R-:W-:Y:S01]  /*5bb0*/  STS [R236+0x400], R31 ;  /* 0x0004001fec007388 */ /* 0x000fe20000000800 */
[----:B------:R-:W-:Y:S01]  /*5bc0*/  F2FP.F16.F32.PACK_AB R23, R23, R40 ;  /* 0x000000281717723e */ /* 0x000fe200000000ff */
[----:B------:R-:W3:Y:S01]  /*5bd0*/  LDCU.64 UR4, c[0x0][0x5a8] ;  /* 0x0000b500ff0477ac */ /* 0x000ee20008000a00 */
[----:B------:R-:W-:Y:S01]  /*5be0*/  F2FP.F16.F32.PACK_AB R22, R22, R42 ;  /* 0x0000002a1616723e */ /* 0x000fe200000000ff */
[----:B------:R-:W-:Y:S01]  /*5bf0*/  STS [R4], R28 ;  /* 0x0000001c04007388 */ /* 0x000fe20000000800 */
[----:B------:R-:W-:Y:S01]  /*5c00*/  F2FP.F16.F32.PACK_AB R19, R19, R44 ;  /* 0x0000002c1313723e */ /* 0x000fe200000000ff */
[----:B-1----:R-:W2:Y:S01]  /*5c10*/  LDC.64 R10, c[0x0][0x5c0] ;  /* 0x00017000ff0a7b82 */ /* 0x002ea20000000a00 */
[----:B------:R-:W-:Y:S01]  /*5c20*/  F2FP.F16.F32.PACK_AB R18, R18, R46 ;  /* 0x0000002e1212723e */ /* 0x000fe200000000ff */
[----:B------:R-:W-:Y:S01]  /*5c30*/  STS [R4+0x400], R27 ;  /* 0x0004001b04007388 */ /* 0x000fe20000000800 */
[----:B------:R-:W-:-:S02]  /*5c40*/  F2FP.F16.F32.PACK_AB R17, R17, R52 ;  /* 0x000000341111723e */ /* 0x000fc400000000ff */
        /* <DEDUP_REMOVED lines=11> */
[----:B------:R-:W-:Y:S02]  /*5d00*/  MOV R38, R6 ;  /* 0x0000000600267202 */ /* 0x000fe40000000f00 */
[----:B------:R-:W-:Y:S01]  /*5d10*/  MOV R39, RZ ;  /* 0x000000ff00277202 */ /* 0x000fe20000000f00 */
[----:B------:R-:W-:Y:S04]  /*5d20*/  STS [R235+0xa000], R25 ;  /* 0x00a00019eb007388 */ /* 0x000fe80000000800 */
[----:B------:R-:W-:Y:S01]  /*5d30*/  STS [R235+0xa400], R24 ;  /* 0x00a40018eb007388 */ /* 0x000fe20000000800 */
[----:B---3--:R-:W-:-:S03]  /*5d40*/  IMAD.WIDE.U32 R6, R250, UR4, R38 ;  /* 0x00000004fa067c25 */ /* 0x008fc6000f8e0026 */
[----:B------:R-:W-:Y:S01]  /*5d50*/  STS [R0+0xa000], R21 ;  /* 0x00a0001500007388 */ /* 0x000fe20000000800 */
[----:B------:R-:W-:Y:S01]  /*5d60*/  IMAD R7, R250, UR5, R7 ;  /* 0x00000005fa077c24 */ /* 0x000fe2000f8e0207 */
[----:B------:R-:W1:Y:S02]  /*5d70*/  LDCU.64 UR4, c[0x0][0x5b0] ;  /* 0x0000b600ff0477ac */ /* 0x000e640008000a00 */
[----:B------:R-:W-:Y:S01]  /*5d80*/  STS [R0+0xa400], R20 ;  /* 0x00a4001400007388 */ /* 0x000fe20000000800 */
[----:B------:R-:W-:-:S03]  /*5d90*/  IMAD.WIDE.U32 R6, R252, UR6, R6 ;  /* 0x00000006fc067c25 */ /* 0x000fc6000f8e0006 */
[----:B------:R-:W-:Y:S01]  /*5da0*/  STS [R235+0xc000], R23 ;  /* 0x00c00017eb007388 */ /* 0x000fe20000000800 */
[----:B------:R-:W-:-:S03]  /*5db0*/  IMAD R7, R252, UR7, R7 ;  /* 0x00000007fc077c24 */ /* 0x000fc6000f8e0207 */
[----:B------:R-:W-:Y:S01]  /*5dc0*/  STS [R235+0xc400], R22 ;  /* 0x00c40016eb007388 */ /* 0x000fe20000000800 */
[----:B--2---:R-:W-:-:S03]  /*5dd0*/  IMAD.WIDE.U32 R8, R234, R10, R6 ;  /* 0x0000000aea087225 */ /* 0x004fc600078e0006 */
[----:B------:R-:W-:Y:S04]  /*5de0*/  STS [R0+0xc000], R19 ;  /* 0x00c0001300007388 */ /* 0x000fe80000000800 */
[----:B------:R2:W-:Y:S04]  /*5df0*/  STS [R0+0xc400], R18 ;  /* 0x00c4001200007388 */ /* 0x0005e80000000800 */
[----:B------:R3:W-:Y:S04]  /*5e00*/  STS [R236+0x4000], R17 ;  /* 0x00400011ec007388 */ /* 0x0007e80000000800 */
[----:B------:R4:W-:Y:S04]  /*5e10*/  STS [R236+0x4400], R16 ;  /* 0x00440010ec007388 */ /* 0x0009e80000000800 */
[----:B------:R-:W-:Y:S04]  /*5e20*/  STS [R4+0x4000], R14 ;  /* 0x0040000e04007388 */ /* 0x000fe80000000800 */
[----:B------:R-:W-:Y:S04]  /*5e30*/  STS [R4+0x4400], R13 ;  /* 0x0044000d04007388 */ /* 0x000fe80000000800 */
[----:B------:R1:W-:Y:S04]  /*5e40*/  STS [R236+0x6000], R15 ;  /* 0x0060000fec007388 */ /* 0x0003e80000000800 */
[----:B------:R-:W-:Y:S01]  /*5e50*/  STS [R236+0x6400], R37 ;  /* 0x00640025ec007388 */ /* 0x000fe20000000800 */
[----:B--2---:R-:W-:-:S03]  /*5e60*/  IMAD R0, R237, R10, RZ ;  /* 0x0000000aed007224 */ /* 0x004fc600078e02ff */
[----:B------:R-:W-:Y:S01]  /*5e70*/  STS [R4+0x6000], R36 ;  /* 0x0060002404007388 */ /* 0x000fe20000000800 */
[----:B------:R-:W-:Y:S01]  /*5e80*/  IMAD R0, R234, R11, R0 ;  /* 0x0000000bea007224 */ /* 0x000fe200078e0200 */
[C---:B---3--:R-:W-:Y:S02]  /*5e90*/  SHF.L.U32 R17, R10.reuse, 0x6, RZ ;  /* 0x000000060a117819 */ /* 0x048fe400000006ff */
[----:B------:R2:W-:Y:S01]  /*5ea0*/  STS [R4+0x6400], R35 ;  /* 0x0064002304007388 */ /* 0x0005e20000000800 */
[----:B----4-:R-:W-:Y:S01]  /*5eb0*/  SHF.L.U64.HI R16, R10, 0x6, R11 ;  /* 0x000000060a107819 */ /* 0x010fe2000001020b */
[----:B------:R-:W-:Y:S06]  /*5ec0*/  BAR.SYNC.DEFER_BLOCKING 0x0 ;  /* 0x0000000000007b1d */ /* 0x000fec0000010000 */
[----:B------:R-:W3:Y:S02]  /*5ed0*/  S2R R52, SR_TID.X ;  /* 0x0000000000347919 */ /* 0x000ee40000002100 */
[----:B-1----:R-:W1:Y:S01]  /*5ee0*/  LDC.64 R14, c[0x0][0x5c8] ;  /* 0x00017200ff0e7b82 */ /* 0x002e620000000a00 */
[C---:B--2---:R-:W-:Y:S01]  /*5ef0*/  IMAD.WIDE.U32 R4, R250.reuse, UR4, R38 ;  /* 0x00000004fa047c25 */ /* 0x044fe2000f8e0026 */
[----:B------:R-:W2:Y:S03]  /*5f00*/  LDS.128 R48, [R227+0x6000] ;  /* 0x00600000e3307984 */ /* 0x000ea60000000c00 */
[----:B------:R-:W-:Y:S01]  /*5f10*/  IMAD R5, R250, UR5, R5 ;  /* 0x00000005fa057c24 */ /* 0x000fe2000f8e0205 */
[----:B------:R-:W4:Y:S01]  /*5f20*/  LDCU.128 UR4, c[0x0][0x560] ;  /* 0x0000ac00ff0477ac */ /* 0x000f220008000c00 */
[----:B------:R-:W2:Y:S01]  /*5f30*/  LDS.128 R44, [R227+0x7000] ;  /* 0x00700000e32c7984 */ /* 0x000ea20000000c00 */
[----:B------:R-:W-:Y:S01]  /*5f40*/  IMAD.WIDE.U32 R6, R252, UR8, R4 ;  /* 0x00000008fc067c25 */ /* 0x000fe2000f8e0004 */
[----:B------:R-:W-:-:S02]  /*5f50*/  IADD3 R5, PT, PT, R9, R0, RZ ;  /* 0x0000000009057210 */ /* 0x000fc40007ffe0ff */
[----:B------:R-:W2:Y:S01]  /*5f60*/  LDS.128 R40, [R227+0x8000] ;  /* 0x00800000e3287984 */ /* 0x000ea20000000c00 */
[----:B------:R-:W-:Y:S01]  /*5f70*/  MOV R4, R8 ;  /* 0x0000000800047202 */ /* 0x000fe20000000f00 */
[----:B------:R-:W-:Y:S02]  /*5f80*/  IMAD R7, R252, UR9, R7 ;  /* 0x00000009fc077c24 */ /* 0x000fe4000f8e0207 */
[----:B------:R-:W2:Y:S01]  /*5f90*/  LDS.128 R36, [R227+0x9000] ;  /* 0x00900000e3247984 */ /* 0x000ea20000000c00 */
[-C--:B-1----:R-:W-:Y:S02]  /*5fa0*/  IMAD R0, R237, R14.reuse, RZ ;  /* 0x0000000eed007224 */ /* 0x082fe400078e02ff */
[C---:B------:R-:W-:Y:S01]  /*5fb0*/  IMAD.WIDE.U32 R6, R234.reuse, R14, R6 ;  /* 0x0000000eea067225 */ /* 0x040fe200078e0006 */
[----:B------:R-:W1:Y:S01]  /*5fc0*/  LDS.128 R32, [R227+0xa000] ;  /* 0x00a00000e3207984 */ /* 0x000e620000000c00 */
[----:B---3--:R-:W-:Y:S02]  /*5fd0*/  SHF.R.U32.HI R52, RZ, 0x3, R52 ;  /* 0x00000003ff347819 */ /* 0x008fe40000011634 */
[----:B------:R-:W-:Y:S01]  /*5fe0*/  IMAD R0, R234, R15, R0 ;  /* 0x0000000fea007224 */ /* 0x000fe200078e0200 */
[----:B------:R-:W3:Y:S02]  /*5ff0*/  LDS.128 R28, [R227+0xb000] ;  /* 0x00b00000e31c7984 */ /* 0x000ee40000000c00 */
[----:B------:R-:W-:-:S02]  /*6000*/  IMAD.WIDE.U32 R8, R52, R10, R4 ;  /* 0x0000000a34087225 */ /* 0x000fc400078e0004 */
[----:B------:R-:W3:Y:S01]  /*6010*/  LDS.128 R24, [R227+0xc000] ;  /* 0x00c00000e3187984 */ /* 0x000ee20000000c00 */
[----:B------:R-:W-:Y:S01]  /*6020*/  IADD3 R7, PT, PT, R7, R0, RZ ;  /* 0x0000000007077210 */ /* 0x000fe20007ffe0ff */
[----:B------:R-:W-:Y:S01]  /*6030*/  IMAD R5, R52, R11, R9 ;  /* 0x0000000b34057224 */ /* 0x000fe200078e0209 */
[----:B----4-:R-:W-:Y:S01]  /*6040*/  LEA R4, P0, R8, UR4, 0x1 ;  /* 0x0000000408047c11 */ /* 0x010fe2000f8008ff */
[----:B------:R-:W4:Y:S01]  /*6050*/  LDS.128 R20, [R227+0xd000] ;  /* 0x00d00000e3147984 */ /* 0x000f220000000c00 */
[----:B------:R-:W-:Y:S02]  /*6060*/  IMAD.WIDE.U32 R6, R52, R14, R6 ;  /* 0x0000000e34067225 */ /* 0x000fe400078e0006 */
[----:B------:R-:W-:Y:S02]  /*6070*/  LEA.HI.X R5, R8, UR5, R5, 0x1, P0 ;  /* 0x0000000508057c11 */ /* 0x000fe400080f0c05 */
[-C--:B------:R-:W-:Y:S01]  /*6080*/  LEA R8, P0, R10, R4.reuse, 0x7 ;  /* 0x000000040a087211 */ /* 0x080fe200078038ff */
[----:B------:R-:W-:Y:S01]  /*6090*/  IMAD R0, R52, R15, R7 ;  /* 0x0000000f34007224 */ /* 0x000fe200078e0207 */
[----:B------:R-:W-:-:S02]  /*60a0*/  IADD3 R12, P1, PT, R17, R4, RZ ;  /* 0x00000004110c7210 */ /* 0x000fc40007f3e0ff */
[-C--:B------:R-:W-:Y:S02]  /*60b0*/  LEA.HI.X R9, R10, R5.reuse, R11, 0x7, P0 ;  /* 0x000000050a097211 */ /* 0x080fe400000f3c0b */
[----:B------:R-:W-:Y:S01]  /*60c0*/  IADD3.X R13, PT, PT, R16, R5, RZ, P1, !PT ;  /* 0x00000005100d7210 */ /* 0x000fe20000ffe4ff */
[----:B--2---:R2:W-:Y:S01]  /*60d0*/  STG.E.128 desc[UR18][R4.64], R48 ;  /* 0x0000003004007986 */ /* 0x0045e2000c101d12 */
[----:B------:R-:W-:-:S03]  /*60e0*/  SHF.L.U32 R11, R14, 0x6, RZ ;  /* 0x000000060e0b7819 */ /* 0x000fc600000006ff */
[----:B------:R1:W-:Y:S04]  /*60f0*/  STG.E.128 desc[UR18][R12.64], R44 ;  /* 0x0000002c0c007986 */ /* 0x0003e8000c101d12 */
[----:B------:R3:W-:Y:S01]  /*6100*/  STG.E.128 desc[UR18][R8.64], R40 ;  /* 0x0000002808007986 */ /* 0x0007e2000c101d12 */
[----:B--2---:R-:W-:-:S04]  /*6110*/  LEA R4, P0, R6, UR6, 0x1 ;  /* 0x0000000606047c11 */ /* 0x004fc8000f8008ff */
[----:B------:R-:W-:Y:S02]  /*6120*/  LEA.HI.X R5, R6, UR7, R0, 0x1, P0 ;  /* 0x0000000706057c11 */ /* 0x000fe400080f0c00 */
[-C--:B------:R-:W-:Y:S02]  /*6130*/  LEA R6, P0, R14, R4.reuse, 0x7 ;  /* 0x000000040e067211 */ /* 0x080fe400078038ff */
[----:B-1----:R-:W-:Y:S02]  /*6140*/  IADD3 R12, P2, PT, R8, R17, RZ ;  /* 0x00000011080c7210 */ /* 0x002fe40007f5e0ff */
[C-C-:B------:R-:W-:Y:S02]  /*6150*/  SHF.L.U64.HI R0, R14.reuse, 0x6, R15.reuse ;  /* 0x000000060e007819 */ /* 0x140fe4000001020f */
[----:B------:R-:W-:Y:S02]  /*6160*/  IADD3 R10, P1, PT, R11, R4, RZ ;  /* 0x000000040b0a7210 */ /* 0x000fe40007f3e0ff */
[----:B------:R-:W-:-:S02]  /*6170*/  LEA.HI.X R7, R14, R5, R15, 0x7, P0 ;  /* 0x000000050e077211 */ /* 0x000fc400000f3c0f */
[----:B------:R-:W-:Y:S02]  /*6180*/  IADD3.X R13, PT, PT, R9, R16, RZ, P2, !PT ;  /* 0x00000010090d7210 */ /* 0x000fe400017fe4ff */
[----:B---3--:R-:W-:Y:S02]  /*6190*/  IADD3 R8, P0, PT, R6, R11, RZ ;  /* 0x0000000b06087210 */ /* 0x008fe40007f1e0ff */
[----:B------:R-:W-:Y:S01]  /*61a0*/  IADD3.X R11, PT, PT, R0, R5, RZ, P1, !PT ;  /* 0x00000005000b7210 */ /* 0x000fe20000ffe4ff */
[----:B------:R1:W-:Y:S01]  /*61b0*/  STG.E.128 desc[UR18][R12.64], R36 ;  /* 0x000000240c007986 */ /* 0x0003e2000c101d12 */
[----:B------:R-:W-:-:S03]  /*61c0*/  IADD3.X R9, PT, PT, R7, R0, RZ, P0, !PT ;  /* 0x0000000007097210 */ /* 0x000fc600007fe4ff */
[----:B------:R1:W-:Y:S04]  /*61d0*/  STG.E.128 desc[UR18][R4.64], R32 ;  /* 0x0000002004007986 */ /* 0x0003e8000c101d12 */
[----:B------:R1:W-:Y:S04]  /*61e0*/  STG.E.128 desc[UR18][R10.64], R28 ;  /* 0x0000001c0a007986 */ /* 0x0003e8000c101d12 */
[----:B------:R1:W-:Y:S04]  /*61f0*/  STG.E.128 desc[UR18][R6.64], R24 ;  /* 0x0000001806007986 */ /* 0x0003e8000c101d12 */
[----:B----4-:R1:W-:Y:S02]  /*6200*/  STG.E.128 desc[UR18][R8.64], R20 ;  /* 0x0000001408007986 */ /* 0x0103e4000c101d12 */
.L_x_626:
[----:B------:R-:W2:Y:S01]  /*6210*/  LDCU UR5, c[0x0][0x438] ;  /* 0x00008700ff0577ac */ /* 0x000ea20008000800 */
[----:B------:R-:W3:Y:S01]  /*6220*/  LDC R0, c[0x0][0x370] ;  /* 0x0000dc00ff007b82 */ /* 0x000ee20000000800 */
[----:B--2---:R-:W-:-:S04]  /*6230*/  UIADD3 UR5, UPT, UPT, UR5, 0x7f, URZ ;  /* 0x0000007f05057890 */ /* 0x004fc8000fffe0ff */
[----:B------:R-:W-:Y:S01]  /*6240*/  USHF.R.S32.HI UR4, URZ, 0x1f, UR5 ;  /* 0x0000001fff047899 */ /* 0x000fe20008011405 */
[----:B---3--:R-:W-:-:S03]  /*6250*/  IADD3 R232, PT, PT, R0, R232, RZ ;  /* 0x000000e800e87210 */ /* 0x008fc60007ffe0ff */
[----:B------:R-:W-:-:S04]  /*6260*/  ULEA.HI UR4, UR4, UR5, URZ, 0x7 ;  /* 0x0000000504047291 */ /* 0x000fc8000f8f38ff */
[----:B------:R-:W-:-:S06]  /*6270*/  USHF.R.S32.HI UR4, URZ, 0x7, UR4 ;  /* 0x00000007ff047899 */ /* 0x000fcc0008011404 */
[----:B------:R-:W-:-:S13]  /*6280*/  ISETP.GE.AND P0, PT, R232, UR4, PT ;  /* 0x00000004e8007c0c */ /* 0x000fda000bf06270 */
[----:B------:R-:W-:Y:S05]  /*6290*/  @!P0 BRA `(.L_x_633) ;  /* 0xffffffa000d88947 */ /* 0x000fea000383ffff */
[----:B------:R-:W-:Y:S05]  /*62a0*/  EXIT ;  /* 0x000000000000794d */ /* 0x000fea0003800000 */
.L_x_634:
        /* <DEDUP_REMOVED lines=13> */
.L_x_1414:


//--------------------- .text._ZN5flash44flash_bwd_dq_dk_dv_loop_seqk_parallel_kernelI23Flash_bwd_kernel_traitsILi64ELi64ELi128ELi8ELi2ELi4ELi4ELb1ELb0EN7cutlass6half_tE19Flash_kernel_traitsILi64ELi64ELi128ELi8ES3_EELb0ELb1ELb0ELb0ELb1ELb1ELb1EEEvNS_16Flash_bwd_paramsE --------------------------
	.section	.text._ZN5flash44flash_bwd_dq_dk_dv_loop_seqk_parallel_kernelI23Flash_bwd_kernel_traitsILi64ELi64ELi128ELi8ELi2ELi4ELi4ELb1ELb0EN7cutlass6half_tE19Flash_kernel_traitsILi64ELi64ELi128ELi8ES3_EELb0ELb1ELb0ELb0ELb1ELb1ELb1EEEvNS_16Flash_bwd_paramsE,"ax",@progbits
	.align	128
        .global         _ZN5flash44flash_bwd_dq_dk_dv_loop_seqk_parallel_kernelI23Flash_bwd_kernel_traitsILi64ELi64ELi128ELi8ELi2ELi4ELi4ELb1ELb0EN7cutlass6half_tE19Flash_kernel_traitsILi64ELi64ELi128ELi8ES3_EELb0ELb1ELb0ELb0ELb1ELb1ELb1EEEvNS_16Flash_bwd_paramsE
        .type           _ZN5flash44flash_bwd_dq_dk_dv_loop_seqk_parallel_kernelI23Flash_bwd_kernel_traitsILi64ELi64ELi128ELi8ELi2ELi4ELi4ELb1ELb0EN7cutlass6half_tE19Flash_kernel_traitsILi64ELi64ELi128ELi8ES3_EELb0ELb1ELb0ELb0ELb1ELb1ELb1EEEvNS_16Flash_bwd_paramsE,@function
        .size           _ZN5flash44flash_bwd_dq_dk_dv_loop_seqk_parallel_kernelI23Flash_bwd_kernel_traitsILi64ELi64ELi128ELi8ELi2ELi4ELi4ELb1ELb0EN7cutlass6half_tE19Flash_kernel_traitsILi64ELi64ELi128ELi8ES3_EELb0ELb1ELb0ELb0ELb1ELb1ELb1EEEvNS_16Flash_bwd_paramsE,(.L_x_1415 - _ZN5flash44flash_bwd_dq_dk_dv_loop_seqk_parallel_kernelI23Flash_bwd_kernel_traitsILi64ELi64ELi128ELi8ELi2ELi4ELi4ELb1ELb0EN7cutlass6half_tE19Flash_kernel_traitsILi64ELi64ELi128ELi8ES3_EELb0ELb1ELb0ELb0ELb1ELb1ELb1EEEvNS_16Flash_bwd_paramsE)
        .other          _ZN5flash44flash_bwd_dq_dk_dv_loop_seqk_parallel_kernelI23Flash_bwd_kernel_traitsILi64ELi64ELi128ELi8ELi2ELi4ELi4ELb1ELb0EN7cutlass6half_tE19Flash_kernel_traitsILi64ELi64ELi128ELi8ES3_EELb0ELb1ELb0ELb0ELb1ELb1ELb1EEEvNS_16Flash_bwd_paramsE,@"STO_CUDA_ENTRY STV_DEFAULT"
_ZN5flash44flash_bwd_dq_dk_dv_loop_seqk_parallel_kernelI23Flash_bwd_kernel_traitsILi64ELi64ELi128ELi8ELi2ELi4ELi4ELb1ELb0EN7cutlass6half_tE19Flash_kernel_traitsILi64ELi64ELi128ELi8ES3_EELb0ELb1ELb0ELb0ELb1ELb1ELb1EEEvNS_16Flash_bwd_paramsE:
.text._ZN5flash44flash_bwd_dq_dk_dv_loop_seqk_parallel_kernelI23Flash_bwd_kernel_traitsILi64ELi64ELi128ELi8ELi2ELi4ELi4ELb1ELb0EN7cutlass6half_tE19Flash_kernel_traitsILi64ELi64ELi128ELi8ES3_EELb0ELb1ELb0ELb0ELb1ELb1ELb1EEEvNS_16Flash_bwd_paramsE:
        /* <DEDUP_REMOVED lines=12> */
[----:B------:R-:W-:Y:S01]  /*00c0*/  UMOV UR6, 0x400 ;  /* 0x0000040000067882 */ /* 0x000fe20000000000 */
[----:B------:R-:W-:Y:S01]  /*00d0*/  IMAD.MOV.U32 R187, RZ, RZ, 0x10 ;  /* 0x00000010ffbb7424 */ /* 0x000fe200078e00ff */
[----:B------:R-:W3:Y:S01]  /*00e0*/  LDCU.64 UR22, c[0x0][0x358] ;  /* 0x00006b00ff1677ac */ /* 0x000ee20008000a00 */
[----:B------:R-:W-:-:S03]  /*00f0*/  IMAD.MOV.U32 R186, RZ, RZ, 0x20 ;  /* 0x00000020ffba7424 */ /* 0x000fc600078e00ff */
[----:B------:R-:W4:Y:S01]  /*0100*/  S2UR UR4, SR_CgaCtaId ;  /* 0x00000000000479c3 */ /* 0x000f220000008800 */
[----:B------:R-:W-:Y:S01]  /*0110*/  UMOV UR19, 0xffffe000 ;  /* 0xffffe00000137882 */ /* 0x000fe20000000000 */
[----:B------:R-:W-:-:S06]  /*0120*/  UMOV UR21, URZ ;  /* 0x000000ff00157c82 */ /* 0x000fcc0008000000 */
[----:B------:R-:W5:Y:S08]  /*0130*/  S2UR UR16, SR_CgaCtaId ;  /* 0x00000000001079c3 */ /* 0x000f700000008800 */
[----:B------:R-:W3:Y:S01]  /*0140*/  S2UR UR18, SR_CTAID.Y ;  /* 0x00000000001279c3 */ /* 0x000ee20000002600 */
[----:B--2---:R-:W-:Y:S01]  /*0150*/  ULEA UR7, UR7, UR5, 0x18 ;  /* 0x0000000507077291 */ /* 0x004fe2000f8ec0ff */
[C---:B-1----:R-:W-:Y:S01]  /*0160*/  IMAD.SHL.U32 R2, R183.reuse, 0x20, RZ ;  /* 0x00000020b7027824 */ /* 0x042fe200078e00ff */
[--C-:B------:R-:W-:Y:S01]  /*0170*/  SHF.R.U32.HI R4, RZ, 0x1, R183.reuse ;  /* 0x00000001ff047819 */ /* 0x100fe200000116b7 */
[C---:B------:R-:W-:Y:S01]  /*0180*/  IMAD.SHL.U32 R191, R183.reuse, 0x10, RZ ;  /* 0x00000010b7bf7824 */ /* 0x040fe200078e00ff */
[----:B------:R-:W-:Y:S01]  /*0190*/  SHF.R.U32.HI R7, RZ, 0x4, R183 ;  /* 0x00000004ff077819 */ /* 0x000fe200000116b7 */
[C---:B------:R-:W-:Y:S01]  /*01a0*/  IMAD.SHL.U32 R5, R183.reuse, 0x40, RZ ;  /* 0x00000040b7057824 */ /* 0x040fe200078e00ff */
[----:B------:R-:W-:Y:S01]  /*01b0*/  LOP3.LUT R0, R2, 0xc00, RZ, 0xc0, !PT ;  /* 0x00000c0002007812 */ /* 0x000fe200078ec0ff */
[----:B------:R-:W-:Y:S01]  /*01c0*/  IMAD.SHL.U32 R3, R183, 0x2, RZ ;  /* 0x00000002b7037824 */ /* 0x000fe200078e00ff */
[----:B------:R-:W-:Y:S01]  /*01d0*/  LOP3.LUT R191, R191, 0x1c0, RZ, 0xc0, !PT ;  /* 0x000001c0bfbf7812 */ /* 0x000fe200078ec0ff */
[----:B------:R-:W-:Y:S01]  /*01e0*/  IMAD.SHL.U32 R6, R183, 0x8, RZ ;  /* 0x00000008b7067824 */ /* 0x000fe200078e00ff */
[----:B------:R-:W-:Y:S01]  /*01f0*/  LOP3.LUT R184, R5, 0x1c0, RZ, 0xc0, !PT ;  /* 0x000001c005b87812 */ /* 0x000fe200078ec0ff */
[----:B------:R-:W1:Y:S01]  /*0200*/  S2UR UR17, SR_CTAID.Z ;  /* 0x00000000001179c3 */ /* 0x000e620000002700 */
[----:B------:R-:W-:Y:S01]  /*0210*/  LOP3.LUT R182, R4, 0x30, RZ, 0xc0, !PT ;  /* 0x0000003004b67812 */ /* 0x000fe200078ec0ff */
[----:B----4-:R-:W-:Y:S01]  /*0220*/  ULEA UR4, UR4, UR6, 0x18 ;  /* 0x0000000604047291 */ /* 0x010fe2000f8ec0ff */
[----:B------:R-:W-:Y:S01]  /*0230*/  LOP3.LUT R7, R7, 0x8, RZ, 0xc0, !PT ;  /* 0x0000000807077812 */ /* 0x000fe200078ec0ff */
[----:B------:R-:W-:Y:S01]  /*0240*/  UIADD3 UR6, UPT, UPT, UR7, 0xe000, URZ ;  /* 0x0000e00007067890 */ /* 0x000fe2000fffe0ff */
[--C-:B------:R-:W-:Y:S01]  /*0250*/  LOP3.LUT R191, R191, 0x38, R3.reuse, 0xf8, !PT ;  /* 0x00000038bfbf7812 */ /* 0x100fe200078ef803 */
[----:B-----5:R-:W-:Y:S01]  /*0260*/  ULEA UR16, UR16, UR5, 0x18 ;  /* 0x0000000510107291 */ /* 0x020fe2000f8ec0ff */
[----:B------:R-:W-:Y:S01]  /*0270*/  LOP3.LUT R0, R0, 0x6, R3, 0xf8, !PT ;  /* 0x0000000600007812 */ /* 0x000fe200078ef803 */
[----:B------:R-:W-:Y:S01]  /*0280*/  UIADD3 UR5, UPT, UPT, UR7, 0xa000, URZ ;  /* 0x0000a00007057890 */ /* 0x000fe2000fffe0ff */
[----:B------:R-:W-:-:S02]  /*0290*/  LOP3.LUT R3, R3, 0x7006, R2, 0xc8, !PT ;  /* 0x0000700603037812 */ /* 0x000fc400078ec802 */
[----:B------:R-:W-:Y:S02]  /*02a0*/  LOP3.LUT R192, R6, 0x1f8, RZ, 0xc0, !PT ;  /* 0x000001f806c07812 */ /* 0x000fe400078ec0ff */
[----:B------:R-:W-:Y:S02]  /*02b0*/  LOP3.LUT P1, R185, R183, 0x10, RZ, 0xc0, !PT ;  /* 0x00000010b7b97812 */ /* 0x000fe4000782c0ff */
[----:B------:R-:W-:Y:S02]  /*02c0*/  LOP3.LUT R184, R184, 0x38, R6, 0xf8, !PT ;  /* 0x00000038b8b87812 */ /* 0x000fe400078ef806 */
[----:B------:R-:W-:Y:S02]  /*02d0*/  LOP3.LUT R182, R182, 0x8, R183, 0xf8, !PT ;  /* 0x00000008b6b67812 */ /* 0x000fe400078ef8b7 */
[----:B------:R-:W-:Y:S02]  /*02e0*/  LOP3.LUT R0, R0, R191, R7, 0xf6, !PT ;  /* 0x000000bf00007212 */ /* 0x000fe400078ef607 */
[----:B------:R-:W-:-:S02]  /*02f0*/  LOP3.LUT R191, R191, 0x20, R4, 0x78, !PT ;  /* 0x00000020bfbf7812 */ /* 0x000fc400078e7804 */
[----:B------:R-:W-:Y:S02]  /*0300*/  LOP3.LUT R3, R3, 0x400, R2, 0xf8, !PT ;  /* 0x0000040003037812 */ /* 0x000fe400078ef802 */
[--C-:B------:R-:W-:Y:S02]  /*0310*/  SHF.R.U32.HI R8, RZ, 0x2, R183.reuse ;  /* 0x00000002ff087819 */ /* 0x100fe400000116b7 */
[C---:B------:R-:W-:Y:S02]  /*0320*/  LOP3.LUT P3, RZ, R183.reuse, 0x2, RZ, 0xc0, !PT ;  /* 0x00000002b7ff7812 */ /* 0x040fe4000786c0ff */
[C---:B------:R-:W-:Y:S02]  /*0330*/  LOP3.LUT P0, RZ, R183.reuse, 0x4, RZ, 0xc0, !PT ;  /* 0x00000004b7ff7812 */ /* 0x040fe4000780c0ff */
[----:B------:R-:W-:Y:S02]  /*0340*/  LOP3.LUT P2, RZ, R183, 0x8, RZ, 0xc0, !PT ;  /* 0x00000008b7ff7812 */ /* 0x000fe4000784c0ff */
[----:B------:R-:W-:-:S02]  /*0350*/  LOP3.LUT R192, R192, 0x38, R183, 0x78, !PT ;  /* 0x00000038c0c07812 */ /* 0x000fc400078e78b7 */
[C---:B------:R-:W-:Y:S02]  /*0360*/  LOP3.LUT R185, R184.reuse, R7, R185, 0x1e, !PT ;  /* 0x00000007b8b97212 */ /* 0x040fe400078e1eb9 */
[----:B------:R-:W-:Y:S02]  /*0370*/  LOP3.LUT R183, R184, 0x8, R183, 0x78, !PT ;  /* 0x00000008b8b77812 */ /* 0x000fe400078e78b7 */
[----:B------:R-:W-:Y:S02]  /*0380*/  LOP3.LUT R182, R182, 0x1c0, R5, 0xf8, !PT ;  /* 0x000001c0b6b67812 */ /* 0x000fe400078ef805 */
[----:B------:R-:W-:Y:S02]  /*0390*/  LOP3.LUT R190, R4, 0x10, RZ, 0xc0, !PT ;  /* 0x0000001004be7812 */ /* 0x000fe400078ec0ff */
[----:B------:R-:W-:Y:S02]  /*03a0*/  LOP3.LUT R184, R184, 0x8, R4, 0x78, !PT ;  /* 0x00000008b8b87812 */ /* 0x000fe400078e7804 */
[----:B------:R-:W-:-:S02]  /*03b0*/  LOP3.LUT R4, R5, 0x200, RZ, 0xc0, !PT ;  /* 0x0000020005047812 */ /* 0x000fc400078ec0ff */
[----:B------:R-:W-:Y:S02]  /*03c0*/  LOP3.LUT R191, R3, R191, RZ, 0xfc, !PT ;  /* 0x000000bf03bf7212 */ /* 0x000fe400078efcff */
[----:B------:R-:W-:Y:S02]  /*03d0*/  LEA R189, R0, UR7, 0x1 ;  /* 0x0000000700bd7c11 */ /* 0x000fe4000f8e08ff */
[----:B------:R-:W-:Y:S02]  /*03e0*/  LOP3.LUT R182, R182, 0x38, R6, 0x78, !PT ;  /* 0x00000038b6b67812 */ /* 0x000fe400078e7806 */
[----:B------:R-:W-:Y:S01]  /*03f0*/  LOP3.LUT R4, R4, 0xc00, R2, 0xf8, !PT ;  /* 0x00000c0004047812 */ /* 0x000fe200078ef802 */
[----:B------:R-:W-:Y:S01]  /*0400*/  VIADD R0, R189, 0x6000 ;  /* 0x00006000bd007836 */ /* 0x000fe20000000000 */
[----:B------:R-:W-:Y:S01]  /*0410*/  LEA R191, R191, UR6, 0x1 ;  /* 0x00000006bfbf7c11 */ /* 0x000fe2000f8e08ff */
[----:B------:R-:W-:Y:S01]  /*0420*/  VIADD R189, R189, 0x6040 ;  /* 0x00006040bdbd7836 */ /* 0x000fe20000000000 */
[----:B------:R-:W-:Y:S01]  /*0430*/  LOP3.LUT R192, R192, 0x1e00, R6, 0xf8, !PT ;  /* 0x00001e00c0c07812 */ /* 0x000fe200078ef806 */
[----:B------:R-:W-:Y:S01]  /*0440*/  @P1 VIADD R189, R0, 0xffffffc0 ;  /* 0xffffffc000bd1836 */ /* 0x000fe20000000000 */
[----:B------:R-:W-:Y:S01]  /*0450*/  LOP3.LUT R185, R185, 0x200, R5, 0xf8, !PT ;  /* 0x00000200b9b97812 */ /* 0x000fe200078ef805 */
[C---:B------:R-:W-:Y:S01]  /*0460*/  VIADD R193, R191.reuse, 0x20 ;  /* 0x00000020bfc17836 */ /* 0x040fe20000000000 */
[----:B------:R-:W-:Y:S01]  /*0470*/  LOP3.LUT R182, R182, 0x200, R2, 0xf8, !PT ;  /* 0x00000200b6b67812 */ /* 0x000fe200078ef802 */
[----:B------:R-:W-:Y:S01]  /*0480*/  @P2 VIADD R193, R191, 0xffffffe0 ;  /* 0xffffffe0bfc12836 */ /* 0x000fe20000000000 */
[----:B------:R-:W-:-:S02]  /*0490*/  LOP3.LUT R184, R4, R184, RZ, 0xfc, !PT ;  /* 0x000000b804b87212 */ /* 0x000fc400078efcff */
[----:B------:R-:W-:Y:S02]  /*04a0*/  LOP3.LUT R183, R183, 0x7a00, R2, 0xf8, !PT ;  /* 0x00007a00b7b77812 */ /* 0x000fe400078ef802 */
[----:B------:R-:W-:Y:S02]  /*04b0*/  LOP3.LUT R190, R190, 0x7, R8, 0xf8, !PT ;  /* 0x00000007bebe7812 */ /* 0x000fe400078ef808 */
[----:B------:R-:W-:Y:S02]  /*04c0*/  SEL R187, R187, 0xfffffff0, !P3 ;  /* 0xfffffff0bbbb7807 */ /* 0x000fe40005800000 */
[----:B------:R-:W-:Y:S02]  /*04d0*/  SEL R186, R186, 0xffffffe0, !P0 ;  /* 0xffffffe0baba7807 */ /* 0x000fe40004000000 */
[----:B------:R-:W-:Y:S02]  /*04e0*/  LEA R192, R192, UR7, 0x1 ;  /* 0x00000007c0c07c11 */ /* 0x000fe4000f8e08ff */
[----:B------:R-:W-:-:S02]  /*04f0*/  LEA R185, R185, UR7, 0x1 ;  /* 0x00000007b9b97c11 */ /* 0x000fc4000f8e08ff */
[----:B------:R-:W-:Y:S02]  /*0500*/  LEA R182, R182, UR6, 0x1 ;  /* 0x00000006b6b67c11 */ /* 0x000fe4000f8e08ff */
[----:B------:R-:W-:Y:S02]  /*0510*/  LEA R184, R184, UR5, 0x1 ;  /* 0x00000005b8b87c11 */ /* 0x000fe4000f8e08ff */
[----:B------:R-:W-:Y:S01]  /*0520*/  LEA R183, R183, UR5, 0x1 ;  /* 0x00000005b7b77c11 */ /* 0x000fe2000f8e08ff */
[----:B-1-3--:R-:W-:-:S06]  /*0530*/  UMOV UR5, URZ ;  /* 0x000000ff00057c82 */ /* 0x00afcc0008000000 */
.L_x_642:
[----:B---3--:R-:W1:Y:S01]  /*0540*/  LDC.64 R4, c[0x0][0x470] ;  /* 0x00011c00ff047b82 */ /* 0x008e620000000a00 */
[----:B------:R-:W2:Y:S01]  /*0550*/  S2R R12, SR_CTAID.Y ;  /* 0x00000000000c7919 */ /* 0x000ea20000002600 */
[----:B------:R-:W-:-:S06]  /*0560*/  IMAD.MOV.U32 R200, RZ, RZ, RZ ;  /* 0x000000ffffc87224 */ /* 0x000fcc00078e00ff */
[----:B------:R-:W3:Y:S01]  /*0570*/  LDC.64 R2, c[0x0][0x478] ;  /* 0x00011e00ff027b82 */ /* 0x000ee20000000a00 */
[----:B-1----:R-:W-:-:S04]  /*0580*/  ISETP.NE.U32.AND P3, PT, R4, RZ, PT ;  /* 0x000000ff0400720c */ /* 0x002fc80003f65070 */
[----:B------:R-:W-:Y:S02]  /*0590*/  ISETP.NE.AND.EX P3, PT, R5, RZ, PT, P3 ;  /* 0x000000ff0500720c */ /* 0x000fe40003f65330 */
[----:B---3--:R-:W-:-:S04]  /*05a0*/  ISETP.NE.U32.AND P2, PT, R2, RZ, PT ;  /* 0x000000ff0200720c */ /* 0x008fc80003f45070 */
[----:B------:R-:W-:-:S07]  /*05b0*/  ISETP.NE.AND.EX P2, PT, R3, RZ, PT, P2 ;  /* 0x000000ff0300720c */ /* 0x000fce0003f45320 */
[----:B--2---:R-:W-:-:S04]  /*05c0*/  @P3 LEA R4, P1, R12, R4, 0x2 ;  /* 0x000000040c043211 */ /* 0x004fc800078210ff */
[C---:B------:R-:W-:Y:S02]  /*05d0*/  @P3 LEA.HI.X R5, R12.reuse, R5, RZ, 0x2, P1 ;  /* 0x000000050c053211 */ /* 0x040fe400008f14ff */
[----:B------:R-:W-:-:S03]  /*05e0*/  @P2 LEA R2, P0, R12, R2, 0x2 ;  /* 0x000000020c022211 */ /* 0x000fc600078010ff */
[----:B------:R1:W2:Y:S01]  /*05f0*/  @P3 LDG.E R200, desc[UR22][R4.64] ;  /* 0x0000001604c83981 */ /* 0x0002a2000c1e1900 */
[----:B------:R-:W-:-:S05]  /*0600*/  @P2 LEA.HI.X R3, R12, R3, RZ, 0x2, P0 ;  /* 0x000000030c032211 */ /* 0x000fca00000f14ff */
[----:B------:R-:W3:Y:S01]  /*0610*/  @P2 LDG.E R0, desc[UR22][R2.64] ;  /* 0x0000001602002981 */ /* 0x000ee2000c1e1900 */
[----:B-1----:R-:W1:Y:S08]  /*0620*/  @!P2 LDC.64 R4, c[0x0][0x488] ;  /* 0x00012200ff04ab82 */ /* 0x002e700000000a00 */
[----:B------:R-:W4:Y:S01]  /*0630*/  @!P2 LDC.64 R2, c[0x0][0x438] ;  /* 0x00010e00ff02ab82 */ /* 0x000f220000000a00 */
[----:B-1----:R-:W-:-:S04]  /*0640*/  @!P2 ISETP.NE.U32.AND P0, PT, R4, RZ, PT ;  /* 0x000000ff0400a20c */ /* 0x002fc80003f05070 */
[----:B------:R-:W-:-:S04]  /*0650*/  @!P2 ISETP.NE.AND.EX P0, PT, R5, RZ, PT, P0 ;  /* 0x000000ff0500a20c */ /* 0x000fc80003f05300 */
[----:B----4-:R-:W-:Y:S01]  /*0660*/  @!P2 SEL R3, R3, RZ, P0 ;  /* 0x000000ff0303a207 */ /* 0x010fe20000000000 */
[----:B------:R-:W-:-:S03]  /*0670*/  USHF.L.U32 UR24, UR20, 0x7, URZ ;  /* 0x0000000714187899 */ /* 0x000fc600080006ff */
[--C-:B--2---:R-:W-:Y:S01]  /*0680*/  @!P2 IADD3 R2, PT, PT, R3, R2, -R200.reuse ;  /* 0x000000020302a210 */ /* 0x104fe20007ffe8c8 */
[----:B---3--:R-:W-:-:S05]  /*0690*/  @P2 IMAD.IADD R0, R0, 0x1, -R200 ;  /* 0x0000000100002824 */ /* 0x008fca00078e0ac8 */
[----:B------:R-:W-:Y:S02]  /*06a0*/  @P2 R2UR UR33, R0 ;  /* 0x00000000002122ca */ /* 0x000fe400000e0000 */
[----:B------:R-:W-:Y:S01]  /*06b0*/  @!P2 R2UR UR33, R2 ;  /* 0x000000000221a2ca */ /* 0x000fe200000e0000 */
[----:B------:R-:W-:-:S12]  /*06c0*/  IMAD.U32 R0, RZ, RZ, UR24 ;  /* 0x00000018ff007e24 */ /* 0x000fd8000f8e00ff */
[----:B------:R-:W-:-:S13]  /*06d0*/  ISETP.GE.AND P0, PT, R0, UR33, PT ;  /* 0x0000002100007c0c */ /* 0x000fda000bf06270 */
[----:B-----5:R-:W-:Y:S05]  /*06e0*/  @P0 BRA `(.L_x_635) ;  /* 0x0000005800280947 */ /* 0x020fea0003800000 */
[----:B------:R-:W1:Y:S01]  /*06f0*/  LDC R2, c[0x0][0x3e8] ;  /* 0x0000fa00ff027b82 */ /* 0x000e620000000800 */
[----:B------:R-:W2:Y:S01]  /*0700*/  S2R R0, SR_CTAID.Z ;  /* 0x0000000000007919 */ /* 0x000ea20000002700 */
[----:B------:R-:W3:Y:S01]  /*0710*/  LDCU UR26, c[0x0][0x434] ;  /* 0x00008680ff1a77ac */ /* 0x000ee20008000800 */
[----:B------:R-:W-:Y:S01]  /*0720*/  SHF.L.U32 R10, R12, 0x7, RZ ;  /* 0x000000070c0a7819 */ /* 0x000fe200000006ff */
[----:B------:R-:W4:Y:S04]  /*0730*/  LDCU.U8 UR25, c[0x0][0x5f0] ;  /* 0x0000be00ff1977ac */ /* 0x000f280008000000 */
[----:B------:R-:W5:Y:S01]  /*0740*/  LDC.U8 R4, c[0x0][0x548] ;  /* 0x00015200ff047b82 */ /* 0x000f620000000000 */
[----:B---3--:R-:W-:Y:S01]  /*0750*/  UIADD3 UR7, UPT, UPT, UR26, 0x3f, URZ ;  /* 0x0000003f1a077890 */ /* 0x008fe2000fffe0ff */
[----:B-1----:R-:W-:-:S03]  /*0760*/  IABS R6, R2 ;  /* 0x0000000200067213 */ /* 0x002fc60000000000 */
[----:B------:R-:W-:Y:S01]  /*0770*/  USHF.R.S32.HI UR6, URZ, 0x1f, UR7 ;  /* 0x0000001fff067899 */ /* 0x000fe20008011407 */
[----:B------:R-:W-:Y:S01]  /*0780*/  ISETP.NE.AND P3, PT, R2, RZ, PT ;  /* 0x000000ff0200720c */ /* 0x000fe20003f65270 */
[----:B------:R-:W1:Y:S02]  /*0790*/  I2F.RP R8, R6 ;  /* 0x0000000600087306 */ /* 0x000e640000209400 */
[----:B------:R-:W-:Y:S01]  /*07a0*/  ULEA.HI UR6, UR6, UR7, URZ, 0x6 ;  /* 0x0000000706067291 */ /* 0x000fe2000f8f30ff */
[----:B-----5:R-:W-:-:S03]  /*07b0*/  ISETP.NE.AND P0, PT, R4, RZ, PT ;  /* 0x000000ff0400720c */ /* 0x020fc60003f05270 */
[----:B------:R-:W-:Y:S02]  /*07c0*/  USHF.R.S32.HI UR32, URZ, 0x6, UR6 ;  /* 0x00000006ff207899 */ /* 0x000fe40008011406 */
[----:B-1----:R-:W1:Y:S08]  /*07d0*/  MUFU.RCP R8, R8 ;  /* 0x0000000800087308 */ /* 0x002e700000001000 */
[----:B------:R-:W2:Y:S01]  /*07e0*/  @P0 LDC R4, c[0x0][0x454] ;  /* 0x00011500ff040b82 */ /* 0x000ea20000000800 */
[----:B-1----:R-:W-:-:S04]  /*07f0*/  VIADD R8, R8, 0xffffffe ;  /* 0x0ffffffe08087836 */ /* 0x002fc80000000000 */
[----:B------:R-:W1:Y:S01]  /*0800*/  F2I.FTZ.U32.TRUNC.NTZ R9, R8 ;  /* 0x0000000800097305 */ /* 0x000e62000021f000 */
[----:B--2---:R-:W-:-:S04]  /*0810*/  @P0 IMAD R4, R0, R4, RZ ;  /* 0x0000000400040224 */ /* 0x004fc800078e02ff */
[----:B------:R-:W-:-:S05]  /*0820*/  @P0 IMAD R4, R12, UR26, R4 ;  /* 0x0000001a0c040c24 */ /* 0x000fca000f8e0204 */
[----:B------:R-:W-:Y:S01]  /*0830*/  @P0 R2UR UR31, R4 ;  /* 0x00000000041f02ca */ /* 0x000fe200000e0000 */
[----:B-1----:R-:W-:Y:S01]  /*0840*/  IMAD.MOV R3, RZ, RZ, -R9 ;  /* 0x000000ffff037224 */ /* 0x002fe200078e0a09 */
[----:B------:R-:W-:-:S03]  /*0850*/  MOV R8, RZ ;  /* 0x000000ff00087202 */ /* 0x000fc60000000f00 */
[----:B------:R-:W-:Y:S01]  /*0860*/  IMAD R5, R3, R6, RZ ;  /* 0x0000000603057224 */ /* 0x000fe200078e02ff */
[----:B------:R-:W-:-:S03]  /*0870*/  IABS R3, R0 ;  /* 0x0000000000037213 */ /* 0x000fc60000000000 */
[----:B------:R-:W-:-:S06]  /*0880*/  IMAD.HI.U32 R5, R9, R5, R8 ;  /* 0x0000000509057227 */ /* 0x000fcc00078e0008 */
[----:B------:R-:W-:-:S04]  /*0890*/  IMAD.HI.U32 R14, R5, R3, RZ ;  /* 0x00000003050e7227 */ /* 0x000fc800078e00ff */
[----:B------:R-:W-:-:S04]  /*08a0*/  IMAD.MOV R5, RZ, RZ, -R14 ;  /* 0x000000ffff057224 */ /* 0x000fc800078e0a0e */
[C---:B------:R-:W-:Y:S02]  /*08b0*/  IMAD R5, R6.reuse, R5, R3 ;  /* 0x0000000506057224 */ /* 0x040fe400078e0203 */
[----:B------:R-:W1:Y:S03]  /*08c0*/  @!P0 LDC R3, c[0x0][0x3e0] ;  /* 0x0000f800ff038b82 */ /* 0x000e660000000800 */
[----:B------:R-:W-:-:S13]  /*08d0*/  ISETP.GT.U32.AND P2, PT, R6, R5, PT ;  /* 0x000000050600720c */ /* 0x000fda0003f44070 */
[----:B------:R-:W-:Y:S01]  /*08e0*/  @!P2 IADD3 R5, PT, PT, R5, -R6, RZ ;  /* 0x800000060505a210 */ /* 0x000fe20007ffe0ff */
[----:B------:R-:W-:-:S03]  /*08f0*/  @!P2 VIADD R14, R14, 0x1 ;  /* 0x000000010e0ea836 */ /* 0x000fc60000000000 */
[----:B------:R-:W-:Y:S02]  /*0900*/  ISETP.GE.U32.AND P4, PT, R5, R6, PT ;  /* 0x000000060500720c */ /* 0x000fe40003f86070 */
[----:B------:R-:W-:Y:S01]  /*0910*/  LOP3.LUT R5, R0, R2, RZ, 0x3c, !PT ;  /* 0x0000000200057212 */ /* 0x000fe200078e3cff */
[----:B-1----:R-:W-:-:S03]  /*0920*/  @!P0 IMAD R3, R12, R3, R0 ;  /* 0x000000030c038224 */ /* 0x002fc600078e0200 */
[----:B------:R-:W-:Y:S01]  /*0930*/  ISETP.GE.AND P1, PT, R5, RZ, PT ;  /* 0x000000ff0500720c */ /* 0x000fe20003f26270 */
[----:B------:R-:W-:-:S06]  /*0940*/  @!P0 IMAD R3, R3, UR26, RZ ;  /* 0x0000001a03038c24 */ /* 0x000fcc000f8e02ff */
[----:B------:R-:W-:Y:S02]  /*0950*/  @P4 IADD3 R14, PT, PT, R14, 0x1, RZ ;  /* 0x000000010e0e4810 */ /* 0x000fe40007ffe0ff */
[----:B------:R-:W-:-:S04]  /*0960*/  @!P0 R2UR UR31, R3 ;  /* 0x00000000031f82ca */ /* 0x000fc800000e0000 */
[----:B------:R-:W-:Y:S01]  /*0970*/  @!P1 IMAD.MOV R14, RZ, RZ, -R14 ;  /* 0x000000ffff0e9224 */ /* 0x000fe200078e0a0e */
[----:B------:R-:W-:-:S04]  /*0980*/  @!P3 LOP3.LUT R14, RZ, R2, RZ, 0x33, !PT ;  /* 0x00000002ff0eb212 */ /* 0x000fc800078e33ff */
[----:B------:R-:W-:Y:S01]  /*0990*/  SHF.R.S32.HI R15, RZ, 0x1f, R14 ;  /* 0x0000001fff0f7819 */ /* 0x000fe2000001140e */
[----:B----4-:R-:W-:Y:S06]  /*09a0*/  @!P0 BRA `(.L_x_636) ;  /* 0x0000000000208947 */ /* 0x010fec0003800000 */
[----:B------:R-:W1:Y:S08]  /*09b0*/  LDC R3, c[0x0][0x430] ;  /* 0x00010c00ff037b82 */ /* 0x000e700000000800 */
[----:B------:R-:W1:Y:S08]  /*09c0*/  LDC R2, c[0x0][0x454] ;  /* 0x00011500ff027b82 */ /* 0x000e700000000800 */
[----:B------:R-:W2:Y:S01]  /*09d0*/  LDC R11, c[0x0][0x444] ;  /* 0x00011100ff0b7b82 */ /* 0x000ea20000000800 */
[----:B-1----:R-:W-:Y:S01]  /*09e0*/  LEA R3, R3, R2, 0x7 ;  /* 0x0000000203037211 */ /* 0x002fe200078e38ff */
[----:B--2---:R-:W-:-:S04]  /*09f0*/  IMAD R2, R12, R11, R10 ;  /* 0x0000000b0c027224 */ /* 0x004fc800078e020a */
[----:B------:R-:W-:-:S05]  /*0a00*/  IMAD R2, R3, R0, R2 ;  /* 0x0000000003027224 */ /* 0x000fca00078e0202 */
[----:B------:R-:W-:Y:S01]  /*0a10*/  R2UR UR30, R2 ;  /* 0x00000000021e72ca */ /* 0x000fe200000e0000 */
[----:B------:R-:W-:-:S14]  /*0a20*/  BRA `(.L_x_637) ;  /* 0x0000000000147947 */ /* 0x000fdc0003800000 */
.L_x_636:
[----:B------:R-:W1:Y:S08]  /*0a30*/  LDC R2, c[0x0][0x3e0] ;  /* 0x0000f800ff027b82 */ /* 0x000e700000000800 */
[----:B------:R-:W2:Y:S01]  /*0a40*/  LDC R11, c[0x0][0x444] ;  /* 0x00011100ff0b7b82 */ /* 0x000ea20000000800 */
[----:B-1----:R-:W-:-:S04]  /*0a50*/  IMAD R2, R12, R2, R0 ;  /* 0x000000020c027224 */ /* 0x002fc800078e0200 */
[----:B--2---:R-:W-:-:S05]  /*0a60*/  IMAD R2, R2, R11, RZ ;  /* 0x0000000b02027224 */ /* 0x004fca00078e02ff */
[----:B------:R-:W-:-:S15]  /*0a70*/  R2UR UR30, R2 ;  /* 0x00000000021e72ca */ /* 0x000fde00000e0000 */
.L_x_637:
[----:B------:R-:W1:Y:S01]  /*0a80*/  S2R R194, SR_TID.X ;  /* 0x0000000000c27919 */ /* 0x000e620000002100 */
[----:B------:R-:W2:Y:S01]  /*0a90*/  LDC.64 R6, c[0x0][0x3b0] ;  /* 0x0000ec00ff067b82 */ /* 0x000ea20000000a00 */
[----:B------:R-:W-:Y:S01]  /*0aa0*/  UIADD3 UR29, UPT, UPT, UR32, -0x1, URZ ;  /* 0xffffffff201d7890 */ /* 0x000fe2000fffe0ff */
[----:B------:R-:W-:Y:S01]  /*0ab0*/  IMAD.MOV.U32 R19, RZ, RZ, RZ ;  /* 0x000000ffff137224 */ /* 0x000fe200078e00ff */
[----:B------:R-:W3:Y:S01]  /*0ac0*/  LDCU.64 UR10, c[0x0][0x588] ;  /* 0x0000b100ff0a77ac */ /* 0x000ee20008000a00 */
[----:B------:R-:W-:Y:S02]  /*0ad0*/  IADD3 R13, P0, PT, R200, UR24, RZ ;  /* 0x00000018c80d7c10 */ /* 0x000fe4000ff1e0ff */
[----:B------:R-:W-:Y:S01]  /*0ae0*/  ISETP.NE.AND P4, PT, RZ, UR25, PT ;  /* 0x00000019ff007c0c */ /* 0x000fe2000bf85270 */
[----:B------:R-:W-:Y:S01]  /*0af0*/  USHF.L.U32 UR28, UR29, 0x6, URZ ;  /* 0x000000061d1c7899 */ /* 0x000fe200080006ff */
[----:B------:R-:W4:Y:S01]  /*0b00*/  LDC.64 R2, c[0x0][0x590] ;  /* 0x00016400ff027b82 */ /* 0x000f220000000a00 */
[----:B------:R-:W3:Y:S02]  /*0b10*/  LDCU.64 UR12, c[0x0][0x398] ;  /* 0x00007300ff0c77ac */ /* 0x000ee40008000a00 */
[----:B------:R-:W-:Y:S01]  /*0b20*/  USHF.R.S32.HI UR27, URZ, 0x1f, UR28 ;  /* 0x0000001fff1b7899 */ /* 0x000fe2000801141c */
[----:B------:R-:W3:Y:S01]  /*0b30*/  LDCU.64 UR8, c[0x0][0x3a8] ;  /* 0x00007500ff0877ac */ /* 0x000ee20008000a00 */
[----:B------:R-:W3:Y:S01]  /*0b40*/  LDCU.64 UR6, c[0x0][0x3a0] ;  /* 0x00007400ff0677ac */ /* 0x000ee20008000a00 */
[----:B------:R-:W3:Y:S03]  /*0b50*/  LDCU.64 UR14, c[0x0][0x3c8] ;  /* 0x00007900ff0e77ac */ /* 0x000ee60008000a00 */
[----:B--2---:R-:W-:-:S02]  /*0b60*/  IMAD R4, R6, UR27, RZ ;  /* 0x0000001b06047c24 */ /* 0x004fc4000f8e02ff */
[----:B------:R-:W-:Y:S01]  /*0b70*/  IMAD.WIDE.U32 R8, R6, UR28, RZ ;  /* 0x0000001c06087c25 */ /* 0x000fe2000f8e00ff */
[----:B------:R-:W-:Y:S01]  /*0b80*/  VOTEU.ANY UP0, P0 ;  /* 0x0000000000ff7886 */ /* 0x000fe20000000100 */
[----:B------:R-:W-:Y:S02]  /*0b90*/  ULOP3.LUT UR29, UR29, 0x80000001, URZ, 0xc0, !UPT ;  /* 0x800000011d1d7892 */ /* 0x000fe4000f8ec0ff */
[----:B------:R-:W-:Y:S01]  /*0ba0*/  IMAD R4, R7, UR28, R4 ;  /* 0x0000001c07047c24 */ /* 0x000fe2000f8e0204 */
[----:B------:R-:W-:Y:S01]  /*0bb0*/  UIADD3 UR31, UPT, UPT, UR28, UR31, URZ ;  /* 0x0000001f1c1f7290 */ /* 0x000fe2000fffe0ff */
[----:B-1----:R-:W-:Y:S02]  /*0bc0*/  IMAD.SHL.U32 R18, R194, 0x8, RZ ;  /* 0x00000008c2127824 */ /* 0x002fe400078e00ff */
[----:B------:R-:W-:Y:S01]  /*0bd0*/  IMAD.IADD R25, R9, 0x1, R4 ;  /* 0x0000000109197824 */ /* 0x000fe200078e0204 */
[----:B------:R-:W-:Y:S01]  /*0be0*/  SHF.R.S32.HI R4, RZ, 0x1f, R200 ;  /* 0x0000001fff047819 */ /* 0x000fe200000114c8 */
[----:B----4-:R-:W-:Y:S01]  /*0bf0*/  IMAD R16, R2, UR27, RZ ;  /* 0x0000001b02107c24 */ /* 0x010fe2000f8e02ff */
[----:B------:R-:W-:-:S03]  /*0c00*/  LOP3.LUT R18, R18, 0x38, RZ, 0xc0, !PT ;  /* 0x0000003812127812 */ /* 0x000fc600078ec0ff */
[----:B------:R-:W-:Y:S01]  /*0c10*/  IMAD R16, R3, UR28, R16 ;  /* 0x0000001c03107c24 */ /* 0x000fe2000f8e0210 */
[----:B------:R-:W-:Y:S01]  /*0c20*/  LOP3.LUT R24, R8, R18, RZ, 0xfc, !PT ;  /* 0x0000001208187212 */ /* 0x000fe200078efcff */
[C---:B---3--:R-:W-:Y:S01]  /*0c30*/  IMAD.WIDE.U32 R20, R12.reuse, UR10, R18 ;  /* 0x0000000a0c147c25 */ /* 0x048fe2000f8e0012 */
[----:B------:R-:W1:Y:S03]  /*0c40*/  LDC.64 R8, c[0x0][0x598] ;  /* 0x00016600ff087b82 */ /* 0x000e660000000a00 */
[C---:B------:R-:W-:Y:S01]  /*0c50*/  IMAD R21, R12.reuse, UR11, R21 ;  /* 0x0000000b0c157c24 */ /* 0x040fe2000f8e0215 */
[----:B------:R-:W2:Y:S01]  /*0c60*/  LDCU.64 UR10, c[0x0][0x3d8] ;  /* 0x00007b00ff0a77ac */ /* 0x000ea20008000a00 */
[----:B------:R-:W-:Y:S01]  /*0c70*/  IMAD.WIDE.U32 R24, R12, UR12, R24 ;  /* 0x0000000c0c187c25 */ /* 0x000fe2000f8e0018 */
[----:B------:R-:W-:Y:S02]  /*0c80*/  R2UR UR12, R4 ;  /* 0x00000000040c72ca */ /* 0x000fe400000e0000 */
[----:B------:R-:W3:Y:S01]  /*0c90*/  LDC.64 R4, c[0x0][0x3c0] ;  /* 0x0000f000ff047b82 */ /* 0x000ee20000000a00 */
[----:B------:R-:W-:-:S04]  /*0ca0*/  IMAD.WIDE.U32 R22, R12, UR8, R18 ;  /* 0x000000080c167c25 */ /* 0x000fc8000f8e0012 */
[----:B------:R-:W-:-:S04]  /*0cb0*/  IMAD.WIDE.U32 R18, R12, UR6, R18 ;  /* 0x000000060c127c25 */ /* 0x000fc8000f8e0012 */
[----:B------:R-:W-:Y:S02]  /*0cc0*/  IMAD.WIDE.U32 R20, R2, UR28, R20 ;  /* 0x0000001c02147c25 */ /* 0x000fe4000f8e0014 */
[----:B------:R-:W-:Y:S02]  /*0cd0*/  ULEA.HI.X.SX32 UR12, UR24, UR12, 0x1, UP0 ;  /* 0x0000000c180c7291 */ /* 0x000fe400080f0eff */
[C---:B------:R-:W-:Y:S01]  /*0ce0*/  IMAD R17, R12.reuse, UR7, R19 ;  /* 0x000000070c117c24 */ /* 0x040fe2000f8e0213 */
[----:B------:R-:W4:Y:S01]  /*0cf0*/  LDCU.64 UR6, c[0x0][0x380] ;  /* 0x00007000ff0677ac */ /* 0x000f220008000a00 */
[----:B------:R-:W-:Y:S02]  /*0d00*/  IMAD R25, R12, UR13, R25 ;  /* 0x0000000d0c197c24 */ /* 0x000fe4000f8e0219 */
[----:B------:R-:W-:Y:S01]  /*0d10*/  IMAD.IADD R21, R21, 0x1, R16 ;  /* 0x0000000115157824 */ /* 0x000fe200078e0210 */
[----:B------:R-:W-:Y:S01]  /*0d20*/  UISETP.NE.AND UP0, UPT, UR29, 0x1, UPT ;  /* 0x000000011d00788c */ /* 0x000fe2000bf05270 */
[----:B------:R-:W-:-:S04]  /*0d30*/  IMAD.WIDE.U32 R24, R0, UR14, R24 ;  /* 0x0000000e00187c25 */ /* 0x000fc8000f8e0018 */
[----:B------:R-:W-:Y:S01]  /*0d40*/  IMAD R23, R12, UR9, R23 ;  /* 0x000000090c177c24 */ /* 0x000fe2000f8e0217 */
[----:B------:R-:W3:Y:S01]  /*0d50*/  LDCU.64 UR8, c[0x0][0x3d0] ;  /* 0x00007a00ff0877ac */ /* 0x000ee20008000a00 */
[----:B-1----:R-:W-:Y:S01]  /*0d60*/  IMAD.WIDE.U32 R20, R0, R8, R20 ;  /* 0x0000000800147225 */ /* 0x002fe200078e0014 */
[----:B------:R-:W-:-:S03]  /*0d70*/  SHF.R.U32.HI R8, RZ, 0x3, R194 ;  /* 0x00000003ff087819 */ /* 0x000fc600000116c2 */
[----:B------:R-:W-:Y:S02]  /*0d80*/  IMAD.MOV.U32 R16, RZ, RZ, R18 ;  /* 0x000000ffff107224 */ /* 0x000fe400078e0012 */
[----:B------:R-:W-:Y:S02]  /*0d90*/  IMAD R25, R0, UR15, R25 ;  /* 0x0000000f00197c24 */ /* 0x000fe4000f8e0219 */
[----:B--2---:R-:W-:Y:S02]  /*0da0*/  IMAD R18, R15, UR10, RZ ;  /* 0x0000000a0f127c24 */ /* 0x004fe4000f8e02ff */
[----:B------:R-:W-:-:S04]  /*0db0*/  IMAD.WIDE.U32 R22, R14, UR10, R22 ;  /* 0x0000000a0e167c25 */ /* 0x000fc8000f8e0016 */
[----:B------:R-:W-:Y:S01]  /*0dc0*/  IMAD R18, R14, UR11, R18 ;  /* 0x0000000b0e127c24 */ /* 0x000fe2000f8e0212 */
[----:B------:R-:W1:Y:S01]  /*0dd0*/  LDCU.64 UR10, c[0x0][0x550] ;  /* 0x0000aa00ff0a77ac */ /* 0x000e620008000a00 */
[----:B------:R-:W-:-:S04]  /*0de0*/  IMAD.WIDE.U32 R24, R8, R6, R24 ;  /* 0x0000000608187225 */ /* 0x000fc800078e0018 */
[----:B------:R-:W-:Y:S01]  /*0df0*/  IMAD R21, R0, R9, R21 ;  /* 0x0000000900157224 */ /* 0x000fe200078e0215 */
[----:B----4-:R-:W-:Y:S01]  /*0e00*/  LEA R196, P0, R24, UR6, 0x1 ;  /* 0x0000000618c47c11 */ /* 0x010fe2000f8008ff */
[----:B------:R-:W-:Y:S02]  /*0e10*/  IMAD.IADD R19, R23, 0x1, R18 ;  /* 0x0000000117137824 */ /* 0x000fe400078e0212 */
[----:B------:R-:W-:Y:S01]  /*0e20*/  IMAD R195, R8, R7, R25 ;  /* 0x0000000708c37224 */ /* 0x000fe200078e0219 */
[----:B------:R-:W-:Y:S01]  /*0e30*/  SHF.L.U64.HI R7, R6, 0x5, R7 ;  /* 0x0000000506077819 */ /* 0x000fe20000010207 */
[----:B---3--:R-:W-:Y:S02]  /*0e40*/  IMAD R9, R4, UR12, RZ ;  /* 0x0000000c04097c24 */ /* 0x008fe4000f8e02ff */
[----:B------:R-:W-:Y:S01]  /*0e50*/  IMAD.MOV.U32 R18, RZ, RZ, R22 ;  /* 0x000000ffff127224 */ /* 0x000fe200078e0016 */
[----:B------:R-:W-:Y:S01]  /*0e60*/  LEA.HI.X R195, R24, UR7, R195, 0x1, P0 ;  /* 0x0000000718c37c11 */ /* 0x000fe200080f0cc3 */
[C---:B------:R-:W-:Y:S01]  /*0e70*/  IMAD R9, R13.reuse, R5, R9 ;  /* 0x000000050d097224 */ /* 0x040fe200078e0209 */
[----:B------:R-:W2:Y:S01]  /*0e80*/  LDCU.64 UR6, c[0x0][0x390] ;  /* 0x00007200ff0677ac */ /* 0x000ea20008000a00 */
[----:B------:R-:W-:-:S04]  /*0e90*/  IMAD.WIDE.U32 R18, R13, R4, R18 ;  /* 0x000000040d127225 */ /* 0x000fc800078e0012 */
[----:B------:R-:W-:Y:S02]  /*0ea0*/  IMAD R15, R15, UR8, RZ ;  /* 0x000000080f0f7c24 */ /* 0x000fe4000f8e02ff */
[----:B------:R-:W-:-:S04]  /*0eb0*/  IMAD.WIDE.U32 R22, R8, R2, R20 ;  /* 0x0000000208167225 */ /* 0x000fc800078e0014 */
[----:B------:R-:W-:Y:S01]  /*0ec0*/  IMAD.WIDE.U32 R16, R14, UR8, R16 ;  /* 0x000000080e107c25 */ /* 0x000fe2000f8e0010 */
[----:B-1----:R-:W-:Y:S01]  /*0ed0*/  LEA R199, P1, R22, UR10, 0x1 ;  /* 0x0000000a16c77c11 */ /* 0x002fe2000f8208ff */
[----:B------:R-:W-:Y:S02]  /*0ee0*/  USEL UR8, URZ, 0x2000, UP0 ;  /* 0x00002000ff087887 */ /* 0x000fe40008000000 */
[----:B------:R-:W-:Y:S02]  /*0ef0*/  IMAD.SHL.U32 R20, R6, 0x20, RZ ;  /* 0x0000002006147824 */ /* 0x000fe400078e00ff */
[----:B------:R-:W-:Y:S01]  /*0f00*/  IMAD.IADD R19, R19, 0x1, R9 ;  /* 0x0000000113137824 */ /* 0x000fe200078e0209 */
[----:B------:R-:W-:Y:S01]  /*0f10*/  SHF.L.U64.HI R9, R2, 0x5, R3 ;  /* 0x0000000502097819 */ /* 0x000fe20000010203 */
[----:B------:R-:W-:Y:S01]  /*0f20*/  IMAD R15, R14, UR9, R15 ;  /* 0x000000090e0f7c24 */ /* 0x000fe2000f8e020f */
[----:B------:R-:W-:Y:S01]  /*0f30*/  LEA R6, P0, R20, R196, 0x1 ;  /* 0x000000c414067211 */ /* 0x000fe200078008ff */
[----:B------:R-:W-:-:S02]  /*0f40*/  IMAD.MOV.U32 R14, RZ, RZ, R16 ;  /* 0x000000ffff0e7224 */ /* 0x000fc400078e0010 */
[----:B------:R-:W-:Y:S01]  /*0f50*/  IMAD.WIDE.U32 R24, R8, R4, R18 ;  /* 0x0000000408187225 */ /* 0x000fe200078e0012 */
[----:B------:R-:W-:Y:S02]  /*0f60*/  LEA.HI.X R7, R20, R195, R7, 0x1, P0 ;  /* 0x000000c314077211 */ /* 0x000fe400000f0c07 */
[----:B------:R-:W-:Y:S01]  /*0f70*/  SHF.L.U64.HI R18, R4, 0x5, R5 ;  /* 0x0000000504127819 */ /* 0x000fe20000010205 */
[----:B------:R-:W-:Y:S01]  /*0f80*/  IMAD R198, R8, R3, R23 ;  /* 0x0000000308c67224 */ /* 0x000fe200078e0217 */
[-C--:B------:R-:W-:Y:S01]  /*0f90*/  LEA R21, P2, R4, R24.reuse, 0x6 ;  /* 0x0000001804157211 */ /* 0x080fe200078430ff */
[----:B------:R-:W-:Y:S01]  /*0fa0*/  IMAD.SHL.U32 R16, R2, 0x20, RZ ;  /* 0x0000002002107824 */ /* 0x000fe200078e00ff */
[----:B--2---:R-:W-:Y:S01]  /*0fb0*/  LEA R28, P3, R24, UR6, 0x1 ;  /* 0x00000006181c7c11 */ /* 0x004fe2000f8608ff */
[----:B------:R-:W-:Y:S01]  /*0fc0*/  IMAD.SHL.U32 R19, R4, 0x20, RZ ;  /* 0x0000002004137824 */ /* 0x000fe200078e00ff */
[----:B------:R-:W1:Y:S01]  /*0fd0*/  LDC.64 R2, c[0x0][0x3b8] ;  /* 0x0000ee00ff027b82 */ /* 0x000e620000000a00 */
[----:B------:R-:W-:Y:S01]  /*0fe0*/  IMAD.IADD R15, R17, 0x1, R15 ;  /* 0x00000001110f7824 */ /* 0x000fe200078e020f */
[----:B------:R-:W-:Y:S01]  /*0ff0*/  LEA.HI.X R198, R22, UR11, R198, 0x1, P1 ;  /* 0x0000000b16c67c11 */ /* 0x000fe200088f0cc6 */
[----:B------:R-:W-:Y:S01]  /*1000*/  IMAD R17, R8, R5, R25 ;  /* 0x0000000508117224 */ /* 0x000fe200078e0219 */
[----:B------:R-:W-:Y:S01]  /*1010*/  IADD3 R20, P0, PT, R19, R24, RZ ;  /* 0x0000001813147210 */ /* 0x000fe20007f1e0ff */
[----:B------:R-:W-:Y:S01]  /*1020*/  VIADD R212, R192, UR8 ;  /* 0x00000008c0d47c36 */ /* 0x000fe20008000000 */
[----:B------:R-:W-:Y:S01]  /*1030*/  LEA R22, P1, R16, R199, 0x1 ;  /* 0x000000c710167211 */ /* 0x000fe200078208ff */
[----:B------:R-:W2:Y:S01]  /*1040*/  LDCU.64 UR10, c[0x0][0x420] ;  /* 0x00008400ff0a77ac */ /* 0x000ea20008000a00 */
[----:B------:R-:W-:Y:S01]  /*1050*/  LEA.HI.X R5, R4, R17, R5, 0x6, P2 ;  /* 0x0000001104057211 */ /* 0x000fe200010f3405 */
[----:B------:R-:W-:Y:S01]  /*1060*/  IMAD.X R4, R18, 0x1, R17, P0 ;  /* 0x0000000112047824 */ /* 0x000fe200000e0611 */
[----:B------:R-:W-:-:S02]  /*1070*/  LEA.HI.X R23, R16, R198, R9, 0x1, P1 ;  /* 0x000000c610177211 */ /* 0x000fc400008f0c09 */
[C---:B------:R-:W-:Y:S02]  /*1080*/  LEA R16, P1, R21.reuse, UR6, 0x1 ;  /* 0x0000000615107c11 */ /* 0x040fe4000f8208ff */
[C---:B------:R-:W-:Y:S02]  /*1090*/  IADD3 R19, P0, PT, R21.reuse, R19, RZ ;  /* 0x0000001315137210 */ /* 0x040fe40007f1e0ff */
[----:B------:R-:W-:Y:S02]  /*10a0*/  LEA R26, P2, R20, UR6, 0x1 ;  /* 0x00000006141a7c11 */ /* 0x000fe4000f8408ff */
[----:B------:R-:W-:Y:S01]  /*10b0*/  LEA.HI.X R29, R24, UR7, R17, 0x1, P3 ;  /* 0x00000007181d7c11 */ /* 0x000fe200098f0c11 */
[----:B------:R-:W-:Y:S01]  /*10c0*/  @P4 BAR.SYNC.DEFER_BLOCKING 0x0 ;  /* 0x0000000000004b1d */ /* 0x000fe20000010000 */
[----:B------:R-:W-:Y:S01]  /*10d0*/  LEA.HI.X R17, R21, UR7, R5, 0x1, P1 ;  /* 0x0000000715117c11 */ /* 0x000fe200088f0c05 */
[----:B------:R-:W-:Y:S01]  /*10e0*/  IMAD.X R5, R5, 0x1, R18, P0 ;  /* 0x0000000105057824 */ /* 0x000fe200000e0612 */
[----:B------:R-:W-:-:S02]  /*10f0*/  LEA.HI.X R27, R20, UR7, R4, 0x1, P2 ;  /* 0x00000007141b7c11 */ /* 0x000fc400090f0c04 */
[----:B------:R-:W-:Y:S01]  /*1100*/  LEA R4, P0, R19, UR6, 0x1 ;  /* 0x0000000613047c11 */ /* 0x000fe2000f8008ff */
[----:B-1----:R-:W-:Y:S01]  /*1110*/  IMAD R9, R2, UR12, RZ ;  /* 0x0000000c02097c24 */ /* 0x002fe2000f8e02ff */
[----:B--2---:R-:W-:Y:S01]  /*1120*/  UIMAD.WIDE UR10, UR31, 0x4, UR10 ;  /* 0x000000041f0a78a5 */ /* 0x004fe2000f8e020a */
[----:B------:R-:W-:Y:S01]  /*1130*/  IMAD.WIDE.U32 R14, R13, R2, R14 ;  /* 0x000000020d0e7225 */ /* 0x000fe200078e000e */
[----:B------:R-:W-:Y:S01]  /*1140*/  LEA.HI.X R5, R19, UR7, R5, 0x1, P0 ;  /* 0x0000000713057c11 */ /* 0x000fe200080f0c05 */
[----:B------:R-:W1:Y:S02]  /*1150*/  LDCU.64 UR6, c[0x0][0x388] ;  /* 0x00007100ff0677ac */ /* 0x000e640008000a00 */
        /* <DEDUP_REMOVED lines=8> */
[----:B------:R-:W0:Y:S01]  /*11e0*/  LDGDEPBAR ;  /* 0x00000000000079af */ /* 0x000e220000000000 */
[----:B--2---:R-:W-:-:S02]  /*11f0*/  IMAD.MOV.U32 R16, RZ, RZ, R196 ;  /* 0x000000ffff107224 */ /* 0x004fc400078e00c4 */
[----:B------:R-:W-:Y:S02]  /*1200*/  IMAD.MOV.U32 R17, RZ, RZ, R195 ;  /* 0x000000ffff117224 */ /* 0x000fe400078e00c3 */
[----:B---3--:R-:W-:Y:S02]  /*1210*/  IMAD.MOV.U32 R4, RZ, RZ, R199 ;  /* 0x000000ffff047224 */ /* 0x008fe400078e00c7 */
[----:B------:R-:W-:-:S05]  /*1220*/  IMAD.MOV.U32 R5, RZ, RZ, R198 ;  /* 0x000000ffff057224 */ /* 0x000fca00078e00c6 */
[----:B------:R2:W-:Y:S04]  /*1230*/  LDGSTS.E.BYPASS.LTC128B.128 [R192+0x4000], desc[UR22][R4.64] ;  /* 0x0400000004c07fae */ /* 0x0005e8000b981a16 */
[----:B------:R-:W-:Y:S04]  /*1240*/  LDGSTS.E.BYPASS.LTC128B.128 [R192+0x5000], desc[UR22][R22.64] ;  /* 0x0500000016c07fae */ /* 0x000fe8000b981a16 */
[----:B------:R-:W-:Y:S04]  /*1250*/  LDGSTS.E.BYPASS.LTC128B.128 [R212], desc[UR22][R16.64] ;  /* 0x0000000010d47fae */ /* 0x000fe8000b981a16 */
[----:B------:R3:W-:Y:S01]  /*1260*/  LDGSTS.E.BYPASS.LTC128B.128 [R212+0x1000], desc[UR22][R6.64] ;  /* 0x0100000006d47fae */ /* 0x0007e2000b981a16 */
[----:B--2---:R-:W-:-:S02]  /*1270*/  IMAD.IADD R5, R15, 0x1, R9 ;  /* 0x000000010f057824 */ /* 0x004fc400078e0209 */
[----:B------:R-:W-:-:S04]  /*1280*/  IMAD.MOV.U32 R4, RZ, RZ, R14 ;  /* 0x000000ffff047224 */ /* 0x000fc800078e000e */
[----:B------:R-:W-:-:S04]  /*1290*/  IMAD.WIDE.U32 R4, R8, R2, R4 ;  /* 0x0000000208047225 */ /* 0x000fc800078e0004 */
[----:B------:R-:W-:Y:S01]  /*12a0*/  IMAD R8, R8, R3, R5 ;  /* 0x0000000308087224 */ /* 0x000fe200078e0205 */
[CC--:B------:R-:W-:Y:S01]  /*12b0*/  LEA R9, P0, R2.reuse, R4.reuse, 0x6 ;  /* 0x0000000402097211 */ /* 0x0c0fe200078030ff */
[----:B---3--:R-:W-:Y:S01]  /*12c0*/  IMAD.SHL.U32 R6, R2, 0x20, RZ ;  /* 0x0000002002067824 */ /* 0x008fe200078e00ff */
[----:B-1----:R-:W-:Y:S02]  /*12d0*/  LEA R14, P2, R4, UR6, 0x1 ;  /* 0x00000006040e7c11 */ /* 0x002fe4000f8408ff */
[--C-:B------:R-:W-:Y:S02]  /*12e0*/  SHF.L.U64.HI R5, R2, 0x5, R3.reuse ;  /* 0x0000000502057819 */ /* 0x100fe40000010203 */
[----:B------:R-:W-:Y:S02]  /*12f0*/  IADD3 R7, P1, PT, R6, R4, RZ ;  /* 0x0000000406077210 */ /* 0x000fe40007f3e0ff */
[----:B------:R-:W-:Y:S02]  /*1300*/  LEA.HI.X R2, R2, R8, R3, 0x6, P0 ;  /* 0x0000000802027211 */ /* 0x000fe400000f3403 */
[----:B------:R-:W-:-:S02]  /*1310*/  IADD3 R6, P0, PT, R9, R6, RZ ;  /* 0x0000000609067210 */ /* 0x000fc40007f1e0ff */
[--C-:B------:R-:W-:Y:S01]  /*1320*/  LEA.HI.X R15, R4, UR7, R8.reuse, 0x1, P2 ;  /* 0x00000007040f7c11 */ /* 0x100fe200090f0c08 */
[----:B------:R-:W-:Y:S01]  /*1330*/  IMAD.X R8, R5, 0x1, R8, P1 ;  /* 0x0000000105087824 */ /* 0x000fe200008e0608 */
[----:B------:R-:W-:Y:S01]  /*1340*/  LEA R18, P2, R7, UR6, 0x1 ;  /* 0x0000000607127c11 */ /* 0x000fe2000f8408ff */
[----:B------:R-:W-:Y:S01]  /*1350*/  IMAD.X R5, R2, 0x1, R5, P0 ;  /* 0x0000000102057824 */ /* 0x000fe200000e0605 */
[----:B------:R-:W-:Y:S01]  /*1360*/  LEA R16, P1, R9, UR6, 0x1 ;  /* 0x0000000609107c11 */ /* 0x000fe2000f8208ff */
[----:B------:R1:W-:Y:S01]  /*1370*/  LDGSTS.E.BYPASS.LTC128B.128 [R192+0x6000], desc[UR22][R14.64] ;  /* 0x060000000ec07fae */ /* 0x0003e2000b981a16 */
[C---:B------:R-:W-:Y:S01]  /*1380*/  LEA R4, P0, R6.reuse, UR6, 0x1 ;  /* 0x0000000606047c11 */ /* 0x040fe2000f8008ff */
[----:B------:R-:W2:Y:S01]  /*1390*/  LDCU UR6, c[0x0][0x3e0] ;  /* 0x00007c00ff0677ac */ /* 0x000ea20008000800 */
[----:B------:R-:W-:Y:S02]  /*13a0*/  LEA.HI.X R19, R7, UR7, R8, 0x1, P2 ;  /* 0x0000000707137c11 */ /* 0x000fe400090f0c08 */
[----:B------:R-:W-:Y:S01]  /*13b0*/  LEA.HI.X R17, R9, UR7, R2, 0x1, P1 ;  /* 0x0000000709117c11 */ /* 0x000fe200088f0c02 */
[----:B------:R-:W-:Y:S01]  /*13c0*/  IMAD.MOV.U32 R2, RZ, RZ, 0x4 ;  /* 0x00000004ff027424 */ /* 0x000fe200078e00ff */
[----:B------:R-:W-:Y:S01]  /*13d0*/  LEA.HI.X R5, R6, UR7, R5, 0x1, P0 ;  /* 0x0000000706057c11 */ /* 0x000fe200080f0c05 */
[----:B------:R-:W-:Y:S01]  /*13e0*/  LDGSTS.E.BYPASS.LTC128B.128 [R192+0x7000], desc[UR22][R18.64] ;  /* 0x0700000012c07fae */ /* 0x000fe2000b981a16 */
[----:B------:R-:W3:Y:S01]  /*13f0*/  LDC.64 R6, c[0x0][0x460] ;  /* 0x00011800ff067b82 */ /* 0x000ee20000000a00 */
[----:B------:R-:W-:Y:S01]  /*1400*/  IMAD.WIDE.U32 R8, R190, R2, UR10 ;  /* 0x0000000abe087e25 */ /* 0x000fe2000f8e0002 */
[----:B------:R-:W-:Y:S01]  /*1410*/  SHF.R.S32.HI R2, RZ, 0x1f, R11 ;  /* 0x0000001fff027819 */ /* 0x000fe2000001140b */
[----:B------:R-:W-:Y:S01]  /*1420*/  LDGSTS.E.BYPASS.LTC128B.128 [R192+0x8000], desc[UR22][R16.64] ;  /* 0x0800000010c07fae */ /* 0x000fe2000b981a16 */
[----:B------:R-:W1:Y:S03]  /*1430*/  LDCU UR7, c[0x0][0x44c] ;  /* 0x00008980ff0777ac */ /* 0x000e660008000800 */
[----:B------:R4:W-:Y:S01]  /*1440*/  LDGSTS.E.BYPASS.LTC128B.128 [R192+0x9000], desc[UR22][R4.64] ;  /* 0x0900000004c07fae */ /* 0x0009e2000b981a16 */
[----:B------:R-:W-:-:S02]  /*1450*/  IMAD R2, R2, R12, RZ ;  /* 0x0000000c02027224 */ /* 0x000fc400078e02ff */
[----:B------:R-:W-:Y:S01]  /*1460*/  IMAD.WIDE.U32 R12, R12, R11, RZ ;  /* 0x0000000b0c0c7225 */ /* 0x000fe200078e00ff */
[----:B------:R-:W0:Y:S03]  /*1470*/  LDGDEPBAR ;  /* 0x00000000000079af */ /* 0x000e260000000000 */
[----:B------:R-:W-:Y:S01]  /*1480*/  IMAD.IADD R2, R13, 0x1, R2 ;  /* 0x000000010d027824 */ /* 0x000fe200078e0202 */
[----:B------:R-:W5:Y:S01]  /*1490*/  LDG.E R211, desc[UR22][R8.64] ;  /* 0x0000001608d37981 */ /* 0x000f62000c1e1900 */
[----:B--2---:R-:W-:-:S03]  /*14a0*/  USHF.R.S32.HI UR9, URZ, 0x1f, UR6 ;  /* 0x0000001fff097899 */ /* 0x004fc60008011406 */
[----:B------:R-:W5:Y:S04]  /*14b0*/  LDG.E R210, desc[UR22][R8.64+0x20] ;  /* 0x0000201608d27981 */ /* 0x000f68000c1e1900 */
[----:B------:R-:W5:Y:S04]  /*14c0*/  LDG.E R209, desc[UR22][R8.64+0x80] ;  /* 0x0000801608d17981 */ /* 0x000f68000c1e1900 */
[----:B------:R2:W5:Y:S01]  /*14d0*/  LDG.E R208, desc[UR22][R8.64+0xa0] ;  /* 0x0000a01608d07981 */ /* 0x000562000c1e1900 */
[----:B-1----:R-:W-:Y:S01]  /*14e0*/  IMAD R14, R0, UR7, RZ ;  /* 0x00000007000e7c24 */ /* 0x002fe2000f8e02ff */
[----:B---3--:R-:W-:Y:S01]  /*14f0*/  ISETP.NE.U32.AND P0, PT, R6, RZ, PT ;  /* 0x000000ff0600720c */ /* 0x008fe20003f05070 */
[----:B------:R-:W-:Y:S01]  /*1500*/  USHF.R.S32.HI UR12, URZ, 0x1f, UR7 ;  /* 0x0000001fff0c7899 */ /* 0x000fe20008011407 */
[----:B------:R-:W-:Y:S01]  /*1510*/  IMAD.SHL.U32 R160, R186, 0x2, RZ ;  /* 0x00000002baa07824 */ /* 0x000fe200078e00ff */
[----:B------:R-:W-:-:S02]  /*1520*/  CS2R R94, SRZ ;  /* 0x00000000005e7805 */ /* 0x000fc4000001ff00 */
[----:B------:R-:W-:Y:S01]  /*1530*/  ISETP.NE.AND.EX P0, PT, R7, RZ, PT, P0 ;  /* 0x000000ff0700720c */ /* 0x000fe20003f05300 */
[----:B----4-:R-:W1:Y:S01]  /*1540*/  S2R R4, SR_TID.X ;  /* 0x0000000000047919 */ /* 0x010e620000002100 */
[----:B------:R-:W-:Y:S01]  /*1550*/  SHF.R.S32.HI R15, RZ, 0x1f, R14 ;  /* 0x0000001fff0f7819 */ /* 0x000fe2000001140e */
[----:B------:R-:W-:-:S04]  /*1560*/  DEPBAR.LE SB0, 0x1 ;  /* 0x000080400000791a */ /* 0x000fc80000000000 */
[----:B------:R-:W3:Y:S01]  /*1570*/  S2R R5, SR_CTAID.X ;  /* 0x0000000000057919 */ /* 0x000ee20000002500 */
[----:B------:R-:W-:Y:S01]  /*1580*/  SEL R10, R10, RZ, P0 ;  /* 0x000000ff0a0a7207 */ /* 0x000fe20000000000 */
[----:B------:R-:W-:Y:S01]  /*1590*/  IMAD.SHL.U32 R168, R187, 0x2, RZ ;  /* 0x00000002bba87824 */ /* 0x000fe200078e00ff */
[----:B------:R-:W-:Y:S01]  /*15a0*/  CS2R R92, SRZ ;  /* 0x00000000005c7805 */ /* 0x000fe2000001ff00 */
[----:B------:R-:W-:Y:S01]  /*15b0*/  BAR.SYNC.DEFER_BLOCKING 0x0 ;  /* 0x0000000000007b1d */ /* 0x000fe20000010000 */
[----:B------:R-:W-:Y:S01]  /*15c0*/  IADD3 R10, P0, PT, R10, UR28, RZ ;  /* 0x0000001c0a0a7c10 */ /* 0x000fe2000ff1e0ff */
[C---:B------:R-:W-:Y:S01]  /*15d0*/  IMAD.IADD R160, R183.reuse, 0x1, R160 ;  /* 0x00000001b7a07824 */ /* 0x040fe200078e02a0 */
[----:B------:R-:W-:Y:S01]  /*15e0*/  CS2R R98, SRZ ;  /* 0x0000000000627805 */ /* 0x000fe2000001ff00 */
[----:B------:R-:W-:Y:S01]  /*15f0*/  IMAD.IADD R152, R183, 0x1, R168 ;  /* 0x00000001b7987824 */ /* 0x000fe200078e02a8 */
[----:B------:R-:W-:Y:S01]  /*1600*/  CS2R R96, SRZ ;  /* 0x0000000000607805 */ /* 0x000fe2000001ff00 */
[----:B------:R-:W-:Y:S01]  /*1610*/  IMAD.X R7, RZ, RZ, UR27, P0 ;  /* 0x0000001bff077e24 */ /* 0x000fe200080e06ff */
[----:B------:R-:W-:Y:S01]  /*1620*/  CS2R R90, SRZ ;  /* 0x00000000005a7805 */ /* 0x000fe2000001ff00 */
[----:B--2---:R-:W-:Y:S01]  /*1630*/  IMAD R8, R2, UR6, RZ ;  /* 0x0000000602087c24 */ /* 0x004fe2000f8e02ff */
[----:B------:R-:W-:Y:S01]  /*1640*/  CS2R R88, SRZ ;  /* 0x0000000000587805 */ /* 0x000fe2000001ff00 */
[----:B------:R-:W3:Y:S01]  /*1650*/  LDC.64 R2, c[0x0][0x5f8] ;  /* 0x00017e00ff027b82 */ /* 0x000ee20000000a00 */
[----:B------:R-:W-:Y:S01]  /*1660*/  IMAD.IADD R168, R168, 0x1, R160 ;  /* 0x00000001a8a87824 */ /* 0x000fe200078e02a0 */
[----:B------:R-:W-:Y:S01]  /*1670*/  CS2R R86, SRZ ;  /* 0x0000000000567805 */ /* 0x000fe2000001ff00 */
[C---:B------:R-:W-:Y:S01]  /*1680*/  IMAD R8, R12.reuse, UR9, R8 ;  /* 0x000000090c087c24 */ /* 0x040fe2000f8e0208 */
[----:B------:R-:W-:Y:S01]  /*1690*/  UIMAD UR9, UR6, UR7, URZ ;  /* 0x00000007060972a4 */ /* 0x000fe2000f8e02ff */
[----:B------:R-:W-:Y:S01]  /*16a0*/  IMAD.WIDE.U32 R12, R12, UR6, RZ ;  /* 0x000000060c0c7c25 */ /* 0x000fe2000f8e00ff */
[----:B------:R-:W-:-:S02]  /*16b0*/  CS2R R84, SRZ ;  /* 0x0000000000547805 */ /* 0x000fc4000001ff00 */
[----:B------:R-:W-:Y:S02]  /*16c0*/  CS2R R78, SRZ ;  /* 0x00000000004e7805 */ /* 0x000fe4000001ff00 */
[----:B------:R-:W-:Y:S01]  /*16d0*/  CS2R R76, SRZ ;  /* 0x00000000004c7805 */ /* 0x000fe2000001ff00 */
[----:B------:R-:W-:Y:S01]  /*16e0*/  IMAD.IADD R0, R13, 0x1, R8 ;  /* 0x000000010d007824 */ /* 0x000fe200078e0208 */
[----:B------:R-:W-:Y:S01]  /*16f0*/  LOP3.LUT R8, R194, 0x1f, RZ, 0xc0, !PT ;  /* 0x0000001fc2087812 */ /* 0x000fe200078ec0ff */
[----:B------:R-:W-:Y:S01]  /*1700*/  IMAD.WIDE.U32 R14, R12, UR7, R14 ;  /* 0x000000070c0e7c25 */ /* 0x000fe2000f8e000e */
[----:B------:R-:W-:Y:S02]  /*1710*/  CS2R R82, SRZ ;  /* 0x0000000000527805 */ /* 0x000fe4000001ff00 */
[----:B------:R-:W-:Y:S01]  /*1720*/  CS2R R80, SRZ ;  /* 0x0000000000507805 */ /* 0x000fe2000001ff00 */
[----:B------:R2:W4:Y:S01]  /*1730*/  LDSM.16.M88.4 R148, [R152] ;  /* 0x000000009894783b */ /* 0x0005220000000200 */
[----:B------:R-:W-:Y:S01]  /*1740*/  IMAD R0, R0, UR7, RZ ;  /* 0x0000000700007c24 */ /* 0x000fe2000f8e02ff */
[----:B------:R-:W-:Y:S01]  /*1750*/  UIMAD.WIDE UR6, UR6, UR7, URZ ;  /* 0x00000007060672a5 */ /* 0x000fe2000f8e02ff */
[----:B------:R-:W-:Y:S01]  /*1760*/  CS2R R74, SRZ ;  /* 0x00000000004a7805 */ /* 0x000fe2000001ff00 */
[----:B------:R2:W2:Y:S01]  /*1770*/  LDSM.16.M88.4 R156, [R160] ;  /* 0x00000000a09c783b */ /* 0x0004a20000000200 */
[----:B------:R-:W-:Y:S01]  /*1780*/  IMAD R12, R12, UR12, R0 ;  /* 0x0000000c0c0c7c24 */ /* 0x000fe2000f8e0200 */
[----:B-1----:R-:W-:Y:S01]  /*1790*/  SHF.R.U32.HI R0, RZ, 0x5, R4 ;  /* 0x00000005ff007819 */ /* 0x002fe20000011604 */
[----:B------:R-:W-:Y:S01]  /*17a0*/  USHF.L.U32 UR12, UR9, 0x6, URZ ;  /* 0x00000006090c7899 */ /* 0x000fe200080006ff */
[----:B------:R-:W-:Y:S01]  /*17b0*/  IMAD R6, R10, UR7, RZ ;  /* 0x000000070a067c24 */ /* 0x000fe2000f8e02ff */
[----:B------:R1:W1:Y:S01]  /*17c0*/  LDSM.16.M88.4 R164, [R168] ;  /* 0x00000000a8a4783b */ /* 0x0002620000000200 */
[----:B------:R-:W-:Y:S01]  /*17d0*/  IMAD.IADD R15, R15, 0x1, R12 ;  /* 0x000000010f0f7824 */ /* 0x000fe200078e020c */
[----:B------:R-:W-:Y:S01]  /*17e0*/  CS2R R72, SRZ ;  /* 0x0000000000487805 */ /* 0x000fe2000001ff00 */
[----:B------:R-:W-:Y:S01]  /*17f0*/  IMAD R0, R0, UR9, R8 ;  /* 0x0000000900007c24 */ /* 0x000fe2000f8e0208 */
[----:B------:R-:W1:Y:S01]  /*1800*/  LDSM.16.M88.4 R152, [R152+0x800] ;  /* 0x000800009898783b */ /* 0x000e620000000200 */
[----:B---3--:R-:W-:Y:S01]  /*1810*/  IMAD.WIDE.U32 R8, R5, R2, RZ ;  /* 0x0000000205087225 */ /* 0x008fe200078e00ff */
[----:B------:R-:W-:-:S02]  /*1820*/  CS2R R70, SRZ ;  /* 0x0000000000467805 */ /* 0x000fc4000001ff00 */
[----:B------:R-:W-:Y:S01]  /*1830*/  CS2R R68, SRZ ;  /* 0x0000000000447805 */ /* 0x000fe2000001ff00 */
[----:B------:R-:W3:Y:S01]  /*1840*/  LDSM.16.M88.4 R160, [R160+0x800] ;  /* 0x00080000a0a0783b */ /* 0x000ee20000000200 */
[----:B------:R-:W-:Y:S01]  /*1850*/  IMAD R6, R7, UR6, R6 ;  /* 0x0000000607067c24 */ /* 0x000fe2000f8e0206 */
[----:B------:R-:W-:Y:S01]  /*1860*/  SEL R2, R8, RZ, P4 ;  /* 0x000000ff08027207 */ /* 0x000fe20002000000 */
[----:B------:R-:W-:Y:S01]  /*1870*/  IMAD.WIDE.U32 R10, R10, UR6, R14 ;  /* 0x000000060a0a7c25 */ /* 0x000fe2000f8e000e */
[----:B------:R-:W4:Y:S01]  /*1880*/  LDCU.64 UR6, c[0x0][0x570] ;  /* 0x0000ae00ff0677ac */ /* 0x000f220008000a00 */
[----:B------:R-:W1:Y:S01]  /*1890*/  LDSM.16.M88.4 R168, [R168+0x800] ;  /* 0x00080000a8a8783b */ /* 0x000e620000000200 */
[----:B------:R-:W-:Y:S01]  /*18a0*/  CS2R R62, SRZ ;  /* 0x00000000003e7805 */ /* 0x000fe2000001ff00 */
[----:B------:R-:W-:Y:S01]  /*18b0*/  IMAD R3, R5, R3, R9 ;  /* 0x0000000305037224 */ /* 0x000fe200078e0209 */
[----:B------:R-:W-:Y:S01]  /*18c0*/  IADD3 R2, P1, P0, R0, R10, R2 ;  /* 0x0000000a00027210 */ /* 0x000fe2000783e002 */
[----:B------:R-:W-:Y:S01]  /*18d0*/  IMAD.IADD R6, R11, 0x1, R6 ;  /* 0x000000010b067824 */ /* 0x000fe200078e0206 */
[----:B------:R-:W-:Y:S01]  /*18e0*/  SHF.R.S32.HI R0, RZ, 0x1f, R0 ;  /* 0x0000001fff007819 */ /* 0x000fe20000011400 */
[----:B------:R1:W1:Y:S01]  /*18f0*/  LDSM.16.M88.4 R140, [R183] ;  /* 0x00000000b78c783b */ /* 0x0002620000000200 */
[----:B------:R-:W-:-:S02]  /*1900*/  SEL R3, R3, RZ, P4 ;  /* 0x000000ff03037207 */ /* 0x000fc40002000000 */
[----:B------:R-:W-:Y:S02]  /*1910*/  CS2R R60, SRZ ;  /* 0x00000000003c7805 */ /* 0x000fe4000001ff00 */
[----:B------:R-:W-:Y:S01]  /*1920*/  CS2R R66, SRZ ;  /* 0x0000000000427805 */ /* 0x000fe2000001ff00 */
[----:B------:R1:W1:Y:S01]  /*1930*/  LDSM.16.M88.4 R144, [R183+0x800] ;  /* 0x00080000b790783b */ /* 0x0002620000000200 */
[----:B------:R-:W-:Y:S01]  /*1940*/  IADD3.X R3, PT, PT, R0, R6, R3, P1, P0 ;  /* 0x0000000600037210 */ /* 0x000fe20000fe0403 */
[----:B------:R-:W-:Y:S01]  /*1950*/  IMAD.U32 R0, RZ, RZ, UR12 ;  /* 0x0000000cff007e24 */ /* 0x000fe2000f8e00ff */
[----:B------:R-:W-:Y:S01]  /*1960*/  IADD3 R2, P0, PT, R2, UR12, RZ ;  /* 0x0000000c02027c10 */ /* 0x000fe2000ff1e0ff */
[----:B------:R-:W2:Y:S01]  /*1970*/  LDCU.64 UR12, c[0x0][0x5e8] ;  /* 0x0000bd00ff0c77ac */ /* 0x000ea20008000a00 */
[----:B------:R-:W-:Y:S02]  /*1980*/  CS2R R64, SRZ ;  /* 0x0000000000407805 */ /* 0x000fe4000001ff00 */
[----:B------:R-:W-:-:S02]  /*1990*/  CS2R R58, SRZ ;  /* 0x00000000003a7805 */ /* 0x000fc4000001ff00 */
[----:B------:R-:W-:Y:S02]  /*19a0*/  LEA.HI.X.SX32 R0, R0, R3, 0x1, P0 ;  /* 0x0000000300007211 */ /* 0x000fe400000f0eff */
[----:B------:R-:W-:Y:S02]  /*19b0*/  CS2R R56, SRZ ;  /* 0x0000000000387805 */ /* 0x000fe4000001ff00 */
[C---:B----4-:R-:W-:Y:S01]  /*19c0*/  LEA R216, P0, R2.reuse, UR6, 0x2 ;  /* 0x0000000602d87c11 */ /* 0x050fe2000f8010ff */
[----:B------:R-:W4:Y:S01]  /*19d0*/  LDCU UR6, c[0x0][0x508] ;  /* 0x0000a100ff0677ac */ /* 0x000f220008000800 */
[----:B------:R-:W-:Y:S02]  /*19e0*/  CS2R R54, SRZ ;  /* 0x0000000000367805 */ /* 0x000fe4000001ff00 */
[----:B------:R-:W-:Y:S02]  /*19f0*/  CS2R R52, SRZ ;  /* 0x0000000000347805 */ /* 0x000fe4000001ff00 */
[----:B------:R-:W-:-:S02]  /*1a00*/  LEA.HI.X R217, R2, UR7, R0, 0x2, P0 ;  /* 0x0000000702d97c11 */ /* 0x000fc400080f1400 */
        /* <DEDUP_REMOVED lines=8> */
[----:B----4-:R-:W-:-:S04]  /*1a90*/  UIADD3 UR6, UPT, UPT, UR33, UR6, URZ ;  /* 0x0000000621067290 */ /* 0x010fc8000fffe0ff */
[----:B------:R-:W-:-:S04]  /*1aa0*/  UIADD3 UR24, UPT, UPT, -UR6, UR26, UR24 ;  /* 0x0000001a06187290 */ /* 0x000fc8000fffe118 */
[----:B------:R-:W-:-:S04]  /*1ab0*/  USHF.R.S32.HI UR6, URZ, 0x1f, UR24 ;  /* 0x0000001fff067899 */ /* 0x000fc80008011418 */
[----:B------:R-:W-:Y:S02]  /*1ac0*/  ULEA.HI UR6, UR6, UR24, URZ, 0x6 ;  /* 0x0000001806067291 */ /* 0x000fe4000f8f30ff */
[----:B------:R-:W-:Y:S02]  /*1ad0*/  UIADD3 UR24, UPT, UPT, UR28, UR30, URZ ;  /* 0x0000001e1c187290 */ /* 0x000fe4000fffe0ff */
[----:B------:R-:W-:Y:S02]  /*1ae0*/  USHF.R.S32.HI UR6, URZ, 0x6, UR6 ;  /* 0x00000006ff067899 */ /* 0x000fe40008011406 */
[----:B--2---:R-:W-:Y:S02]  /*1af0*/  UIMAD.WIDE UR24, UR24, 0x4, UR12 ;  /* 0x00000004181878a5 */ /* 0x004fe4000f8e020c */
[----:B------:R-:W-:-:S04]  /*1b00*/  UISETP.LT.AND UP0, UPT, URZ, UR6, UPT ;  /* 0x00000006ff00728c */ /* 0x000fc8000bf01270 */
[----:B------:R-:W-:-:S04]  /*1b10*/  USEL UR6, URZ, UR6, !UP0 ;  /* 0x00000006ff067287 */ /* 0x000fc8000c000000 */
[----:B------:R-:W-:-:S09]  /*1b20*/  UISETP.GT.AND UP0, UPT, UR32, UR6, UPT ;  /* 0x000000062000728c */ /* 0x000fd2000bf04270 */
[----:B-1-3--:R-:W-:Y:S05]  /*1b30*/  BRA.U !UP0, `(.L_x_638) ;  /* 0x0000003908207547 */ /* 0x00afea000b800000 */
[----:B------:R-:W1:Y:S01]  /*1b40*/  S2R R194, SR_TID.X ;  /* 0x0000000000c27919 */ /* 0x000e620000002100 */
[C---:B------:R-:W-:Y:S01]  /*1b50*/  IMAD.SHL.U32 R2, R4.reuse, 0x40, RZ ;  /* 0x0000004004027824 */ /* 0x040fe200078e00ff */
[----:B------:R-:W2:Y:S01]  /*1b60*/  LDC R205, c[0x0][0x44c] ;  /* 0x00011300ffcd7b82 */ /* 0x000ea20000000800 */
[C---:B------:R-:W-:Y:S01]  /*1b70*/  IMAD.SHL.U32 R3, R4.reuse, 0x8, RZ ;  /* 0x0000000804037824 */ /* 0x040fe200078e00ff */
[----:B------:R-:W-:Y:S01]  /*1b80*/  USHF.L.U32 UR7, UR32, 0x6, URZ ;  /* 0x0000000620077899 */ /* 0x000fe200080006ff */
[----:B------:R-:W-:Y:S01]  /*1b90*/  IMAD.SHL.U32 R0, R4, 0x20, RZ ;  /* 0x0000002004007824 */ /* 0x000fe200078e00ff */
[C---:B------:R-:W-:Y:S01]  /*1ba0*/  LOP3.LUT R175, R2.reuse, 0x1c0, RZ, 0xc0, !PT ;  /* 0x000001c002af7812 */ /* 0x040fe200078ec0ff */
[----:B------:R-:W-:Y:S01]  /*1bb0*/  IMAD.MOV.U32 R214, RZ, RZ, 0x10 ;  /* 0x00000010ffd67424 */ /* 0x000fe200078e00ff */
[----:B------:R-:W-:Y:S01]  /*1bc0*/  LOP3.LUT R2, R2, 0x200, RZ, 0xc0, !PT ;  /* 0x0000020002027812 */ /* 0x000fe200078ec0ff */
[----:B------:R-:W-:Y:S01]  /*1bd0*/  IMAD.SHL.U32 R174, R186, 0x2, RZ ;  /* 0x00000002baae7824 */ /* 0x000fe200078e00ff */
[----:B------:R-:W-:Y:S01]  /*1be0*/  LOP3.LUT R175, R175, 0x38, R3, 0xf8, !PT ;  /* 0x00000038afaf7812 */ /* 0x000fe200078ef803 */
[----:B------:R-:W-:Y:S01]  /*1bf0*/  IMAD.U32 R207, RZ, RZ, UR26 ;  /* 0x0000001affcf7e24 */ /* 0x000fe2000f8e00ff */
[----:B------:R-:W-:Y:S01]  /*1c00*/  SHF.R.U32.HI R4, RZ, 0x1, R4 ;  /* 0x00000001ff047819 */ /* 0x000fe20000011604 */
[----:B------:R-:W-:Y:S01]  /*1c10*/  IMAD.U32 R206, RZ, RZ, UR33 ;  /* 0x00000021ffce7e24 */ /* 0x000fe2000f8e00ff */
[----:B------:R-:W-:Y:S01]  /*1c20*/  LOP3.LUT R0, R2, 0x400, R0, 0xf8, !PT ;  /* 0x0000040002007812 */ /* 0x000fe200078ef800 */
[----:B------:R-:W-:Y:S01]  /*1c30*/  IMAD.U32 R2, RZ, RZ, UR7 ;  /* 0x00000007ff027e24 */ /* 0x000fe2000f8e00ff */
[----:B------:R-:W-:Y:S01]  /*1c40*/  LOP3.LUT R175, R175, 0x8, R4, 0x78, !PT ;  /* 0x00000008afaf7812 */ /* 0x000fe200078e7804 */
[----:B------:R-:W-:Y:S01]  /*1c50*/  IMAD.SHL.U32 R172, R187, 0x2, RZ ;  /* 0x00000002bbac7824 */ /* 0x000fe200078e00ff */
[----:B------:R-:W-:Y:S01]  /*1c60*/  MOV R3, UR20 ;  /* 0x0000001400037c02 */ /* 0x000fe20008000f00 */
[----:B------:R-:W-:Y:S01]  /*1c70*/  IMAD.IADD R173, R183, 0x1, R174 ;  /* 0x00000001b7ad7824 */ /* 0x000fe200078e02ae */
[----:B------:R-:W-:Y:S01]  /*1c80*/  LOP3.LUT R175, R0, R175, RZ, 0xfc, !PT ;  /* 0x000000af00af7212 */ /* 0x000fe200078efcff */
[----:B------:R-:W-:Y:S01]  /*1c90*/  IMAD.SHL.U32 R0, R187, 0x2, RZ ;  /* 0x00000002bb007824 */ /* 0x000fe200078e00ff */
[----:B------:R-:W-:Y:S01]  /*1ca0*/  LEA R3, R3, UR26, 0x7 ;  /* 0x0000001a03037c11 */ /* 0x000fe2000f8e38ff */
[----:B------:R-:W-:Y:S01]  /*1cb0*/  IMAD.MOV.U32 R203, RZ, RZ, 0x18 ;  /* 0x00000018ffcb7424 */ /* 0x000fe200078e00ff */
[----:B------:R-:W-:Y:S01]  /*1cc0*/  LEA R175, R175, UR4, 0x1 ;  /* 0x00000004afaf7c11 */ /* 0x000fe2000f8e08ff */
[----:B------:R-:W-:Y:S01]  /*1cd0*/  IMAD.MOV.U32 R202, RZ, RZ, 0x8 ;  /* 0x00000008ffca7424 */ /* 0x000fe200078e00ff */
[----:B------:R-:W-:Y:S01]  /*1ce0*/  IADD3 R2, PT, PT, R2, UR33, R190 ;  /* 0x0000002102027c10 */ /* 0x000fe2000fffe0be */
[----:B------:R-:W-:Y:S01]  /*1cf0*/  IMAD.MOV.U32 R95, RZ, RZ, RZ ;  /* 0x000000ffff5f7224 */ /* 0x000fe200078e00ff */
[----:B------:R-:W-:Y:S01]  /*1d00*/  IADD3 R177, PT, PT, R175, R174, RZ ;  /* 0x000000aeafb17210 */ /* 0x000fe20007ffe0ff */
[----:B------:R-:W-:Y:S01]  /*1d10*/  IMAD.IADD R179, R184, 0x1, R0 ;  /* 0x00000001b8b37824 */ /* 0x000fe200078e0200 */
[----:B------:R-:W-:Y:S01]  /*1d20*/  IADD3 R206, PT, PT, R3, 0x80, -R206 ;  /* 0x0000008003ce7810 */ /* 0x000fe20007ffe8ce */
[----:B------:R-:W-:Y:S01]  /*1d30*/  USHF.L.U32 UR14, UR9, 0x3, URZ ;  /* 0x00000003090e7899 */ /* 0x000fe200080006ff */
[----:B-1----:R-:W-:Y:S01]  /*1d40*/  LOP3.LUT P0, RZ, R194, 0x4, RZ, 0xc0, !PT ;  /* 0x00000004c2ff7812 */ /* 0x002fe2000780c0ff */
[----:B------:R-:W-:Y:S01]  /*1d50*/  IMAD.IADD R176, R172, 0x1, R177 ;  /* 0x00000001acb07824 */ /* 0x000fe200078e02b1 */
[----:B------:R-:W-:Y:S01]  /*1d60*/  IADD3 R207, PT, PT, R2, -0x1f, -R207 ;  /* 0xffffffe102cf7810 */ /* 0x000fe20007ffe8cf */
[----:B------:R-:W-:Y:S01]  /*1d70*/  IMAD.IADD R2, R172, 0x1, R173 ;  /* 0x00000001ac027824 */ /* 0x000fe200078e02ad */
[----:B------:R-:W-:Y:S01]  /*1d80*/  SEL R214, R214, 0xfffffff0, !P0 ;  /* 0xfffffff0d6d67807 */ /* 0x000fe20004000000 */
[----:B------:R-:W-:Y:S01]  /*1d90*/  VIADD R181, R175, UR8 ;  /* 0x00000008afb57c36 */ /* 0x000fe20008000000 */
[----:B------:R-:W-:Y:S01]  /*1da0*/  MOV R204, 0x20 ;  /* 0x0000002000cc7802 */ /* 0x000fe20000000f00 */
[----:B------:R-:W1:Y:S01]  /*1db0*/  LDCU UR9, c[0x0][0x3e0] ;  /* 0x00007c00ff0977ac */ /* 0x000e620008000800 */
[----:B------:R-:W-:Y:S01]  /*1dc0*/  MOV R201, 0x4 ;  /* 0x0000000400c97802 */ /* 0x000fe20000000f00 */
[----:B------:R-:W-:Y:S01]  /*1dd0*/  IMAD.IADD R213, R191, 0x1, R214 ;  /* 0x00000001bfd57824 */ /* 0x000fe200078e02d6 */
[-C--:B------:R-:W-:Y:S01]  /*1de0*/  IADD3 R3, PT, PT, R183, R172.reuse, RZ ;  /* 0x000000acb7037210 */ /* 0x080fe20007ffe0ff */
[----:B------:R-:W3:Y:S01]  /*1df0*/  LDCU UR13, c[0x0][0x50c] ;  /* 0x0000a180ff0d77ac */ /* 0x000ee20008000800 */
[----:B------:R-:W-:-:S02]  /*1e00*/  IADD3 R178, PT, PT, R175, R172, RZ ;  /* 0x000000acafb27210 */ /* 0x000fc40007ffe0ff */
[----:B------:R-:W-:Y:S01]  /*1e10*/  IADD3 R180, PT, PT, R185, UR8, RZ ;  /* 0x00000008b9b47c10 */ /* 0x000fe2000fffe0ff */
[----:B------:R-:W4:Y:S01]  /*1e20*/  LDCU UR12, c[0x0][0x45c] ;  /* 0x00008b80ff0c77ac */ /* 0x000f220008000800 */
[----:B------:R-:W-:Y:S01]  /*1e30*/  UMOV UR8, UR24 ;  /* 0x0000001800087c82 */ /* 0x000fe20008000000 */
[----:B------:R-:W-:-:S05]  /*1e40*/  UMOV UR15, UR25 ;  /* 0x00000019000f7c82 */ /* 0x000fca0008000000 */
.L_x_641:
[----:B------:R-:W0:Y:S01]  /*1e50*/  LDGDEPBAR ;  /* 0x00000000000079af */ /* 0x000e220000000000 */
[-C--:B------:R-:W-:Y:S01]  /*1e60*/  IADD3 R112, PT, PT, R172, R181.reuse, RZ ;  /* 0x000000b5ac707210 */ /* 0x080fe20007ffe0ff */
[----:B------:R-:W-:Y:S01]  /*1e70*/  UIADD3 UR7, UPT, UPT, UR7, -0x40, URZ ;  /* 0xffffffc007077890 */ /* 0x000fe2000fffe0ff */
[----:B------:R-:W-:Y:S01]  /*1e80*/  IADD3 R128, PT, PT, R174, R181, RZ ;  /* 0x000000b5ae807210 */ /* 0x000fe20007ffe0ff */
[----:B------:R-:W-:Y:S01]  /*1e90*/  UIADD3 UR32, UPT, UPT, UR32, -0x1, URZ ;  /* 0xffffffff20207890 */ /* 0x000fe2000fffe0ff */
[----:B-----5:R-:W-:Y:S02]  /*1ea0*/  FSETP.NEU.FTZ.AND P1, PT, R211, -INF , PT ;  /* 0xff800000d300780b */ /* 0x020fe40003f3d000 */
[----:B------:R-:W-:Y:S01]  /*1eb0*/  FSETP.NEU.FTZ.AND P0, PT, R210, -INF , PT ;  /* 0xff800000d200780b */ /* 0x000fe20003f1d000 */
[----:B------:R-:W-:Y:S01]  /*1ec0*/  IMAD.IADD R188, R172, 0x1, R128 ;  /* 0x00000001acbc7824 */ /* 0x000fe200078e0280 */
[----:B------:R-:W-:Y:S01]  /*1ed0*/  ISETP.LE.AND P4, PT, R206, UR7, PT ;  /* 0x00000007ce007c0c */ /* 0x000fe2000bf83270 */
[----:B------:R-:W-:Y:S01]  /*1ee0*/  UISETP.GT.AND UP0, UPT, UR32, UR6, UPT ;  /* 0x000000062000728c */ /* 0x000fe2000bf04270 */
[----:B------:R-:W-:Y:S02]  /*1ef0*/  IADD3 R222, PT, PT, R193, R214, RZ ;  /* 0x000000d6c1de7210 */ /* 0x000fe40007ffe0ff */
[----:B------:R-:W-:Y:S02]  /*1f00*/  MOV R248, UR8 ;  /* 0x0000000800f87c02 */ /* 0x000fe40008000f00 */
[----:B------:R-:W-:Y:S01]  /*1f10*/  MOV R249, UR15 ;  /* 0x0000000f00f97c02 */ /* 0x000fe20008000f00 */
[----:B------:R-:W-:Y:S04]  /*1f20*/  DEPBAR.LE SB0, 0x0 ;  /* 0x000080000000791a */ /* 0x000fe80000000000 */
[----:B------:R-:W-:Y:S06]  /*1f30*/  BAR.SYNC.DEFER_BLOCKING 0x0 ;  /* 0x0000000000007b1d */ /* 0x000fec0000010000 */
[----:B------:R-:W-:Y:S08]  /*1f40*/  LDSM.16.M88.4 R32, [R181] ;  /* 0x00000000b520783b */ /* 0x000ff00000000200 */
[----:B------:R-:W2:Y:S08]  /*1f50*/  LDSM.16.M88.4 R16, [R183+-0x4000] ;  /* 0xffc00000b710783b */ /* 0x000eb00000000200 */
[----:B------:R-:W1:Y:S08]  /*1f60*/  LDSM.16.M88.4 R28, [R181+0x1000] ;  /* 0x00100000b51c783b */ /* 0x000e700000000200 */
[----:B------:R-:W3:Y:S08]  /*1f70*/  LDSM.16.M88.4 R100, [R183+-0x3800] ;  /* 0xffc80000b764783b */ /* 0x000ef00000000200 */
[----:B------:R-:W-:Y:S08]  /*1f80*/  LDSM.16.M88.4 R104, [R112] ;  /* 0x000000007068783b */ /* 0x000ff00000000200 */
[----:B------:R-:W4:Y:S01]  /*1f90*/  LDSM.16.M88.4 R108, [R3+-0x4000] ;  /* 0xffc00000036c783b */ /* 0x000f220000000200 */
[-C--:B--2---:R-:W-:Y:S07]  /*1fa0*/  HMMA.16816.F32 R4, R32, R16.reuse, RZ ;  /* 0x000000102004723c */ /* 0x084fee00000018ff */
[----:B------:R-:W2:Y:S01]  /*1fb0*/  LDSM.16.M88.4 R112, [R112+0x1000] ;  /* 0x001000007070783b */ /* 0x000ea20000000200 */
[C---:B-1----:R-:W-:Y:S07]  /*1fc0*/  HMMA.16816.F32 R8, R28.reuse, R16, RZ ;  /* 0x000000101c08723c */ /* 0x042fee00000018ff */
[----:B------:R-:W1:Y:S01]  /*1fd0*/  LDSM.16.M88.4 R116, [R3+-0x3800] ;  /* 0xffc800000374783b */ /* 0x000e620000000200 */
[-C--:B------:R-:W-:Y:S07]  /*1fe0*/  HMMA.16816.F32 R12, R28, R18.reuse, RZ ;  /* 0x000000121c0c723c */ /* 0x080fee00000018ff */
[----:B------:R-:W-:Y:S01]  /*1ff0*/  LDSM.16.M88.4 R120, [R128] ;  /* 0x000000008078783b */ /* 0x000fe20000000200 */
[C---:B------:R-:W-:Y:S07]  /*2000*/  HMMA.16816.F32 R16, R32.reuse, R18, RZ ;  /* 0x000000122010723c */ /* 0x040fee00000018ff */
[----:B------:R-:W1:Y:S01]  /*2010*/  LDSM.16.M88.4 R124, [R173+-0x4000] ;  /* 0xffc00000ad7c783b */ /* 0x000e620000000200 */
[-C--:B---3--:R-:W-:Y:S07]  /*2020*/  HMMA.16816.F32 R20, R32, R100.reuse, RZ ;  /* 0x000000642014723c */ /* 0x088fee00000018ff */
[----:B------:R-:W-:Y:S01]  /*2030*/  LDSM.16.M88.4 R132, [R188] ;  /* 0x00000000bc84783b */ /* 0x000fe20000000200 */
[C---:B------:R-:W-:Y:S07]  /*2040*/  HMMA.16816.F32 R24, R28.reuse, R100, RZ ;  /* 0x000000641c18723c */ /* 0x040fee00000018ff */
[----:B------:R-:W-:Y:S01]  /*2050*/  LDSM.16.M88.4 R136, [R2+-0x4000] ;  /* 0xffc000000288783b */ /* 0x000fe20000000200 */
[-C--:B------:R-:W-:Y:S08]  /*2060*/  HMMA.16816.F32 R28, R28, R102.reuse, RZ ;  /* 0x000000661c1c723c */ /* 0x080ff000000018ff */
[----:B------:R-:W-:Y:S01]  /*2070*/  HMMA.16816.F32 R32, R32, R102, RZ ;  /* 0x000000662020723c */ /* 0x000fe200000018ff */
[----:B------:R-:W3:Y:S07]  /*2080*/  LDSM.16.M88.4 R100, [R128+0x1000] ;  /* 0x001000008064783b */ /* 0x000eee0000000200 */
[-C--:B----4-:R-:W-:Y:S01]  /*2090*/  HMMA.16816.F32 R4, R104, R108.reuse, R4 ;  /* 0x0000006c6804723c */ /* 0x090fe20000001804 */
[----:B------:R-:W4:Y:S07]  /*20a0*/  LDSM.16.M88.4 R128, [R173+-0x3800] ;  /* 0xffc80000ad80783b */ /* 0x000f2e0000000200 */
[C---:B--2---:R-:W-:Y:S08]  /*20b0*/  HMMA.16816.F32 R8, R112.reuse, R108, R8 ;  /* 0x0000006c7008723c */ /* 0x044ff00000001808 */
[-C--:B------:R-:W-:Y:S08]  /*20c0*/  HMMA.16816.F32 R12, R112, R110.reuse, R12 ;  /* 0x0000006e700c723c */ /* 0x080ff0000000180c */
[C---:B------:R-:W-:Y:S08]  /*20d0*/  HMMA.16816.F32 R16, R104.reuse, R110, R16 ;  /* 0x0000006e6810723c */ /* 0x040ff00000001810 */
[-C--:B-1----:R-:W-:Y:S08]  /*20e0*/  HMMA.16816.F32 R20, R104, R116.reuse, R20 ;  /* 0x000000746814723c */ /* 0x082ff00000001814 */
[C---:B------:R-:W-:Y:S08]  /*20f0*/  HMMA.16816.F32 R24, R112.reuse, R116, R24 ;  /* 0x000000747018723c */ /* 0x040ff00000001818 */
[-C--:B------:R-:W-:Y:S08]  /*2100*/  HMMA.16816.F32 R28, R112, R118.reuse, R28 ;  /* 0x00000076701c723c */ /* 0x080ff0000000181c */
[----:B------:R-:W-:Y:S01]  /*2110*/  HMMA.16816.F32 R32, R104, R118, R32 ;  /* 0x000000766820723c */ /* 0x000fe20000001820 */
[----:B------:R-:W1:Y:S07]  /*2120*/  LDSM.16.M88.4 R104, [R188+0x1000] ;  /* 0x00100000bc68783b */ /* 0x000e6e0000000200 */
[-C--:B------:R-:W-:Y:S08]  /*2130*/  HMMA.16816.F32 R4, R120, R124.reuse, R4 ;  /* 0x0000007c7804723c */ /* 0x080ff00000001804 */
[C---:B---3--:R-:W-:Y:S08]  /*2140*/  HMMA.16816.F32 R8, R100.reuse, R124, R8 ;  /* 0x0000007c6408723c */ /* 0x048ff00000001808 */
[-C--:B------:R-:W-:Y:S08]  /*2150*/  HMMA.16816.F32 R12, R100, R126.reuse, R12 ;  /* 0x0000007e640c723c */ /* 0x080ff0000000180c */
[C---:B------:R-:W-:Y:S08]  /*2160*/  HMMA.16816.F32 R16, R120.reuse, R126, R16 ;  /* 0x0000007e7810723c */ /* 0x040ff00000001810 */
[-C--:B----4-:R-:W-:Y:S08]  /*2170*/  HMMA.16816.F32 R20, R120, R128.reuse, R20 ;  /* 0x000000807814723c */ /* 0x090ff00000001814 */
[C---:B------:R-:W-:Y:S08]  /*2180*/  HMMA.16816.F32 R24, R100.reuse, R128, R24 ;  /* 0x000000806418723c */ /* 0x040ff00000001818 */
[-C--:B------:R-:W-:Y:S08]  /*2190*/  HMMA.16816.F32 R28, R100, R130.reuse, R28 ;  /* 0x00000082641c723c */ /* 0x080ff0000000181c */
[----:B------:R-:W-:Y:S08]  /*21a0*/  HMMA.16816.F32 R32, R120, R130, R32 ;  /* 0x000000827820723c */ /* 0x000ff00000001820 */
[-C--:B------:R-:W-:Y:S08]  /*21b0*/  HMMA.16816.F32 R4, R132, R136.reuse, R4 ;  /* 0x000000888404723c */ /* 0x080ff00000001804 */
[C---:B-1----:R-:W-:Y:S08]  /*21c0*/  HMMA.16816.F32 R8, R104.reuse, R136, R8 ;  /* 0x000000886808723c */ /* 0x042ff00000001808 */
[-C--:B------:R-:W-:Y:S03]  /*21d0*/  HMMA.16816.F32 R12, R104, R138.reuse, R12 ;  /* 0x0000008a680c723c */ /* 0x080fe6000000180c */
[----:B------:R-:W-:Y:S01]  /*21e0*/  FMUL.FTZ R4, R4, UR13 ;  /* 0x0000000d04047c20 */ /* 0x000fe20008410000 */
[----:B------:R-:W-:Y:S01]  /*21f0*/  FMUL.FTZ R5, R5, UR13 ;  /* 0x0000000d05057c20 */ /* 0x000fe20008410000 */
[----:B------:R-:W-:Y:S01]  /*2200*/  FMUL.FTZ R6, R6, UR13 ;  /* 0x0000000d06067c20 */ /* 0x000fe20008410000 */
[----:B------:R-:W-:Y:S01]  /*2210*/  FMUL.FTZ R7, R7, UR13 ;  /* 0x0000000d07077c20 */ /* 0x000fe20008410000 */
[----:B------:R-:W-:Y:S01]  /*2220*/  MUFU.TANH R111, R4 ;  /* 0x00000004006f7308 */ /* 0x000fe20000002400 */
[C---:B------:R-:W-:Y:S04]  /*2230*/  HMMA.16816.F32 R16, R132.reuse, R138, R16 ;  /* 0x0000008a8410723c */ /* 0x040fe80000001810 */
[----:B------:R-:W-:Y:S01]  /*2240*/  FMUL.FTZ R10, R10, UR13 ;  /* 0x0000000d0a0a7c20 */ /* 0x000fe20008410000 */
[----:B------:R-:W-:Y:S01]  /*2250*/  FMUL.FTZ R9, R9, UR13 ;  /* 0x0000000d09097c20 */ /* 0x000fe20008410000 */
[----:B------:R-:W-:Y:S03]  /*2260*/  FMUL.FTZ R8, R8, UR13 ;  /* 0x0000000d08087c20 */ /* 0x000fe60008410000 */
[----:B------:R-:W1:Y:S01]  /*2270*/  MUFU.TANH R112, R5 ;  /* 0x0000000500707308 */ /* 0x000e620000002400 */
[----:B------:R-:W-:Y:S01]  /*2280*/  FMUL.FTZ R11, R11, UR13 ;  /* 0x0000000d0b0b7c20 */ /* 0x000fe20008410000 */
[----:B------:R-:W-:Y:S01]  /*2290*/  FMUL.FTZ R12, R12, UR13 ;  /* 0x0000000d0c0c7c20 */ /* 0x000fe20008410000 */
[----:B------:R-:W-:Y:S01]  /*22a0*/  FMUL.FTZ R13, R13, UR13 ;  /* 0x0000000d0d0d7c20 */ /* 0x000fe20008410000 */
[----:B------:R-:W-:Y:S01]  /*22b0*/  FMUL.FTZ R14, R14, UR13 ;  /* 0x0000000d0e0e7c20 */ /* 0x000fe20008410000 */
[----:B------:R-:W-:Y:S05]  /*22c0*/  FMUL.FTZ R15, R15, UR13 ;  /* 0x0000000d0f0f7c20 */ /* 0x000fea0008410000 */
[----:B------:R2:W-:Y:S01]  /*22d0*/  MUFU.TANH R113, R9 ;  /* 0x0000000900717308 */ /* 0x0005e20000002400 */
[----:B------:R-:W-:Y:S01]  /*22e0*/  FMUL.FTZ R19, R19, UR13 ;  /* 0x0000000d13137c20 */ /* 0x000fe20008410000 */
[----:B------:R-:W-:Y:S01]  /*22f0*/  FMUL.FTZ R17, R17, UR13 ;  /* 0x0000000d11117c20 */ /* 0x000fe20008410000 */
[----:B------:R-:W-:Y:S01]  /*2300*/  FMUL.FTZ R18, R18, UR13 ;  /* 0x0000000d12127c20 */ /* 0x000fe20008410000 */
[----:B------:R-:W-:Y:S06]  /*2310*/  FMUL.FTZ R16, R16, UR13 ;  /* 0x0000000d10107c20 */ /* 0x000fec0008410000 */
[----:B------:R-:W3:Y:S10]  /*2320*/  MUFU.TANH R108, R6 ;  /* 0x00000006006c7308 */ /* 0x000ef40000002400 */
[----:B------:R-:W-:Y:S01]  /*2330*/  MUFU.TANH R116, R12 ;  /* 0x0000000c00747308 */ /* 0x000fe20000002400 */
[----:B--2---:R-:W-:Y:S04]  /*2340*/  @!P4 SHF.L.U32 R9, R194, 0x1, RZ ;  /* 0x00000001c209c819 */ /* 0x004fe800000006ff */
[----:B------:R-:W-:Y:S05]  /*2350*/  @!P4 LOP3.LUT R9, R9, 0x6, RZ, 0xc0, !PT ;  /* 0x000000060909c812 */ /* 0x000fea00078ec0ff */
[----:B------:R2:W-:Y:S10]  /*2360*/  MUFU.TANH R109, R7 ;  /* 0x00000007006d7308 */ /* 0x0005f40000002400 */
[----:B------:R1:W-:Y:S10]  /*2370*/  MUFU.TANH R118, R14 ;  /* 0x0000000e00767308 */ /* 0x0003f40000002400 */
[----:B------:R4:W3:Y:S01]  /*2380*/  MUFU.TANH R110, R8 ;  /* 0x00000008006e7308 */ /* 0x0008e20000002400 */
[----:B--2---:R-:W2:Y:S09]  /*2390*/  LDSM.16.M88.4 R4, [R2+-0x3800] ;  /* 0xffc800000204783b */ /* 0x004eb20000000200 */
[----:B------:R3:W-:Y:S01]  /*23a0*/  MUFU.TANH R114, R10 ;  /* 0x0000000a00727308 */ /* 0x0007e20000002400 */
[----:B-1----:R-:W-:Y:S09]  /*23b0*/  IMAD.MOV.U32 R14, RZ, RZ, R112 ;  /* 0x000000ffff0e7224 */ /* 0x002ff200078e0070 */
[----:B------:R1:W-:Y:S01]  /*23c0*/  MUFU.TANH R115, R11 ;  /* 0x0000000b00737308 */ /* 0x0003e20000002400 */
[----:B----4-:R-:W-:Y:S04]  /*23d0*/  @!P4 SHF.R.U32.HI R8, RZ, 0x1, R194 ;  /* 0x00000001ff08c819 */ /* 0x010fe800000116c2 */
[----:B------:R-:W-:Y:S02]  /*23e0*/  @!P4 LOP3.LUT R8, R9, 0x1e0, R8, 0xf8, !PT ;  /* 0x000001e00908c812 */ /* 0x000fe400078ef808 */
[----:B------:R-:W-:Y:S03]  /*23f0*/  MOV R9, UR20 ;  /* 0x0000001400097c02 */ /* 0x000fe60008000f00 */
[----:B------:R-:W-:Y:S01]  /*2400*/  MUFU.TANH R117, R13 ;  /* 0x0000000d00757308 */ /* 0x000fe20000002400 */
[----:B---3--:R-:W-:Y:S01]  /*2410*/  @!P4 VIADDMNMX R10, R207, -R204, UR33, PT ;  /* 0x00000021cf0ace46 */ /* 0x008fe2000b8009cc */
[----:B------:R-:W-:Y:S02]  /*2420*/  @!P4 IMAD R8, R9, 0x80, R8 ;  /* 0x000000800908c824 */ /* 0x000fe400078e0208 */
[----:B------:R-:W-:Y:S06]  /*2430*/  FMUL.FTZ R9, R211, 1.4426950216293334961 ;  /* 0x3fb8aa3bd3097820 */ /* 0x000fec0000410000 */
[----:B------:R3:W4:Y:S01]  /*2440*/  MUFU.TANH R119, R15 ;  /* 0x0000000f00777308 */ /* 0x0007220000002400 */
[C---:B------:R-:W-:Y:S02]  /*2450*/  @!P4 IADD3 R12, PT, PT, R8.reuse, 0x1, RZ ;  /* 0x00000001080cc810 */ /* 0x040fe40007ffe0ff */
[-C--:B------:R-:W-:Y:S02]  /*2460*/  @!P4 ISETP.GE.AND P2, PT, R8, R10.reuse, PT ;  /* 0x0000000a0800c20c */ /* 0x080fe40003f46270 */
[----:B------:R-:W-:Y:S02]  /*2470*/  FSEL R9, R9, RZ, P1 ;  /* 0x000000ff09097208 */ /* 0x000fe40000800000 */
[----:B------:R-:W-:Y:S03]  /*2480*/  @!P4 ISETP.GE.AND P1, PT, R12, R10, PT ;  /* 0x0000000a0c00c20c */ /* 0x000fe60003f26270 */
[----:B------:R4:W4:Y:S01]  /*2490*/  MUFU.TANH R120, R16 ;  /* 0x0000001000787308 */ /* 0x0009220000002400 */
[-C--:B--2---:R-:W-:Y:S03]  /*24a0*/  HMMA.16816.F32 R20, R132, R4.reuse, R20 ;  /* 0x000000048414723c */ /* 0x084fe60000001814 */
[----:B-1----:R-:W-:Y:S02]  /*24b0*/  MOV R11, R111 ;  /* 0x0000006f000b7202 */ /* 0x002fe40000000f00 */
[----:B------:R-:W-:Y:S04]  /*24c0*/  @!P4 FSEL R11, R111, -INF , !P2 ;  /* 0xff8000006f0bc808 */ /* 0x000fe80005000000 */
[----:B------:R1:W2:Y:S01]  /*24d0*/  MUFU.TANH R121, R17 ;  /* 0x0000001100797308 */ /* 0x0002a20000002400 */
[C---:B------:R-:W-:Y:S04]  /*24e0*/  HMMA.16816.F32 R24, R104.reuse, R4, R24 ;  /* 0x000000046818723c */ /* 0x040fe80000001818 */
[----:B------:R-:W-:Y:S01]  /*24f0*/  FMUL.FTZ R4, R210, 1.4426950216293334961 ;  /* 0x3fb8aa3bd2047820 */ /* 0x000fe20000410000 */
[----:B------:R-:W-:Y:S01]  /*2500*/  @!P4 VIADDMNMX R5, R207, -R203, UR33, PT ;  /* 0x00000021cf05ce46 */ /* 0x000fe2000b8009cb */
[--C-:B------:R-:W-:Y:S03]  /*2510*/  FFMA.FTZ R247, R11, UR12, -R9.reuse ;  /* 0x0000000c0bf77c23 */ /* 0x100fe60008010809 */
[----:B------:R2:W2:Y:S01]  /*2520*/  MUFU.TANH R122, R18 ;  /* 0x00000012007a7308 */ /* 0x0004a20000002400 */
[----:B------:R-:W-:Y:S01]  /*2530*/  @!P4 FSEL R14, R112, -INF , !P1 ;  /* 0xff800000700ec808 */ /* 0x000fe20004800000 */
[----:B---3--:R-:W-:Y:S01]  /*2540*/  FMUL.FTZ R15, R209, 1.4426950216293334961 ;  /* 0x3fb8aa3bd10f7820 */ /* 0x008fe20000410000 */
[----:B------:R-:W-:Y:S01]  /*2550*/  FSEL R4, R4, RZ, P0 ;  /* 0x000000ff04047208 */ /* 0x000fe20000000000 */
[-C--:B------:R-:W-:Y:S03]  /*2560*/  HMMA.16816.F32 R28, R104, R6.reuse, R28 ;  /* 0x00000006681c723c */ /* 0x080fe6000000181c */
[-C--:B------:R-:W-:Y:S03]  /*2570*/  @!P4 ISETP.GE.AND P0, PT, R8, R5.reuse, PT ;  /* 0x000000050800c20c */ /* 0x080fe60003f06270 */
[----:B------:R-:W-:Y:S01]  /*2580*/  MUFU.EX2 R247, R247 ;  /* 0x000000f700f77308 */ /* 0x000fe20000000800 */
[----:B------:R-:W-:Y:S01]  /*2590*/  @!P4 ISETP.GE.AND P1, PT, R12, R5, PT ;  /* 0x000000050c00c20c */ /* 0x000fe20003f26270 */
[----:B------:R-:W-:Y:S01]  /*25a0*/  FFMA.FTZ R224, R14, UR12, -R9 ;  /* 0x0000000c0ee07c23 */ /* 0x000fe20008010809 */
[----:B------:R-:W-:Y:S01]  /*25b0*/  MOV R13, R108 ;  /* 0x0000006c000d7202 */ /* 0x000fe20000000f00 */
[----:B------:R-:W-:Y:S01]  /*25c0*/  IMAD.MOV.U32 R14, RZ, RZ, R110 ;  /* 0x000000ffff0e7224 */ /* 0x000fe200078e006e */
[----:B------:R-:W-:Y:S01]  /*25d0*/  @!P4 FSEL R13, R108, -INF , !P0 ;  /* 0xff8000006c0dc808 */ /* 0x000fe20004000000 */
[----:B------:R-:W-:Y:S04]  /*25e0*/  HMMA.16816.F32 R32, R132, R6, R32 ;  /* 0x000000068420723c */ /* 0x000fe80000001820 */
[----:B------:R-:W-:Y:S01]  /*25f0*/  MUFU.TANH R123, R19 ;  /* 0x00000013007b7308 */ /* 0x000fe20000002400 */
[----:B------:R-:W-:Y:S01]  /*2600*/  MOV R11, R109 ;  /* 0x0000006d000b7202 */ /* 0x000fe20000000f00 */
[--C-:B------:R-:W-:Y:S01]  /*2610*/  FFMA.FTZ R129, R13, UR12, -R4.reuse ;  /* 0x0000000c0d817c23 */ /* 0x100fe20008010804 */
[----:B------:R-:W-:Y:S01]  /*2620*/  @!P4 FSEL R11, R109, -INF , !P1 ;  /* 0xff8000006d0bc808 */ /* 0x000fe20004800000 */
[----:B----4-:R-:W-:Y:S01]  /*2630*/  IMAD.MOV.U32 R6, RZ, RZ, R119 ;  /* 0x000000ffff067224 */ /* 0x010fe200078e0077 */
[----:B------:R-:W-:Y:S01]  /*2640*/  @!P4 VIMNMX R13, PT, PT, R207, UR33, PT ;  /* 0x00000021cf0dcc48 */ /* 0x000fe2000bfe0100 */
[----:B------:R-:W-:Y:S04]  /*2650*/  FMUL.FTZ R20, R20, UR13 ;  /* 0x0000000d14147c20 */ /* 0x000fe80008410000 */
[----:B------:R-:W-:Y:S01]  /*2660*/  MUFU.EX2 R224, R224 ;  /* 0x000000e000e07308 */ /* 0x000fe20000000800 */
[----:B------:R-:W-:Y:S01]  /*2670*/  FFMA.FTZ R128, R11, UR12, -R4 ;  /* 0x0000000c0b807c23 */ /* 0x000fe20008010804 */
[----:B------:R-:W-:Y:S01]  /*2680*/  @!P4 VIADDMNMX R11, R207, R202, UR33, PT ;  /* 0x00000021cf0bce46 */ /* 0x000fe2000b8001ca */
[----:B------:R-:W-:Y:S01]  /*2690*/  FMUL.FTZ R28, R28, UR13 ;  /* 0x0000000d1c1c7c20 */ /* 0x000fe20008410000 */
[----:B------:R-:W-:Y:S01]  /*26a0*/  @!P4 ISETP.GE.AND P2, PT, R8, R13, PT ;  /* 0x0000000d0800c20c */ /* 0x000fe20003f46270 */
[----:B------:R-:W-:Y:S01]  /*26b0*/  FMUL.FTZ R29, R29, UR13 ;  /* 0x0000000d1d1d7c20 */ /* 0x000fe20008410000 */
[----:B------:R-:W-:Y:S01]  /*26c0*/  FSETP.NEU.FTZ.AND P0, PT, R209, -INF , PT ;  /* 0xff800000d100780b */ /* 0x000fe20003f1d000 */
[----:B------:R-:W-:Y:S03]  /*26d0*/  FMUL.FTZ R30, R30, UR13 ;  /* 0x0000000d1e1e7c20 */ /* 0x000fe60008410000 */
[----:B------:R-:W3:Y:S01]  /*26e0*/  MUFU.TANH R124, R20 ;  /* 0x00000014007c7308 */ /* 0x000ee20000002400 */
[C---:B------:R-:W-:Y:S01]  /*26f0*/  @!P4 ISETP.GE.AND P1, PT, R12.reuse, R11, PT ;  /* 0x0000000b0c00c20c */ /* 0x040fe20003f26270 */
[----:B------:R-:W-:Y:S01]  /*2700*/  FMUL.FTZ R21, R21, UR13 ;  /* 0x0000000d15157c20 */ /* 0x000fe20008410000 */
[----:B------:R-:W-:Y:S01]  /*2710*/  @!P4 ISETP.GE.AND P3, PT, R12, R13, PT ;  /* 0x0000000d0c00c20c */ /* 0x000fe20003f66270 */
[----:B------:R-:W-:Y:S01]  /*2720*/  FMUL.FTZ R32, R32, UR13 ;  /* 0x0000000d20207c20 */ /* 0x000fe20008410000 */
[----:B------:R-:W-:Y:S01]  /*2730*/  FSEL R12, R15, RZ, P0 ;  /* 0x000000ff0f0c7208 */ /* 0x000fe20000000000 */
[----:B------:R-:W-:Y:S01]  /*2740*/  IMAD.MOV.U32 R15, RZ, RZ, R115 ;  /* 0x000000ffff0f7224 */ /* 0x000fe200078e0073 */
[----:B------:R-:W-:Y:S03]  /*2750*/  @!P4 FSEL R14, R110, -INF , !P2 ;  /* 0xff8000006e0ec808 */ /* 0x000fe60005000000 */
[----:B------:R-:W4:Y:S01]  /*2760*/  MUFU.TANH R125, R21 ;  /* 0x00000015007d7308 */ /* 0x000f220000002400 */
[----:B------:R-:W-:Y:S01]  /*2770*/  MOV R16, R113 ;  /* 0x0000007100107202 */ /* 0x000fe20000000f00 */
[----:B------:R-:W-:Y:S01]  /*2780*/  FMUL.FTZ R22, R22, UR13 ;  /* 0x0000000d16167c20 */ /* 0x000fe20008410000 */
[----:B------:R-:W-:Y:S01]  /*2790*/  FSETP.NEU.FTZ.AND P0, PT, R208, -INF , PT ;  /* 0xff800000d000780b */ /* 0x000fe20003f1d000 */
[--C-:B------:R-:W-:Y:S01]  /*27a0*/  FFMA.FTZ R215, R14, UR12, -R12.reuse ;  /* 0x0000000c0ed77c23 */ /* 0x100fe2000801080c */
[----:B------:R-:W-:Y:S01]  /*27b0*/  FMUL.FTZ R14, R208, 1.4426950216293334961 ;  /* 0x3fb8aa3bd00e7820 */ /* 0x000fe20000410000 */
[----:B------:R-:W-:Y:S01]  /*27c0*/  @!P4 FSEL R16, R113, -INF , !P3 ;  /* 0xff8000007110c808 */ /* 0x000fe20005800000 */
[----:B------:R-:W-:Y:S03]  /*27d0*/  FMUL.FTZ R33, R33, UR13 ;  /* 0x0000000d21217c20 */ /* 0x000fe60008410000 */
[----:B------:R-:W4:Y:S01]  /*27e0*/  MUFU.TANH R127, R22 ;  /* 0x00000016007f7308 */ /* 0x000f220000002400 */
[----:B------:R-:W-:Y:S01]  /*27f0*/  @!P4 FSEL R15, R115, -INF , !P1 ;  /* 0xff800000730fc808 */ /* 0x000fe20004800000 */
[----:B------:R-:W-:Y:S01]  /*2800*/  FMUL.FTZ R23, R23, UR13 ;  /* 0x0000000d17177c20 */ /* 0x000fe20008410000 */
[----:B------:R-:W-:Y:S01]  /*2810*/  FSEL R14, R14, RZ, P0 ;  /* 0x000000ff0e0e7208 */ /* 0x000fe20000000000 */
[----:B------:R-:W-:Y:S01]  /*2820*/  FFMA.FTZ R188, R16, UR12, -R12 ;  /* 0x0000000c10bc7c23 */ /* 0x000fe2000801080c */
[----:B------:R-:W-:Y:S01]  /*2830*/  @!P4 IADD3 R16, PT, PT, R8, 0x8, RZ ;  /* 0x000000080810c810 */ /* 0x000fe20007ffe0ff */
[----:B------:R-:W-:Y:S01]  /*2840*/  FMUL.FTZ R34, R34, UR13 ;  /* 0x0000000d22227c20 */ /* 0x000fe20008410000 */
[C---:B------:R-:W-:Y:S03]  /*2850*/  @!P4 ISETP.GE.AND P2, PT, R8.reuse, R11, PT ;  /* 0x0000000b0800c20c */ /* 0x040fe60003f46270 */
[----:B------:R-:W4:Y:S01]  /*2860*/  MUFU.TANH R126, R23 ;  /* 0x00000017007e7308 */ /* 0x000f220000002400 */
[--C-:B------:R-:W-:Y:S01]  /*2870*/  FFMA.FTZ R138, R15, UR12, -R14.reuse ;  /* 0x0000000c0f8a7c23 */ /* 0x100fe2000801080e */
[----:B------:R-:W-:Y:S01]  /*2880*/  @!P4 VIADD R15, R8, 0x9 ;  /* 0x00000009080fc836 */ /* 0x000fe20000000000 */
[-C--:B------:R-:W-:Y:S01]  /*2890*/  @!P4 ISETP.GE.AND P0, PT, R16, R13.reuse, PT ;  /* 0x0000000d1000c20c */ /* 0x080fe20003f06270 */
[----:B------:R-:W-:Y:S01]  /*28a0*/  FMUL.FTZ R24, R24, UR13 ;  /* 0x0000000d18187c20 */ /* 0x000fe20008410000 */
[----:B-1----:R-:W-:Y:S01]  /*28b0*/  MOV R17, R114 ;  /* 0x0000007200117202 */ /* 0x002fe20000000f00 */
[----:B------:R-:W-:Y:S01]  /*28c0*/  FMUL.FTZ R35, R35, UR13 ;  /* 0x0000000d23237c20 */ /* 0x000fe20008410000 */
[----:B------:R-:W-:Y:S03]  /*28d0*/  @!P4 FSEL R17, R114, -INF , !P2 ;  /* 0xff8000007211c808 */ /* 0x000fe60005000000 */
[----:B------:R-:W1:Y:S01]  /*28e0*/  MUFU.TANH R130, R24 ;  /* 0x0000001800827308 */ /* 0x000e620000002400 */
[----:B--2---:R-:W-:Y:S01]  /*28f0*/  MOV R18, R116 ;  /* 0x0000007400127202 */ /* 0x004fe20000000f00 */
[----:B------:R-:W-:Y:S01]  /*2900*/  FMUL.FTZ R25, R25, UR13 ;  /* 0x0000000d19197c20 */ /* 0x000fe20008410000 */
[----:B------:R-:W-:Y:S01]  /*2910*/  @!P4 FSEL R18, R116, -INF , !P0 ;  /* 0xff8000007412c808 */ /* 0x000fe20004000000 */
[----:B------:R-:W-:Y:S01]  /*2920*/  FFMA.FTZ R139, R17, UR12, -R14 ;  /* 0x0000000c118b7c23 */ /* 0x000fe2000801080e */
[----:B------:R-:W-:Y:S01]  /*2930*/  @!P4 ISETP.GE.AND P0, PT, R15, R13, PT ;  /* 0x0000000d0f00c20c */ /* 0x000fe20003f06270 */
[----:B------:R-:W-:Y:S01]  /*2940*/  FMUL.FTZ R31, R31, UR13 ;  /* 0x0000000d1f1f7c20 */ /* 0x000fe20008410000 */
[----:B------:R-:W-:Y:S03]  /*2950*/  MOV R17, R117 ;  /* 0x0000007500117202 */ /* 0x000fe60000000f00 */
[----:B------:R-:W2:Y:S01]  /*2960*/  MUFU.TANH R131, R25 ;  /* 0x0000001900837308 */ /* 0x000ea20000002400 */
[----:B------:R-:W-:Y:S01]  /*2970*/  @!P4 FSEL R17, R117, -INF , !P0 ;  /* 0xff8000007511c808 */ /* 0x000fe20004000000 */
[----:B------:R-:W-:Y:S01]  /*2980*/  FMUL.FTZ R26, R26, UR13 ;  /* 0x0000000d1a1a7c20 */ /* 0x000fe20008410000 */
[-C--:B------:R-:W-:Y:S01]  /*2990*/  @!P4 ISETP.GE.AND P0, PT, R15, R11.reuse, PT ;  /* 0x0000000b0f00c20c */ /* 0x080fe20003f06270 */
[----:B------:R-:W-:Y:S01]  /*29a0*/  FMUL.FTZ R27, R27, UR13 ;  /* 0x0000000d1b1b7c20 */ /* 0x000fe20008410000 */
[----:B------:R-:W-:Y:S01]  /*29b0*/  @!P4 ISETP.GE.AND P1, PT, R16, R11, PT ;  /* 0x0000000b1000c20c */ /* 0x000fe20003f26270 */
[--C-:B------:R-:W-:Y:S01]  /*29c0*/  FFMA.FTZ R18, R18, UR12, -R12.reuse ;  /* 0x0000000c12127c23 */ /* 0x100fe2000801080c */
[----:B------:R-:W-:Y:S03]  /*29d0*/  @!P4 FSEL R6, R119, -INF , !P0 ;  /* 0xff8000007706c808 */ /* 0x000fe60004000000 */
[----:B------:R-:W2:Y:S01]  /*29e0*/  MUFU.TANH R137, R26 ;  /* 0x0000001a00897308 */ /* 0x000ea20000002400 */
[----:B------:R-:W-:Y:S01]  /*29f0*/  @!P4 ISETP.GE.AND P0, PT, R16, R10, PT ;  /* 0x0000000a1000c20c */ /* 0x000fe20003f06270 */
[----:B------:R-:W-:Y:S01]  /*2a00*/  FFMA.FTZ R134, R17, UR12, -R12 ;  /* 0x0000000c11867c23 */ /* 0x000fe2000801080c */
[----:B------:R-:W-:Y:S01]  /*2a10*/  MOV R7, R118 ;  /* 0x0000007600077202 */ /* 0x000fe20000000f00 */
[--C-:B------:R-:W-:Y:S01]  /*2a20*/  FFMA.FTZ R132, R6, UR12, -R14.reuse ;  /* 0x0000000c06847c23 */ /* 0x100fe2000801080e */
[----:B------:R-:W-:Y:S01]  /*2a30*/  @!P4 FSEL R7, R118, -INF , !P1 ;  /* 0xff8000007607c808 */ /* 0x000fe20004800000 */
[----:B------:R-:W-:Y:S01]  /*2a40*/  FFMA.FTZ R108, -R108, R108, 1 ;  /* 0x3f8000006c6c7423 */ /* 0x000fe2000001016c */
[----:B------:R-:W-:Y:S03]  /*2a50*/  MOV R6, R120 ;  /* 0x0000007800067202 */ /* 0x000fe60000000f00 */
[----:B------:R-:W-:Y:S01]  /*2a60*/  MUFU.TANH R136, R27 ;  /* 0x0000001b00887308 */ /* 0x000fe20000002400 */
[C---:B------:R-:W-:Y:S01]  /*2a70*/  @!P4 FSEL R6, R120.reuse, -INF , !P0 ;  /* 0xff8000007806c808 */ /* 0x040fe20004000000 */
[----:B------:R-:W-:Y:S01]  /*2a80*/  FFMA.FTZ R133, R7, UR12, -R14 ;  /* 0x0000000c07857c23 */ /* 0x000fe2000801080e */
[----:B------:R-:W-:Y:S01]  /*2a90*/  @!P4 ISETP.GE.AND P0, PT, R15, R10, PT ;  /* 0x0000000a0f00c20c */ /* 0x000fe20003f06270 */
[----:B------:R-:W-:Y:S01]  /*2aa0*/  FFMA.FTZ R120, -R120, R120, 1 ;  /* 0x3f80000078787423 */ /* 0x000fe20000010178 */
[----:B------:R-:W-:Y:S01]  /*2ab0*/  MOV R7, R121 ;  /* 0x0000007900077202 */ /* 0x000fe20000000f00 */
[--C-:B------:R-:W-:Y:S01]  /*2ac0*/  FFMA.FTZ R246, R6, UR12, -R9.reuse ;  /* 0x0000000c06f67c23 */ /* 0x100fe20008010809 */
[C---:B------:R-:W-:Y:S03]  /*2ad0*/  @!P4 FSEL R7, R121.reuse, -INF , !P0 ;  /* 0xff8000007907c808 */ /* 0x040fe60004000000 */
[----:B------:R-:W2:Y:S01]  /*2ae0*/  MUFU.TANH R218, R28 ;  /* 0x0000001c00da7308 */ /* 0x000ea20000002400 */
[----:B------:R-:W-:Y:S01]  /*2af0*/  @!P4 ISETP.GE.AND P0, PT, R16, R5, PT ;  /* 0x000000051000c20c */ /* 0x000fe20003f06270 */
[----:B------:R-:W-:Y:S02]  /*2b00*/  IMAD.MOV.U32 R6, RZ, RZ, R122 ;  /* 0x000000ffff067224 */ /* 0x000fe400078e007a */
[----:B------:R-:W-:Y:S01]  /*2b10*/  FFMA.FTZ R121, -R121, R121, 1 ;  /* 0x3f80000079797423 */ /* 0x000fe20000010179 */
[--C-:B------:R-:W-:Y:S01]  /*2b20*/  FFMA.FTZ R245, R7, UR12, -R9.reuse ;  /* 0x0000000c07f57c23 */ /* 0x100fe20008010809 */
[----:B------:R-:W-:Y:S01]  /*2b30*/  @!P4 FSEL R6, R122, -INF , !P0 ;  /* 0xff8000007a06c808 */ /* 0x000fe20004000000 */
[----:B---3--:R-:W-:Y:S01]  /*2b40*/  IMAD.MOV.U32 R16, RZ, RZ, R124 ;  /* 0x000000ffff107224 */ /* 0x008fe200078e007c */
[----:B------:R-:W-:Y:S02]  /*2b50*/  @!P4 ISETP.GE.AND P0, PT, R15, R5, PT ;  /* 0x000000050f00c20c */ /* 0x000fe40003f06270 */
[----:B------:R-:W3:Y:S01]  /*2b60*/  MUFU.TANH R219, R29 ;  /* 0x0000001d00db7308 */ /* 0x000ee20000002400 */
[----:B------:R-:W-:Y:S01]  /*2b70*/  MOV R7, R123 ;  /* 0x0000007b00077202 */ /* 0x000fe20000000f00 */
[--C-:B------:R-:W-:Y:S01]  /*2b80*/  FFMA.FTZ R240, R6, UR12, -R4.reuse ;  /* 0x0000000c06f07c23 */ /* 0x100fe20008010804 */
[----:B------:R-:W-:Y:S01]  /*2b90*/  @!P4 FSEL R7, R123, -INF , !P0 ;  /* 0xff8000007b07c808 */ /* 0x000fe20004000000 */
[----:B------:R-:W-:Y:S01]  /*2ba0*/  FMUL.FTZ R120, R120, UR13 ;  /* 0x0000000d78787c20 */ /* 0x000fe20008410000 */
[----:B------:R-:W-:Y:S01]  /*2bb0*/  @!P4 IADD3 R6, PT, PT, R8, 0x10, RZ ;  /* 0x000000100806c810 */ /* 0x000fe20007ffe0ff */
[----:B------:R-:W-:Y:S01]  /*2bc0*/  FMUL.FTZ R121, R121, UR13 ;  /* 0x0000000d79797c20 */ /* 0x000fe20008410000 */
[----:B----4-:R-:W-:Y:S03]  /*2bd0*/  MOV R15, R125 ;  /* 0x0000007d000f7202 */ /* 0x010fe60000000f00 */
[----:B------:R-:W4:Y:S01]  /*2be0*/  MUFU.TANH R220, R30 ;  /* 0x0000001e00dc7308 */ /* 0x000f220000002400 */
[--C-:B------:R-:W-:Y:S01]  /*2bf0*/  FFMA.FTZ R239, R7, UR12, -R4.reuse ;  /* 0x0000000c07ef7c23 */ /* 0x100fe20008010804 */
[----:B------:R-:W-:Y:S01]  /*2c00*/  @!P4 ISETP.GE.AND P0, PT, R6, R10, PT ;  /* 0x0000000a0600c20c */ /* 0x000fe20003f06270 */
[----:B------:R-:W-:Y:S01]  /*2c10*/  FFMA.FTZ R109, -R109, R109, 1 ;  /* 0x3f8000006d6d7423 */ /* 0x000fe2000001016d */
[----:B------:R-:W-:Y:S01]  /*2c20*/  @!P4 IADD3 R7, PT, PT, R8, 0x11, RZ ;  /* 0x000000110807c810 */ /* 0x000fe20007ffe0ff */
[----:B------:R-:W-:Y:S01]  /*2c30*/  FMUL.FTZ R108, R108, UR13 ;  /* 0x0000000d6c6c7c20 */ /* 0x000fe20008410000 */
[C---:B------:R-:W-:Y:S01]  /*2c40*/  @!P4 FSEL R16, R124.reuse, -INF , !P0 ;  /* 0xff8000007c10c808 */ /* 0x040fe20004000000 */
[----:B------:R-:W-:Y:S03]  /*2c50*/  FFMA.FTZ R124, -R124, R124, 1 ;  /* 0x3f8000007c7c7423 */ /* 0x000fe6000001017c */
[----:B------:R-:W-:Y:S01]  /*2c60*/  MUFU.TANH R197, R32 ;  /* 0x0000002000c57308 */ /* 0x000fe20000002400 */
[----:B------:R-:W-:Y:S01]  /*2c70*/  @!P4 ISETP.GE.AND P0, PT, R7, R10, PT ;  /* 0x0000000a0700c20c */ /* 0x000fe20003f06270 */
[----:B------:R-:W-:Y:S01]  /*2c80*/  FMUL.FTZ R109, R109, UR13 ;  /* 0x0000000d6d6d7c20 */ /* 0x000fe20008410000 */
[----:B------:R-:W-:Y:S01]  /*2c90*/  FFMA.FTZ R244, R16, UR12, -R9 ;  /* 0x0000000c10f47c23 */ /* 0x000fe20008010809 */
[----:B------:R-:W-:Y:S01]  /*2ca0*/  IMAD.MOV.U32 R16, RZ, RZ, R127 ;  /* 0x000000ffff107224 */ /* 0x000fe200078e007f */
[C---:B------:R-:W-:Y:S01]  /*2cb0*/  @!P4 FSEL R15, R125.reuse, -INF , !P0 ;  /* 0xff8000007d0fc808 */ /* 0x040fe20004000000 */
[----:B------:R-:W-:Y:S01]  /*2cc0*/  FFMA.FTZ R125, -R125, R125, 1 ;  /* 0x3f8000007d7d7423 */ /* 0x000fe2000001017d */
[-C--:B------:R-:W-:Y:S03]  /*2cd0*/  @!P4 ISETP.GE.AND P0, PT, R6, R5.reuse, PT ;  /* 0x000000050600c20c */ /* 0x080fe60003f06270 */
[----:B------:R-:W4:Y:S01]  /*2ce0*/  MUFU.TANH R223, R33 ;  /* 0x0000002100df7308 */ /* 0x000f220000002400 */
[----:B------:R-:W-:Y:S01]  /*2cf0*/  FMUL.FTZ R124, R124, UR13 ;  /* 0x0000000d7c7c7c20 */ /* 0x000fe20008410000 */
[----:B------:R-:W-:Y:S01]  /*2d00*/  FFMA.FTZ R243, R15, UR12, -R9 ;  /* 0x0000000c0ff37c23 */ /* 0x000fe20008010809 */
[----:B------:R-:W-:Y:S01]  /*2d10*/  @!P4 FSEL R16, R127, -INF , !P0 ;  /* 0xff8000007f10c808 */ /* 0x000fe20004000000 */
[----:B------:R-:W-:Y:S01]  /*2d20*/  FMUL.FTZ R125, R125, UR13 ;  /* 0x0000000d7d7d7c20 */ /* 0x000fe20008410000 */
[----:B------:R-:W-:Y:S02]  /*2d30*/  @!P4 ISETP.GE.AND P0, PT, R7, R5, PT ;  /* 0x000000050700c20c */ /* 0x000fe40003f06270 */
[----:B------:R-:W-:Y:S03]  /*2d40*/  MOV R15, R126 ;  /* 0x0000007e000f7202 */ /* 0x000fe60000000f00 */
[----:B------:R-:W4:Y:S01]  /*2d50*/  MUFU.TANH R225, R34 ;  /* 0x0000002200e17308 */ /* 0x000f220000002400 */
[----:B------:R-:W-:Y:S01]  /*2d60*/  @!P4 FSEL R15, R126, -INF , !P0 ;  /* 0xff8000007e0fc808 */ /* 0x000fe20004000000 */
[--C-:B------:R-:W-:Y:S01]  /*2d70*/  FFMA.FTZ R238, R16, UR12, -R4.reuse ;  /* 0x0000000c10ee7c23 */ /* 0x100fe20008010804 */
[-C--:B------:R-:W-:Y:S02]  /*2d80*/  @!P4 ISETP.GE.AND P0, PT, R6, R13.reuse, PT ;  /* 0x0000000d0600c20c */ /* 0x080fe40003f06270 */
[----:B-1----:R-:W-:Y:S01]  /*2d90*/  MOV R16, R130 ;  /* 0x0000008200107202 */ /* 0x002fe20000000f00 */
[----:B------:R-:W-:Y:S01]  /*2da0*/  FFMA.FTZ R237, R15, UR12, -R4 ;  /* 0x0000000c0fed7c23 */ /* 0x000fe20008010804 */
[----:B------:R-:W-:Y:S03]  /*2db0*/  @!P4 FSEL R16, R130, -INF , !P0 ;  /* 0xff8000008210c808 */ /* 0x000fe60004000000 */
[----:B------:R-:W-:Y:S01]  /*2dc0*/  MUFU.EX2 R129, R129 ;  /* 0x0000008100817308 */ /* 0x000fe20000000800 */
[----:B------:R-:W-:Y:S01]  /*2dd0*/  @!P4 ISETP.GE.AND P0, PT, R7, R13, PT ;  /* 0x0000000d0700c20c */ /* 0x000fe20003f06270 */
[----:B--2---:R-:W-:Y:S02]  /*2de0*/  IMAD.MOV.U32 R15, RZ, RZ, R131 ;  /* 0x000000ffff0f7224 */ /* 0x004fe400078e0083 */
[--C-:B------:R-:W-:Y:S01]  /*2df0*/  FFMA.FTZ R234, R16, UR12, -R12.reuse ;  /* 0x0000000c10ea7c23 */ /* 0x100fe2000801080c */
[----:B------:R-:W-:Y:S02]  /*2e00*/  @!P4 FSEL R15, R131, -INF , !P0 ;  /* 0xff800000830fc808 */ /* 0x000fe40004000000 */
[----:B------:R-:W-:Y:S03]  /*2e10*/  @!P4 ISETP.GE.AND P0, PT, R6, R11, PT ;  /* 0x0000000b0600c20c */ /* 0x000fe60003f06270 */
[----:B------:R-:W1:Y:S01]  /*2e20*/  MUFU.EX2 R128, R128 ;  /* 0x0000008000807308 */ /* 0x000e620000000800 */
[----:B------:R-:W-:Y:S01]  /*2e30*/  MOV R6, R137 ;  /* 0x0000008900067202 */ /* 0x000fe20000000f00 */
[----:B------:R-:W-:Y:S01]  /*2e40*/  FFMA.FTZ R233, R15, UR12, -R12 ;  /* 0x0000000c0fe97c23 */ /* 0x000fe2000801080c */
[----:B------:R-:W-:Y:S02]  /*2e50*/  @!P4 FSEL R6, R137, -INF , !P0 ;  /* 0xff8000008906c808 */ /* 0x000fe40004000000 */
[----:B------:R-:W-:Y:S01]  /*2e60*/  @!P4 ISETP.GE.AND P0, PT, R7, R11, PT ;  /* 0x0000000b0700c20c */ /* 0x000fe20003f06270 */
[----:B------:R-:W-:Y:S01]  /*2e70*/  IMAD.MOV.U32 R7, RZ, RZ, R218 ;  /* 0x000000ffff077224 */ /* 0x000fe200078e00da */
[----:B------:R-:W-:Y:S01]  /*2e80*/  MOV R15, R136 ;  /* 0x00000088000f7202 */ /* 0x000fe20000000f00 */
[--C-:B------:R-:W-:Y:S01]  /*2e90*/  FFMA.FTZ R230, R6, UR12, -R14.reuse ;  /* 0x0000000c06e67c23 */ /* 0x100fe2000801080e */
[----:B------:R-:W-:Y:S01]  /*2ea0*/  @!P4 IADD3 R6, PT, PT, R8, 0x18, RZ ;  /* 0x000000180806c810 */ /* 0x000fe20007ffe0ff */
[----:B------:R-:W2:Y:S01]  /*2eb0*/  MUFU.TANH R226, R35 ;  /* 0x0000002300e27308 */ /* 0x000ea20000002400 */
[----:B------:R-:W-:Y:S02]  /*2ec0*/  @!P4 FSEL R15, R136, -INF , !P0 ;  /* 0xff800000880fc808 */ /* 0x000fe40004000000 */
[-C--:B------:R-:W-:Y:S02]  /*2ed0*/  @!P4 ISETP.GE.AND P0, PT, R6, R13.reuse, PT ;  /* 0x0000000d0600c20c */ /* 0x080fe40003f06270 */
[----:B------:R-:W-:Y:S01]  /*2ee0*/  @!P4 IADD3 R8, PT, PT, R8, 0x19, RZ ;  /* 0x000000190808c810 */ /* 0x000fe20007ffe0ff */
[----:B------:R-:W-:Y:S01]  /*2ef0*/  FFMA.FTZ R229, R15, UR12, -R14 ;  /* 0x0000000c0fe57c23 */ /* 0x000fe2000801080e */
[----:B------:R-:W-:Y:S03]  /*2f00*/  @!P4 FSEL R7, R218, -INF , !P0 ;  /* 0xff800000da07c808 */ /* 0x000fe60004000000 */
[----:B------:R-:W-:Y:S01]  /*2f10*/  MUFU.EX2 R246, R246 ;  /* 0x000000f600f67308 */ /* 0x000fe20000000800 */
[----:B------:R-:W-:Y:S02]  /*2f20*/  @!P4 ISETP.GE.AND P0, PT, R8, R13, PT ;  /* 0x0000000d0800c20c */ /* 0x000fe40003f06270 */
[----:B---3--:R-:W-:Y:S01]  /*2f30*/  MOV R13, R219 ;  /* 0x000000db000d7202 */ /* 0x008fe20000000f00 */
[--C-:B------:R-:W-:Y:S01]  /*2f40*/  FFMA.FTZ R232, R7, UR12, -R12.reuse ;  /* 0x0000000c07e87c23 */ /* 0x100fe2000801080c */
[----:B------:R-:W-:Y:S02]  /*2f50*/  @!P4 FSEL R13, R219, -INF , !P0 ;  /* 0xff800000db0dc808 */ /* 0x000fe40004000000 */
[----:B------:R-:W-:Y:S03]  /*2f60*/  @!P4 ISETP.GE.AND P0, PT, R6, R11, PT ;  /* 0x0000000b0600c20c */ /* 0x000fe60003f06270 */
[----:B------:R-:W-:Y:S01]  /*2f70*/  MUFU.EX2 R245, R245 ;  /* 0x000000f500f57308 */ /* 0x000fe20000000800 */
[----:B----4-:R-:W-:Y:S01]  /*2f80*/  MOV R7, R220 ;  /* 0x000000dc00077202 */ /* 0x010fe20000000f00 */
[----:B------:R-:W-:Y:S01]  /*2f90*/  FFMA.FTZ R12, R13, UR12, -R12 ;  /* 0x0000000c0d0c7c23 */ /* 0x000fe2000801080c */
[----:B------:R-:W-:Y:S02]  /*2fa0*/  @!P4 FSEL R7, R220, -INF , !P0 ;  /* 0xff800000dc07c808 */ /* 0x000fe40004000000 */
[-C--:B------:R-:W-:Y:S05]  /*2fb0*/  @!P4 ISETP.GE.AND P0, PT, R6, R10.reuse, PT ;  /* 0x0000000a0600c20c */ /* 0x080fea0003f06270 */
[----:B------:R3:W-:Y:S01]  /*2fc0*/  MUFU.EX2 R231, R12 ;  /* 0x0000000c00e77308 */ /* 0x0007e20000000800 */
[----:B------:R-:W-:Y:S01]  /*2fd0*/  FFMA.FTZ R228, R7, UR12, -R14 ;  /* 0x0000000c07e47c23 */ /* 0x000fe2000801080e */
[----:B------:R-:W-:Y:S08]  /*2fe0*/  MOV R7, R223 ;  /* 0x000000df00077202 */ /* 0x000ff00000000f00 */
[----:B------:R-:W-:Y:S10]  /*2ff0*/  MUFU.EX2 R240, R240 ;  /* 0x000000f000f07308 */ /* 0x000ff40000000800 */
[----:B------:R-:W-:Y:S01]  /*3000*/  MUFU.EX2 R239, R239 ;  /* 0x000000ef00ef7308 */ /* 0x000fe20000000800 */
[----:B---3--:R-:W-:Y:S01]  /*3010*/  IMAD.MOV.U32 R12, RZ, RZ, R197 ;  /* 0x000000ffff0c7224 */ /* 0x008fe200078e00c5 */
[C---:B------:R-:W-:Y:S01]  /*3020*/  @!P4 FSEL R12, R197.reuse, -INF , !P0 ;  /* 0xff800000c50cc808 */ /* 0x040fe20004000000 */
[----:B------:R-:W-:Y:S01]  /*3030*/  FFMA.FTZ R197, -R197, R197, 1 ;  /* 0x3f800000c5c57423 */ /* 0x000fe200000101c5 */
[----:B------:R-:W-:Y:S03]  /*3040*/  @!P4 ISETP.GE.AND P0, PT, R8, R10, PT ;  /* 0x0000000a0800c20c */ /* 0x000fe60003f06270 */
[--C-:B------:R-:W-:Y:S01]  /*3050*/  FFMA.FTZ R242, R12, UR12, -R9.reuse ;  /* 0x0000000c0cf27c23 */ /* 0x100fe20008010809 */
[C---:B------:R-:W-:Y:S02]  /*3060*/  @!P4 FSEL R7, R223.reuse, -INF , !P0 ;  /* 0xff800000df07c808 */ /* 0x040fe40004000000 */
[----:B------:R-:W-:Y:S01]  /*3070*/  MUFU.EX2 R139, R139 ;  /* 0x0000008b008b7308 */ /* 0x000fe20000000800 */
[----:B------:R-:W-:Y:S01]  /*3080*/  @!P4 ISETP.GE.AND P0, PT, R6, R5, PT ;  /* 0x000000050600c20c */ /* 0x000fe20003f06270 */
[----:B------:R-:W-:Y:S01]  /*3090*/  FFMA.FTZ R223, -R223, R223, 1 ;  /* 0x3f800000dfdf7423 */ /* 0x000fe200000101df */
[----:B------:R-:W-:Y:S01]  /*30a0*/  MOV R6, R225 ;  /* 0x000000e100067202 */ /* 0x000fe20000000f00 */
[----:B------:R-:W-:Y:S01]  /*30b0*/  FFMA.FTZ R9, R7, UR12, -R9 ;  /* 0x0000000c07097c23 */ /* 0x000fe20008010809 */
[----:B------:R-:W-:Y:S01]  /*30c0*/  @!P4 FSEL R6, R225, -INF , !P0 ;  /* 0xff800000e106c808 */ /* 0x000fe20004000000 */
[----:B------:R-:W-:Y:S01]  /*30d0*/  FMUL.FTZ R197, R197, UR13 ;  /* 0x0000000dc5c57c20 */ /* 0x000fe20008410000 */
[----:B------:R-:W-:Y:S03]  /*30e0*/  @!P4 ISETP.GE.AND P0, PT, R8, R5, PT ;  /* 0x000000050800c20c */ /* 0x000fe60003f06270 */
[----:B------:R-:W3:Y:S01]  /*30f0*/  MUFU.EX2 R138, R138 ;  /* 0x0000008a008a7308 */ /* 0x000ee20000000800 */
[----:B-1----:R-:W-:Y:S01]  /*3100*/  F2FP.F16.F32.PACK_AB R5, R128, R129 ;  /* 0x000000818005723e */ /* 0x002fe200000000ff */
[--C-:B------:R-:W-:Y:S01]  /*3110*/  FFMA.FTZ R236, R6, UR12, -R4.reuse ;  /* 0x0000000c06ec7c23 */ /* 0x100fe20008010804 */
[----:B--2---:R-:W-:Y:S01]  /*3120*/  MOV R7, R226 ;  /* 0x000000e200077202 */ /* 0x004fe20000000f00 */
[----:B------:R-:W-:Y:S01]  /*3130*/  FMUL.FTZ R223, R223, UR13 ;  /* 0x0000000ddfdf7c20 */ /* 0x000fe20008410000 */
[----:B------:R-:W-:Y:S01]  /*3140*/  @!P4 FSEL R7, R226, -INF , !P0 ;  /* 0xff800000e207c808 */ /* 0x000fe20004000000 */
[----:B------:R1:W-:Y:S01]  /*3150*/  STS [R191+0x400], R5 ;  /* 0x00040005bf007388 */ /* 0x0003e20000000800 */
[----:B------:R-:W-:Y:S03]  /*3160*/  F2FP.F16.F32.PACK_AB R6, R224, R247 ;  /* 0x000000f7e006723e */ /* 0x000fe600000000ff */
[----:B------:R-:W-:Y:S01]  /*3170*/  MUFU.EX2 R215, R215 ;  /* 0x000000d700d77308 */ /* 0x000fe20000000800 */
[----:B------:R-:W-:Y:S01]  /*3180*/  @!P4 ISETP.GE.AND P0, PT, R8, R11, PT ;  /* 0x0000000b0800c20c */ /* 0x000fe20003f06270 */
[----:B------:R-:W-:Y:S01]  /*3190*/  FFMA.FTZ R4, R7, UR12, -R4 ;  /* 0x0000000c07047c23 */ /* 0x000fe20008010804 */
[----:B------:R2:W-:Y:S07]  /*31a0*/  STS [R191], R6 ;  /* 0x00000006bf007388 */ /* 0x0005ee0000000800 */
[----:B------:R4:W-:Y:S01]  /*31b0*/  MUFU.EX2 R235, R4 ;  /* 0x0000000400eb7308 */ /* 0x0009e20000000800 */
[----:B---3--:R-:W-:Y:S09]  /*31c0*/  F2FP.F16.F32.PACK_AB R7, R138, R139 ;  /* 0x0000008b8a07723e */ /* 0x008ff200000000ff */
[----:B------:R-:W2:Y:S01]  /*31d0*/  MUFU.EX2 R188, R188 ;  /* 0x000000bc00bc7308 */ /* 0x000ea20000000800 */
[----:B-1----:R-:W-:Y:S09]  /*31e0*/  F2FP.F16.F32.PACK_AB R5, R245, R246 ;  /* 0x000000f6f505723e */ /* 0x002ff200000000ff */
[----:B------:R-:W1:Y:S01]  /*31f0*/  MUFU.TANH R221, R31 ;  /* 0x0000001f00dd7308 */ /* 0x000e620000002400 */
[----:B----4-:R-:W-:Y:S01]  /*3200*/  F2FP.F16.F32.PACK_AB R4, R239, R240 ;  /* 0x000000f0ef04723e */ /* 0x010fe200000000ff */
[----:B------:R-:W-:Y:S04]  /*3210*/  STS [R213], R5 ;  /* 0x00000005d5007388 */ /* 0x000fe80000000800 */
[----:B------:R-:W-:Y:S01]  /*3220*/  STS [R213+0x400], R4 ;  /* 0x00040004d5007388 */ /* 0x000fe20000000800 */
[----:B--2---:R-:W-:Y:S03]  /*3230*/  F2FP.F16.F32.PACK_AB R6, R188, R215 ;  /* 0x000000d7bc06723e */ /* 0x004fe600000000ff */
[----:B------:R-:W-:Y:S01]  /*3240*/  MUFU.EX2 R135, R18 ;  /* 0x0000001200877308 */ /* 0x000fe20000000800 */
[----:B------:R2:W-:Y:S04]  /*3250*/  STS [R191+0x1400], R7 ;  /* 0x00140007bf007388 */ /* 0x0005e80000000800 */
[----:B------:R3:W-:Y:S01]  /*3260*/  STS [R191+0x1000], R6 ;  /* 0x00100006bf007388 */ /* 0x0007e20000000800 */
[----:B-1----:R-:W-:Y:S04]  /*3270*/  IMAD.MOV.U32 R8, RZ, RZ, R221 ;  /* 0x000000ffff087224 */ /* 0x002fe800078e00dd */
[----:B------:R-:W1:Y:S01]  /*3280*/  MUFU.EX2 R134, R134 ;  /* 0x0000008600867308 */ /* 0x000e620000000800 */
[----:B------:R-:W-:Y:S02]  /*3290*/  @!P4 FSEL R8, R221, -INF , !P0 ;  /* 0xff800000dd08c808 */ /* 0x000fe40004000000 */
[----:B------:R-:W-:Y:S03]  /*32a0*/  LEA R250, P0, R190, R248, 0x2 ;  /* 0x000000f8befa7211 */ /* 0x000fe600078010ff */
[----:B------:R-:W-:Y:S01]  /*32b0*/  FFMA.FTZ R14, R8, UR12, -R14 ;  /* 0x0000000c080e7c23 */ /* 0x000fe2000801080e */
[----:B------:R-:W-:Y:S03]  /*32c0*/  LEA.HI.X R251, R190, R249, RZ, 0x2, P0 ;  /* 0x000000f9befb7211 */ /* 0x000fe600000f14ff */
[----:B------:R-:W-:Y:S02]  /*32d0*/  MUFU.EX2 R133, R133 ;  /* 0x0000008500857308 */ /* 0x000fe40000000800 */
[----:B------:R-:W4:Y:S08]  /*32e0*/  LDG.E R248, desc[UR22][R250.64] ;  /* 0x00000016faf87981 */ /* 0x000f30000c1e1900 */
[----:B------:R-:W2:Y:S01]  /*32f0*/  MUFU.EX2 R132, R132 ;  /* 0x0000008400847308 */ /* 0x000ea20000000800 */
[----:B-1----:R-:W-:Y:S05]  /*3300*/  F2FP.F16.F32.PACK_AB R8, R134, R135 ;  /* 0x000000878608723e */ /* 0x002fea00000000ff */
[----:B------:R-:W-:Y:S04]  /*3310*/  STS [R213+0x1000], R8 ;  /* 0x00100008d5007388 */ /* 0x000fe80000000800 */
[----:B------:R-:W-:Y:S10]  /*3320*/  MUFU.EX2 R244, R244 ;  /* 0x000000f400f47308 */ /* 0x000ff40000000800 */
[----:B------:R-:W3:Y:S01]  /*3330*/  MUFU.EX2 R243, R243 ;  /* 0x000000f300f37308 */ /* 0x000ee20000000800 */
[----:B--2---:R-:W-:Y:S05]  /*3340*/  F2FP.F16.F32.PACK_AB R7, R132, R133 ;  /* 0x000000858407723e */ /* 0x004fea00000000ff */
[----:B------:R-:W-:Y:S04]  /*3350*/  STS [R213+0x1400], R7 ;  /* 0x00140007d5007388 */ /* 0x000fe80000000800 */
[----:B------:R-:W-:Y:S10]  /*3360*/  MUFU.EX2 R238, R238 ;  /* 0x000000ee00ee7308 */ /* 0x000ff40000000800 */
[----:B------:R-:W1:Y:S01]  /*3370*/  MUFU.EX2 R237, R237 ;  /* 0x000000ed00ed7308 */ /* 0x000e620000000800 */
[----:B---3--:R-:W-:Y:S05]  /*3380*/  F2FP.F16.F32.PACK_AB R6, R243, R244 ;  /* 0x000000f4f306723e */ /* 0x008fea00000000ff */
[----:B------:R2:W-:Y:S04]  /*3390*/  STS [R193], R6 ;  /* 0x00000006c1007388 */ /* 0x0005e80000000800 */
[----:B------:R-:W-:Y:S10]  /*33a0*/  MUFU.EX2 R242, R242 ;  /* 0x000000f200f27308 */ /* 0x000ff40000000800 */
[----:B------:R-:W3:Y:S01]  /*33b0*/  MUFU.EX2 R241, R9 ;  /* 0x0000000900f17308 */ /* 0x000ee20000000800 */
[----:B-1----:R-:W-:Y:S05]  /*33c0*/  F2FP.F16.F32.PACK_AB R5, R237, R238 ;  /* 0x000000eeed05723e */ /* 0x002fea00000000ff */
[----:B------:R1:W-:Y:S04]  /*33d0*/  STS [R193+0x400], R5 ;  /* 0x00040005c1007388 */ /* 0x0003e80000000800 */
[----:B------:R-:W2:Y:S10]  /*33e0*/  MUFU.EX2 R236, R236 ;  /* 0x000000ec00ec7308 */ /* 0x000eb40000000800 */
[----:B------:R-:W-:Y:S01]  /*33f0*/  MUFU.EX2 R234, R234 ;  /* 0x000000ea00ea7308 */ /* 0x000fe20000000800 */
[----:B---3--:R-:W-:Y:S05]  /*3400*/  F2FP.F16.F32.PACK_AB R4, R241, R242 ;  /* 0x000000f2f104723e */ /* 0x008fea00000000ff */
[----:B------:R3:W-:Y:S04]  /*3410*/  STS [R222], R4 ;  /* 0x00000004de007388 */ /* 0x0007e80000000800 */
[----:B------:R-:W1:Y:S01]  /*3420*/  MUFU.EX2 R233, R233 ;  /* 0x000000e900e97308 */ /* 0x000e620000000800 */
[----:B--2---:R-:W-:Y:S05]  /*3430*/  F2FP.F16.F32.PACK_AB R6, R235, R236 ;  /* 0x000000eceb06723e */ /* 0x004fea00000000ff */
        /* <DEDUP_REMOVED lines=8> */
[----:B------:R-:W-:Y:S04]  /*34c0*/  STS [R193+0x1400], R7 ;  /* 0x00140007c1007388 */ /* 0x000fe80000000800 */
[----:B------:R-:W3:Y:S01]  /*34d0*/  MUFU.EX2 R227, R14 ;  /* 0x0000000e00e37308 */ /* 0x000ee20000000800 */
[----:B-1----:R-:W-:Y:S05]  /*34e0*/  F2FP.F16.F32.PACK_AB R5, R231, R232 ;  /* 0x000000e8e705723e */ /* 0x002fea00000000ff */
[----:B------:R-:W-:Y:S01]  /*34f0*/  STS [R222+0x1000], R5 ;  /* 0x00100005de007388 */ /* 0x000fe20000000800 */
[----:B---3--:R-:W-:Y:S05]  /*3500*/  F2FP.F16.F32.PACK_AB R4, R227, R228 ;  /* 0x000000e4e304723e */ /* 0x008fea00000000ff */
[----:B------:R-:W-:Y:S04]  /*3510*/  STS [R222+0x1400], R4 ;  /* 0x00140004de007388 */ /* 0x000fe80000000800 */
[----:B------:R-:W1:Y:S08]  /*3520*/  LDSM.16.M88.4 R32, [R175+0x4000] ;  /* 0x00400000af20783b */ /* 0x000e700000000200 */
[----:B------:R-:W2:Y:S08]  /*3530*/  LDSM.16.M88.4 R28, [R175+0x5000] ;  /* 0x00500000af1c783b */ /* 0x000eb00000000200 */
[----:B------:R-:W3:Y:S08]  /*3540*/  LDSM.16.M88.4 R100, [R178+0x4000] ;  /* 0x00400000b264783b */ /* 0x000ef00000000200 */
[----:B------:R-:W3:Y:S01]  /*3550*/  LDSM.16.M88.4 R104, [R178+0x5000] ;  /* 0x00500000b268783b */ /* 0x000ee20000000200 */
        /* <DEDUP_REMOVED lines=9> */
[C---:B------:R-:W-:Y:S08]  /*35f0*/  HMMA.16816.F32 R8, R104.reuse, R148, R8 ;  /* 0x000000946808723c */ /* 0x040ff00000001808 */
        /* <DEDUP_REMOVED lines=20> */
[-C--:B------:R-:W-:Y:S03]  /*3740*/  HMMA.16816.F32 R12, R104, R166.reuse, R12 ;  /* 0x000000a6680c723c */ /* 0x080fe6000000180c */
[C---:B----4-:R-:W-:Y:S01]  /*3750*/  FADD.FTZ R4, -R248.reuse, R4 ;  /* 0x00000004f8047221 */ /* 0x050fe20000010100 */
[----:B------:R-:W-:Y:S03]  /*3760*/  FADD.FTZ R5, -R248, R5 ;  /* 0x00000005f8057221 */ /* 0x000fe60000010100 */
[----:B------:R-:W-:Y:S01]  /*3770*/  FMUL.FTZ R247, R247, R4 ;  /* 0x00000004f7f77220 */ /* 0x000fe20000410000 */
[C---:B------:R-:W-:Y:S01]  /*3780*/  HMMA.16816.F32 R16, R100.reuse, R166, R16 ;  /* 0x000000a66410723c */ /* 0x040fe20000001810 */
[----:B------:R-:W2:Y:S03]  /*3790*/  LDG.E R4, desc[UR22][R250.64+0x20] ;  /* 0x00002016fa047981 */ /* 0x000ea6000c1e1900 */
[----:B------:R-:W-:Y:S02]  /*37a0*/  FMUL.FTZ R224, R224, R5 ;  /* 0x00000005e0e07220 */ /* 0x000fe40000410000 */
[----:B------:R1:W5:Y:S02]  /*37b0*/  LDG.E R5, desc[UR22][R250.64+0x80] ;  /* 0x00008016fa057981 */ /* 0x000364000c1e1900 */
[-C--:B------:R-:W-:Y:S08]  /*37c0*/  HMMA.16816.F32 R20, R100, R168.reuse, R20 ;  /* 0x000000a86414723c */ /* 0x080ff00000001814 */
[C---:B------:R-:W-:Y:S04]  /*37d0*/  HMMA.16816.F32 R24, R104.reuse, R168, R24 ;  /* 0x000000a86818723c */ /* 0x040fe80000001818 */
[C---:B------:R-:W-:Y:S01]  /*37e0*/  FADD.FTZ R16, -R248.reuse, R16 ;  /* 0x00000010f8107221 */ /* 0x040fe20000010100 */
[----:B------:R-:W-:Y:S03]  /*37f0*/  FADD.FTZ R17, -R248, R17 ;  /* 0x00000011f8117221 */ /* 0x000fe60000010100 */
[-C--:B------:R-:W-:Y:S03]  /*3800*/  HMMA.16816.F32 R28, R104, R170.reuse, R28 ;  /* 0x000000aa681c723c */ /* 0x080fe6000000181c */
[----:B------:R-:W-:Y:S01]  /*3810*/  FFMA.FTZ R105, -R111, R111, 1 ;  /* 0x3f8000006f697423 */ /* 0x000fe2000001016f */
[----:B------:R-:W-:Y:S01]  /*3820*/  FFMA.FTZ R104, -R112, R112, 1 ;  /* 0x3f80000070687423 */ /* 0x000fe20000010170 */
[C---:B------:R-:W-:Y:S01]  /*3830*/  FADD.FTZ R20, -R248.reuse, R20 ;  /* 0x00000014f8147221 */ /* 0x040fe20000010100 */
[----:B------:R-:W-:Y:S01]  /*3840*/  FADD.FTZ R21, -R248, R21 ;  /* 0x00000015f8157221 */ /* 0x000fe20000010100 */
[----:B------:R1:W5:Y:S01]  /*3850*/  LDG.E R250, desc[UR22][R250.64+0xa0] ;  /* 0x0000a016fafa7981 */ /* 0x000362000c1e1900 */
[----:B------:R-:W-:Y:S04]  /*3860*/  HMMA.16816.F32 R32, R100, R170, R32 ;  /* 0x000000aa6420723c */ /* 0x000fe80000001820 */
[----:B------:R-:W-:Y:S01]  /*3870*/  FMUL.FTZ R105, R105, UR13 ;  /* 0x0000000d69697c20 */ /* 0x000fe20008410000 */
[----:B------:R-:W-:Y:S01]  /*3880*/  FMUL.FTZ R104, R104, UR13 ;  /* 0x0000000d68687c20 */ /* 0x000fe20008410000 */
[----:B------:R-:W-:Y:S01]  /*3890*/  FMUL.FTZ R16, R246, R16 ;  /* 0x00000010f6107220 */ /* 0x000fe20000410000 */
        /* <DEDUP_REMOVED lines=9> */
[----:B------:R-:W-:Y:S02]  /*3930*/  F2FP.F16.F32.PACK_AB R224, R224, R247 ;  /* 0x000000f7e0e0723e */ /* 0x000fe400000000ff */
[----:B------:R-:W-:Y:S01]  /*3940*/  F2FP.F16.F32.PACK_AB R16, R17, R16 ;  /* 0x000000101110723e */ /* 0x000fe200000000ff */
[C---:B------:R-:W-:Y:S01]  /*3950*/  FADD.FTZ R32, -R248.reuse, R32 ;  /* 0x00000020f8207221 */ /* 0x040fe20000010100 */
[----:B------:R-:W-:Y:S01]  /*3960*/  FADD.FTZ R33, -R248, R33 ;  /* 0x00000021f8217221 */ /* 0x000fe20000010100 */
[----:B------:R-:W-:Y:S02]  /*3970*/  F2FP.F16.F32.PACK_AB R20, R21, R20 ;  /* 0x000000141514723e */ /* 0x000fe400000000ff */
[----:B------:R-:W-:Y:S01]  /*3980*/  FMUL.FTZ R32, R242, R32 ;  /* 0x00000020f2207220 */ /* 0x000fe20000410000 */
[----:B------:R-:W-:Y:S03]  /*3990*/  FMUL.FTZ R33, R241, R33 ;  /* 0x00000021f1217220 */ /* 0x000fe60000410000 */
[----:B------:R-:W-:Y:S01]  /*39a0*/  FMUL.FTZ R32, R32, R197 ;  /* 0x000000c520207220 */ /* 0x000fe20000410000 */
[----:B------:R-:W-:Y:S01]  /*39b0*/  FMUL.FTZ R33, R33, R223 ;  /* 0x000000df21217220 */ /* 0x000fe20000410000 */
[C---:B--2---:R-:W-:Y:S01]  /*39c0*/  FADD.FTZ R6, -R4.reuse, R6 ;  /* 0x0000000604067221 */ /* 0x044fe20000010100 */
[C---:B------:R-:W-:Y:S01]  /*39d0*/  FADD.FTZ R7, -R4.reuse, R7 ;  /* 0x0000000704077221 */ /* 0x040fe20000010100 */
[C---:B------:R-:W-:Y:S01]  /*39e0*/  FADD.FTZ R18, -R4.reuse, R18 ;  /* 0x0000001204127221 */ /* 0x040fe20000010100 */
[----:B------:R-:W-:Y:S01]  /*39f0*/  FADD.FTZ R101, -R4, R19 ;  /* 0x0000001304657221 */ /* 0x000fe20000010100 */
[----:B------:R-:W-:Y:S01]  /*3a00*/  FMUL.FTZ R6, R129, R6 ;  /* 0x0000000681067220 */ /* 0x000fe20000410000 */
[----:B------:R-:W-:Y:S03]  /*3a10*/  FMUL.FTZ R7, R128, R7 ;  /* 0x0000000780077220 */ /* 0x000fe60000410000 */
[----:B------:R-:W-:Y:S01]  /*3a20*/  FMUL.FTZ R6, R6, R108 ;  /* 0x0000006c06067220 */ /* 0x000fe20000410000 */
[----:B------:R-:W-:Y:S01]  /*3a30*/  FMUL.FTZ R7, R7, R109 ;  /* 0x0000006d07077220 */ /* 0x000fe20000410000 */
[----:B-1----:R-:W-:Y:S06]  /*3a40*/  BRA.U !UP0, `(.L_x_639) ;  /* 0x0000000108587547 */ /* 0x002fec000b800000 */
[----:B------:R-:W1:Y:S01]  /*3a50*/  LDC R19, c[0x0][0x3b0] ;  /* 0x0000ec00ff137b82 */ /* 0x000e620000000800 */
[----:B------:R-:W-:Y:S01]  /*3a60*/  IADD3 R100, P0, PT, RZ, -UR5, RZ ;  /* 0x80000005ff647c10 */ /* 0x000fe2000ff1e0ff */
[----:B------:R-:W-:Y:S04]  /*3a70*/  ULOP3.LUT UR24, UR32, 0x1, URZ, 0xc0, !UPT ;  /* 0x0000000120187892 */ /* 0x000fe8000f8ec0ff */
[----:B------:R-:W-:Y:S02]  /*3a80*/  UISETP.NE.U32.AND UP1, UPT, UR24, 0x1, UPT ;  /* 0x000000011800788c */ /* 0x000fe4000bf25070 */
[----:B------:R-:W2:Y:S02]  /*3a90*/  LDC R17, c[0x0][0x3b4] ;  /* 0x0000ed00ff117b82 */ /* 0x000ea40000000800 */
[----:B------:R-:W-:Y:S06]  /*3aa0*/  USEL UR24, UR19, 0x2000, !UP1 ;  /* 0x0000200013187887 */ /* 0x000fec000c800000 */
[----:B------:R-:W-:Y:S02]  /*3ab0*/  VIADD R212, R212, UR24 ;  /* 0x00000018d4d47c36 */ /* 0x000fe40008000000 */
[----:B------:R-:W-:Y:S02]  /*3ac0*/  VIADD R181, R181, UR24 ;  /* 0x00000018b5b57c36 */ /* 0x000fe40008000000 */
[----:B-1----:R-:W-:Y:S04]  /*3ad0*/  IMAD.SHL.U32 R21, R19, 0x40, RZ ;  /* 0x0000004013157824 */ /* 0x002fe800078e00ff */
[----:B------:R-:W-:Y:S05]  /*3ae0*/  IMAD.X R21, RZ, RZ, ~R21, P0 ;  /* 0x000000ffff157224 */ /* 0x000fea00000e0e15 */
[----:B------:R-:W-:Y:S04]  /*3af0*/  SHF.R.S64 R100, R100, 0x1f, R21 ;  /* 0x0000001f64647819 */ /* 0x000fe80000001015 */
[----:B------:R-:W-:Y:S04]  /*3b00*/  IADD3 R196, P0, PT, R100, R196, RZ ;  /* 0x000000c464c47210 */ /* 0x000fe80007f1e0ff */
[----:B------:R-:W-:Y:S02]  /*3b10*/  LEA.HI.X.SX32 R195, R21, R195, 0x1, P0 ;  /* 0x000000c315c37211 */ /* 0x000fe400000f0eff */
[C---:B------:R-:W-:Y:S03]  /*3b20*/  LEA R102, P0, R19.reuse, R196, 0x6 ;  /* 0x000000c413667211 */ /* 0x040fe600078030ff */
[----:B------:R-:W-:Y:S01]  /*3b30*/  IMAD.MOV.U32 R197, RZ, RZ, R195 ;  /* 0x000000ffffc57224 */ /* 0x000fe200078e00c3 */
[----:B--2---:R-:W-:Y:S04]  /*3b40*/  LEA.HI.X R103, R19, R195, R17, 0x6, P0 ;  /* 0x000000c313677211 */ /* 0x004fe800000f3411 */
[----:B------:R-:W-:Y:S01]  /*3b50*/  @!PT LDS RZ, [RZ] ;  /* 0x00000000fffff984 */ /* 0x000fe20000000800 */
[----:B------:R-:W-:Y:S01]  /*3b60*/  @!PT LDS RZ, [RZ] ;  /* 0x00000000fffff984 */ /* 0x000fe20000000800 */
[----:B------:R-:W-:Y:S01]  /*3b70*/  @!PT LDS RZ, [RZ] ;  /* 0x00000000fffff984 */ /* 0x000fe20000000800 */
[----:B------:R1:W-:Y:S05]  /*3b80*/  LDGSTS.E.BYPASS.LTC128B.128 [R212], desc[UR22][R196.64] ;  /* 0x00000000c4d47fae */ /* 0x0003ea000b981a16 */
[----:B------:R1:W-:Y:S05]  /*3b90*/  LDGSTS.E.BYPASS.LTC128B.128 [R212+0x1000], desc[UR22][R102.64] ;  /* 0x0100000066d47fae */ /* 0x0003ea000b981a16 */
[----:B------:R-:W0:Y:S02]  /*3ba0*/  LDGDEPBAR ;  /* 0x00000000000079af */ /* 0x000e240000000000 */
.L_x_639:
[----:B------:R-:W-:Y:S01]  /*3bb0*/  FFMA.FTZ R123, -R123, R123, 1 ;  /* 0x3f8000007b7b7423 */ /* 0x000fe2000001017b */
[----:B------:R-:W-:Y:S01]  /*3bc0*/  FFMA.FTZ R122, -R122, R122, 1 ;  /* 0x3f8000007a7a7423 */ /* 0x000fe2000001017a */
[C---:B-----5:R-:W-:Y:S01]  /*3bd0*/  FADD.FTZ R8, -R5.reuse, R8 ;  /* 0x0000000805087221 */ /* 0x060fe20000010100 */
[----:B------:R-:W-:Y:S01]  /*3be0*/  FADD.FTZ R9, -R5, R9 ;  /* 0x0000000905097221 */ /* 0x000fe20000010100 */
[----:B------:R-:W-:Y:S01]  /*3bf0*/  FMUL.FTZ R101, R239, R101 ;  /* 0x00000065ef657220 */ /* 0x000fe20000410000 */
[----:B------:R-:W-:Y:S01]  /*3c00*/  FMUL.FTZ R123, R123, UR13 ;  /* 0x0000000d7b7b7c20 */ /* 0x000fe20008410000 */
[----:B------:R-:W-:Y:S01]  /*3c10*/  FMUL.FTZ R18, R240, R18 ;  /* 0x00000012f0127220 */ /* 0x000fe20000410000 */
[----:B------:R-:W-:Y:S01]  /*3c20*/  FMUL.FTZ R122, R122, UR13 ;  /* 0x0000000d7a7a7c20 */ /* 0x000fe20008410000 */
[----:B------:R-:W-:Y:S01]  /*3c30*/  FFMA.FTZ R113, -R113, R113, 1 ;  /* 0x3f80000071717423 */ /* 0x000fe20000010171 */
[----:B------:R-:W-:Y:S01]  /*3c40*/  FADD.FTZ R11, -R250, R11 ;  /* 0x0000000bfa0b7221 */ /* 0x000fe20000010100 */
[----:B------:R-:W-:Y:S01]  /*3c50*/  FFMA.FTZ R115, -R115, R115, 1 ;  /* 0x3f80000073737423 */ /* 0x000fe20000010173 */
[----:B------:R-:W-:Y:S01]  /*3c60*/  FFMA.FTZ R110, -R110, R110, 1 ;  /* 0x3f8000006e6e7423 */ /* 0x000fe2000001016e */
[----:B------:R-:W-:Y:S01]  /*3c70*/  FADD.FTZ R10, -R250, R10 ;  /* 0x0000000afa0a7221 */ /* 0x000fe20000010100 */
[----:B------:R-:W-:Y:S01]  /*3c80*/  FFMA.FTZ R114, -R114, R114, 1 ;  /* 0x3f80000072727423 */ /* 0x000fe20000010172 */
[----:B------:R-:W-:Y:S01]  /*3c90*/  FMUL.FTZ R101, R101, R123 ;  /* 0x0000007b65657220 */ /* 0x000fe20000410000 */
[C---:B------:R-:W-:Y:S01]  /*3ca0*/  FADD.FTZ R12, -R5.reuse, R12 ;  /* 0x0000000c050c7221 */ /* 0x040fe20000010100 */
[----:B------:R-:W-:Y:S01]  /*3cb0*/  FADD.FTZ R13, -R5, R13 ;  /* 0x0000000d050d7221 */ /* 0x000fe20000010100 */
[----:B------:R-:W-:Y:S01]  /*3cc0*/  FMUL.FTZ R18, R18, R122 ;  /* 0x0000007a12127220 */ /* 0x000fe20000410000 */
[----:B------:R-:W-:Y:S01]  /*3cd0*/  FMUL.FTZ R9, R188, R9 ;  /* 0x00000009bc097220 */ /* 0x000fe20000410000 */
[----:B------:R-:W-:Y:S01]  /*3ce0*/  FMUL.FTZ R113, R113, UR13 ;  /* 0x0000000d71717c20 */ /* 0x000fe20008410000 */
[----:B------:R-:W-:Y:S01]  /*3cf0*/  FMUL.FTZ R11, R138, R11 ;  /* 0x0000000b8a0b7220 */ /* 0x000fe20000410000 */
[----:B------:R-:W-:Y:S01]  /*3d00*/  FMUL.FTZ R115, R115, UR13 ;  /* 0x0000000d73737c20 */ /* 0x000fe20008410000 */
[----:B------:R-:W-:Y:S01]  /*3d10*/  FMUL.FTZ R8, R215, R8 ;  /* 0x00000008d7087220 */ /* 0x000fe20000410000 */
[----:B------:R-:W-:Y:S01]  /*3d20*/  FFMA.FTZ R117, -R117, R117, 1 ;  /* 0x3f80000075757423 */ /* 0x000fe20000010175 */
[----:B------:R-:W-:Y:S01]  /*3d30*/  FMUL.FTZ R110, R110, UR13 ;  /* 0x0000000d6e6e7c20 */ /* 0x000fe20008410000 */
[----:B------:R-:W-:Y:S01]  /*3d40*/  FADD.FTZ R15, -R250, R15 ;  /* 0x0000000ffa0f7221 */ /* 0x000fe20000010100 */
[----:B------:R-:W-:Y:S01]  /*3d50*/  FMUL.FTZ R10, R139, R10 ;  /* 0x0000000a8b0a7220 */ /* 0x000fe20000410000 */
[----:B------:R-:W-:Y:S01]  /*3d60*/  FFMA.FTZ R119, -R119, R119, 1 ;  /* 0x3f80000077777423 */ /* 0x000fe20000010177 */
[----:B------:R-:W-:Y:S01]  /*3d70*/  FMUL.FTZ R114, R114, UR13 ;  /* 0x0000000d72727c20 */ /* 0x000fe20008410000 */
[----:B------:R-:W-:Y:S01]  /*3d80*/  FFMA.FTZ R116, -R116, R116, 1 ;  /* 0x3f80000074747423 */ /* 0x000fe20000010174 */
[----:B------:R-:W-:Y:S01]  /*3d90*/  FADD.FTZ R14, -R250, R14 ;  /* 0x0000000efa0e7221 */ /* 0x000fe20000010100 */
[----:B------:R-:W-:Y:S01]  /*3da0*/  FFMA.FTZ R118, -R118, R118, 1 ;  /* 0x3f80000076767423 */ /* 0x000fe20000010176 */
[----:B------:R-:W-:Y:S01]  /*3db0*/  F2FP.F16.F32.PACK_AB R6, R7, R6 ;  /* 0x000000060706723e */ /* 0x000fe200000000ff */
[C---:B------:R-:W-:Y:S01]  /*3dc0*/  FADD.FTZ R22, -R4.reuse, R22 ;  /* 0x0000001604167221 */ /* 0x040fe20000010100 */
[----:B------:R-:W-:Y:S01]  /*3dd0*/  FADD.FTZ R23, -R4, R23 ;  /* 0x0000001704177221 */ /* 0x000fe20000010100 */
[----:B------:R-:W-:Y:S01]  /*3de0*/  FMUL.FTZ R9, R9, R113 ;  /* 0x0000007109097220 */ /* 0x000fe20000410000 */
[----:B------:R-:W-:Y:S01]  /*3df0*/  FMUL.FTZ R11, R11, R115 ;  /* 0x000000730b0b7220 */ /* 0x000fe20000410000 */
[----:B------:R-:W-:Y:S01]  /*3e00*/  FMUL.FTZ R13, R134, R13 ;  /* 0x0000000d860d7220 */ /* 0x000fe20000410000 */
[----:B------:R-:W-:Y:S01]  /*3e10*/  FMUL.FTZ R117, R117, UR13 ;  /* 0x0000000d75757c20 */ /* 0x000fe20008410000 */
[----:B------:R-:W-:Y:S01]  /*3e20*/  FMUL.FTZ R8, R8, R110 ;  /* 0x0000006e08087220 */ /* 0x000fe20000410000 */
[----:B------:R-:W-:Y:S01]  /*3e30*/  FMUL.FTZ R15, R132, R15 ;  /* 0x0000000f840f7220 */ /* 0x000fe20000410000 */
[----:B------:R-:W-:Y:S01]  /*3e40*/  FMUL.FTZ R119, R119, UR13 ;  /* 0x0000000d77777c20 */ /* 0x000fe20008410000 */
[----:B------:R-:W-:Y:S01]  /*3e50*/  FMUL.FTZ R10, R10, R114 ;  /* 0x000000720a0a7220 */ /* 0x000fe20000410000 */
[----:B------:R-:W-:Y:S01]  /*3e60*/  FFMA.FTZ R126, -R126, R126, 1 ;  /* 0x3f8000007e7e7423 */ /* 0x000fe2000001017e */
[----:B------:R-:W-:Y:S01]  /*3e70*/  FMUL.FTZ R12, R135, R12 ;  /* 0x0000000c870c7220 */ /* 0x000fe20000410000 */
[----:B------:R-:W-:Y:S01]  /*3e80*/  FMUL.FTZ R116, R116, UR13 ;  /* 0x0000000d74747c20 */ /* 0x000fe20008410000 */
[----:B------:R-:W-:Y:S01]  /*3e90*/  FMUL.FTZ R14, R133, R14 ;  /* 0x0000000e850e7220 */ /* 0x000fe20000410000 */
[----:B------:R-:W-:Y:S01]  /*3ea0*/  FMUL.FTZ R118, R118, UR13 ;  /* 0x0000000d76767c20 */ /* 0x000fe20008410000 */
[----:B------:R-:W-:Y:S01]  /*3eb0*/  FFMA.FTZ R127, -R127, R127, 1 ;  /* 0x3f8000007f7f7423 */ /* 0x000fe2000001017f */
[----:B------:R-:W-:Y:S01]  /*3ec0*/  F2FP.F16.F32.PACK_AB R18, R101, R18 ;  /* 0x000000126512723e */ /* 0x000fe200000000ff */
[----:B------:R-:W-:Y:S01]  /*3ed0*/  STS [R191+-0x4000], R224 ;  /* 0xffc000e0bf007388 */ /* 0x000fe20000000800 */
[C---:B------:R-:W-:Y:S01]  /*3ee0*/  FADD.FTZ R34, -R4.reuse, R34 ;  /* 0x0000002204227221 */ /* 0x040fe20000010100 */
[----:B------:R-:W-:Y:S01]  /*3ef0*/  FADD.FTZ R35, -R4, R35 ;  /* 0x0000002304237221 */ /* 0x000fe20000010100 */
[----:B------:R-:W-:Y:S02]  /*3f00*/  FMUL.FTZ R13, R13, R117 ;  /* 0x000000750d0d7220 */ /* 0x000fe40000410000 */
[----:B------:R-:W-:Y:S01]  /*3f10*/  STS [R191+-0x3c00], R6 ;  /* 0xffc40006bf007388 */ /* 0x000fe20000000800 */
[----:B------:R-:W-:Y:S01]  /*3f20*/  FMUL.FTZ R15, R15, R119 ;  /* 0x000000770f0f7220 */ /* 0x000fe20000410000 */
[----:B------:R-:W-:Y:S01]  /*3f30*/  FMUL.FTZ R23, R237, R23 ;  /* 0x00000017ed177220 */ /* 0x000fe20000410000 */
[----:B------:R-:W-:Y:S01]  /*3f40*/  FMUL.FTZ R126, R126, UR13 ;  /* 0x0000000d7e7e7c20 */ /* 0x000fe20008410000 */
[----:B------:R-:W-:Y:S01]  /*3f50*/  FMUL.FTZ R12, R12, R116 ;  /* 0x000000740c0c7220 */ /* 0x000fe20000410000 */
[----:B------:R-:W-:Y:S01]  /*3f60*/  FMUL.FTZ R14, R14, R118 ;  /* 0x000000760e0e7220 */ /* 0x000fe20000410000 */
[----:B------:R-:W-:Y:S01]  /*3f70*/  FMUL.FTZ R22, R238, R22 ;  /* 0x00000016ee167220 */ /* 0x000fe20000410000 */
[----:B------:R-:W-:Y:S01]  /*3f80*/  FFMA.FTZ R226, -R226, R226, 1 ;  /* 0x3f800000e2e27423 */ /* 0x000fe200000101e2 */
[----:B------:R-:W-:Y:S01]  /*3f90*/  FMUL.FTZ R127, R127, UR13 ;  /* 0x0000000d7f7f7c20 */ /* 0x000fe20008410000 */
[----:B------:R-:W-:Y:S01]  /*3fa0*/  FFMA.FTZ R225, -R225, R225, 1 ;  /* 0x3f800000e1e17423 */ /* 0x000fe200000101e1 */
[----:B------:R-:W-:Y:S01]  /*3fb0*/  F2FP.F16.F32.PACK_AB R8, R9, R8 ;  /* 0x000000080908723e */ /* 0x000fe200000000ff */
[----:B------:R-:W-:Y:S01]  /*3fc0*/  STS [R213+-0x4000], R16 ;  /* 0xffc00010d5007388 */ /* 0x000fe20000000800 */
[----:B------:R-:W-:Y:S01]  /*3fd0*/  F2FP.F16.F32.PACK_AB R10, R11, R10 ;  /* 0x0000000a0b0a723e */ /* 0x000fe200000000ff */
[----:B------:R-:W-:Y:S01]  /*3fe0*/  FMUL.FTZ R23, R23, R126 ;  /* 0x0000007e17177220 */ /* 0x000fe20000410000 */
[C---:B------:R-:W-:Y:S02]  /*3ff0*/  FADD.FTZ R24, -R5.reuse, R24 ;  /* 0x0000001805187221 */ /* 0x040fe40000010100 */
[----:B------:R-:W-:Y:S01]  /*4000*/  STS [R213+-0x3c00], R18 ;  /* 0xffc40012d5007388 */ /* 0x000fe20000000800 */
[----:B------:R-:W-:Y:S01]  /*4010*/  FADD.FTZ R25, -R5, R25 ;  /* 0x0000001905197221 */ /* 0x000fe20000010100 */
[----:B------:R-:W-:Y:S01]  /*4020*/  FMUL.FTZ R35, R235, R35 ;  /* 0x00000023eb237220 */ /* 0x000fe20000410000 */
[----:B------:R-:W-:Y:S01]  /*4030*/  FMUL.FTZ R226, R226, UR13 ;  /* 0x0000000de2e27c20 */ /* 0x000fe20008410000 */
[----:B------:R-:W-:Y:S01]  /*4040*/  FMUL.FTZ R22, R22, R127 ;  /* 0x0000007f16167220 */ /* 0x000fe20000410000 */
        /* <DEDUP_REMOVED lines=31> */
[----:B------:R-:W-:Y:S01]  /*4240*/  STS [R213+-0x3000], R12 ;  /* 0xffd0000cd5007388 */ /* 0x000fe20000000800 */
[----:B------:R-:W-:Y:S01]  /*4250*/  FMUL.FTZ R25, R25, R131 ;  /* 0x0000008319197220 */ /* 0x000fe20000410000 */
[----:B------:R-:W-:Y:S01]  /*4260*/  FMUL.FTZ R27, R27, R136 ;  /* 0x000000881b1b7220 */ /* 0x000fe20000410000 */
[----:B------:R-:W-:Y:S02]  /*4270*/  FMUL.FTZ R29, R231, R29 ;  /* 0x0000001de71d7220 */ /* 0x000fe40000410000 */
[----:B------:R-:W-:Y:S01]  /*4280*/  STS [R213+-0x2c00], R14 ;  /* 0xffd4000ed5007388 */ /* 0x000fe20000000800 */
[----:B------:R-:W-:Y:S01]  /*4290*/  FMUL.FTZ R219, R219, UR13 ;  /* 0x0000000ddbdb7c20 */ /* 0x000fe20008410000 */
[----:B------:R-:W-:Y:S01]  /*42a0*/  FMUL.FTZ R24, R24, R130 ;  /* 0x0000008218187220 */ /* 0x000fe20000410000 */
[----:B------:R-:W-:Y:S01]  /*42b0*/  FMUL.FTZ R31, R227, R31 ;  /* 0x0000001fe31f7220 */ /* 0x000fe20000410000 */
[----:B------:R-:W-:Y:S01]  /*42c0*/  FMUL.FTZ R221, R221, UR13 ;  /* 0x0000000ddddd7c20 */ /* 0x000fe20008410000 */
[----:B------:R-:W-:Y:S01]  /*42d0*/  FMUL.FTZ R26, R26, R137 ;  /* 0x000000891a1a7220 */ /* 0x000fe20000410000 */
[----:B------:R-:W-:Y:S01]  /*42e0*/  FMUL.FTZ R28, R232, R28 ;  /* 0x0000001ce81c7220 */ /* 0x000fe20000410000 */
[----:B------:R-:W-:Y:S01]  /*42f0*/  FMUL.FTZ R218, R218, UR13 ;  /* 0x0000000ddada7c20 */ /* 0x000fe20008410000 */
[----:B------:R-:W-:Y:S01]  /*4300*/  FMUL.FTZ R30, R228, R30 ;  /* 0x0000001ee41e7220 */ /* 0x000fe20000410000 */
[----:B------:R-:W-:Y:S01]  /*4310*/  FMUL.FTZ R220, R220, UR13 ;  /* 0x0000000ddcdc7c20 */ /* 0x000fe20008410000 */
[----:B------:R-:W-:Y:S01]  /*4320*/  F2FP.F16.F32.PACK_AB R32, R33, R32 ;  /* 0x000000202120723e */ /* 0x000fe200000000ff */
[----:B------:R-:W-:Y:S01]  /*4330*/  STS [R193+-0x4000], R20 ;  /* 0xffc00014c1007388 */ /* 0x000fe20000000800 */
[----:B------:R-:W-:Y:S01]  /*4340*/  F2FP.F16.F32.PACK_AB R34, R35, R34 ;  /* 0x000000222322723e */ /* 0x000fe200000000ff */
[----:B------:R-:W-:Y:S01]  /*4350*/  FMUL.FTZ R29, R29, R219 ;  /* 0x000000db1d1d7220 */ /* 0x000fe20000410000 */
[----:B------:R-:W-:Y:S02]  /*4360*/  FMUL.FTZ R31, R31, R221 ;  /* 0x000000dd1f1f7220 */ /* 0x000fe40000410000 */
        /* <DEDUP_REMOVED lines=8> */
[----:B------:R-:W-:Y:S01]  /*43f0*/  STS [R222+-0x3c00], R34 ;  /* 0xffc40022de007388 */ /* 0x000fe20000000800 */
[----:B------:R-:W-:Y:S02]  /*4400*/  F2FP.F16.F32.PACK_AB R30, R31, R30 ;  /* 0x0000001e1f1e723e */ /* 0x000fe400000000ff */
[----:B------:R-:W-:Y:S02]  /*4410*/  SHF.L.U32 R112, R186, 0x1, RZ ;  /* 0x00000001ba707819 */ /* 0x000fe400000006ff */
[----:B------:R-:W-:Y:S02]  /*4420*/  STS [R193+-0x3000], R24 ;  /* 0xffd00018c1007388 */ /* 0x000fe40000000800 */
[----:B------:R-:W-:Y:S03]  /*4430*/  IADD3 R113, PT, PT, R185, R112, RZ ;  /* 0x00000070b9717210 */ /* 0x000fe60007ffe0ff */
[----:B------:R-:W-:Y:S05]  /*4440*/  STS [R193+-0x2c00], R26 ;  /* 0xffd4001ac1007388 */ /* 0x000fea0000000800 */
[----:B------:R-:W-:Y:S05]  /*4450*/  STS [R222+-0x3000], R28 ;  /* 0xffd0001cde007388 */ /* 0x000fea0000000800 */
[----:B------:R-:W-:Y:S01]  /*4460*/  STS [R222+-0x2c00], R30 ;  /* 0xffd4001ede007388 */ /* 0x000fe20000000800 */
[----:B------:R-:W-:Y:S06]  /*4470*/  BAR.SYNC.DEFER_BLOCKING 0x0 ;  /* 0x0000000000007b1d */ /* 0x000fec0000010000 */
[----:B------:R-:W-:Y:S05]  /*4480*/  LDSM.16.MT88.4 R4, [R182] ;  /* 0x00000000b604783b */ /* 0x000fea0000004200 */
[----:B------:R-:W2:Y:S05]  /*4490*/  LDSM.16.MT88.4 R8, [R185+0x4000] ;  /* 0x00400000b908783b */ /* 0x000eaa0000004200 */
[----:B------:R-:W3:Y:S05]  /*44a0*/  LDSM.16.MT88.4 R12, [R182+0x2000] ;  /* 0x00200000b60c783b */ /* 0x000eea0000004200 */
[----:B------:R-:W4:Y:S05]  /*44b0*/  LDSM.16.MT88.4 R16, [R113+0x4000] ;  /* 0x004000007110783b */ /* 0x000f2a0000004200 */
[----:B------:R-:W-:Y:S05]  /*44c0*/  LDSM.16.MT88.4 R20, [R182+0x800] ;  /* 0x00080000b614783b */ /* 0x000fea0000004200 */
[----:B------:R-:W4:Y:S05]  /*44d0*/  LDSM.16.MT88.4 R24, [R185+0x4800] ;  /* 0x00480000b918783b */ /* 0x000f2a0000004200 */
[----:B------:R-:W4:Y:S05]  /*44e0*/  LDSM.16.MT88.4 R28, [R182+0x2800] ;  /* 0x00280000b61c783b */ /* 0x000f2a0000004200 */
[----:B------:R-:W4:Y:S05]  /*44f0*/  LDSM.16.MT88.4 R32, [R113+0x4800] ;  /* 0x004800007120783b */ /* 0x000f2a0000004200 */
[----:B-1----:R-:W-:Y:S01]  /*4500*/  LDSM.16.MT88.4 R100, [R185+0x5000] ;  /* 0x00500000b964783b */ /* 0x002fe20000004200 */
[-C--:B--2---:R-:W-:Y:S04]  /*4510*/  HMMA.16816.F32 R36, R4, R8.reuse, R36 ;  /* 0x000000080424723c */ /* 0x084fe80000001824 */
[----:B------:R-:W-:Y:S04]  /*4520*/  LDSM.16.MT88.4 R104, [R182+0x3000] ;  /* 0x00300000b668783b */ /* 0x000fe80000004200 */
[C---:B---3--:R-:W-:Y:S08]  /*4530*/  HMMA.16816.F32 R40, R12.reuse, R8, R40 ;  /* 0x000000080c28723c */ /* 0x048ff00000001828 */
[-C--:B------:R-:W-:Y:S08]  /*4540*/  HMMA.16816.F32 R44, R12, R10.reuse, R44 ;  /* 0x0000000a0c2c723c */ /* 0x080ff0000000182c */
[C---:B------:R-:W-:Y:S01]  /*4550*/  HMMA.16816.F32 R48, R4.reuse, R10, R48 ;  /* 0x0000000a0430723c */ /* 0x040fe20000001830 */
[----:B------:R-:W1:Y:S07]  /*4560*/  LDSM.16.MT88.4 R8, [R182+0x1000] ;  /* 0x00100000b608783b */ /* 0x000e6e0000004200 */
[-C--:B----4-:R-:W-:Y:S08]  /*4570*/  HMMA.16816.F32 R52, R4, R16.reuse, R52 ;  /* 0x000000100434723c */ /* 0x090ff00000001834 */
[C---:B------:R-:W-:Y:S08]  /*4580*/  HMMA.16816.F32 R56, R12.reuse, R16, R56 ;  /* 0x000000100c38723c */ /* 0x040ff00000001838 */
[-C--:B------:R-:W-:Y:S01]  /*4590*/  HMMA.16816.F32 R60, R12, R18.reuse, R60 ;  /* 0x000000120c3c723c */ /* 0x080fe2000000183c */
[----:B------:R-:W2:Y:S07]  /*45a0*/  LDSM.16.MT88.4 R12, [R113+0x5000] ;  /* 0x00500000710c783b */ /* 0x000eae0000004200 */
[----:B------:R-:W-:Y:S01]  /*45b0*/  HMMA.16816.F32 R64, R4, R18, R64 ;  /* 0x000000120440723c */ /* 0x000fe20000001840 */
[----:B------:R-:W-:Y:S05]  /*45c0*/  LDSM.16.MT88.4 R4, [R182+0x1800] ;  /* 0x00180000b604783b */ /* 0x000fea0000004200 */
[----:B------:R-:W3:Y:S02]  /*45d0*/  LDSM.16.MT88.4 R16, [R185+0x5800] ;  /* 0x00580000b910783b */ /* 0x000ee40000004200 */
        /* <DEDUP_REMOVED lines=30> */
[----:B------:R-:W-:Y:S08]  /*47c0*/  BRA.U !UP0, `(.L_x_640) ;  /* 0x0000000108487547 */ /* 0x000ff0000b800000 */
[----:B------:R-:W1:Y:S01]  /*47d0*/  LDC R5, c[0x0][0x590] ;  /* 0x00016400ff057b82 */ /* 0x000e620000000800 */
[----:B------:R-:W-:Y:S07]  /*47e0*/  IADD3 R7, P0, PT, RZ, -UR21, RZ ;  /* 0x80000015ff077c10 */ /* 0x000fee000ff1e0ff */
[----:B------:R-:W2:Y:S01]  /*47f0*/  LDC R4, c[0x0][0x594] ;  /* 0x00016500ff047b82 */ /* 0x000ea20000000800 */
[----:B-1----:R-:W-:Y:S04]  /*4800*/  IMAD.SHL.U32 R6, R5, 0x40, RZ ;  /* 0x0000004005067824 */ /* 0x002fe800078e00ff */
[----:B------:R-:W-:Y:S05]  /*4810*/  IMAD.X R6, RZ, RZ, ~R6, P0 ;  /* 0x000000ffff067224 */ /* 0x000fea00000e0e06 */
[----:B------:R-:W-:Y:S04]  /*4820*/  SHF.R.S64 R7, R7, 0x1f, R6 ;  /* 0x0000001f07077819 */ /* 0x000fe80000001006 */
[----:B------:R-:W-:Y:S04]  /*4830*/  IADD3 R199, P0, PT, R7, R199, RZ ;  /* 0x000000c707c77210 */ /* 0x000fe80007f1e0ff */
[----:B------:R-:W-:Y:S02]  /*4840*/  LEA.HI.X.SX32 R198, R6, R198, 0x1, P0 ;  /* 0x000000c606c67211 */ /* 0x000fe400000f0eff */
[C---:B------:R-:W-:Y:S04]  /*4850*/  LEA R6, P0, R5.reuse, R199, 0x6 ;  /* 0x000000c705067211 */ /* 0x040fe800078030ff */
[----:B--2---:R-:W-:Y:S01]  /*4860*/  LEA.HI.X R7, R5, R198, R4, 0x6, P0 ;  /* 0x000000c605077211 */ /* 0x004fe200000f3404 */
[----:B------:R-:W-:Y:S02]  /*4870*/  IMAD.MOV.U32 R4, RZ, RZ, R199 ;  /* 0x000000ffff047224 */ /* 0x000fe400078e00c7 */
[----:B------:R-:W-:Y:S05]  /*4880*/  IMAD.MOV.U32 R5, RZ, RZ, R198 ;  /* 0x000000ffff057224 */ /* 0x000fea00078e00c6 */
[----:B------:R-:W-:Y:S01]  /*4890*/  @!PT LDS RZ, [RZ] ;  /* 0x00000000fffff984 */ /* 0x000fe20000000800 */
[----:B------:R-:W-:Y:S01]  /*48a0*/  @!PT LDS RZ, [RZ] ;  /* 0x00000000fffff984 */ /* 0x000fe20000000800 */
[----:B------:R-:W-:Y:S01]  /*48b0*/  @!PT LDS RZ, [RZ] ;  /* 0x00000000fffff984 */ /* 0x000fe20000000800 */
[----:B------:R1:W-:Y:S04]  /*48c0*/  LDGSTS.E.BYPASS.LTC128B.128 [R192+0x4000], desc[UR22][R4.64] ;  /* 0x0400000004c07fae */ /* 0x0003e8000b981a16 */
[----:B------:R1:W-:Y:S04]  /*48d0*/  LDGSTS.E.BYPASS.LTC128B.128 [R192+0x5000], desc[UR22][R6.64] ;  /* 0x0500000006c07fae */ /* 0x0003e8000b981a16 */
[----:B------:R-:W0:Y:S02]  /*48e0*/  LDGDEPBAR ;  /* 0x00000000000079af */ /* 0x000e240000000000 */
.L_x_640:
[----:B------:R-:W-:Y:S01]  /*48f0*/  LDSM.16.M88.4 R16, [R184] ;  /* 0x00000000b810783b */ /* 0x000fe20000000200 */
[----:B------:R-:W-:Y:S01]  /*4900*/  IMAD.IADD R115, R184, 0x1, R112 ;  /* 0x00000001b8737824 */ /* 0x000fe200078e0270 */
[----:B------:R-:W-:Y:S01]  /*4910*/  PLOP3.LUT P1, PT, PT, PT, UP0, 0x80, 0x8 ;  /* 0x000000000008781c */ /* 0x000fe20003f2f008 */
[----:B------:R-:W-:Y:S01]  /*4920*/  IMAD.IADD R112, R112, 0x1, R180 ;  /* 0x0000000170707824 */ /* 0x000fe200078e02b4 */
[----:B------:R-:W1:Y:S01]  /*4930*/  LDSM.16.MT88.4 R8, [R185+0x6000] ;  /* 0x00600000b908783b */ /* 0x000e620000004200 */
[----:B------:R-:W-:Y:S01]  /*4940*/  IMAD.IADD R114, R0, 0x1, R115 ;  /* 0x0000000100727824 */ /* 0x000fe200078e0273 */
[----:B------:R-:W-:Y:S01]  /*4950*/  ULOP3.LUT UR24, UR32, 0x1, URZ, 0xc0, !UPT ;  /* 0x0000000120187892 */ /* 0x000fe2000f8ec0ff */
[----:B------:R-:W-:Y:S01]  /*4960*/  VIADD R207, R207, 0xffffffc0 ;  /* 0xffffffc0cfcf7836 */ /* 0x000fe20000000000 */
[----:B------:R-:W2:Y:S01]  /*4970*/  LDSM.16.MT88.4 R20, [R113+0x6000] ;  /* 0x006000007114783b */ /* 0x000ea20000004200 */
[----:B------:R-:W-:Y:S02]  /*4980*/  @UP0 UIADD3 UR25, UP2, UPT, UR10, -0x100, URZ ;  /* 0xffffff000a190890 */ /* 0x000fe4000ff5e0ff */
[----:B------:R-:W-:Y:S01]  /*4990*/  UISETP.NE.U32.AND UP1, UPT, UR24, 0x1, UPT ;  /* 0x000000011800788c */ /* 0x000fe2000bf25070 */
[----:B------:R-:W-:Y:S01]  /*49a0*/  LDSM.16.M88.4 R24, [R179] ;  /* 0x00000000b318783b */ /* 0x000fe20000000200 */
[----:B------:R-:W-:Y:S03]  /*49b0*/  @UP0 UIADD3.X UR24, UPT, UPT, UR11, -0x1, URZ, UP2, !UPT ;  /* 0xffffffff0b180890 */ /* 0x000fe600097fe4ff */
[----:B------:R-:W3:Y:S04]  /*49c0*/  LDSM.16.MT88.4 R28, [R185+0x6800] ;  /* 0x00680000b91c783b */ /* 0x000ee80000004200 */
[----:B------:R-:W4:Y:S04]  /*49d0*/  LDSM.16.MT88.4 R32, [R113+0x6800] ;  /* 0x006800007120783b */ /* 0x000f280000004200 */
[----:B------:R-:W-:Y:S04]  /*49e0*/  LDSM.16.MT88.4 R104, [R185+0x7000] ;  /* 0x00700000b968783b */ /* 0x000fe80000004200 */
[----:B------:R-:W4:Y:S04]  /*49f0*/  LDSM.16.M88.4 R100, [R115] ;  /* 0x000000007364783b */ /* 0x000f280000000200 */
        /* <DEDUP_REMOVED lines=8> */
[----:B------:R-:W2:Y:S07]  /*4a80*/  LDSM.16.M88.4 R28, [R114] ;  /* 0x00000000721c783b */ /* 0x000eae0000000200 */
[C---:B----4-:R-:W-:Y:S08]  /*4a90*/  HMMA.16816.F32 R12, R24.reuse, R32, R12 ;  /* 0x00000020180c723c */ /* 0x050ff0000000180c */
[----:B------:R-:W-:Y:S01]  /*4aa0*/  HMMA.16816.F32 R16, R24, R34, R16 ;  /* 0x000000221810723c */ /* 0x000fe20000001810 */
[----:B------:R-:W3:Y:S04]  /*4ab0*/  LDSM.16.MT88.4 R24, [R113+0x7800] ;  /* 0x007800007118783b */ /* 0x000ee80000004200 */
[----:B------:R-:W-:Y:S03]  /*4ac0*/  LDSM.16.M88.4 R32, [R184+0x2000] ;  /* 0x00200000b820783b */ /* 0x000fe60000000200 */
[C---:B------:R-:W-:Y:S08]  /*4ad0*/  HMMA.16816.F32 R4, R100.reuse, R104, R4 ;  /* 0x000000686404723c */ /* 0x040ff00000001804 */
[C---:B------:R-:W-:Y:S01]  /*4ae0*/  HMMA.16816.F32 R8, R100.reuse, R106, R8 ;  /* 0x0000006a6408723c */ /* 0x040fe20000001808 */
[----:B------:R-:W4:Y:S07]  /*4af0*/  LDSM.16.MT88.4 R104, [R185+0x8000] ;  /* 0x00800000b968783b */ /* 0x000f2e0000004200 */
[C---:B-1----:R-:W-:Y:S08]  /*4b00*/  HMMA.16816.F32 R12, R100.reuse, R20, R12 ;  /* 0x00000014640c723c */ /* 0x042ff0000000180c */
[----:B------:R-:W-:Y:S01]  /*4b10*/  HMMA.16816.F32 R16, R100, R22, R16 ;  /* 0x000000166410723c */ /* 0x000fe20000001810 */
[----:B------:R-:W1:Y:S04]  /*4b20*/  LDSM.16.MT88.4 R20, [R113+0x8000] ;  /* 0x008000007114783b */ /* 0x000e680000004200 */
[----:B------:R-:W-:Y:S03]  /*4b30*/  LDSM.16.M88.4 R100, [R179+0x2000] ;  /* 0x00200000b364783b */ /* 0x000fe60000000200 */
[C---:B--2---:R-:W-:Y:S08]  /*4b40*/  HMMA.16816.F32 R4, R28.reuse, R108, R4 ;  /* 0x0000006c1c04723c */ /* 0x044ff00000001804 */
[C---:B------:R-:W-:Y:S01]  /*4b50*/  HMMA.16816.F32 R8, R28.reuse, R110, R8 ;  /* 0x0000006e1c08723c */ /* 0x040fe20000001808 */
[----:B------:R-:W2:Y:S07]  /*4b60*/  LDSM.16.MT88.4 R108, [R185+0x8800] ;  /* 0x00880000b96c783b */ /* 0x000eae0000004200 */
[C---:B---3--:R-:W-:Y:S08]  /*4b70*/  HMMA.16816.F32 R12, R28.reuse, R24, R12 ;  /* 0x000000181c0c723c */ /* 0x048ff0000000180c */
[----:B------:R-:W-:Y:S01]  /*4b80*/  HMMA.16816.F32 R16, R28, R26, R16 ;  /* 0x0000001a1c10723c */ /* 0x000fe20000001810 */
[----:B------:R-:W3:Y:S04]  /*4b90*/  LDSM.16.MT88.4 R24, [R113+0x8800] ;  /* 0x008800007118783b */ /* 0x000ee80000004200 */
[----:B------:R-:W-:Y:S03]  /*4ba0*/  LDSM.16.MT88.4 R28, [R185+0x9000] ;  /* 0x00900000b91c783b */ /* 0x000fe60000004200 */
[C---:B----4-:R-:W-:Y:S01]  /*4bb0*/  HMMA.16816.F32 R4, R32.reuse, R104, R4 ;  /* 0x000000682004723c */ /* 0x050fe20000001804 */
[----:B------:R-:W-:Y:S05]  /*4bc0*/  IMAD.U32 R104, RZ, RZ, UR14 ;  /* 0x0000000eff687e24 */ /* 0x000fea000f8e00ff */
[----:B------:R-:W-:Y:S02]  /*4bd0*/  LEA R104, P0, R104, R216, 0x2 ;  /* 0x000000d868687211 */ /* 0x000fe400078010ff */
[C---:B------:R-:W-:Y:S08]  /*4be0*/  HMMA.16816.F32 R8, R32.reuse, R106, R8 ;  /* 0x0000006a2008723c */ /* 0x040ff00000001808 */
[C---:B-1----:R-:W-:Y:S01]  /*4bf0*/  HMMA.16816.F32 R12, R32.reuse, R20, R12 ;  /* 0x00000014200c723c */ /* 0x042fe2000000180c */
[----:B------:R-:W-:Y:S05]  /*4c00*/  IMAD.U32 R20, RZ, RZ, UR14 ;  /* 0x0000000eff147e24 */ /* 0x000fea000f8e00ff */
[----:B------:R-:W-:Y:S02]  /*4c10*/  LEA.HI.X.SX32 R105, R20, R217, 0x2, P0 ;  /* 0x000000d914697211 */ /* 0x000fe400000f16ff */
[----:B------:R-:W-:Y:S01]  /*4c20*/  HMMA.16816.F32 R16, R32, R22, R16 ;  /* 0x000000162010723c */ /* 0x000fe20000001810 */
[----:B------:R-:W1:Y:S02]  /*4c30*/  LDSM.16.M88.4 R20, [R115+0x2000] ;  /* 0x002000007314783b */ /* 0x000e640000000200 */
[C---:B------:R-:W-:Y:S02]  /*4c40*/  LEA R106, P0, R116.reuse, R104, 0x5 ;  /* 0x00000068746a7211 */ /* 0x040fe400078028ff */
[----:B------:R-:W4:Y:S02]  /*4c50*/  LDSM.16.MT88.4 R32, [R113+0x9000] ;  /* 0x009000007120783b */ /* 0x000f240000004200 */
[C---:B------:R-:W-:Y:S01]  /*4c60*/  LEA.HI.X.SX32 R107, R116.reuse, R105, 0x5, P0 ;  /* 0x00000069746b7211 */ /* 0x040fe200000f2eff */
[C---:B--2---:R-:W-:Y:S05]  /*4c70*/  HMMA.16816.F32 R4, R100.reuse, R108, R4 ;  /* 0x0000006c6404723c */ /* 0x044fea0000001804 */
[C---:B------:R-:W-:Y:S03]  /*4c80*/  LEA R108, P0, R116.reuse, R106, 0x5 ;  /* 0x0000006a746c7211 */ /* 0x040fe600078028ff */
[C---:B------:R-:W-:Y:S03]  /*4c90*/  HMMA.16816.F32 R8, R100.reuse, R110, R8 ;  /* 0x0000006e6408723c */ /* 0x040fe60000001808 */
[C---:B------:R-:W-:Y:S02]  /*4ca0*/  LEA.HI.X.SX32 R109, R116.reuse, R107, 0x5, P0 ;  /* 0x0000006b746d7211 */ /* 0x040fe400000f2eff */
[C---:B------:R-:W-:Y:S03]  /*4cb0*/  LEA R110, P0, R116.reuse, R108, 0x5 ;  /* 0x0000006c746e7211 */ /* 0x040fe600078028ff */
[C---:B---3--:R-:W-:Y:S03]  /*4cc0*/  HMMA.16816.F32 R12, R100.reuse, R24, R12 ;  /* 0x00000018640c723c */ /* 0x048fe6000000180c */
[C---:B------:R-:W-:Y:S02]  /*4cd0*/  LEA.HI.X.SX32 R111, R116.reuse, R109, 0x5, P0 ;  /* 0x0000006d746f7211 */ /* 0x040fe400000f2eff */
[C---:B------:R-:W-:Y:S03]  /*4ce0*/  LEA R118, P0, R116.reuse, R110, 0x5 ;  /* 0x0000006e74767211 */ /* 0x040fe600078028ff */
[----:B------:R-:W-:Y:S01]  /*4cf0*/  HMMA.16816.F32 R16, R100, R26, R16 ;  /* 0x0000001a6410723c */ /* 0x000fe20000001810 */
[----:B------:R-:W-:Y:S02]  /*4d00*/  LDSM.16.MT88.4 R100, [R185+0x9800] ;  /* 0x00980000b964783b */ /* 0x000fe40000004200 */
[C---:B------:R-:W-:Y:S02]  /*4d10*/  LEA.HI.X.SX32 R119, R116.reuse, R111, 0x5, P0 ;  /* 0x0000006f74777211 */ /* 0x040fe400000f2eff */
[----:B------:R2:W3:Y:S03]  /*4d20*/  LDSM.16.M88.4 R24, [R114+0x2000] ;  /* 0x002000007218783b */ /* 0x0004e60000000200 */
[C---:B-1----:R-:W-:Y:S08]  /*4d30*/  HMMA.16816.F32 R4, R20.reuse, R28, R4 ;  /* 0x0000001c1404723c */ /* 0x042ff00000001804 */
[C---:B------:R-:W-:Y:S01]  /*4d40*/  HMMA.16816.F32 R8, R20.reuse, R30, R8 ;  /* 0x0000001e1408723c */ /* 0x040fe20000001808 */
[----:B------:R-:W1:Y:S07]  /*4d50*/  LDSM.16.MT88.4 R28, [R113+0x9800] ;  /* 0x00980000711c783b */ /* 0x000e6e0000004200 */
[C---:B----4-:R-:W-:Y:S03]  /*4d60*/  HMMA.16816.F32 R12, R20.reuse, R32, R12 ;  /* 0x00000020140c723c */ /* 0x050fe6000000180c */
[C---:B--2---:R-:W-:Y:S04]  /*4d70*/  LEA R114, P0, R116.reuse, R118, 0x5 ;  /* 0x0000007674727211 */ /* 0x044fe800078028ff */
[C---:B------:R-:W-:Y:S01]  /*4d80*/  LEA.HI.X.SX32 R115, R116.reuse, R119, 0x5, P0 ;  /* 0x0000007774737211 */ /* 0x040fe200000f2eff */
[----:B------:R-:W-:Y:S03]  /*4d90*/  HMMA.16816.F32 R16, R20, R34, R16 ;  /* 0x000000221410723c */ /* 0x000fe60000001810 */
[C---:B------:R-:W-:Y:S04]  /*4da0*/  LEA R120, P0, R116.reuse, R114, 0x5 ;  /* 0x0000007274787211 */ /* 0x040fe800078028ff */
[C---:B------:R-:W-:Y:S01]  /*4db0*/  LEA.HI.X.SX32 R121, R116.reuse, R115, 0x5, P0 ;  /* 0x0000007374797211 */ /* 0x040fe200000f2eff */
[C---:B---3--:R-:W-:Y:S05]  /*4dc0*/  HMMA.16816.F32 R4, R24.reuse, R100, R4 ;  /* 0x000000641804723c */ /* 0x048fea0000001804 */
[C---:B------:R-:W-:Y:S03]  /*4dd0*/  IMAD.WIDE R122, R116.reuse, -0xc0, R120 ;  /* 0xffffff40747a7825 */ /* 0x040fe600078e0278 */
[C---:B------:R-:W-:Y:S01]  /*4de0*/  HMMA.16816.F32 R8, R24.reuse, R102, R8 ;  /* 0x000000661808723c */ /* 0x040fe20000001808 */
[----:B------:R-:W-:Y:S02]  /*4df0*/  LDSM.16.MT88.4 R100, [R180+0x1000] ;  /* 0x00100000b464783b */ /* 0x000fe40000004200 */
[C---:B------:R-:W-:Y:S04]  /*4e00*/  LEA R32, P0, R116.reuse, R122, 0x5 ;  /* 0x0000007a74207211 */ /* 0x040fe800078028ff */
[----:B------:R-:W-:Y:S01]  /*4e10*/  LEA.HI.X.SX32 R33, R116, R123, 0x5, P0 ;  /* 0x0000007b74217211 */ /* 0x000fe200000f2eff */
[C---:B-1----:R-:W-:Y:S03]  /*4e20*/  HMMA.16816.F32 R12, R24.reuse, R28, R12 ;  /* 0x0000001c180c723c */ /* 0x042fe6000000180c */
[----:B------:R-:W-:Y:S01]  /*4e30*/  @P1 IMAD.WIDE.U32 R28, R190, R201, UR10 ;  /* 0x0000000abe1c1e25 */ /* 0x000fe2000f8e00c9 */
[C---:B------:R-:W-:Y:S01]  /*4e40*/  LEA R20, P0, R116.reuse, R32, 0x5 ;  /* 0x0000002074147211 */ /* 0x040fe200078028ff */
[----:B------:R-:W-:Y:S01]  /*4e50*/  @UP0 UMOV UR10, UR25 ;  /* 0x00000019000a0c82 */ /* 0x000fe20008000000 */
[----:B------:R-:W-:Y:S02]  /*4e60*/  @UP0 UMOV UR11, UR24 ;  /* 0x00000018000b0c82 */ /* 0x000fe40008000000 */
[----:B------:R-:W-:Y:S01]  /*4e70*/  HMMA.16816.F32 R16, R24, R30, R16 ;  /* 0x0000001e1810723c */ /* 0x000fe20000001810 */
[----:B------:R-:W5:Y:S02]  /*4e80*/  @P1 LDG.E R211, desc[UR22][R28.64+-0x100] ;  /* 0xffff00161cd31981 */ /* 0x000f64000c1e1900 */
[C---:B------:R-:W-:Y:S02]  /*4e90*/  LEA.HI.X.SX32 R21, R116.reuse, R33, 0x5, P0 ;  /* 0x0000002174157211 */ /* 0x040fe400000f2eff */
[----:B------:R-:W5:Y:S01]  /*4ea0*/  @P1 LDG.E R210, desc[UR22][R28.64+-0xe0] ;  /* 0xffff20161cd21981 */ /* 0x000f62000c1e1900 */
[C---:B------:R-:W-:Y:S03]  /*4eb0*/  LEA R22, P0, R116.reuse, R20, 0x5 ;  /* 0x0000001474167211 */ /* 0x040fe600078028ff */
[----:B------:R-:W5:Y:S01]  /*4ec0*/  @P1 LDG.E R209, desc[UR22][R28.64+-0x80] ;  /* 0xffff80161cd11981 */ /* 0x000f62000c1e1900 */
[C---:B------:R-:W-:Y:S02]  /*4ed0*/  LEA.HI.X.SX32 R23, R116.reuse, R21, 0x5, P0 ;  /* 0x0000001574177211 */ /* 0x040fe400000f2eff */
[C---:B------:R-:W-:Y:S01]  /*4ee0*/  LEA R34, P0, R116.reuse, R22, 0x5 ;  /* 0x0000001674227211 */ /* 0x040fe200078028ff */
[----:B------:R1:W5:Y:S03]  /*4ef0*/  @P1 LDG.E R208, desc[UR22][R28.64+-0x60] ;  /* 0xffffa0161cd01981 */ /* 0x000366000c1e1900 */
[C---:B------:R-:W-:Y:S01]  /*4f00*/  LEA.HI.X.SX32 R35, R116.reuse, R23, 0x5, P0 ;  /* 0x0000001774237211 */ /* 0x040fe200000f2eff */
[----:B------:R2:W-:Y:S01]  /*4f10*/  REDG.E.ADD.F32.FTZ.RN.STRONG.GPU desc[UR22][R216.64], R4 ;  /* 0x00000004d80079a6 */ /* 0x0005e2000c12f316 */
[C---:B------:R-:W-:Y:S03]  /*4f20*/  LEA R24, P0, R116.reuse, R34, 0x5 ;  /* 0x0000002274187211 */ /* 0x040fe600078028ff */
[----:B------:R3:W-:Y:S01]  /*4f30*/  REDG.E.ADD.F32.FTZ.RN.STRONG.GPU desc[UR22][R104.64], R5 ;  /* 0x00000005680079a6 */ /* 0x0007e2000c12f316 */
[C---:B------:R-:W-:Y:S03]  /*4f40*/  LEA.HI.X.SX32 R25, R116.reuse, R35, 0x5, P0 ;  /* 0x0000002374197211 */ /* 0x040fe600000f2eff */
        /* <DEDUP_REMOVED lines=20> */
[----:B------:R-:W-:Y:S04]  /*5090*/  LDSM.16.MT88.4 R4, [R182+-0x4000] ;  /* 0xffc00000b604783b */ /* 0x000fe80000004200 */
[----:B------:R-:W2:Y:S04]  /*50a0*/  LDSM.16.MT88.4 R8, [R180] ;  /* 0x00000000b408783b */ /* 0x000ea80000004200 */
[----:B------:R-:W3:Y:S04]  /*50b0*/  LDSM.16.MT88.4 R20, [R182+-0x2000] ;  /* 0xffe00000b614783b */ /* 0x000ee80000004200 */
[----:B------:R-:W4:Y:S04]  /*50c0*/  LDSM.16.MT88.4 R24, [R112] ;  /* 0x000000007018783b */ /* 0x000f280000004200 */
[----:B-1----:R-:W-:Y:S04]  /*50d0*/  LDSM.16.MT88.4 R28, [R182+-0x3800] ;  /* 0xffc80000b61c783b */ /* 0x002fe80000004200 */
[----:B------:R-:W1:Y:S04]  /*50e0*/  LDSM.16.MT88.4 R12, [R180+0x800] ;  /* 0x00080000b40c783b */ /* 0x000e680000004200 */
[----:B------:R-:W1:Y:S04]  /*50f0*/  LDSM.16.MT88.4 R32, [R182+-0x1800] ;  /* 0xffe80000b620783b */ /* 0x000e680000004200 */
[----:B------:R-:W1:Y:S04]  /*5100*/  LDSM.16.MT88.4 R16, [R112+0x800] ;  /* 0x000800007010783b */ /* 0x000e680000004200 */
[----:B------:R-:W-:Y:S04]  /*5110*/  LDSM.16.MT88.4 R104, [R182+-0x1000] ;  /* 0xfff00000b668783b */ /* 0x000fe80000004200 */
[----:B------:R-:W-:Y:S01]  /*5120*/  LDSM.16.MT88.4 R108, [R112+0x1000] ;  /* 0x00100000706c783b */ /* 0x000fe20000004200 */
[-C--:B--2---:R-:W-:Y:S08]  /*5130*/  HMMA.16816.F32 R68, R4, R8.reuse, R68 ;  /* 0x000000080444723c */ /* 0x084ff00000001844 */
[C---:B---3--:R-:W-:Y:S08]  /*5140*/  HMMA.16816.F32 R72, R20.reuse, R8, R72 ;  /* 0x000000081448723c */ /* 0x048ff00000001848 */
[-C--:B------:R-:W-:Y:S08]  /*5150*/  HMMA.16816.F32 R76, R20, R10.reuse, R76 ;  /* 0x0000000a144c723c */ /* 0x080ff0000000184c */
[C---:B------:R-:W-:Y:S01]  /*5160*/  HMMA.16816.F32 R80, R4.reuse, R10, R80 ;  /* 0x0000000a0450723c */ /* 0x040fe20000001850 */
[----:B------:R-:W2:Y:S07]  /*5170*/  LDSM.16.MT88.4 R8, [R182+-0x3000] ;  /* 0xffd00000b608783b */ /* 0x000eae0000004200 */
[-C--:B----4-:R-:W-:Y:S08]  /*5180*/  HMMA.16816.F32 R84, R4, R24.reuse, R84 ;  /* 0x000000180454723c */ /* 0x090ff00000001854 */
[C---:B------:R-:W-:Y:S08]  /*5190*/  HMMA.16816.F32 R88, R20.reuse, R24, R88 ;  /* 0x000000181458723c */ /* 0x040ff00000001858 */
[-C--:B------:R-:W-:Y:S01]  /*51a0*/  HMMA.16816.F32 R92, R20, R26.reuse, R92 ;  /* 0x0000001a145c723c */ /* 0x080fe2000000185c */
[----:B------:R-:W-:Y:S07]  /*51b0*/  LDSM.16.MT88.4 R20, [R182+-0x800] ;  /* 0xfff80000b614783b */ /* 0x000fee0000004200 */
[----:B------:R-:W-:Y:S01]  /*51c0*/  HMMA.16816.F32 R96, R4, R26, R96 ;  /* 0x0000001a0460723c */ /* 0x000fe20000001860 */
[----:B------:R-:W-:Y:S04]  /*51d0*/  LDSM.16.MT88.4 R4, [R182+-0x2800] ;  /* 0xffd80000b604783b */ /* 0x000fe80000004200 */
[----:B------:R-:W-:Y:S03]  /*51e0*/  LDSM.16.MT88.4 R24, [R112+0x1800] ;  /* 0x001800007018783b */ /* 0x000fe60000004200 */
[-C--:B-1----:R-:W-:Y:S08]  /*51f0*/  HMMA.16816.F32 R68, R28, R12.reuse, R68 ;  /* 0x0000000c1c44723c */ /* 0x082ff00000001844 */
[C---:B------:R-:W-:Y:S08]  /*5200*/  HMMA.16816.F32 R72, R32.reuse, R12, R72 ;  /* 0x0000000c2048723c */ /* 0x040ff00000001848 */
[-C--:B------:R-:W-:Y:S08]  /*5210*/  HMMA.16816.F32 R76, R32, R14.reuse, R76 ;  /* 0x0000000e204c723c */ /* 0x080ff0000000184c */
[C---:B------:R-:W-:Y:S01]  /*5220*/  HMMA.16816.F32 R80, R28.reuse, R14, R80 ;  /* 0x0000000e1c50723c */ /* 0x040fe20000001850 */
[----:B------:R-:W1:Y:S07]  /*5230*/  LDSM.16.MT88.4 R12, [R180+0x1800] ;  /* 0x00180000b40c783b */ /* 0x000e6e0000004200 */
        /* <DEDUP_REMOVED lines=8> */
[-C--:B------:R-:W-:Y:S08]  /*52c0*/  HMMA.16816.F32 R84, R8, R108.reuse, R84 ;  /* 0x0000006c0854723c */ /* 0x080ff00000001854 */
[C---:B------:R-:W-:Y:S08]  /*52d0*/  HMMA.16816.F32 R88, R104.reuse, R108, R88 ;  /* 0x0000006c6858723c */ /* 0x040ff00000001858 */
[-C--:B------:R-:W-:Y:S08]  /*52e0*/  HMMA.16816.F32 R92, R104, R110.reuse, R92 ;  /* 0x0000006e685c723c */ /* 0x080ff0000000185c */
        /* <DEDUP_REMOVED lines=8> */
[----:B------:R-:W-:Y:S04]  /*5370*/  HMMA.16816.F32 R96, R4, R26, R96 ;  /* 0x0000001a0460723c */ /* 0x000fe80000001860 */
[C---:B------:R-:W-:Y:S02]  /*5380*/  VIADD R4, R180.reuse, 0xffffe000 ;  /* 0xffffe000b4047836 */ /* 0x040fe40000000000 */
[----:B------:R-:W-:Y:S04]  /*5390*/  @P0 VIADD R4, R180, 0x2000 ;  /* 0x00002000b4040836 */ /* 0x000fe80000000000 */
[----:B------:R-:W-:Y:S01]  /*53a0*/  IMAD.MOV.U32 R180, RZ, RZ, R4 ;  /* 0x000000ffffb47224 */ /* 0x000fe200078e0004 */
[----:B------:R-:W-:Y:S09]  /*53b0*/  BRA.U UP1, `(.L_x_641) ;  /* 0xffffffc901a47547 */ /* 0x000ff2000b83ffff */
.L_x_638:
[----:B------:R-:W1:Y:S01]  /*53c0*/  S2R R0, SR_TID.X ;  /* 0x0000000000007919 */ /* 0x000e620000002100 */
[----:B------:R-:W2:Y:S01]  /*53d0*/  LDCU UR6, c[0x0][0x500] ;  /* 0x0000a000ff0677ac */ /* 0x000ea20008000800 */
[C---:B------:R-:W-:Y:S01]  /*53e0*/  LOP3.LUT P0, RZ, R194.reuse, 0x8, RZ, 0xc0, !PT ;  /* 0x00000008c2ff7812 */ /* 0x040fe2000780c0ff */
[----:B------:R-:W-:Y:S01]  /*53f0*/  IMAD.SHL.U32 R14, R194, 0x8, RZ ;  /* 0x00000008c20e7824 */ /* 0x000fe200078e00ff */
[----:B------:R-:W-:Y:S01]  /*5400*/  F2FP.F16.F32.PACK_AB R36, R37, R36 ;  /* 0x000000242524723e */ /* 0x000fe200000000ff */
[----:B------:R-:W3:Y:S01]  /*5410*/  LDC.64 R6, c[0x0][0x5b0] ;  /* 0x00016c00ff067b82 */ /* 0x000ee20000000a00 */
[----:B------:R-:W-:Y:S01]  /*5420*/  F2FP.F16.F32.PACK_AB R38, R39, R38 ;  /* 0x000000262726723e */ /* 0x000fe200000000ff */
[----:B------:R-:W-:Y:S01]  /*5430*/  IMAD.MOV.U32 R15, RZ, RZ, RZ ;  /* 0x000000ffff0f7224 */ /* 0x000fe200078e00ff */
[----:B------:R-:W-:Y:S01]  /*5440*/  F2FP.F16.F32.PACK_AB R48, R49, R48 ;  /* 0x000000303130723e */ /* 0x000fe200000000ff */
[----:B------:R-:W4:Y:S01]  /*5450*/  LDCU.128 UR8, c[0x0][0x560] ;  /* 0x0000ac00ff0877ac */ /* 0x000f220008000c00 */
[----:B------:R-:W-:-:S02]  /*5460*/  F2FP.F16.F32.PACK_AB R50, R51, R50 ;  /* 0x000000323332723e */ /* 0x000fc400000000ff */
[----:B------:R-:W-:Y:S01]  /*5470*/  F2FP.F16.F32.PACK_AB R40, R41, R40 ;  /* 0x000000282928723e */ /* 0x000fe200000000ff */
[----:B------:R-:W4:Y:S01]  /*5480*/  LDC.64 R8, c[0x0][0x5c0] ;  /* 0x00017000ff087b82 */ /* 0x000f220000000a00 */
        /* <DEDUP_REMOVED lines=16> */
[----:B-1----:R-:W-:-:S02]  /*5590*/  IMAD.SHL.U32 R2, R0, 0x10, RZ ;  /* 0x0000001000027824 */ /* 0x002fc400078e00ff */
[----:B------:R-:W-:Y:S01]  /*55a0*/  FMUL.FTZ R77, R77, UR6 ;  /* 0x000000064d4d7c20 */ /* 0x000fe20008410000 */
[----:B------:R-:W-:Y:S02]  /*55b0*/  IMAD.SHL.U32 R3, R0, 0x20, RZ ;  /* 0x0000002000037824 */ /* 0x000fe400078e00ff */
[----:B------:R-:W-:Y:S01]  /*55c0*/  FMUL.FTZ R78, R78, UR6 ;  /* 0x000000064e4e7c20 */ /* 0x000fe20008410000 */
[----:B------:R-:W-:Y:S01]  /*55d0*/  IMAD.SHL.U32 R4, R0, 0x2, RZ ;  /* 0x0000000200047824 */ /* 0x000fe200078e00ff */
[----:B------:R-:W-:Y:S01]  /*55e0*/  LOP3.LUT R2, R2, 0x1c0, RZ, 0xc0, !PT ;  /* 0x000001c002027812 */ /* 0x000fe200078ec0ff */
[----:B------:R-:W-:Y:S01]  /*55f0*/  FMUL.FTZ R79, R79, UR6 ;  /* 0x000000064f4f7c20 */ /* 0x000fe20008410000 */
[----:B------:R-:W-:Y:S01]  /*5600*/  LOP3.LUT R3, R3, 0xc00, RZ, 0xc0, !PT ;  /* 0x00000c0003037812 */ /* 0x000fe200078ec0ff */
[----:B------:R-:W-:Y:S01]  /*5610*/  FMUL.FTZ R84, R84, UR6 ;  /* 0x0000000654547c20 */ /* 0x000fe20008410000 */
[----:B------:R-:W-:Y:S01]  /*5620*/  SHF.R.U32.HI R0, RZ, 0x4, R0 ;  /* 0x00000004ff007819 */ /* 0x000fe20000011600 */
[----:B------:R-:W-:Y:S01]  /*5630*/  FMUL.FTZ R85, R85, UR6 ;  /* 0x0000000655557c20 */ /* 0x000fe20008410000 */
[--C-:B------:R-:W-:Y:S01]  /*5640*/  LOP3.LUT R2, R2, 0x38, R4.reuse, 0xf8, !PT ;  /* 0x0000003802027812 */ /* 0x100fe200078ef804 */
[----:B------:R-:W-:Y:S01]  /*5650*/  FMUL.FTZ R86, R86, UR6 ;  /* 0x0000000656567c20 */ /* 0x000fe20008410000 */
[----:B------:R-:W-:Y:S01]  /*5660*/  LOP3.LUT R10, R3, 0x6, R4, 0xf8, !PT ;  /* 0x00000006030a7812 */ /* 0x000fe200078ef804 */
[----:B------:R-:W-:Y:S01]  /*5670*/  IMAD.MOV.U32 R3, RZ, RZ, 0x20 ;  /* 0x00000020ff037424 */ /* 0x000fe200078e00ff */
[----:B------:R-:W-:Y:S01]  /*5680*/  LOP3.LUT R5, R0, 0x8, RZ, 0xc0, !PT ;  /* 0x0000000800057812 */ /* 0x000fe200078ec0ff */
[----:B------:R-:W-:Y:S01]  /*5690*/  FMUL.FTZ R87, R87, UR6 ;  /* 0x0000000657577c20 */ /* 0x000fe20008410000 */
[----:B------:R-:W-:Y:S01]  /*56a0*/  MOV R4, UR20 ;  /* 0x0000001400047c02 */ /* 0x000fe20008000f00 */
[----:B------:R-:W-:Y:S01]  /*56b0*/  FMUL.FTZ R96, R96, UR6 ;  /* 0x0000000660607c20 */ /* 0x000fe20008410000 */
[----:B------:R-:W-:Y:S01]  /*56c0*/  LOP3.LUT R10, R10, R2, R5, 0xf6, !PT ;  /* 0x000000020a0a7212 */ /* 0x000fe200078ef605 */
[----:B------:R-:W-:Y:S01]  /*56d0*/  FMUL.FTZ R97, R97, UR6 ;  /* 0x0000000661617c20 */ /* 0x000fe20008410000 */
[----:B------:R-:W-:Y:S01]  /*56e0*/  SEL R2, R3, 0xffffffe0, !P0 ;  /* 0xffffffe003027807 */ /* 0x000fe20004000000 */
[----:B------:R-:W-:Y:S01]  /*56f0*/  FMUL.FTZ R98, R98, UR6 ;  /* 0x0000000662627c20 */ /* 0x000fe20008410000 */
[----:B------:R-:W-:Y:S01]  /*5700*/  LEA R10, R10, UR16, 0x1 ;  /* 0x000000100a0a7c11 */ /* 0x000fe2000f8e08ff */
        /* <DEDUP_REMOVED lines=9> */
[----:B------:R-:W-:Y:S01]  /*57a0*/  IMAD.IADD R11, R10, 0x1, R2 ;  /* 0x000000010a0b7824 */ /* 0x000fe200078e0202 */
[----:B------:R-:W-:Y:S01]  /*57b0*/  F2FP.F16.F32.PACK_AB R82, R83, R82 ;  /* 0x000000525352723e */ /* 0x000fe200000000ff */
[----:B------:R-:W-:Y:S01]  /*57c0*/  FMUL.FTZ R92, R92, UR6 ;  /* 0x000000065c5c7c20 */ /* 0x000fe20008410000 */
[----:B------:R-:W-:Y:S01]  /*57d0*/  FMUL.FTZ R93, R93, UR6 ;  /* 0x000000065d5d7c20 */ /* 0x000fe20008410000 */
[----:B------:R-:W-:Y:S01]  /*57e0*/  FMUL.FTZ R94, R94, UR6 ;  /* 0x000000065e5e7c20 */ /* 0x000fe20008410000 */
[----:B------:R-:W-:Y:S01]  /*57f0*/  FMUL.FTZ R95, R95, UR6 ;  /* 0x000000065f5f7c20 */ /* 0x000fe20008410000 */
[----:B------:R-:W-:Y:S01]  /*5800*/  F2FP.F16.F32.PACK_AB R72, R73, R72 ;  /* 0x000000484948723e */ /* 0x000fe200000000ff */
[----:B------:R-:W-:Y:S01]  /*5810*/  IMAD.SHL.U32 R0, R4, 0x80, RZ ;  /* 0x0000008004007824 */ /* 0x000fe200078e00ff */
[----:B------:R-:W-:Y:S01]  /*5820*/  F2FP.F16.F32.PACK_AB R74, R75, R74 ;  /* 0x0000004a4b4a723e */ /* 0x000fe200000000ff */
[----:B------:R-:W1:Y:S01]  /*5830*/  LDC.64 R4, c[0x0][0x5a8] ;  /* 0x00016a00ff047b82 */ /* 0x000e620000000a00 */
[----:B------:R-:W-:-:S02]  /*5840*/  F2FP.F16.F32.PACK_AB R76, R77, R76 ;  /* 0x0000004c4d4c723e */ /* 0x000fc400000000ff */
[----:B------:R-:W-:Y:S02]  /*5850*/  F2FP.F16.F32.PACK_AB R78, R79, R78 ;  /* 0x0000004e4f4e723e */ /* 0x000fe400000000ff */
[----:B------:R-:W-:Y:S02]  /*5860*/  F2FP.F16.F32.PACK_AB R84, R85, R84 ;  /* 0x000000545554723e */ /* 0x000fe400000000ff */
[----:B------:R-:W-:Y:S01]  /*5870*/  F2FP.F16.F32.PACK_AB R86, R87, R86 ;  /* 0x000000565756723e */ /* 0x000fe200000000ff */
[----:B------:R-:W-:Y:S01]  /*5880*/  STS [R10+0x6000], R68 ;  /* 0x006000440a007388 */ /* 0x000fe20000000800 */
[----:B------:R-:W-:Y:S02]  /*5890*/  F2FP.F16.F32.PACK_AB R96, R97, R96 ;  /* 0x000000606160723e */ /* 0x000fe400000000ff */
[----:B------:R-:W-:Y:S01]  /*58a0*/  F2FP.F16.F32.PACK_AB R98, R99, R98 ;  /* 0x000000626362723e */ /* 0x000fe200000000ff */
[----:B------:R-:W-:Y:S01]  /*58b0*/  STS [R10+0x6400], R70 ;  /* 0x006400460a007388 */ /* 0x000fe20000000800 */
[----:B------:R-:W-:-:S02]  /*58c0*/  IADD3 R12, PT, PT, R189, R2, RZ ;  /* 0x00000002bd0c7210 */ /* 0x000fc40007ffe0ff */
[----:B------:R-:W-:Y:S01]  /*58d0*/  F2FP.F16.F32.PACK_AB R88, R89, R88 ;  /* 0x000000585958723e */ /* 0x000fe200000000ff */
[----:B------:R-:W-:Y:S01]  /*58e0*/  STS [R11+0x6000], R80 ;  /* 0x006000500b007388 */ /* 0x000fe20000000800 */
[----:B------:R-:W-:Y:S02]  /*58f0*/  F2FP.F16.F32.PACK_AB R90, R91, R90 ;  /* 0x0000005a5b5a723e */ /* 0x000fe400000000ff */
[----:B------:R-:W-:Y:S01]  /*5900*/  F2FP.F16.F32.PACK_AB R92, R93, R92 ;  /* 0x0000005c5d5c723e */ /* 0x000fe200000000ff */
[----:B------:R-:W-:Y:S01]  /*5910*/  STS [R11+0x6400], R82 ;  /* 0x006400520b007388 */ /* 0x000fe20000000800 */
[----:B------:R-:W-:Y:S02]  /*5920*/  F2FP.F16.F32.PACK_AB R94, R95, R94 ;  /* 0x0000005e5f5e723e */ /* 0x000fe400000000ff */
[----:B------:R-:W-:Y:S01]  /*5930*/  SHF.R.S32.HI R3, RZ, 0x1f, R0 ;  /* 0x0000001fff037819 */ /* 0x000fe20000011400 */
[----:B------:R-:W-:Y:S01]  /*5940*/  STS [R10+0x8000], R72 ;  /* 0x008000480a007388 */ /* 0x000fe20000000800 */
[----:B------:R-:W-:-:S02]  /*5950*/  IADD3 R0, P0, PT, R200, R0, RZ ;  /* 0x00000000c8007210 */ /* 0x000fc40007f1e0ff */
        /* <DEDUP_REMOVED lines=10> */
[----:B------:R-:W-:Y:S01]  /*5a00*/  STS [R189], R84 ;  /* 0x00000054bd007388 */ /* 0x000fe20000000800 */
[----:B------:R-:W-:Y:S02]  /*5a10*/  F2FP.F16.F32.PACK_AB R62, R63, R62 ;  /* 0x0000003e3f3e723e */ /* 0x000fe400000000ff */
[----:B------:R-:W-:Y:S01]  /*5a20*/  LEA.HI.X.SX32 R200, R200, R3, 0x1, P0 ;  /* 0x00000003c8c87211 */ /* 0x000fe200000f0eff */
[----:B------:R-:W-:Y:S01]  /*5a30*/  STS [R189+0x400], R86 ;  /* 0x00040056bd007388 */ /* 0x000fe20000000800 */
[----:B------:R-:W2:Y:S01]  /*5a40*/  LDC.64 R2, c[0x0][0x5d8] ;  /* 0x00017600ff027b82 */ /* 0x000ea20000000a00 */
[----:B------:R-:W-:Y:S02]  /*5a50*/  LOP3.LUT R14, R14, 0x38, RZ, 0xc0, !PT ;  /* 0x000000380e0e7812 */ /* 0x000fe400078ec0ff */
[----:B------:R-:W-:Y:S01]  /*5a60*/  STS [R12], R96 ;  /* 0x000000600c007388 */ /* 0x000fe20000000800 */
[----:B------:R-:W-:-:S02]  /*5a70*/  SHF.R.U32.HI R194, RZ, 0x3, R194 ;  /* 0x00000003ffc27819 */ /* 0x000fc400000116c2 */
[----:B-1----:R-:W-:Y:S01]  /*5a80*/  IMAD.WIDE.U32 R16, R4, UR18, R14 ;  /* 0x0000001204107c25 */ /* 0x002fe2000f8e000e */
[----:B------:R-:W-:Y:S03]  /*5a90*/  STS [R12+0x400], R98 ;  /* 0x000400620c007388 */ /* 0x000fe60000000800 */
[----:B------:R-:W-:Y:S01]  /*5aa0*/  IMAD R17, R5, UR18, R17 ;  /* 0x0000001205117c24 */ /* 0x000fe2000f8e0211 */
[----:B------:R-:W-:Y:S01]  /*5ab0*/  STS [R189+0x2000], R88 ;  /* 0x00200058bd007388 */ /* 0x000fe20000000800 */
[----:B------:R-:W1:Y:S01]  /*5ac0*/  LDC.64 R4, c[0x0][0x5e0] ;  /* 0x00017800ff047b82 */ /* 0x000e620000000a00 */
[----:B---3--:R-:W-:Y:S02]  /*5ad0*/  IMAD.WIDE.U32 R22, R6, UR18, R14 ;  /* 0x0000001206167c25 */ /* 0x008fe4000f8e000e */
[----:B------:R-:W-:Y:S02]  /*5ae0*/  STS [R189+0x2400], R90 ;  /* 0x0024005abd007388 */ /* 0x000fe40000000800 */
[----:B------:R-:W-:-:S02]  /*5af0*/  IMAD R23, R7, UR18, R23 ;  /* 0x0000001207177c24 */ /* 0x000fc4000f8e0217 */
[----:B------:R-:W-:Y:S04]  /*5b00*/  STS [R12+0x2000], R92 ;  /* 0x0020005c0c007388 */ /* 0x000fe80000000800 */
[----:B------:R-:W-:Y:S01]  /*5b10*/  STS [R12+0x2400], R94 ;  /* 0x0024005e0c007388 */ /* 0x000fe20000000800 */
[----:B--2---:R-:W-:-:S03]  /*5b20*/  IMAD.WIDE.U32 R16, R2, UR17, R16 ;  /* 0x0000001102107c25 */ /* 0x004fc6000f8e0010 */
[----:B------:R-:W-:Y:S01]  /*5b30*/  STS [R10+0xa000], R36 ;  /* 0x00a000240a007388 */ /* 0x000fe20000000800 */
[----:B------:R-:W-:Y:S02]  /*5b40*/  IMAD R21, R3, UR17, R17 ;  /* 0x0000001103157c24 */ /* 0x000fe4000f8e0211 */
[----:B------:R-:W-:Y:S01]  /*5b50*/  IMAD.MOV.U32 R20, RZ, RZ, R16 ;  /* 0x000000ffff147224 */ /* 0x000fe200078e0010 */
[----:B------:R-:W-:Y:S01]  /*5b60*/  STS [R10+0xa400], R38 ;  /* 0x00a400260a007388 */ /* 0x000fe20000000800 */
[-C--:B----4-:R-:W-:Y:S02]  /*5b70*/  IMAD R2, R200, R8.reuse, RZ ;  /* 0x00000008c8027224 */ /* 0x090fe400078e02ff */
[C---:B------:R-:W-:Y:S01]  /*5b80*/  IMAD.WIDE.U32 R6, R0.reuse, R8, R20 ;  /* 0x0000000800067225 */ /* 0x040fe200078e0014 */
[----:B------:R-:W-:Y:S03]  /*5b90*/  STS [R11+0xa000], R48 ;  /* 0x00a000300b007388 */ /* 0x000fe60000000800 */
[----:B------:R-:W-:Y:S01]  /*5ba0*/  IMAD R2, R0, R9, R2 ;  /* 0x0000000900027224 */ /* 0x000fe200078e0202 */
[----:B------:R-:W-:Y:S04]  /*5bb0*/  STS [R11+0xa400], R50 ;  /* 0x00a400320b007388 */ /* 0x000fe80000000800 */
[----:B------:R2:W-:Y:S01]  /*5bc0*/  STS [R10+0xc000], R40 ;  /* 0x00c000280a007388 */ /* 0x0005e20000000800 */
[----:B------:R-:W-:-:S03]  /*5bd0*/  IADD3 R7, PT, PT, R7, R2, RZ ;  /* 0x0000000207077210 */ /* 0x000fc60007ffe0ff */
[----:B------:R3:W-:Y:S04]  /*5be0*/  STS [R10+0xc400], R42 ;  /* 0x00c4002a0a007388 */ /* 0x0007e80000000800 */
[----:B------:R1:W-:Y:S04]  /*5bf0*/  STS [R11+0xc000], R44 ;  /* 0x00c0002c0b007388 */ /* 0x0003e80000000800 */
[----:B------:R4:W-:Y:S04]  /*5c00*/  STS [R11+0xc400], R46 ;  /* 0x00c4002e0b007388 */ /* 0x0009e80000000800 */
[----:B------:R-:W-:Y:S04]  /*5c10*/  STS [R189+0x4000], R52 ;  /* 0x00400034bd007388 */ /* 0x000fe80000000800 */
[----:B------:R-:W-:Y:S04]  /*5c20*/  STS [R189+0x4400], R54 ;  /* 0x00440036bd007388 */ /* 0x000fe80000000800 */
[----:B------:R-:W-:Y:S01]  /*5c30*/  STS [R12+0x4000], R64 ;  /* 0x004000400c007388 */ /* 0x000fe20000000800 */
[----:B--2---:R-:W-:-:S03]  /*5c40*/  IMAD.WIDE.U32 R40, R194, R8, R6 ;  /* 0x00000008c2287225 */ /* 0x004fc600078e0006 */
[----:B------:R-:W-:Y:S01]  /*5c50*/  STS [R12+0x4400], R66 ;  /* 0x004400420c007388 */ /* 0x000fe20000000800 */
[----:B------:R-:W-:Y:S01]  /*5c60*/  IMAD R3, R194, R9, R41 ;  /* 0x00000009c2037224 */ /* 0x000fe200078e0229 */
[----:B---3--:R-:W-:Y:S02]  /*5c70*/  LEA R42, P0, R40, UR8, 0x1 ;  /* 0x00000008282a7c11 */ /* 0x008fe4000f8008ff */
[----:B------:R-:W-:Y:S01]  /*5c80*/  STS [R189+0x6000], R56 ;  /* 0x00600038bd007388 */ /* 0x000fe20000000800 */
[----:B-1----:R-:W-:Y:S01]  /*5c90*/  IMAD.WIDE.U32 R44, R4, UR17, R22 ;  /* 0x00000011042c7c25 */ /* 0x002fe2000f8e0016 */
[----:B------:R-:W-:Y:S02]  /*5ca0*/  LEA.HI.X R43, R40, UR9, R3, 0x1, P0 ;  /* 0x00000009282b7c11 */ /* 0x000fe400080f0c03 */
[----:B------:R-:W-:Y:S01]  /*5cb0*/  STS [R189+0x6400], R58 ;  /* 0x0064003abd007388 */ /* 0x000fe20000000800 */
[----:B----4-:R-:W1:Y:S01]  /*5cc0*/  LDC.64 R10, c[0x0][0x5c8] ;  /* 0x00017200ff0a7b82 */ /* 0x010e620000000a00 */
[----:B------:R-:W-:Y:S01]  /*5cd0*/  IMAD R45, R5, UR17, R45 ;  /* 0x00000011052d7c24 */ /* 0x000fe2000f8e022d */
[C---:B------:R-:W-:Y:S01]  /*5ce0*/  LEA R40, P0, R8.reuse, R42, 0x7 ;  /* 0x0000002a08287211 */ /* 0x040fe200078038ff */
[----:B------:R-:W-:Y:S03]  /*5cf0*/  STS [R12+0x6000], R60 ;  /* 0x0060003c0c007388 */ /* 0x000fe60000000800 */
[----:B------:R-:W-:Y:S01]  /*5d00*/  LEA.HI.X R41, R8, R43, R9, 0x7, P0 ;  /* 0x0000002b08297211 */ /* 0x000fe200000f3c09 */
[----:B------:R-:W-:Y:S01]  /*5d10*/  STS [R12+0x6400], R62 ;  /* 0x0064003e0c007388 */ /* 0x000fe20000000800 */
[----:B------:R-:W-:Y:S01]  /*5d20*/  BAR.SYNC.DEFER_BLOCKING 0x0 ;  /* 0x0000000000007b1d */ /* 0x000fe20000010000 */
[----:B-1----:R-:W-:-:S02]  /*5d30*/  IMAD R2, R200, R10, RZ ;  /* 0x0000000ac8027224 */ /* 0x002fc400078e02ff */
[----:B------:R-:W-:-:S04]  /*5d40*/  IMAD.WIDE.U32 R44, R0, R10, R44 ;  /* 0x0000000a002c7225 */ /* 0x000fc800078e002c */
[----:B------:R-:W-:Y:S02]  /*5d50*/  IMAD R2, R0, R11, R2 ;  /* 0x0000000b00027224 */ /* 0x000fe400078e0202 */
[C---:B------:R-:W-:Y:S02]  /*5d60*/  IMAD.SHL.U32 R0, R8.reuse, 0x40, RZ ;  /* 0x0000004008007824 */ /* 0x040fe400078e00ff */
[----:B------:R-:W-:Y:S01]  /*5d70*/  IMAD.IADD R45, R45, 0x1, R2 ;  /* 0x000000012d2d7824 */ /* 0x000fe200078e0202 */
[----:B------:R-:W1:Y:S01]  /*5d80*/  LDS.128 R12, [R192+0x6000] ;  /* 0x00600000c00c7984 */ /* 0x000e620000000c00 */
[----:B------:R-:W-:Y:S01]  /*5d90*/  SHF.L.U64.HI R2, R8, 0x6, R9 ;  /* 0x0000000608027819 */ /* 0x000fe20000010209 */
[----:B------:R-:W-:Y:S01]  /*5da0*/  IMAD.SHL.U32 R3, R10, 0x40, RZ ;  /* 0x000000400a037824 */ /* 0x000fe200078e00ff */
[----:B------:R-:W-:Y:S01]  /*5db0*/  IADD3 R46, P1, PT, R0, R42, RZ ;  /* 0x0000002a002e7210 */ /* 0x000fe20007f3e0ff */
[----:B------:R-:W2:Y:S01]  /*5dc0*/  LDS.128 R16, [R192+0x7000] ;  /* 0x00700000c0107984 */ /* 0x000ea20000000c00 */
[----:B------:R-:W-:-:S02]  /*5dd0*/  IMAD.WIDE.U32 R44, R194, R10, R44 ;  /* 0x0000000ac22c7225 */ /* 0x000fc400078e002c */
[----:B------:R-:W-:Y:S01]  /*5de0*/  IADD3.X R47, PT, PT, R2, R43, RZ, P1, !PT ;  /* 0x0000002b022f7210 */ /* 0x000fe20000ffe4ff */
[----:B------:R-:W3:Y:S01]  /*5df0*/  LDS.128 R20, [R192+0x8000] ;  /* 0x00800000c0147984 */ /* 0x000ee20000000c00 */
[----:B------:R-:W-:Y:S01]  /*5e00*/  IMAD R194, R194, R11, R45 ;  /* 0x0000000bc2c27224 */ /* 0x000fe200078e022d */
[C---:B------:R-:W-:Y:S02]  /*5e10*/  LEA R8, P0, R44.reuse, UR10, 0x1 ;  /* 0x0000000a2c087c11 */ /* 0x040fe4000f8008ff */
[----:B------:R-:W4:Y:S02]  /*5e20*/  LDS.128 R28, [R192+0x9000] ;  /* 0x00900000c01c7984 */ /* 0x000f240000000c00 */
[----:B------:R-:W-:Y:S02]  /*5e30*/  LEA.HI.X R9, R44, UR11, R194, 0x1, P0 ;  /* 0x0000000b2c097c11 */ /* 0x000fe400080f0cc2 */
[----:B------:R-:W4:Y:S04]  /*5e40*/  LDS.128 R24, [R192+0xa000] ;  /* 0x00a00000c0187984 */ /* 0x000f280000000c00 */
[----:B------:R-:W4:Y:S04]  /*5e50*/  LDS.128 R4, [R192+0xb000] ;  /* 0x00b00000c0047984 */ /* 0x000f280000000c00 */
[----:B------:R-:W4:Y:S04]  /*5e60*/  LDS.128 R36, [R192+0xc000] ;  /* 0x00c00000c0247984 */ /* 0x000f280000000c00 */
[----:B------:R-:W4:Y:S04]  /*5e70*/  LDS.128 R32, [R192+0xd000] ;  /* 0x00d00000c0207984 */ /* 0x000f280000000c00 */
[----:B-1----:R1:W-:Y:S04]  /*5e80*/  STG.E.128 desc[UR22][R42.64], R12 ;  /* 0x0000000c2a007986 */ /* 0x0023e8000c101d16 */
[----:B--2---:R2:W-:Y:S04]  /*5e90*/  STG.E.128 desc[UR22][R46.64], R16 ;  /* 0x000000102e007986 */ /* 0x0045e8000c101d16 */
[----:B---3--:R3:W-:Y:S01]  /*5ea0*/  STG.E.128 desc[UR22][R40.64], R20 ;  /* 0x0000001428007986 */ /* 0x0087e2000c101d16 */
[----:B-1----:R-:W-:-:S02]  /*5eb0*/  LEA R12, P0, R10, R8, 0x7 ;  /* 0x000000080a0c7211 */ /* 0x002fc400078038ff */
[----:B------:R-:W-:Y:S02]  /*5ec0*/  IADD3 R14, P1, PT, R3, R8, RZ ;  /* 0x00000008030e7210 */ /* 0x000fe40007f3e0ff */
[----:B--2---:R-:W-:Y:S02]  /*5ed0*/  IADD3 R16, P2, PT, R40, R0, RZ ;  /* 0x0000000028107210 */ /* 0x004fe40007f5e0ff */
[C-C-:B------:R-:W-:Y:S02]  /*5ee0*/  SHF.L.U64.HI R0, R10.reuse, 0x6, R11.reuse ;  /* 0x000000060a007819 */ /* 0x140fe4000001020b */
[----:B------:R-:W-:Y:S01]  /*5ef0*/  LEA.HI.X R13, R10, R9, R11, 0x7, P0 ;  /* 0x000000090a0d7211 */ /* 0x000fe200000f3c0b */
[----:B------:R-:W-:Y:S01]  /*5f00*/  IMAD.X R17, R41, 0x1, R2, P2 ;  /* 0x0000000129117824 */ /* 0x000fe200010e0602 */
[----:B------:R-:W-:Y:S02]  /*5f10*/  IADD3 R2, P0, PT, R12, R3, RZ ;  /* 0x000000030c027210 */ /* 0x000fe40007f1e0ff */
[----:B------:R-:W-:-:S02]  /*5f20*/  IADD3.X R15, PT, PT, R0, R9, RZ, P1, !PT ;  /* 0x00000009000f7210 */ /* 0x000fc40000ffe4ff */
[----:B----4-:R3:W-:Y:S01]  /*5f30*/  STG.E.128 desc[UR22][R16.64], R28 ;  /* 0x0000001c10007986 */ /* 0x0107e2000c101d16 */
[----:B------:R-:W-:-:S03]  /*5f40*/  IMAD.X R3, R13, 0x1, R0, P0 ;  /* 0x000000010d037824 */ /* 0x000fc600000e0600 */
[----:B------:R3:W-:Y:S04]  /*5f50*/  STG.E.128 desc[UR22][R8.64], R24 ;  /* 0x0000001808007986 */ /* 0x0007e8000c101d16 */
[----:B------:R3:W-:Y:S04]  /*5f60*/  STG.E.128 desc[UR22][R14.64], R4 ;  /* 0x000000040e007986 */ /* 0x0007e8000c101d16 */
[----:B------:R3:W-:Y:S04]  /*5f70*/  STG.E.128 desc[UR22][R12.64], R36 ;  /* 0x000000240c007986 */ /* 0x0007e8000c101d16 */
[----:B------:R3:W-:Y:S02]  /*5f80*/  STG.E.128 desc[UR22][R2.64], R32 ;  /* 0x0000002002007986 */ /* 0x0007e4000c101d16 */
.L_x_635:
[----:B------:R-:W1:Y:S01]  /*5f90*/  LDCU UR7, c[0x0][0x438] ;  /* 0x00008700ff0777ac */ /* 0x000e620008000800 */
[----:B------:R-:W2:Y:S01]  /*5fa0*/  LDC R0, c[0x0][0x370] ;  /* 0x0000dc00ff007b82 */ /* 0x000ea20000000800 */
[----:B-1----:R-:W-:-:S04]  /*5fb0*/  UIADD3 UR7, UPT, UPT, UR7, 0x7f, URZ ;  /* 0x0000007f07077890 */ /* 0x002fc8000fffe0ff */
[----:B------:R-:W-:Y:S01]  /*5fc0*/  USHF.R.S32.HI UR6, URZ, 0x1f, UR7 ;  /* 0x0000001fff067899 */ /* 0x000fe20008011407 */
[----:B--2---:R-:W-:-:S03]  /*5fd0*/  VIADD R0, R0, UR20 ;  /* 0x0000001400007c36 */ /* 0x004fc60008000000 */
[----:B------:R-:W-:-:S04]  /*5fe0*/  ULEA.HI UR6, UR6, UR7, URZ, 0x7 ;  /* 0x0000000706067291 */ /* 0x000fc8000f8f38ff */
[----:B------:R-:W-:Y:S01]  /*5ff0*/  USHF.R.S32.HI UR6, URZ, 0x7, UR6 ;  /* 0x00000007ff067899 */ /* 0x000fe20008011406 */
[----:B------:R-:W-:-:S05]  /*6000*/  R2UR UR20, R0 ;  /* 0x00000000001472ca */ /* 0x000fca00000e0000 */
[----:B------:R-:W-:-:S13]  /*6010*/  ISETP.GE.AND P0, PT, R0, UR6, PT ;  /* 0x0000000600007c0c */ /* 0x000fda000bf06270 */
[----:B------:R-:W-:Y:S05]  /*6020*/  @!P0 BRA `(.L_x_642) ;  /* 0xffffffa400448947 */ /* 0x000fea000383ffff */
[----:B------:R-:W-:Y:S05]  /*6030*/  EXIT ;  /* 0x000000000000794d */ /* 0x000fea0003800000 */
.L_x_643:
        /* <DEDUP_REMOVED lines=12> */
.L_x_1415:


//--------------------- .text._ZN5flash44flash_bwd_dq_dk_dv_loop_seqk_parallel_kernelI23Flash_bwd_kernel_traitsILi64ELi64ELi128ELi8ELi2ELi4ELi4ELb1ELb0EN7cutlass6half_tE19Flash_kernel_traitsILi64ELi64ELi128ELi8ES3_EELb1ELb1ELb0ELb0ELb0ELb1ELb0EEEvNS_16Flash_bwd_paramsE --------------------------
	.section	.text._ZN5flash44flash_bwd_dq_dk_dv_loop_seqk_parallel_kernelI23Flash_bwd_kernel_traitsILi64ELi64ELi128ELi8ELi2ELi4ELi4ELb1ELb0EN7cutlass6half_tE19Flash_kernel_traitsILi64ELi64ELi128ELi8ES3_EELb1ELb1ELb0ELb0ELb0ELb1ELb0EEEvNS_16Flash_bwd_paramsE,"ax",@progbits
	.align	128
        .global         _ZN5flash44flash_bwd_dq_dk_dv_loop_seqk_parallel_kernelI23Flash_bwd_kernel_traitsILi64ELi64ELi128ELi8ELi2ELi4ELi4ELb1ELb0EN7cutlass6half_tE19Flash_kernel_traitsILi64ELi64ELi128ELi8ES3_EELb1ELb1ELb0ELb0ELb0ELb1ELb0EEEvNS_16Flash_bwd_paramsE
        .type           _ZN5flash44flash_bwd_dq_dk_dv_loop_seqk_parallel_kernelI23Flash_bwd_kernel_traitsILi64ELi64ELi128ELi8ELi2ELi4ELi4ELb1ELb0EN7cutlass6half_tE19Flash_kernel_traitsILi64ELi64ELi128ELi8ES3_EELb1ELb1ELb0ELb0ELb0ELb1ELb0EEEvNS_16Flash_bwd_paramsE,@function
        .size           _ZN5flash44flash_bwd_dq_dk_dv_loop_seqk_parallel_kernelI23Flash_bwd_kernel_traitsILi64ELi64ELi128ELi8ELi2ELi4ELi4ELb1ELb0EN7cutlass6half_tE19Flash_kernel_traitsILi64ELi64ELi128ELi8ES3_EELb1ELb1ELb0ELb0ELb0ELb1ELb0EEEvNS_16Flash_bwd_paramsE,(.L_x_1416 - _ZN5flash44flash_bwd_dq_dk_dv_loop_seqk_parallel_kernelI23Flash_bwd_kernel_traitsILi64ELi64ELi128ELi8ELi2ELi4ELi4ELb1ELb0EN7cutlass6half_tE19Flash_kernel_traitsILi64ELi64ELi128ELi8ES3_EELb1ELb1ELb0ELb0ELb0ELb1ELb0EEEvNS_16Flash_bwd_paramsE)
        .other          _ZN5flash44flash_bwd_dq_dk_dv_loop_seqk_parallel_kernelI23Flash_bwd_kernel_traitsILi64ELi64ELi128ELi8ELi2ELi4ELi4ELb1ELb0EN7cutlass6half_tE19Flash_kernel_traitsILi64ELi64ELi128ELi8ES3_EELb1ELb1ELb0ELb0ELb0ELb1ELb0EEEvNS_16Flash_bwd_paramsE,@"STO_CUDA_ENTRY STV_DEFAULT"
_ZN5flash44flash_bwd_dq_dk_dv_loop_seqk_parallel_kernelI23Flash_bwd_kernel_traitsILi64ELi64ELi128ELi8ELi2ELi4ELi4ELb1ELb0EN7cutlass6half_tE19Flash_kernel_traitsILi64ELi64ELi128ELi8ES3_EELb1ELb1ELb0ELb0ELb0ELb1ELb0EEEvNS_16Flash_bwd_paramsE:
.text._ZN5flash44flash_bwd_dq_dk_dv_loop_seqk_parallel_kernelI23Flash_bwd_kernel_traitsILi64ELi64ELi128ELi8ELi2ELi4ELi4ELb1ELb0EN7cutlass6half_tE19Flash_kernel_traitsILi64ELi64ELi128ELi8ES3_EELb1ELb1ELb0ELb0ELb0ELb1ELb0EEEvNS_16Flash_bwd_paramsE:
        /* <DEDUP_REMOVED lines=17> */
[----:B------:R-:W3:Y:S01]  /*0110*/  S2UR UR20, SR_CTAID.X ;  /* 0x00000000001479c3 */ /* 0x000ee20000002500 */
[----:B------:R-:W1:Y:S01]  /*0120*/  LDCU.64 UR8, c[0x0][0x470] ;  /* 0x00008e00ff0877ac */ /* 0x000e620008000a00 */
[----:B------:R-:W-:Y:S01]  /*0130*/  UMOV UR26, URZ ;  /* 0x000000ff001a7c82 */ /* 0x000fe20008000000 */
[----:B------:R-:W-:Y:S01]  /*0140*/  UMOV UR27, URZ ;  /* 0x000000ff001b7c82 */ /* 0x000fe20008000000 */
[----:B--2---:R-:W-:Y:S01]  /*0150*/  ULEA UR6, UR6, UR4, 0x18 ;  /* 0x0000000406067291 */ /* 0x004fe2000f8ec0ff */
[----:B------:R-:W2:Y:S03]  /*0160*/  LDCU UR4, c[0x0][0x438] ;  /* 0x00008700ff0477ac */ /* 0x000ea60008000800 */
[----:B------:R-:W-:Y:S01]  /*0170*/  UIADD3 UR5, UPT, UPT, UR6, 0xe000, URZ ;  /* 0x0000e00006057890 */ /* 0x000fe2000fffe0ff */
[C---:B-1----:R-:W-:Y:S01]  /*0180*/  IMAD.SHL.U32 R13, R195.reuse, 0x10, RZ ;  /* 0x00000010c30d7824 */ /* 0x042fe200078e00ff */
[--C-:B------:R-:W-:Y:S01]  /*0190*/  SHF.R.U32.HI R5, RZ, 0x4, R195.reuse ;  /* 0x00000004ff057819 */ /* 0x100fe200000116c3 */
[C---:B------:R-:W-:Y:S01]  /*01a0*/  IMAD.SHL.U32 R3, R195.reuse, 0x20, RZ ;  /* 0x00000020c3037824 */ /* 0x040fe200078e00ff */
[----:B------:R-:W-:Y:S01]  /*01b0*/  SHF.R.U32.HI R7, RZ, 0x1, R195 ;  /* 0x00000001ff077819 */ /* 0x000fe200000116c3 */
[----:B------:R-:W-:Y:S01]  /*01c0*/  IMAD.SHL.U32 R0, R195, 0x2, RZ ;  /* 0x00000002c3007824 */ /* 0x000fe200078e00ff */
[----:B------:R-:W-:Y:S01]  /*01d0*/  LOP3.LUT R13, R13, 0x1c0, RZ, 0xc0, !PT ;  /* 0x000001c00d0d7812 */ /* 0x000fe200078ec0ff */
[----:B------:R-:W-:Y:S01]  /*01e0*/  IMAD.SHL.U32 R9, R195, 0x40, RZ ;  /* 0x00000040c3097824 */ /* 0x000fe200078e00ff */
[----:B------:R-:W-:Y:S01]  /*01f0*/  LOP3.LUT R191, R3, 0xc00, RZ, 0xc0, !PT ;  /* 0x00000c0003bf7812 */ /* 0x000fe200078ec0ff */
[----:B------:R-:W-:Y:S01]  /*0200*/  IMAD.SHL.U32 R196, R195, 0x8, RZ ;  /* 0x00000008c3c47824 */ /* 0x000fe200078e00ff */
[----:B------:R-:W-:-:S02]  /*0210*/  LOP3.LUT R2, R13, 0x38, R0, 0xf8, !PT ;  /* 0x000000380d027812 */ /* 0x000fc400078ef800 */
[----:B------:R-:W-:Y:S02]  /*0220*/  LOP3.LUT R191, R191, 0x6, R0, 0xf8, !PT ;  /* 0x00000006bfbf7812 */ /* 0x000fe400078ef800 */
[--C-:B------:R-:W-:Y:S02]  /*0230*/  LOP3.LUT R0, R0, 0x7006, R3.reuse, 0xc8, !PT ;  /* 0x0000700600007812 */ /* 0x100fe400078ec803 */
[----:B------:R-:W-:Y:S02]  /*0240*/  LOP3.LUT R5, R5, 0x8, RZ, 0xc0, !PT ;  /* 0x0000000805057812 */ /* 0x000fe400078ec0ff */
[----:B------:R-:W-:Y:S02]  /*0250*/  LOP3.LUT R11, R9, 0x1c0, RZ, 0xc0, !PT ;  /* 0x000001c0090b7812 */ /* 0x000fe400078ec0ff */
[----:B------:R-:W-:Y:S02]  /*0260*/  LOP3.LUT R201, R0, 0x400, R3, 0xf8, !PT ;  /* 0x0000040000c97812 */ /* 0x000fe400078ef803 */
[----:B------:R-:W-:-:S02]  /*0270*/  LOP3.LUT P0, R188, R195, 0x10, RZ, 0xc0, !PT ;  /* 0x00000010c3bc7812 */ /* 0x000fc4000780c0ff */
[----:B------:R-:W-:Y:S02]  /*0280*/  LOP3.LUT R191, R191, R2, R5, 0xf6, !PT ;  /* 0x00000002bfbf7212 */ /* 0x000fe400078ef605 */
[----:B------:R-:W-:Y:S02]  /*0290*/  LOP3.LUT R0, R7, 0x30, RZ, 0xc0, !PT ;  /* 0x0000003007007812 */ /* 0x000fe400078ec0ff */
[----:B------:R-:W-:Y:S02]  /*02a0*/  LOP3.LUT R184, R11, 0x38, R196, 0xf8, !PT ;  /* 0x000000380bb87812 */ /* 0x000fe400078ef8c4 */
[----:B------:R-:W-:Y:S02]  /*02b0*/  LOP3.LUT R0, R0, 0x8, R195, 0xf8, !PT ;  /* 0x0000000800007812 */ /* 0x000fe400078ef8c3 */
[----:B------:R-:W-:Y:S02]  /*02c0*/  LEA R191, R191, UR6, 0x1 ;  /* 0x00000006bfbf7c11 */ /* 0x000fe4000f8e08ff */
[----:B------:R-:W-:-:S02]  /*02d0*/  LOP3.LUT R186, R9, 0x200, RZ, 0xc0, !PT ;  /* 0x0000020009ba7812 */ /* 0x000fc400078ec0ff */
[----:B------:R-:W-:Y:S01]  /*02e0*/  LOP3.LUT R188, R184, R5, R188, 0x1e, !PT ;  /* 0x00000005b8bc7212 */ /* 0x000fe200078e1ebc */
[----:B------:R-:W-:Y:S01]  /*02f0*/  VIADD R189, R191, 0x6040 ;  /* 0x00006040bfbd7836 */ /* 0x000fe20000000000 */
[----:B------:R-:W-:Y:S02]  /*0300*/  LOP3.LUT R193, R7, 0x10, RZ, 0xc0, !PT ;  /* 0x0000001007c17812 */ /* 0x000fe400078ec0ff */
[----:B------:R-:W-:Y:S02]  /*0310*/  LOP3.LUT R2, R2, 0x20, R7, 0x78, !PT ;  /* 0x0000002002027812 */ /* 0x000fe400078e7807 */
[----:B------:R-:W-:Y:S01]  /*0320*/  LOP3.LUT R5, R0, 0x1c0, R9, 0xf8, !PT ;  /* 0x000001c000057812 */ /* 0x000fe200078ef809 */
[----:B------:R-:W-:Y:S01]  /*0330*/  VIADD R0, R191, 0x6000 ;  /* 0x00006000bf007836 */ /* 0x000fe20000000000 */
[----:B------:R-:W-:Y:S02]  /*0340*/  LOP3.LUT R190, R186, 0x400, R3, 0xf8, !PT ;  /* 0x00000400babe7812 */ /* 0x000fe400078ef803 */
[----:B------:R-:W-:Y:S01]  /*0350*/  LOP3.LUT R7, R184, 0x8, R7, 0x78, !PT ;  /* 0x00000008b8077812 */ /* 0x000fe200078e7807 */
[----:B------:R-:W-:Y:S01]  /*0360*/  @P0 VIADD R189, R0, 0xffffffc0 ;  /* 0xffffffc000bd0836 */ /* 0x000fe20000000000 */
[----:B------:R-:W-:-:S02]  /*0370*/  LOP3.LUT R186, R186, 0xc00, R3, 0xf8, !PT ;  /* 0x00000c00baba7812 */ /* 0x000fc400078ef803 */
[----:B------:R-:W-:Y:S01]  /*0380*/  LOP3.LUT R188, R188, 0x200, R9, 0xf8, !PT ;  /* 0x00000200bcbc7812 */ /* 0x000fe200078ef809 */
[----:B--2---:R-:W-:Y:S01]  /*0390*/  IMAD.U32 R9, RZ, RZ, UR4 ;  /* 0x00000004ff097e24 */ /* 0x004fe2000f8e00ff */
[----:B------:R-:W-:Y:S01]  /*03a0*/  LOP3.LUT R184, R184, 0x8, R195, 0x78, !PT ;  /* 0x00000008b8b87812 */ /* 0x000fe200078e78c3 */
[----:B------:R-:W-:Y:S01]  /*03b0*/  UIADD3 UR4, UPT, UPT, UR6, 0xa000, URZ ;  /* 0x0000a00006047890 */ /* 0x000fe2000fffe0ff */
[----:B------:R-:W-:Y:S02]  /*03c0*/  LOP3.LUT R178, R5, 0x38, R196, 0x78, !PT ;  /* 0x0000003805b27812 */ /* 0x000fe400078e78c4 */
[-C--:B------:R-:W-:Y:S02]  /*03d0*/  LOP3.LUT R190, R190, R7.reuse, RZ, 0xfc, !PT ;  /* 0x00000007bebe7212 */ /* 0x080fe400078efcff */
[----:B------:R-:W-:Y:S02]  /*03e0*/  LOP3.LUT R186, R186, R7, RZ, 0xfc, !PT ;  /* 0x00000007baba7212 */ /* 0x000fe400078efcff */
[----:B------:R-:W-:-:S02]  /*03f0*/  LOP3.LUT R184, R184, 0x7a00, R3, 0xf8, !PT ;  /* 0x00007a00b8b87812 */ /* 0x000fc400078ef803 */
[----:B------:R-:W-:Y:S02]  /*0400*/  LOP3.LUT R0, R196, 0x1f8, RZ, 0xc0, !PT ;  /* 0x000001f8c4007812 */ /* 0x000fe400078ec0ff */
[C---:B------:R-:W-:Y:S02]  /*0410*/  LOP3.LUT P0, RZ, R195.reuse, 0x4, RZ, 0xc0, !PT ;  /* 0x00000004c3ff7812 */ /* 0x040fe4000780c0ff */
[----:B------:R-:W-:Y:S02]  /*0420*/  LOP3.LUT P2, RZ, R195, 0x8, RZ, 0xc0, !PT ;  /* 0x00000008c3ff7812 */ /* 0x000fe4000784c0ff */
[----:B------:R-:W-:Y:S02]  /*0430*/  LOP3.LUT R201, R201, R2, RZ, 0xfc, !PT ;  /* 0x00000002c9c97212 */ /* 0x000fe400078efcff */
[----:B------:R-:W-:Y:S02]  /*0440*/  LOP3.LUT R178, R178, 0x200, R3, 0xf8, !PT ;  /* 0x00000200b2b27812 */ /* 0x000fe400078ef803 */
[----:B------:R-:W-:-:S02]  /*0450*/  LOP3.LUT P1, RZ, R195, 0x2, RZ, 0xc0, !PT ;  /* 0x00000002c3ff7812 */ /* 0x000fc4000782c0ff */
[----:B------:R-:W-:Y:S02]  /*0460*/  LOP3.LUT R3, R0, 0x38, R195, 0x78, !PT ;  /* 0x0000003800037812 */ /* 0x000fe400078e78c3 */
[----:B------:R-:W-:Y:S02]  /*0470*/  SEL R181, R181, 0xffffffc0, !P0 ;  /* 0xffffffc0b5b57807 */ /* 0x000fe40004000000 */
[----:B------:R-:W-:Y:S02]  /*0480*/  LEA R190, R190, UR6, 0x1 ;  /* 0x00000006bebe7c11 */ /* 0x000fe4000f8e08ff */
[----:B------:R-:W-:Y:S02]  /*0490*/  LEA R184, R184, UR4, 0x1 ;  /* 0x00000004b8b87c11 */ /* 0x000fe4000f8e08ff */
[----:B------:R-:W-:Y:S02]  /*04a0*/  LEA R186, R186, UR4, 0x1 ;  /* 0x00000004baba7c11 */ /* 0x000fe4000f8e08ff */
[----:B------:R-:W-:Y:S01]  /*04b0*/  LEA R201, R201, UR5, 0x1 ;  /* 0x00000005c9c97c11 */ /* 0x000fe2000f8e08ff */
[----:B------:R-:W-:Y:S01]  /*04c0*/  IMAD.IADD R180, R184, 0x1, R181 ;  /* 0x00000001b8b47824 */ /* 0x000fe200078e02b5 */
[----:B------:R-:W-:Y:S01]  /*04d0*/  SHF.R.U32.HI R197, RZ, 0x3, R195 ;  /* 0x00000003ffc57819 */ /* 0x000fe200000116c3 */
[--C-:B------:R-:W-:Y:S01]  /*04e0*/  IMAD.IADD R176, R186, 0x1, R181.reuse ;  /* 0x00000001bab07824 */ /* 0x100fe200078e02b5 */
[----:B------:R-:W-:Y:S01]  /*04f0*/  SEL R183, R183, 0xffffffe0, !P1 ;  /* 0xffffffe0b7b77807 */ /* 0x000fe20004800000 */
[----:B------:R-:W-:Y:S01]  /*0500*/  VIADD R233, R201, 0x20 ;  /* 0x00000020c9e97836 */ /* 0x000fe20000000000 */
[----:B------:R-:W-:Y:S01]  /*0510*/  LOP3.LUT R202, R3, 0x1e00, R196, 0xf8, !PT ;  /* 0x00001e0003ca7812 */ /* 0x000fe200078ef8c4 */
[----:B------:R-:W-:Y:S01]  /*0520*/  IMAD.IADD R3, R190, 0x1, R181 ;  /* 0x00000001be037824 */ /* 0x000fe200078e02b5 */
[----:B------:R-:W-:Y:S01]  /*0530*/  LEA R188, R188, UR6, 0x1 ;  /* 0x00000006bcbc7c11 */ /* 0x000fe2000f8e08ff */
[C---:B------:R-:W-:Y:S01]  /*0540*/  VIADD R200, R197.reuse, 0x20 ;  /* 0x00000020c5c87836 */ /* 0x040fe20000000000 */
[--C-:B------:R-:W-:Y:S01]  /*0550*/  SHF.R.U32.HI R4, RZ, 0x2, R195.reuse ;  /* 0x00000002ff047819 */ /* 0x100fe200000116c3 */
[C---:B------:R-:W-:Y:S01]  /*0560*/  VIADD R199, R197.reuse, 0x40 ;  /* 0x00000040c5c77836 */ /* 0x040fe20000000000 */
[----:B------:R-:W-:Y:S01]  /*0570*/  SHF.R.U32.HI R195, RZ, 0x5, R195 ;  /* 0x00000005ffc37819 */ /* 0x000fe200000116c3 */
[----:B------:R-:W-:Y:S01]  /*0580*/  VIADD R198, R197, 0x60 ;  /* 0x00000060c5c67836 */ /* 0x000fe20000000000 */
[----:B------:R-:W-:Y:S01]  /*0590*/  LOP3.LUT R193, R193, 0x7, R4, 0xf8, !PT ;  /* 0x00000007c1c17812 */ /* 0x000fe200078ef804 */
[--C-:B------:R-:W-:Y:S01]  /*05a0*/  IMAD.IADD R182, R184, 0x1, R183.reuse ;  /* 0x00000001b8b67824 */ /* 0x100fe200078e02b7 */
[----:B------:R-:W-:Y:S01]  /*05b0*/  LEA R202, R202, UR6, 0x1 ;  /* 0x00000006caca7c11 */ /* 0x000fe2000f8e08ff */
[----:B------:R-:W-:Y:S01]  /*05c0*/  IMAD.IADD R172, R190, 0x1, R183 ;  /* 0x00000001beac7824 */ /* 0x000fe200078e02b7 */
[----:B------:R-:W-:Y:S01]  /*05d0*/  LEA R178, R178, UR5, 0x1 ;  /* 0x00000005b2b27c11 */ /* 0x000fe2000f8e08ff */
[----:B------:R-:W-:-:S02]  /*05e0*/  IMAD.IADD R0, R188, 0x1, R181 ;  /* 0x00000001bc007824 */ /* 0x000fc400078e02b5 */
[----:B------:R-:W-:Y:S02]  /*05f0*/  IMAD.IADD R177, R186, 0x1, R183 ;  /* 0x00000001bab17824 */ /* 0x000fe400078e02b7 */
[----:B------:R-:W-:Y:S02]  /*0600*/  @P2 VIADD R233, R201, 0xffffffe0 ;  /* 0xffffffe0c9e92836 */ /* 0x000fe40000000000 */
[C---:B------:R-:W-:Y:S02]  /*0610*/  IMAD.IADD R179, R183.reuse, 0x1, R180 ;  /* 0x00000001b7b37824 */ /* 0x040fe400078e02b4 */
[C---:B------:R-:W-:Y:S02]  /*0620*/  IMAD.IADD R2, R183.reuse, 0x1, R3 ;  /* 0x00000001b7027824 */ /* 0x040fe400078e0203 */
[----:B---34-:R-:W-:-:S07]  /*0630*/  IMAD.IADD R175, R183, 0x1, R176 ;  /* 0x00000001b7af7824 */ /* 0x018fce00078e02b0 */
.L_x_691:
[----:B------:R-:W1:Y:S01]  /*0640*/  LDCU.64 UR4, c[0x0][0x478] ;  /* 0x00008f00ff0477ac */ /* 0x000e620008000a00 */
[----:B--2---:R-:W2:Y:S01]  /*0650*/  LDC.64 R4, c[0x0][0x460] ;  /* 0x00011800ff047b82 */ /* 0x004ea20000000a00 */
[----:B------:R-:W-:Y:S01]  /*0660*/  ISETP.NE.U32.AND P5, PT, RZ, UR8, PT ;  /* 0x00000008ff007c0c */ /* 0x000fe2000bfa5070 */
[----:B------:R-:W-:Y:S01]  /*0670*/  IMAD.SHL.U32 R15, R194, 0x4, RZ ;  /* 0x00000004c20f7824 */ /* 0x000fe200078e00ff */
[----:B------:R-:W-:Y:S01]  /*0680*/  SHF.R.U32.HI R8, RZ, 0x1e, R194 ;  /* 0x0000001eff087819 */ /* 0x000fe200000116c2 */
[----:B------:R-:W-:Y:S01]  /*0690*/  IMAD.MOV.U32 R230, RZ, RZ, RZ ;  /* 0x000000ffffe67224 */ /* 0x000fe200078e00ff */
[----:B------:R-:W-:-:S03]  /*06a0*/  ISETP.NE.AND.EX P5, PT, RZ, UR9, PT, P5 ;  /* 0x00000009ff007c0c */ /* 0x000fc6000bfa5350 */
[----:B---3--:R-:W3:Y:S08]  /*06b0*/  LDC.64 R16, c[0x0][0x460] ;  /* 0x00011800ff107b82 */ /* 0x008ef00000000a00 */
[----:B------:R-:W4:Y:S01]  /*06c0*/  LDC.U8 R10, c[0x0][0x532] ;  /* 0x00014c80ff0a7b82 */ /* 0x000f220000000000 */
[----:B-1----:R-:W-:Y:S02]  /*06d0*/  ISETP.NE.U32.AND P4, PT, RZ, UR4, PT ;  /* 0x00000004ff007c0c */ /* 0x002fe4000bf85070 */
[----:B------:R-:W-:-:S02]  /*06e0*/  @P5 IADD3 R20, P1, PT, R15, UR8, RZ ;  /* 0x000000080f145c10 */ /* 0x000fc4000ff3e0ff */
[----:B------:R-:W-:Y:S02]  /*06f0*/  ISETP.NE.AND.EX P4, PT, RZ, UR5, PT, P4 ;  /* 0x00000005ff007c0c */ /* 0x000fe4000bf85340 */
[----:B------:R-:W-:Y:S01]  /*0700*/  @P5 IADD3.X R21, PT, PT, R8, UR9, RZ, P1, !PT ;  /* 0x0000000908155c10 */ /* 0x000fe20008ffe4ff */
[----:B------:R-:W1:Y:S01]  /*0710*/  LDC.64 R6, c[0x0][0x468] ;  /* 0x00011a00ff067b82 */ /* 0x000e620000000a00 */
[C---:B--2---:R-:W-:Y:S02]  /*0720*/  ISETP.NE.U32.AND P3, PT, R4.reuse, RZ, PT ;  /* 0x000000ff0400720c */ /* 0x044fe40003f65070 */
[----:B------:R-:W-:Y:S01]  /*0730*/  ISETP.NE.U32.AND P2, PT, R4, RZ, PT ;  /* 0x000000ff0400720c */ /* 0x000fe20003f45070 */
[----:B------:R-:W-:Y:S01]  /*0740*/  IMAD.MOV.U32 R12, RZ, RZ, -0x1 ;  /* 0xffffffffff0c7424 */ /* 0x000fe200078e00ff */
[C---:B------:R-:W-:Y:S01]  /*0750*/  ISETP.NE.AND.EX P3, PT, R5.reuse, RZ, PT, P3 ;  /* 0x000000ff0500720c */ /* 0x040fe20003f65330 */
[----:B------:R-:W2:Y:S01]  /*0760*/  @P5 LDG.E R230, desc[UR22][R20.64] ;  /* 0x0000001614e65981 */ /* 0x000ea2000c1e1900 */
[----:B------:R-:W-:-:S03]  /*0770*/  ISETP.NE.AND.EX P2, PT, R5, RZ, PT, P2 ;  /* 0x000000ff0500720c */ /* 0x000fc60003f45320 */
[----:B------:R-:W-:Y:S01]  /*0780*/  @P4 IADD3 R18, P0, PT, R15, UR4, RZ ;  /* 0x000000040f124c10 */ /* 0x000fe2000ff1e0ff */
[----:B---3--:R-:W-:Y:S01]  /*0790*/  IMAD.WIDE.U32 R16, R194, 0x4, R16 ;  /* 0x00000004c2107825 */ /* 0x008fe200078e0010 */
[----:B------:R-:W3:Y:S02]  /*07a0*/  @!P4 LDC.64 R4, c[0x0][0x488] ;  /* 0x00012200ff04cb82 */ /* 0x000ee40000000a00 */
[----:B------:R-:W-:-:S04]  /*07b0*/  @P4 IADD3.X R19, PT, PT, R8, UR5, RZ, P0, !PT ;  /* 0x0000000508134c10 */ /* 0x000fc800087fe4ff */
[----:B-----5:R2:W5:Y:S04]  /*07c0*/  @P3 LDG.E R12, desc[UR22][R16.64] ;  /* 0x00000016100c3981 */ /* 0x020568000c1e1900 */
[----:B------:R-:W2:Y:S04]  /*07d0*/  @P4 LDG.E R13, desc[UR22][R18.64] ;  /* 0x00000016120d4981 */ /* 0x000ea8000c1e1900 */
[----:B------:R2:W5:Y:S01]  /*07e0*/  @P2 LDG.E R11, desc[UR22][R16.64+0x4] ;  /* 0x00000416100b2981 */ /* 0x000562000c1e1900 */
[----:B----4-:R-:W-:Y:S02]  /*07f0*/  ISETP.NE.AND P5, PT, R10, RZ, PT ;  /* 0x000000ff0a00720c */ /* 0x010fe40003fa5270 */
[----:B-1----:R-:W-:-:S04]  /*0800*/  ISETP.EQ.U32.AND P1, PT, R6, RZ, PT ;  /* 0x000000ff0600720c */ /* 0x002fc80003f22070 */
[----:B------:R-:W-:Y:S02]  /*0810*/  ISETP.EQ.OR.EX P1, PT, R7, RZ, !P5, P1 ;  /* 0x000000ff0700720c */ /* 0x000fe40006f22710 */
[----:B------:R-:W-:Y:S01]  /*0820*/  IADD3 R14, P0, PT, R15, R6, RZ ;  /* 0x000000060f0e7210 */ /* 0x000fe20007f1e0ff */
[----:B------:R-:W-:-:S04]  /*0830*/  IMAD.MOV.U32 R231, RZ, RZ, -0x1 ;  /* 0xffffffffffe77424 */ /* 0x000fc800078e00ff */
[----:B------:R-:W-:Y:S02]  /*0840*/  IMAD.X R15, R8, 0x1, R7, P0 ;  /* 0x00000001080f7824 */ /* 0x000fe400000e0607 */
[----:B------:R-:W1:Y:S04]  /*0850*/  @!P4 LDC R8, c[0x0][0x43c] ;  /* 0x00010f00ff08cb82 */ /* 0x000e680000000800 */
[----:B------:R4:W5:Y:S01]  /*0860*/  @!P1 LDG.E R231, desc[UR22][R14.64] ;  /* 0x000000160ee79981 */ /* 0x000962000c1e1900 */
[----:B------:R-:W-:-:S03]  /*0870*/  ISETP.NE.U32.AND P1, PT, R6, RZ, PT ;  /* 0x000000ff0600720c */ /* 0x000fc60003f25070 */
[----:B------:R-:W2:Y:S01]  /*0880*/  @!P2 LDC R221, c[0x0][0x434] ;  /* 0x00010d00ffddab82 */ /* 0x000ea20000000800 */
[----:B------:R-:W-:Y:S02]  /*0890*/  ISETP.NE.AND.EX P1, PT, R7, RZ, PT, P1 ;  /* 0x000000ff0700720c */ /* 0x000fe40003f25310 */
[----:B---3--:R-:W-:Y:S01]  /*08a0*/  @!P4 ISETP.NE.U32.AND P0, PT, R4, RZ, PT ;  /* 0x000000ff0400c20c */ /* 0x008fe20003f05070 */
[----:B------:R-:W-:-:S03]  /*08b0*/  USHF.L.U32 UR24, UR21, 0x7, URZ ;  /* 0x0000000715187899 */ /* 0x000fc600080006ff */
[----:B------:R-:W-:-:S04]  /*08c0*/  @!P4 ISETP.NE.AND.EX P0, PT, R5, RZ, PT, P0 ;  /* 0x000000ff0500c20c */ /* 0x000fc80003f05300 */
[----:B-1----:R-:W-:Y:S01]  /*08d0*/  @!P4 SEL R8, R8, RZ, P0 ;  /* 0x000000ff0808c207 */ /* 0x002fe20000000000 */
[----:B--2---:R-:W-:Y:S02]  /*08e0*/  @P4 IMAD.IADD R228, R13, 0x1, -R230 ;  /* 0x000000010de44824 */ /* 0x004fe400078e0ae6 */
[----:B----4-:R-:W-:Y:S06]  /*08f0*/  @!P1 BRA `(.L_x_644) ;  /* 0x00000000000c9947 */ /* 0x010fec0003800000 */
[----:B------:R-:W2:Y:S02]  /*0900*/  @P5 LDG.E R4, desc[UR22][R14.64+0x4] ;  /* 0x000004160e045981 */ /* 0x000ea4000c1e1900 */
[----:B--2--5:R-:W-:-:S06]  /*0910*/  @P5 IADD3 R9, PT, PT, R4, -R231, RZ ;  /* 0x800000e704095210 */ /* 0x024fcc0007ffe0ff */
[----:B------:R1:W5:Y:S02]  /*0920*/  @!P5 LDG.E R9, desc[UR22][R14.64] ;  /* 0x000000160e09d981 */ /* 0x000364000c1e1900 */
.L_x_644:
        /* <DEDUP_REMOVED lines=10> */
[----:B------:R-:W-:-:S07]  /*09d0*/  SHF.R.S32.HI R229, RZ, 0x6, R8 ;  /* 0x00000006ffe57819 */ /* 0x000fce0000011408 */
[----:B------:R-:W3:Y:S01]  /*09e0*/  @P2 LDC.64 R4, c[0x0][0x3b0] ;  /* 0x0000ec00ff042b82 */ /* 0x000ee20000000a00 */
[----:B--2---:R-:W-:-:S04]  /*09f0*/  @!P2 IMAD.WIDE.U32 R20, R194, R6, RZ ;  /* 0x00000006c214a225 */ /* 0x004fc800078e00ff */
[----:B------:R-:W-:Y:S01]  /*0a00*/  @!P2 IMAD R11, R194, R7, R21 ;  /* 0x00000007c20ba224 */ /* 0x000fe200078e0215 */
[----:B------:R-:W-:Y:S01]  /*0a10*/  LEA R21, R229, 0xffffffc0, 0x6 ;  /* 0xffffffc0e5157811 */ /* 0x000fe200078e30ff */
[----:B---3--:R-:W-:-:S03]  /*0a20*/  @P2 IMAD.WIDE.U32 R6, R12, R4, RZ ;  /* 0x000000040c062225 */ /* 0x008fc600078e00ff */
[----:B------:R-:W-:Y:S01]  /*0a30*/  SHF.R.S32.HI R27, RZ, 0x1f, R21 ;  /* 0x0000001fff1b7819 */ /* 0x000fe20000011415 */
        /* <DEDUP_REMOVED lines=11> */
[----:B-1----:R-:W-:Y:S01]  /*0af0*/  IMAD R15, R194, UR5, R17 ;  /* 0x00000005c20f7c24 */ /* 0x002fe2000f8e0211 */
[----:B------:R-:W-:Y:S06]  /*0b00*/  BRA `(.L_x_647) ;  /* 0x0000000000147947 */ /* 0x000fec0003800000 */
.L_x_646:
[----:B------:R-:W1:Y:S01]  /*0b10*/  LDCU.64 UR12, c[0x0][0x3b8] ;  /* 0x00007700ff0c77ac */ /* 0x000e620008000a00 */
[----:B------:R-:W-:-:S05]  /*0b20*/  IADD3 R16, PT, PT, R230, R231, RZ ;  /* 0x000000e7e6107210 */ /* 0x000fca0007ffe0ff */
[C---:B-1----:R-:W-:Y:S02]  /*0b30*/  IMAD R15, R16.reuse, UR13, RZ ;  /* 0x0000000d100f7c24 */ /* 0x042fe4000f8e02ff */
[----:B------:R-:W-:-:S05]  /*0b40*/  IMAD.WIDE.U32 R16, R16, UR12, RZ ;  /* 0x0000000c10107c25 */ /* 0x000fca000f8e00ff */
[----:B------:R-:W-:Y:S02]  /*0b50*/  IADD3 R15, PT, PT, R17, R15, RZ ;  /* 0x0000000f110f7210 */ /* 0x000fe40007ffe0ff */
.L_x_647:
        /* <DEDUP_REMOVED lines=38> */
.L_x_648:
[----:B------:R-:W1:Y:S01]  /*0dc0*/  LDCU.64 UR10, c[0x0][0x3c0] ;  /* 0x00007800ff0a77ac */ /* 0x000e620008000a00 */
[----:B------:R-:W-:-:S05]  /*0dd0*/  IADD3 R4, PT, PT, R230, R231, RZ ;  /* 0x000000e7e6047210 */ /* 0x000fca0007ffe0ff */
[C---:B-1----:R-:W-:Y:S02]  /*0de0*/  IMAD R8, R4.reuse, UR11, RZ ;  /* 0x0000000b04087c24 */ /* 0x042fe4000f8e02ff */
[----:B------:R-:W-:-:S05]  /*0df0*/  IMAD.WIDE.U32 R4, R4, UR10, RZ ;  /* 0x0000000a04047c25 */ /* 0x000fca000f8e00ff */
[----:B------:R-:W-:Y:S02]  /*0e00*/  IADD3 R8, PT, PT, R5, R8, RZ ;  /* 0x0000000805087210 */ /* 0x000fe40007ffe0ff */
[----:B------:R-:W-:-:S07]  /*0e10*/  MOV R10, R4 ;  /* 0x00000004000a7202 */ /* 0x000fce0000000f00 */
.L_x_649:
        /* <DEDUP_REMOVED lines=28> */
.L_x_650:
[C---:B------:R-:W-:Y:S02]  /*0fe0*/  IMAD R22, R12.reuse, UR7, RZ ;  /* 0x000000070c167c24 */ /* 0x040fe4000f8e02ff */
[----:B------:R-:W-:-:S05]  /*0ff0*/  IMAD.WIDE.U32 R4, R12, UR6, RZ ;  /* 0x000000060c047c25 */ /* 0x000fca000f8e00ff */
[----:B------:R-:W-:Y:S02]  /*1000*/  IADD3 R22, PT, PT, R5, R22, RZ ;  /* 0x0000001605167210 */ /* 0x000fe40007ffe0ff */
[----:B------:R-:W-:Y:S02]  /*1010*/  MOV R26, R4 ;  /* 0x00000004001a7202 */ /* 0x000fe40000000f00 */
.L_x_651:
        /* <DEDUP_REMOVED lines=20> */
.L_x_652:
[----:B------:R-:W1:Y:S01]  /*1160*/  LDC R9, c[0x0][0x434] ;  /* 0x00010d00ff097b82 */ /* 0x000e620000000800 */
[----:B------:R-:W-:-:S04]  /*1170*/  IMAD R4, R194, UR25, R187 ;  /* 0x00000019c2047c24 */ /* 0x000fc8000f8e02bb */
[----:B-1----:R-:W-:-:S03]  /*1180*/  IMAD R9, R4, R9, RZ ;  /* 0x0000000904097224 */ /* 0x002fc600078e02ff */
.L_x_653:
        /* <DEDUP_REMOVED lines=11> */
.L_x_654:
[----:B------:R-:W1:Y:S01]  /*1240*/  LDC R17, c[0x0][0x444] ;  /* 0x00011100ff117b82 */ /* 0x000e620000000800 */
[----:B------:R-:W-:-:S04]  /*1250*/  IMAD R4, R194, UR25, R187 ;  /* 0x00000019c2047c24 */ /* 0x000fc8000f8e02bb */
[----:B-1----:R-:W-:-:S07]  /*1260*/  IMAD R17, R4, R17, RZ ;  /* 0x0000001104117224 */ /* 0x002fce00078e02ff */
.L_x_655:
[----:B------:R-:W1:Y:S01]  /*1270*/  LDCU.128 UR4, c[0x0][0x590] ;  /* 0x0000b200ff0477ac */ /* 0x000e620008000c00 */
[----:B------:R-:W-:Y:S01]  /*1280*/  LOP3.LUT R32, R196, 0x38, RZ, 0xc0, !PT ;  /* 0x00000038c4207812 */ /* 0x000fe200078ec0ff */
[----:B------:R-:W2:Y:S01]  /*1290*/  S2R R12, SR_TID.X ;  /* 0x00000000000c7919 */ /* 0x000ea20000002100 */
[----:B------:R-:W3:Y:S01]  /*12a0*/  LDC.64 R4, c[0x0][0x3b0] ;  /* 0x0000ec00ff047b82 */ /* 0x000ee20000000a00 */
[----:B------:R-:W-:Y:S01]  /*12b0*/  IMAD.MOV.U32 R33, RZ, RZ, RZ ;  /* 0x000000ffff217224 */ /* 0x000fe200078e00ff */
[----:B------:R-:W-:Y:S01]  /*12c0*/  IADD3 R28, P0, PT, R32, R28, RZ ;  /* 0x0000001c201c7210 */ /* 0x000fe20007f1e0ff */
[----:B------:R-:W-:Y:S01]  /*12d0*/  UIMAD UR31, UR25, UR31, URZ ;  /* 0x0000001f191f72a4 */ /* 0x000fe2000f8e02ff */
[----:B------:R-:W-:Y:S01]  /*12e0*/  VIADD R207, R221, UR24 ;  /* 0x00000018ddcf7c36 */ /* 0x000fe20008000000 */
[----:B------:R-:W4:Y:S01]  /*12f0*/  LDCU.64 UR18, c[0x0][0x3c8] ;  /* 0x00007900ff1277ac */ /* 0x000f220008000a00 */
[C---:B------:R-:W-:Y:S01]  /*1300*/  IMAD R17, R18.reuse, 0x40, R17 ;  /* 0x0000004012117824 */ /* 0x040fe200078e0211 */
[----:B------:R-:W-:Y:S01]  /*1310*/  BSSY.RECONVERGENT B1, `(.L_x_645) ;  /* 0x000067f000017945 */ /* 0x000fe20003800200 */
[----:B------:R-:W-:Y:S01]  /*1320*/  IMAD.X R29, RZ, RZ, R7, P0 ;  /* 0x000000ffff1d7224 */ /* 0x000fe200000e0607 */
[----:B------:R-:W5:Y:S01]  /*1330*/  LDCU.64 UR16, c[0x0][0x380] ;  /* 0x00007000ff1077ac */ /* 0x000f620008000a00 */
[----:B------:R-:W5:Y:S01]  /*1340*/  LDC.64 R238, c[0x0][0x420] ;  /* 0x00010800ffee7b82 */ /* 0x000f620000000a00 */
[----:B------:R-:W-:-:S02]  /*1350*/  IMAD R9, R18, 0x40, R9 ;  /* 0x0000004012097824 */ /* 0x000fc400078e0209 */
[----:B-1----:R-:W-:Y:S01]  /*1360*/  IMAD R6, R27, UR4, RZ ;  /* 0x000000041b067c24 */ /* 0x002fe2000f8e02ff */
[----:B------:R-:W-:Y:S01]  /*1370*/  USHF.L.U64.HI UR29, UR4, 0x5, UR5 ;  /* 0x00000005041d7899 */ /* 0x000fe20008010205 */
[----:B------:R-:W-:Y:S01]  /*1380*/  IMAD.WIDE.U32 R28, R21, UR4, R28 ;  /* 0x00000004151c7c25 */ /* 0x000fe2000f8e001c */
[----:B------:R-:W-:-:S03]  /*1390*/  USHF.L.U32 UR30, UR4, 0x5, URZ ;  /* 0x00000005041e7899 */ /* 0x000fc600080006ff */
[----:B------:R-:W-:Y:S02]  /*13a0*/  IMAD R23, R21, UR5, R6 ;  /* 0x0000000515177c24 */ /* 0x000fe4000f8e0206 */
[----:B------:R-:W1:Y:S02]  /*13b0*/  LDC.64 R6, c[0x0][0x5f8] ;  /* 0x00017e00ff067b82 */ /* 0x000e640000000a00 */
[----:B------:R-:W-:Y:S01]  /*13c0*/  IMAD.IADD R29, R29, 0x1, R23 ;  /* 0x000000011d1d7824 */ /* 0x000fe200078e0217 */
[----:B------:R-:W-:Y:S01]  /*13d0*/  IADD3 R23, P1, P0, R30, R26, R24 ;  /* 0x0000001a1e177210 */ /* 0x000fe2000783e018 */
[----:B---3--:R-:W-:Y:S01]  /*13e0*/  IMAD.WIDE.U32 R30, R21, R4, R32 ;  /* 0x00000004151e7225 */ /* 0x008fe200078e0020 */
[----:B------:R-:W-:-:S03]  /*13f0*/  SHF.R.S32.HI R24, RZ, 0x1f, R24 ;  /* 0x0000001fff187819 */ /* 0x000fc60000011418 */
[----:B------:R-:W-:Y:S01]  /*1400*/  IMAD.WIDE.U32 R28, R187, UR6, R28 ;  /* 0x00000006bb1c7c25 */ /* 0x000fe2000f8e001c */
[----:B------:R-:W-:Y:S01]  /*1410*/  IADD3.X R19, PT, PT, R19, R22, R24, P1, P0 ;  /* 0x0000001613137210 */ /* 0x000fe20000fe0418 */
[----:B------:R-:W3:Y:S01]  /*1420*/  LDC R26, c[0x0][0x508] ;  /* 0x00014200ff1a7b82 */ /* 0x000ee20000000800 */
[----:B--2---:R-:W-:Y:S01]  /*1430*/  LOP3.LUT R234, R12, 0x1f, RZ, 0xc0, !PT ;  /* 0x0000001f0cea7812 */ /* 0x004fe200078ec0ff */
[----:B------:R-:W-:Y:S01]  /*1440*/  IMAD R25, R187, UR7, R29 ;  /* 0x00000007bb197c24 */ /* 0x000fe2000f8e021d */
[----:B------:R-:W-:Y:S01]  /*1450*/  ISETP.NE.AND P1, PT, RZ, UR14, PT ;  /* 0x0000000eff007c0c */ /* 0x000fe2000bf25270 */
[----:B------:R-:W-:Y:S01]  /*1460*/  IMAD.MOV.U32 R24, RZ, RZ, R28 ;  /* 0x000000ffff187224 */ /* 0x000fe200078e001c */
[----:B------:R-:W-:Y:S01]  /*1470*/  IADD3 R20, P0, PT, R20, R30, RZ ;  /* 0x0000001e14147210 */ /* 0x000fe20007f1e0ff */
[----:B------:R-:W-:Y:S01]  /*1480*/  IMAD R22, R27, R4, RZ ;  /* 0x000000041b167224 */ /* 0x000fe200078e02ff */
[----:B------:R-:W2:Y:S01]  /*1490*/  LDCU.64 UR14, c[0x0][0x550] ;  /* 0x0000aa00ff0e77ac */ /* 0x000ea20008000a00 */
[----:B------:R-:W-:Y:S01]  /*14a0*/  IMAD.WIDE.U32 R24, R197, UR4, R24 ;  /* 0x00000004c5187c25 */ /* 0x000fe2000f8e0018 */
[----:B------:R-:W2:Y:S03]  /*14b0*/  LDCU.64 UR6, c[0x0][0x570] ;  /* 0x0000ae00ff0677ac */ /* 0x000ea60008000a00 */
[----:B------:R-:W-:-:S02]  /*14c0*/  IMAD R22, R21, R5, R22 ;  /* 0x0000000515167224 */ /* 0x000fc400078e0216 */
[----:B-1----:R-:W-:Y:S01]  /*14d0*/  IMAD.WIDE.U32 R28, R6, UR20, RZ ;  /* 0x00000014061c7c25 */ /* 0x002fe2000f8e00ff */
[----:B------:R-:W-:Y:S02]  /*14e0*/  USHF.L.U32 UR4, UR31, 0x6, URZ ;  /* 0x000000061f047899 */ /* 0x000fe400080006ff */
[----:B------:R-:W-:Y:S01]  /*14f0*/  IADD3.X R21, PT, PT, R11, R31, R22, P0, !PT ;  /* 0x0000001f0b157210 */ /* 0x000fe200007fe416 */
[----:B------:R-:W-:Y:S01]  /*1500*/  IMAD R6, R195, UR31, R234 ;  /* 0x0000001fc3067c24 */ /* 0x000fe2000f8e02ea */
[----:B------:R-:W-:Y:S01]  /*1510*/  SEL R28, R28, RZ, P1 ;  /* 0x000000ff1c1c7207 */ /* 0x000fe20000800000 */
[----:B------:R-:W-:Y:S02]  /*1520*/  IMAD R27, R7, UR20, R29 ;  /* 0x00000014071b7c24 */ /* 0x000fe4000f8e021d */
[C---:B----4-:R-:W-:Y:S01]  /*1530*/  IMAD.WIDE.U32 R20, R187.reuse, UR18, R20 ;  /* 0x00000012bb147c25 */ /* 0x050fe2000f8e0014 */
[----:B------:R-:W-:Y:S02]  /*1540*/  IADD3 R7, P2, P0, R6, R23, R28 ;  /* 0x0000001706077210 */ /* 0x000fe4000785e01c */
[----:B------:R-:W1:Y:S01]  /*1550*/  LDC.64 R22, c[0x0][0x5e8] ;  /* 0x00017a00ff167b82 */ /* 0x000e620000000a00 */
[----:B------:R-:W-:Y:S01]  /*1560*/  SHF.R.S32.HI R11, RZ, 0x1f, R6 ;  /* 0x0000001fff0b7819 */ /* 0x000fe20000011406 */
[----:B------:R-:W-:Y:S01]  /*1570*/  IMAD R21, R187, UR19, R21 ;  /* 0x00000013bb157c24 */ /* 0x000fe2000f8e0215 */
[----:B------:R-:W-:Y:S01]  /*1580*/  SEL R6, R27, RZ, P1 ;  /* 0x000000ff1b067207 */ /* 0x000fe20000800000 */
[----:B------:R-:W-:Y:S01]  /*1590*/  IMAD R215, R197, UR5, R25 ;  /* 0x00000005c5d77c24 */ /* 0x000fe2000f8e0219 */
[----:B---3--:R-:W-:Y:S01]  /*15a0*/  IADD3 R26, PT, PT, R207, -R26, -R228 ;  /* 0x8000001acf1a7210 */ /* 0x008fe20007ffe8e4 */
[----:B------:R-:W-:Y:S01]  /*15b0*/  IMAD.WIDE.U32 R20, R197, R4, R20 ;  /* 0x00000004c5147225 */ /* 0x000fe200078e0014 */
[----:B------:R-:W-:-:S02]  /*15c0*/  IADD3.X R19, PT, PT, R11, R19, R6, P2, P0 ;  /* 0x000000130b137210 */ /* 0x000fc400017e0406 */
[----:B------:R-:W-:Y:S01]  /*15d0*/  SHF.R.S32.HI R11, RZ, 0x1f, R26 ;  /* 0x0000001fff0b7819 */ /* 0x000fe2000001141a */
[----:B------:R-:W-:Y:S01]  /*15e0*/  IMAD.U32 R6, RZ, RZ, UR4 ;  /* 0x00000004ff067e24 */ /* 0x000fe2000f8e00ff */
[----:B------:R-:W-:Y:S01]  /*15f0*/  IADD3 R7, P0, PT, R7, UR4, RZ ;  /* 0x0000000407077c10 */ /* 0x000fe2000ff1e0ff */
[----:B------:R-:W-:Y:S01]  /*1600*/  IMAD R213, R197, R5, R21 ;  /* 0x00000005c5d57224 */ /* 0x000fe200078e0215 */
[----:B------:R-:W-:Y:S01]  /*1610*/  LEA.HI R11, R11, R26, RZ, 0x6 ;  /* 0x0000001a0b0b7211 */ /* 0x000fe200078f30ff */
[----:B-----5:R-:W-:Y:S01]  /*1620*/  IMAD.WIDE R238, R9, 0x4, R238 ;  /* 0x0000000409ee7825 */ /* 0x020fe200078e02ee */
[----:B------:R-:W-:Y:S02]  /*1630*/  LEA.HI.X.SX32 R6, R6, R19, 0x1, P0 ;  /* 0x0000001306067211 */ /* 0x000fe400000f0eff */
[----:B------:R-:W-:Y:S01]  /*1640*/  SHF.R.S32.HI R11, RZ, 0x6, R11 ;  /* 0x00000006ff0b7819 */ /* 0x000fe2000001140b */
[----:B------:R-:W-:Y:S01]  /*1650*/  IMAD.SHL.U32 R25, R4, 0x20, RZ ;  /* 0x0000002004197824 */ /* 0x000fe200078e00ff */
[----:B--2---:R-:W-:-:S02]  /*1660*/  LEA R214, P2, R24, UR14, 0x1 ;  /* 0x0000000e18d67c11 */ /* 0x004fc4000f8408ff */
[----:B------:R-:W-:Y:S02]  /*1670*/  LEA R212, P3, R20, UR16, 0x1 ;  /* 0x0000001014d47c11 */ /* 0x000fe4000f8608ff */
[----:B------:R-:W-:Y:S01]  /*1680*/  LEA R236, P0, R7, UR6, 0x2 ;  /* 0x0000000607ec7c11 */ /* 0x000fe2000f8010ff */
[----:B-1----:R-:W-:Y:S01]  /*1690*/  IMAD.WIDE R208, R17, 0x4, R22 ;  /* 0x0000000411d07825 */ /* 0x002fe200078e0216 */
[----:B------:R-:W-:Y:S02]  /*16a0*/  LEA.HI.X R215, R24, UR15, R215, 0x1, P2 ;  /* 0x0000000f18d77c11 */ /* 0x000fe400090f0cd7 */
[----:B------:R-:W-:Y:S01]  /*16b0*/  LEA.HI.X R213, R20, UR17, R213, 0x1, P3 ;  /* 0x0000001114d57c11 */ /* 0x000fe200098f0cd5 */
[----:B------:R-:W-:Y:S01]  /*16c0*/  IMAD.MOV.U32 R210, RZ, RZ, R208 ;  /* 0x000000ffffd27224 */ /* 0x000fe200078e00d0 */
[----:B------:R-:W-:Y:S02]  /*16d0*/  VIMNMX R208, PT, PT, RZ, R11, !PT ;  /* 0x0000000bffd07248 */ /* 0x000fe40007fe0100 */
[----:B------:R-:W-:-:S02]  /*16e0*/  LEA.HI.X R237, R7, UR7, R6, 0x2, P0 ;  /* 0x0000000707ed7c11 */ /* 0x000fc400080f1406 */
[----:B------:R-:W-:Y:S02]  /*16f0*/  ISETP.GT.AND P4, PT, R229, R208, PT ;  /* 0x000000d0e500720c */ /* 0x000fe40003f84270 */
[C---:B------:R-:W-:Y:S02]  /*1700*/  IADD3 R17, P3, PT, R197.reuse, 0x40, RZ ;  /* 0x00000040c5117810 */ /* 0x040fe40007f7e0ff */
[C---:B------:R-:W-:Y:S02]  /*1710*/  IADD3 R19, P2, PT, R197.reuse, 0x60, RZ ;  /* 0x00000060c5137810 */ /* 0x040fe40007f5e0ff */
[----:B------:R-:W-:Y:S01]  /*1720*/  IADD3 R20, P0, PT, R197, 0x20, RZ ;  /* 0x00000020c5147810 */ /* 0x000fe20007f1e0ff */
[----:B------:R-:W-:Y:S01]  /*1730*/  IMAD.X R21, RZ, RZ, RZ, P3 ;  /* 0x000000ffff157224 */ /* 0x000fe200018e06ff */
[----:B------:R-:W-:Y:S01]  /*1740*/  SHF.L.U64.HI R22, R4, 0x5, R5 ;  /* 0x0000000504167819 */ /* 0x000fe20000010205 */
[----:B------:R-:W-:Y:S02]  /*1750*/  IMAD.X R23, RZ, RZ, RZ, P2 ;  /* 0x000000ffff177224 */ /* 0x000fe400010e06ff */
[----:B------:R-:W-:-:S02]  /*1760*/  IMAD.X R24, RZ, RZ, RZ, P0 ;  /* 0x000000ffff187224 */ /* 0x000fc400000e06ff */
[----:B------:R-:W-:Y:S06]  /*1770*/  @P4 BRA `(.L_x_656) ;  /* 0x0000000800444947 */ /* 0x000fec0003800000 */
        /* <DEDUP_REMOVED lines=11> */
.L_x_657:
[----:B------:R-:W1:Y:S01]  /*1830*/  LDCU.64 UR10, c[0x0][0x5c0] ;  /* 0x0000b800ff0a77ac */ /* 0x000e620008000a00 */
[----:B------:R-:W-:-:S05]  /*1840*/  IADD3 R4, PT, PT, R230, R231, RZ ;  /* 0x000000e7e6047210 */ /* 0x000fca0007ffe0ff */
[C---:B-1----:R-:W-:Y:S02]  /*1850*/  IMAD R7, R4.reuse, UR11, RZ ;  /* 0x0000000b04077c24 */ /* 0x042fe4000f8e02ff */
[----:B------:R-:W-:-:S05]  /*1860*/  IMAD.WIDE.U32 R4, R4, UR10, RZ ;  /* 0x0000000a04047c25 */ /* 0x000fca000f8e00ff */
[----:B------:R-:W-:Y:S02]  /*1870*/  IADD3 R7, PT, PT, R5, R7, RZ ;  /* 0x0000000705077210 */ /* 0x000fe40007ffe0ff */
.L_x_658:
        /* <DEDUP_REMOVED lines=11> */
.L_x_659:
[----:B------:R-:W1:Y:S01]  /*1930*/  LDCU.64 UR6, c[0x0][0x5c8] ;  /* 0x0000b900ff0677ac */ /* 0x000e620008000a00 */
[----:B------:R-:W-:-:S05]  /*1940*/  IADD3 R230, PT, PT, R230, R231, RZ ;  /* 0x000000e7e6e67210 */ /* 0x000fca0007ffe0ff */
[C---:B-1----:R-:W-:Y:S02]  /*1950*/  IMAD R6, R230.reuse, UR7, RZ ;  /* 0x00000007e6067c24 */ /* 0x042fe4000f8e02ff */
[----:B------:R-:W-:-:S05]  /*1960*/  IMAD.WIDE.U32 R8, R230, UR6, RZ ;  /* 0x00000006e6087c25 */ /* 0x000fca000f8e00ff */
[----:B------:R-:W-:Y:S02]  /*1970*/  IADD3 R6, PT, PT, R9, R6, RZ ;  /* 0x0000000609067210 */ /* 0x000fe40007ffe0ff */
.L_x_660:
[----:B------:R-:W-:Y:S01]  /*1980*/  VIADD R228, R228, -UR24 ;  /* 0x80000018e4e47c36 */ /* 0x000fe20008000000 */
[----:B------:R-:W1:Y:S01]  /*1990*/  LDCU.64 UR4, c[0x0][0x5d8] ;  /* 0x0000bb00ff0477ac */ /* 0x000e620008000a00 */
[----:B------:R-:W-:Y:S01]  /*19a0*/  IMAD.U32 R11, RZ, RZ, UR10 ;  /* 0x0000000aff0b7e24 */ /* 0x000fe2000f8e00ff */
[----:B------:R-:W-:Y:S02]  /*19b0*/  BSSY.RECONVERGENT B0, `(.L_x_661) ;  /* 0x000001f000007945 */ /* 0x000fe40003800200 */
[-C--:B------:R-:W-:Y:S01]  /*19c0*/  ISETP.GE.AND P4, PT, R197, R228.reuse, PT ;  /* 0x000000e4c500720c */ /* 0x080fe20003f86270 */
[----:B------:R-:W-:Y:S01]  /*19d0*/  UIMAD UR12, UR28, UR10, URZ ;  /* 0x0000000a1c0c72a4 */ /* 0x000fe2000f8e02ff */
[----:B------:R-:W-:Y:S01]  /*19e0*/  IMAD.WIDE.U32 R10, R11, UR24, R32 ;  /* 0x000000180b0a7c25 */ /* 0x000fe2000f8e0020 */
[-C--:B------:R-:W-:Y:S02]  /*19f0*/  ISETP.GE.AND P3, PT, R200, R228.reuse, PT ;  /* 0x000000e4c800720c */ /* 0x080fe40003f66270 */
[----:B------:R-:W-:Y:S01]  /*1a00*/  UIMAD UR12, UR24, UR11, UR12 ;  /* 0x0000000b180c72a4 */ /* 0x000fe2000f8e020c */
[----:B------:R-:W-:-:S02]  /*1a10*/  ISETP.GE.AND P2, PT, R199, R228, PT ;  /* 0x000000e4c700720c */ /* 0x000fc40003f46270 */
[----:B------:R-:W-:Y:S02]  /*1a20*/  IADD3 R12, P0, PT, R4, R10, RZ ;  /* 0x0000000a040c7210 */ /* 0x000fe40007f1e0ff */
[----:B------:R-:W-:Y:S02]  /*1a30*/  ISETP.GE.AND P1, PT, R198, R228, PT ;  /* 0x000000e4c600720c */ /* 0x000fe40003f26270 */
[----:B------:R-:W-:Y:S01]  /*1a40*/  IADD3.X R13, PT, PT, R7, UR12, R11, P0, !PT ;  /* 0x0000000c070d7c10 */ /* 0x000fe200087fe40b */
[----:B------:R-:W2:Y:S02]  /*1a50*/  @!P4 LDC.64 R4, c[0x0][0x560] ;  /* 0x00015800ff04cb82 */ /* 0x000ea40000000a00 */
[----:B-1----:R-:W-:-:S04]  /*1a60*/  IMAD.WIDE.U32 R12, R187, UR4, R12 ;  /* 0x00000004bb0c7c25 */ /* 0x002fc8000f8e000c */
[----:B------:R-:W-:Y:S01]  /*1a70*/  IMAD R15, R187, UR5, R13 ;  /* 0x00000005bb0f7c24 */ /* 0x000fe2000f8e020d */
[----:B------:R-:W-:-:S05]  /*1a80*/  @!P4 MOV R14, R12 ;  /* 0x0000000c000ec202 */ /* 0x000fca0000000f00 */
[----:B------:R-:W-:-:S04]  /*1a90*/  @!P4 IMAD.WIDE.U32 R28, R197, UR10, R14 ;  /* 0x0000000ac51ccc25 */ /* 0x000fc8000f8e000e */
[----:B------:R-:W-:Y:S01]  /*1aa0*/  @!P4 IMAD R10, R197, UR11, R29 ;  /* 0x0000000bc50acc24 */ /* 0x000fe2000f8e021d */
[----:B--2---:R-:W-:-:S04]  /*1ab0*/  @!P4 LEA R26, P0, R28, R4, 0x1 ;  /* 0x000000041c1ac211 */ /* 0x004fc800078008ff */
[----:B------:R-:W-:Y:S01]  /*1ac0*/  @!P4 LEA.HI.X R27, R28, R5, R10, 0x1, P0 ;  /* 0x000000051c1bc211 */ /* 0x000fe200000f0c0a */
[----:B------:R-:W-:-:S04]  /*1ad0*/  IMAD.U32 R5, RZ, RZ, UR6 ;  /* 0x00000006ff057e24 */ /* 0x000fc8000f8e00ff */
        /* <DEDUP_REMOVED lines=12> */
.L_x_662:
[----:B------:R-:W-:Y:S05]  /*1ba0*/  BSYNC.RECONVERGENT B0 ;  /* 0x0000000000007941 */ /* 0x000fea0003800200 */
.L_x_661:
        /* <DEDUP_REMOVED lines=12> */
.L_x_664:
[----:B------:R-:W-:Y:S05]  /*1c70*/  BSYNC.RECONVERGENT B0 ;  /* 0x0000000000007941 */ /* 0x000fea0003800200 */
.L_x_663:
[----:B------:R-:W-:Y:S04]  /*1c80*/  BSSY.RECONVERGENT B0, `(.L_x_665) ;  /* 0x000000c000007945 */ /* 0x000fe80003800200 */
        /* <DEDUP_REMOVED lines=10> */
[----:B------:R4:W-:Y:S04]  /*1d30*/  STG.E.128 desc[UR22][R12.64], RZ ;  /* 0x000000ff0c007986 */ /* 0x0009e8000c101d16 */
.L_x_666:
[----:B------:R-:W-:Y:S05]  /*1d40*/  BSYNC.RECONVERGENT B0 ;  /* 0x0000000000007941 */ /* 0x000fea0003800200 */
.L_x_665:
[----:B------:R-:W5:Y:S01]  /*1d50*/  LDCU.64 UR4, c[0x0][0x5e0] ;  /* 0x0000bc00ff0477ac */ /* 0x000f620008000a00 */
[----:B------:R-:W-:Y:S01]  /*1d60*/  IMAD.WIDE.U32 R32, R5, UR24, R32 ;  /* 0x0000001805207c25 */ /* 0x000fe2000f8e0020 */
[----:B------:R-:W-:Y:S01]  /*1d70*/  BSSY.RECONVERGENT B0, `(.L_x_667) ;  /* 0x0000019000007945 */ /* 0x000fe20003800200 */
[----:B------:R-:W1:Y:S01]  /*1d80*/  @!P4 LDC.64 R4, c[0x0][0x568] ;  /* 0x00015a00ff04cb82 */ /* 0x000e620000000a00 */
[----:B------:R-:W-:Y:S01]  /*1d90*/  UIMAD UR28, UR28, UR6, URZ ;  /* 0x000000061c1c72a4 */ /* 0x000fe2000f8e02ff */
[----:B------:R-:W-:-:S03]  /*1da0*/  IADD3 R8, P0, PT, R8, R32, RZ ;  /* 0x0000002008087210 */ /* 0x000fc60007f1e0ff */
[----:B------:R-:W-:-:S06]  /*1db0*/  UIMAD UR28, UR24, UR7, UR28 ;  /* 0x00000007181c72a4 */ /* 0x000fcc000f8e021c */
[----:B------:R-:W-:-:S03]  /*1dc0*/  IADD3.X R9, PT, PT, R6, UR28, R33, P0, !PT ;  /* 0x0000001c06097c10 */ /* 0x000fc600087fe421 */
[----:B-----5:R-:W-:-:S04]  /*1dd0*/  IMAD.WIDE.U32 R8, R187, UR4, R8 ;  /* 0x00000004bb087c25 */ /* 0x020fc8000f8e0008 */
[----:B------:R-:W-:Y:S01]  /*1de0*/  IMAD R11, R187, UR5, R9 ;  /* 0x00000005bb0b7c24 */ /* 0x000fe2000f8e0209 */
[----:B------:R-:W-:-:S05]  /*1df0*/  @!P4 MOV R10, R8 ;  /* 0x00000008000ac202 */ /* 0x000fca0000000f00 */
[----:B----4-:R-:W-:-:S04]  /*1e00*/  @!P4 IMAD.WIDE.U32 R12, R197, UR6, R10 ;  /* 0x00000006c50ccc25 */ /* 0x010fc8000f8e000a */
[----:B------:R-:W-:Y:S01]  /*1e10*/  @!P4 IMAD R6, R197, UR7, R13 ;  /* 0x00000007c506cc24 */ /* 0x000fe2000f8e020d */
[----:B-1----:R-:W-:-:S04]  /*1e20*/  @!P4 LEA R4, P0, R12, R4, 0x1 ;  /* 0x000000040c04c211 */ /* 0x002fc800078008ff */
[----:B------:R-:W-:-:S05]  /*1e30*/  @!P4 LEA.HI.X R5, R12, R5, R6, 0x1, P0 ;  /* 0x000000050c05c211 */ /* 0x000fca00000f0c06 */
[----:B------:R1:W-:Y:S01]  /*1e40*/  @!P4 STG.E.128 desc[UR22][R4.64], RZ ;  /* 0x000000ff0400c986 */ /* 0x0003e2000c101d16 */
[----:B------:R-:W-:Y:S05]  /*1e50*/  @P3 BRA `(.L_x_668) ;  /* 0x0000000000283947 */ /* 0x000fea0003800000 */
[----:B------:R-:W4:Y:S01]  /*1e60*/  LDCU.64 UR4, c[0x0][0x568] ;  /* 0x0000ad00ff0477ac */ /* 0x000f220008000a00 */
[----:B------:R-:W-:Y:S01]  /*1e70*/  MOV R6, R8 ;  /* 0x0000000800067202 */ /* 0x000fe20000000f00 */
[----:B-1----:R-:W-:Y:S01]  /*1e80*/  IMAD R5, R24, UR6, RZ ;  /* 0x0000000618057c24 */ /* 0x002fe2000f8e02ff */
[----:B------:R-:W-:-:S03]  /*1e90*/  MOV R7, R11 ;  /* 0x0000000b00077202 */ /* 0x000fc60000000f00 */
[C---:B------:R-:W-:Y:S02]  /*1ea0*/  IMAD R4, R20.reuse, UR7, R5 ;  /* 0x0000000714047c24 */ /* 0x040fe4000f8e0205 */
[----:B------:R-:W-:-:S05]  /*1eb0*/  IMAD.WIDE.U32 R6, R20, UR6, R6 ;  /* 0x0000000614067c25 */ /* 0x000fca000f8e0006 */
[----:B------:R-:W-:Y:S02]  /*1ec0*/  IADD3 R4, PT, PT, R7, R4, RZ ;  /* 0x0000000407047210 */ /* 0x000fe40007ffe0ff */
[----:B----4-:R-:W-:-:S04]  /*1ed0*/  LEA R12, P0, R6, UR4, 0x1 ;  /* 0x00000004060c7c11 */ /* 0x010fc8000f8008ff */
[----:B------:R-:W-:-:S05]  /*1ee0*/  LEA.HI.X R13, R6, UR5, R4, 0x1, P0 ;  /* 0x00000005060d7c11 */ /* 0x000fca00080f0c04 */
[----:B------:R4:W-:Y:S04]  /*1ef0*/  STG.E.128 desc[UR22][R12.64], RZ ;  /* 0x000000ff0c007986 */ /* 0x0009e8000c101d16 */
.L_x_668:
[----:B------:R-:W-:Y:S05]  /*1f00*/  BSYNC.RECONVERGENT B0 ;  /* 0x0000000000007941 */ /* 0x000fea0003800200 */
.L_x_667:
[----:B------:R-:W-:Y:S04]  /*1f10*/  BSSY.RECONVERGENT B0, `(.L_x_669) ;  /* 0x000000c000007945 */ /* 0x000fe80003800200 */
        /* <DEDUP_REMOVED lines=11> */
.L_x_670:
[----:B------:R-:W-:Y:S05]  /*1fd0*/  BSYNC.RECONVERGENT B0 ;  /* 0x0000000000007941 */ /* 0x000fea0003800200 */
.L_x_669:
[----:B------:R-:W-:Y:S05]  /*1fe0*/  @P1 BRA `(.L_x_671) ;  /* 0x0000005800c41947 */ /* 0x000fea0003800000 */
[----:B------:R-:W5:Y:S01]  /*1ff0*/  LDCU.64 UR4, c[0x0][0x568] ;  /* 0x0000ad00ff0477ac */ /* 0x000f620008000a00 */
[----:B------:R-:W-:Y:S01]  /*2000*/  MOV R9, R11 ;  /* 0x0000000b00097202 */ /* 0x000fe20000000f00 */
[----:B-1----:R-:W-:Y:S02]  /*2010*/  IMAD R4, R23, UR6, RZ ;  /* 0x0000000617047c24 */ /* 0x002fe4000f8e02ff */
[----:B------:R-:W-:-:S04]  /*2020*/  IMAD.WIDE.U32 R8, R19, UR6, R8 ;  /* 0x0000000613087c25 */ /* 0x000fc8000f8e0008 */
[----:B------:R-:W-:-:S05]  /*2030*/  IMAD R5, R19, UR7, R4 ;  /* 0x0000000713057c24 */ /* 0x000fca000f8e0204 */
[----:B------:R-:W-:Y:S02]  /*2040*/  IADD3 R5, PT, PT, R9, R5, RZ ;  /* 0x0000000509057210 */ /* 0x000fe40007ffe0ff */
[----:B-----5:R-:W-:-:S04]  /*2050*/  LEA R4, P0, R8, UR4, 0x1 ;  /* 0x0000000408047c11 */ /* 0x020fc8000f8008ff */
[----:B------:R-:W-:-:S05]  /*2060*/  LEA.HI.X R5, R8, UR5, R5, 0x1, P0 ;  /* 0x0000000508057c11 */ /* 0x000fca00080f0c05 */
[----:B------:R1:W-:Y:S01]  /*2070*/  STG.E.128 desc[UR22][R4.64], RZ ;  /* 0x000000ff04007986 */ /* 0x0003e2000c101d16 */
[----:B------:R-:W-:Y:S05]  /*2080*/  BRA `(.L_x_671) ;  /* 0x00000058009c7947 */ /* 0x000fea0003800000 */
.L_x_656:
[----:B------:R-:W-:Y:S01]  /*2090*/  VIADD R205, R228, -UR24 ;  /* 0x80000018e4cd7c36 */ /* 0x000fe20008000000 */
[----:B------:R-:W1:Y:S01]  /*20a0*/  LDCU.64 UR4, c[0x0][0x3d8] ;  /* 0x00007b00ff0477ac */ /* 0x000e620008000a00 */
[----:B------:R-:W-:Y:S02]  /*20b0*/  IMAD.U32 R5, RZ, RZ, UR10 ;  /* 0x0000000aff057e24 */ /* 0x000fe4000f8e00ff */
[----:B------:R-:W-:Y:S01]  /*20c0*/  IMAD.MOV.U32 R226, RZ, RZ, 0x7f800000 ;  /* 0x7f800000ffe27424 */ /* 0x000fe200078e00ff */
[-C--:B------:R-:W-:Y:S01]  /*20d0*/  ISETP.GE.AND P6, PT, R197, R205.reuse, PT ;  /* 0x000000cdc500720c */ /* 0x080fe20003fc6270 */
[----:B------:R-:W-:Y:S01]  /*20e0*/  IMAD.WIDE.U32 R4, R5, UR24, R32 ;  /* 0x0000001805047c25 */ /* 0x000fe2000f8e0020 */
[-C--:B------:R-:W-:Y:S01]  /*20f0*/  ISETP.GE.AND P5, PT, R200, R205.reuse, PT ;  /* 0x000000cdc800720c */ /* 0x080fe20003fa6270 */
[----:B------:R-:W-:Y:S01]  /*2100*/  UIMAD UR6, UR28, UR10, URZ ;  /* 0x0000000a1c0672a4 */ /* 0x000fe2000f8e02ff */
[-C--:B------:R-:W-:Y:S01]  /*2110*/  ISETP.GE.AND P4, PT, R199, R205.reuse, PT ;  /* 0x000000cdc700720c */ /* 0x080fe20003f86270 */
[----:B------:R-:W-:Y:S01]  /*2120*/  IMAD.MOV.U32 R225, RZ, RZ, 0x7f800000 ;  /* 0x7f800000ffe17424 */ /* 0x000fe200078e00ff */
[----:B------:R-:W-:Y:S01]  /*2130*/  IADD3 R30, P0, PT, R10, R4, RZ ;  /* 0x000000040a1e7210 */ /* 0x000fe20007f1e0ff */
[----:B------:R-:W-:Y:S01]  /*2140*/  UIMAD UR6, UR24, UR11, UR6 ;  /* 0x0000000b180672a4 */ /* 0x000fe2000f8e0206 */
[----:B------:R-:W-:Y:S01]  /*2150*/  ISETP.GE.AND P3, PT, R198, R205, PT ;  /* 0x000000cdc600720c */ /* 0x000fe20003f66270 */
[----:B------:R-:W-:-:S02]  /*2160*/  IMAD.MOV.U32 R224, RZ, RZ, 0x7f800000 ;  /* 0x7f800000ffe07424 */ /* 0x000fc400078e00ff */
[----:B------:R-:W-:Y:S01]  /*2170*/  IMAD.MOV.U32 R223, RZ, RZ, 0x7f800000 ;  /* 0x7f800000ffdf7424 */ /* 0x000fe200078e00ff */
[----:B------:R-:W-:Y:S01]  /*2180*/  @P1 BAR.SYNC.DEFER_BLOCKING 0x0 ;  /* 0x0000000000001b1d */ /* 0x000fe20000010000 */
[----:B------:R-:W-:Y:S01]  /*2190*/  IADD3.X R31, PT, PT, R8, UR6, R5, P0, !PT ;  /* 0x00000006081f7c10 */ /* 0x000fe200087fe405 */
[----:B-1----:R-:W-:Y:S01]  /*21a0*/  IMAD R7, R13, UR4, RZ ;  /* 0x000000040d077c24 */ /* 0x002fe2000f8e02ff */
[----:B------:R-:W-:Y:S01]  /*21b0*/  UIMAD UR6, UR28, UR12, URZ ;  /* 0x0000000c1c0672a4 */ /* 0x000fe2000f8e02ff */
[----:B------:R-:W-:-:S04]  /*21c0*/  IMAD.U32 R5, RZ, RZ, UR12 ;  /* 0x0000000cff057e24 */ /* 0x000fc8000f8e00ff */
[----:B------:R-:W1:Y:S01]  /*21d0*/  @!P6 LDC.64 R10, c[0x0][0x390] ;  /* 0x0000e400ff0aeb82 */ /* 0x000e620000000a00 */
[C---:B------:R-:W-:Y:S01]  /*21e0*/  IMAD R7, R14.reuse, UR5, R7 ;  /* 0x000000050e077c24 */ /* 0x040fe2000f8e0207 */
[----:B------:R-:W-:Y:S01]  /*21f0*/  UIMAD UR6, UR24, UR13, UR6 ;  /* 0x0000000d180672a4 */ /* 0x000fe2000f8e0206 */
[----:B------:R-:W-:Y:S01]  /*2200*/  IMAD.WIDE.U32 R30, R14, UR4, R30 ;  /* 0x000000040e1e7c25 */ /* 0x000fe2000f8e001e */
[----:B------:R-:W2:Y:S03]  /*2210*/  LDCU.64 UR4, c[0x0][0x3d0] ;  /* 0x00007a00ff0477ac */ /* 0x000ea60008000a00 */
[----:B------:R-:W-:Y:S01]  /*2220*/  IMAD.IADD R31, R31, 0x1, R7 ;  /* 0x000000011f1f7824 */ /* 0x000fe200078e0207 */
[----:B------:R-:W3:Y:S01]  /*2230*/  @!P5 LDC.64 R8, c[0x0][0x390] ;  /* 0x0000e400ff08db82 */ /* 0x000ee20000000a00 */
[----:B------:R-:W-:Y:S01]  /*2240*/  IMAD.WIDE.U32 R32, R5, UR24, R32 ;  /* 0x0000001805207c25 */ /* 0x000fe2000f8e0020 */
[----:B------:R-:W-:Y:S01]  /*2250*/  USHF.L.U32 UR31, UR31, 0x3, URZ ;  /* 0x000000031f1f7899 */ /* 0x000fe200080006ff */
[----:B------:R-:W4:Y:S02]  /*2260*/  LDCU UR7, c[0x0][0x45c] ;  /* 0x00008b80ff0777ac */ /* 0x000f240008000800 */
[----:B------:R-:W-:-:S03]  /*2270*/  @!P6 IMAD.WIDE.U32 R38, R197, UR10, R30 ;  /* 0x0000000ac526ec25 */ /* 0x000fc6000f8e001e */
[----:B------:R-:W2:Y:S01]  /*2280*/  @!P4 LDC.64 R6, c[0x0][0x390] ;  /* 0x0000e400ff06cb82 */ /* 0x000ea20000000a00 */
[----:B------:R-:W-:Y:S02]  /*2290*/  @!P5 IMAD R27, R24, UR10, RZ ;  /* 0x0000000a181bdc24 */ /* 0x000fe4000f8e02ff */
[----:B------:R-:W-:Y:S02]  /*22a0*/  @!P5 IMAD.MOV.U32 R36, RZ, RZ, R30 ;  /* 0x000000ffff24d224 */ /* 0x000fe400078e001e */
[----:B------:R-:W-:Y:S02]  /*22b0*/  @!P5 IMAD.MOV.U32 R37, RZ, RZ, R31 ;  /* 0x000000ffff25d224 */ /* 0x000fe400078e001f */
[----:B------:R-:W-:Y:S01]  /*22c0*/  @!P6 IMAD R28, R197, UR11, R39 ;  /* 0x0000000bc51cec24 */ /* 0x000fe2000f8e0227 */
[----:B------:R-:W4:Y:S01]  /*22d0*/  @!P3 LDC.64 R4, c[0x0][0x390] ;  /* 0x0000e400ff04bb82 */ /* 0x000f220000000a00 */
[----:B-1----:R-:W-:Y:S01]  /*22e0*/  @!P6 LEA R34, P0, R38, R10, 0x1 ;  /* 0x0000000a2622e211 */ /* 0x002fe200078008ff */
[----:B------:R-:W-:-:S02]  /*22f0*/  @!P5 IMAD R27, R20, UR11, R27 ;  /* 0x0000000b141bdc24 */ /* 0x000fc4000f8e021b */
[----:B------:R-:W-:Y:S01]  /*2300*/  @!P5 IMAD.WIDE.U32 R36, R20, UR10, R36 ;  /* 0x0000000a1424dc25 */ /* 0x000fe2000f8e0024 */
[----:B------:R-:W-:Y:S02]  /*2310*/  @!P6 LEA.HI.X R35, R38, R11, R28, 0x1, P0 ;  /* 0x0000000b2623e211 */ /* 0x000fe400000f0c1c */
[----:B------:R-:W-:Y:S01]  /*2320*/  IADD3 R28, P0, PT, R16, R32, RZ ;  /* 0x00000020101c7210 */ /* 0x000fe20007f1e0ff */
[----:B------:R-:W-:Y:S01]  /*2330*/  @!P5 IMAD.IADD R10, R37, 0x1, R27 ;  /* 0x00000001250ad824 */ /* 0x000fe200078e021b */
[C---:B---3--:R-:W-:Y:S01]  /*2340*/  @!P5 LEA R32, P2, R36.reuse, R8, 0x1 ;  /* 0x000000082420d211 */ /* 0x048fe200078408ff */
[----:B------:R-:W-:Y:S01]  /*2350*/  @!P4 IMAD R26, R21, UR10, RZ ;  /* 0x0000000a151acc24 */ /* 0x000fe2000f8e02ff */
[----:B------:R-:W-:Y:S01]  /*2360*/  IADD3.X R29, PT, PT, R15, UR6, R33, P0, !PT ;  /* 0x000000060f1d7c10 */ /* 0x000fe200087fe421 */
[----:B------:R-:W-:Y:S01]  /*2370*/  @!P4 IMAD.MOV.U32 R38, RZ, RZ, R30 ;  /* 0x000000ffff26c224 */ /* 0x000fe200078e001e */
[----:B------:R-:W-:Y:S01]  /*2380*/  @!P5 LEA.HI.X R33, R36, R9, R10, 0x1, P2 ;  /* 0x000000092421d211 */ /* 0x000fe200010f0c0a */
[----:B------:R-:W-:Y:S01]  /*2390*/  @!P4 IMAD.MOV.U32 R39, RZ, RZ, R31 ;  /* 0x000000ffff27c224 */ /* 0x000fe200078e001f */
[----:B------:R-:W-:Y:S01]  /*23a0*/  @!PT LDS RZ, [RZ] ;  /* 0x00000000fffff984 */ /* 0x000fe20000000800 */
[----:B------:R-:W-:Y:S01]  /*23b0*/  @!PT LDS RZ, [RZ] ;  /* 0x00000000fffff984 */ /* 0x000fe20000000800 */
[----:B------:R-:W-:Y:S01]  /*23c0*/  @!PT LDS RZ, [RZ] ;  /* 0x00000000fffff984 */ /* 0x000fe20000000800 */
[----:B------:R-:W-:Y:S01]  /*23d0*/  @!P6 LDGSTS.E.BYPASS.LTC128B.128 [R202+0xa000], desc[UR22][R34.64] ;  /* 0x0a00000022caefae */ /* 0x000fe2000b981a16 */
[C---:B------:R-:W-:Y:S01]  /*23e0*/  IMAD R16, R18.reuse, -0x40, R221 ;  /* 0xffffffc012107824 */ /* 0x040fe200078e02dd */
[----:B------:R-:W-:Y:S01]  /*23f0*/  LOP3.LUT R18, R18, 0x80000001, RZ, 0xc0, !PT ;  /* 0x8000000112127812 */ /* 0x000fe200078ec0ff */
[C---:B------:R-:W-:Y:S01]  /*2400*/  @!P4 IMAD R26, R17.reuse, UR11, R26 ;  /* 0x0000000b111acc24 */ /* 0x040fe2000f8e021a */
[----:B------:R1:W-:Y:S01]  /*2410*/  @P6 STS.128 [R202+0xa000], RZ ;  /* 0x00a000ffca006388 */ /* 0x0003e20000000c00 */
[----:B------:R-:W-:Y:S01]  /*2420*/  @!P4 IMAD.WIDE.U32 R38, R17, UR10, R38 ;  /* 0x0000000a1126cc25 */ /* 0x000fe2000f8e0026 */
[----:B------:R-:W-:Y:S01]  /*2430*/  ISETP.GE.AND P2, PT, R200, R16, PT ;  /* 0x00000010c800720c */ /* 0x000fe20003f46270 */
[----:B------:R-:W3:Y:S01]  /*2440*/  LDC R203, c[0x0][0x44c] ;  /* 0x00011300ffcb7b82 */ /* 0x000ee20000000800 */
[----:B------:R1:W-:Y:S01]  /*2450*/  @P5 STS.128 [R202+0xb000], RZ ;  /* 0x00b000ffca005388 */ /* 0x0003e20000000c00 */
[----:B------:R-:W-:Y:S01]  /*2460*/  @!P3 IMAD R8, R23, UR10, RZ ;  /* 0x0000000a1708bc24 */ /* 0x000fe2000f8e02ff */
[C---:B--2---:R-:W-:Y:S01]  /*2470*/  @!P4 LEA R36, P0, R38.reuse, R6, 0x1 ;  /* 0x000000062624c211 */ /* 0x044fe200078008ff */
[----:B------:R-:W-:Y:S01]  /*2480*/  @!P3 IMAD.MOV.U32 R10, RZ, RZ, R30 ;  /* 0x000000ffff0ab224 */ /* 0x000fe200078e001e */
[----:B------:R-:W-:Y:S01]  /*2490*/  @!PT LDS RZ, [RZ] ;  /* 0x00000000fffff984 */ /* 0x000fe20000000800 */
[----:B------:R-:W-:Y:S01]  /*24a0*/  @!PT LDS RZ, [RZ] ;  /* 0x00000000fffff984 */ /* 0x000fe20000000800 */
[----:B------:R-:W-:Y:S01]  /*24b0*/  @!PT LDS RZ, [RZ] ;  /* 0x00000000fffff984 */ /* 0x000fe20000000800 */
[----:B------:R2:W-:Y:S01]  /*24c0*/  @!P5 LDGSTS.E.BYPASS.LTC128B.128 [R202+0xb000], desc[UR22][R32.64] ;  /* 0x0b00000020cadfae */ /* 0x0005e2000b981a16 */
[----:B------:R-:W-:Y:S01]  /*24d0*/  @!P3 IMAD.MOV.U32 R11, RZ, RZ, R31 ;  /* 0x000000ffff0bb224 */ /* 0x000fe200078e001f */
[----:B------:R-:W1:Y:S01]  /*24e0*/  S2R R204, SR_TID.X ;  /* 0x0000000000cc7919 */ /* 0x000e620000002100 */
[----:B------:R-:W-:Y:S01]  /*24f0*/  @!P4 IMAD.IADD R26, R39, 0x1, R26 ;  /* 0x00000001271ac824 */ /* 0x000fe200078e021a */
[----:B------:R-:W-:Y:S01]  /*2500*/  LOP3.LUT R220, R195, 0x1, RZ, 0xc0, !PT ;  /* 0x00000001c3dc7812 */ /* 0x000fe200078ec0ff */
[C---:B------:R-:W-:Y:S01]  /*2510*/  @!P3 IMAD R8, R19.reuse, UR11, R8 ;  /* 0x0000000b1308bc24 */ /* 0x040fe2000f8e0208 */
[----:B------:R1:W-:Y:S01]  /*2520*/  @P4 STS.128 [R202+0xc000], RZ ;  /* 0x00c000ffca004388 */ /* 0x0003e20000000c00 */
[----:B------:R-:W-:Y:S01]  /*2530*/  @!P3 IMAD.WIDE.U32 R10, R19, UR10, R10 ;  /* 0x0000000a130abc25 */ /* 0x000fe2000f8e000a */
[----:B------:R-:W-:Y:S01]  /*2540*/  @!P4 LEA.HI.X R37, R38, R7, R26, 0x1, P0 ;  /* 0x000000072625c211 */ /* 0x000fe200000f0c1a */
[----:B------:R-:W3:Y:S02]  /*2550*/  LDCU UR10, c[0x0][0x590] ;  /* 0x0000b200ff0a77ac */ /* 0x000ee40008000800 */
[----:B------:R-:W-:Y:S01]  /*2560*/  IMAD R13, R13, UR4, RZ ;  /* 0x000000040d0d7c24 */ /* 0x000fe2000f8e02ff */
[----:B----4-:R-:W-:Y:S01]  /*2570*/  @!P3 LEA R30, P0, R10, R4, 0x1 ;  /* 0x000000040a1eb211 */ /* 0x010fe200078008ff */
[----:B------:R-:W-:Y:S01]  /*2580*/  @!P3 IMAD.IADD R8, R11, 0x1, R8 ;  /* 0x000000010b08b824 */ /* 0x000fe200078e0208 */
[----:B------:R-:W-:Y:S01]  /*2590*/  @!PT LDS RZ, [RZ] ;  /* 0x00000000fffff984 */ /* 0x000fe20000000800 */
[----:B------:R-:W-:Y:S01]  /*25a0*/  @!PT LDS RZ, [RZ] ;  /* 0x00000000fffff984 */ /* 0x000fe20000000800 */
[----:B------:R-:W-:Y:S01]  /*25b0*/  @!PT LDS RZ, [RZ] ;  /* 0x00000000fffff984 */ /* 0x000fe20000000800 */
[----:B------:R-:W-:Y:S01]  /*25c0*/  @!P4 LDGSTS.E.BYPASS.LTC128B.128 [R202+0xc000], desc[UR22][R36.64] ;  /* 0x0c00000024cacfae */ /* 0x000fe2000b981a16 */
[----:B------:R-:W-:-:S02]  /*25d0*/  IMAD R26, R14, UR5, R13 ;  /* 0x000000050e1a7c24 */ /* 0x000fc4000f8e020d */
[----:B------:R-:W-:Y:S01]  /*25e0*/  IMAD.MOV.U32 R218, RZ, RZ, 0x10 ;  /* 0x00000010ffda7424 */ /* 0x000fe200078e00ff */
[----:B------:R-:W-:Y:S01]  /*25f0*/  @!P3 LEA.HI.X R31, R10, R5, R8, 0x1, P0 ;  /* 0x000000050a1fb211 */ /* 0x000fe200000f0c08 */
[----:B------:R-:W-:Y:S01]  /*2600*/  IMAD.WIDE.U32 R6, R14, UR4, R28 ;  /* 0x000000040e067c25 */ /* 0x000fe2000f8e001c */
[C---:B------:R-:W-:Y:S01]  /*2610*/  @!P2 LEA R28, P0, R25.reuse, R212, 0x1 ;  /* 0x000000d4191ca211 */ /* 0x040fe200078008ff */
[----:B------:R-:W4:Y:S01]  /*2620*/  @!P6 LDC.64 R10, c[0x0][0x388] ;  /* 0x0000e200ff0aeb82 */ /* 0x000f220000000a00 */
[----:B------:R1:W-:Y:S01]  /*2630*/  @P3 STS.128 [R202+0xd000], RZ ;  /* 0x00d000ffca003388 */ /* 0x0003e20000000c00 */
[----:B------:R-:W-:Y:S01]  /*2640*/  IMAD.U32 R15, RZ, RZ, UR30 ;  /* 0x0000001eff0f7e24 */ /* 0x000fe2000f8e00ff */
[----:B------:R-:W-:Y:S01]  /*2650*/  @!P2 LEA.HI.X R29, R25, R213, R22, 0x1, P0 ;  /* 0x000000d5191da211 */ /* 0x000fe200000f0c16 */
[----:B------:R-:W-:Y:S01]  /*2660*/  IMAD.IADD R27, R7, 0x1, R26 ;  /* 0x00000001071b7824 */ /* 0x000fe200078e021a */
[----:B------:R-:W-:Y:S01]  /*2670*/  ISETP.GE.AND P0, PT, R197, R16, PT ;  /* 0x00000010c500720c */ /* 0x000fe20003f06270 */
[----:B------:R-:W-:Y:S01]  /*2680*/  IMAD.U32 R5, RZ, RZ, UR30 ;  /* 0x0000001eff057e24 */ /* 0x000fe2000f8e00ff */
[----:B------:R-:W-:Y:S01]  /*2690*/  @!P2 LEA R14, P1, R15, R214, 0x1 ;  /* 0x000000d60f0ea211 */ /* 0x000fe200078208ff */
[----:B------:R-:W-:Y:S01]  /*26a0*/  IMAD.U32 R4, RZ, RZ, UR29 ;  /* 0x0000001dff047e24 */ /* 0x000fe2000f8e00ff */
[----:B------:R-:W-:Y:S01]  /*26b0*/  @!PT LDS RZ, [RZ] ;  /* 0x00000000fffff984 */ /* 0x000fe20000000800 */
[----:B------:R-:W-:Y:S01]  /*26c0*/  @!PT LDS RZ, [RZ] ;  /* 0x00000000fffff984 */ /* 0x000fe20000000800 */
[----:B------:R-:W-:Y:S01]  /*26d0*/  @!PT LDS RZ, [RZ] ;  /* 0x00000000fffff984 */ /* 0x000fe20000000800 */
[----:B------:R-:W-:Y:S01]  /*26e0*/  @!P3 LDGSTS.E.BYPASS.LTC128B.128 [R202+0xd000], desc[UR22][R30.64] ;  /* 0x0d0000001ecabfae */ /* 0x000fe2000b981a16 */
[----:B------:R-:W-:-:S02]  /*26f0*/  @!P5 IMAD R13, R24, UR12, RZ ;  /* 0x0000000c180ddc24 */ /* 0x000fc4000f8e02ff */
[----:B------:R-:W-:Y:S01]  /*2700*/  IMAD.SHL.U32 R222, R229, 0x40, RZ ;  /* 0x00000040e5de7824 */ /* 0x000fe200078e00ff */
[----:B------:R-:W-:Y:S01]  /*2710*/  @!P2 LEA.HI.X R15, R5, R215, R4, 0x1, P1 ;  /* 0x000000d7050fa211 */ /* 0x000fe200008f0c04 */
[----:B------:R-:W-:Y:S01]  /*2720*/  @!P5 IMAD.MOV.U32 R8, RZ, RZ, R6 ;  /* 0x000000ffff08d224 */ /* 0x000fe200078e0006 */
[----:B------:R-:W-:Y:S01]  /*2730*/  ISETP.NE.AND P1, PT, R18, 0x1, PT ;  /* 0x000000011200780c */ /* 0x000fe20003f25270 */
[--C-:B------:R-:W-:Y:S01]  /*2740*/  @!P5 IMAD.MOV.U32 R9, RZ, RZ, R27.reuse ;  /* 0x000000ffff09d224 */ /* 0x100fe200078e001b */
[----:B------:R-:W0:Y:S01]  /*2750*/  LDGDEPBAR ;  /* 0x00000000000079af */ /* 0x000e220000000000 */
[----:B------:R-:W-:Y:S01]  /*2760*/  @!P4 IMAD.MOV.U32 R7, RZ, RZ, R27 ;  /* 0x000000ffff07c224 */ /* 0x000fe200078e001b */
[----:B------:R-:W-:Y:S01]  /*2770*/  SEL R173, RZ, 0x2000, P1 ;  /* 0x00002000ffad7807 */ /* 0x000fe20000800000 */
[----:B------:R-:W-:Y:S01]  /*2780*/  @!P4 IMAD R18, R21, UR12, RZ ;  /* 0x0000000c1512cc24 */ /* 0x000fe2000f8e02ff */
[----:B------:R-:W-:Y:S01]  /*2790*/  @!P0 LDGSTS.E.BYPASS.LTC128B.128 [R202+0x4000], desc[UR22][R214.64] ;  /* 0x04000000d6ca8fae */ /* 0x000fe2000b981a16 */
[C---:B------:R-:W-:Y:S01]  /*27a0*/  @!P5 IMAD R13, R20.reuse, UR13, R13 ;  /* 0x0000000d140ddc24 */ /* 0x040fe2000f8e020d */
[----:B------:R-:W-:Y:S01]  /*27b0*/  SHF.R.U32.HI R206, RZ, 0x1, R12 ;  /* 0x00000001ffce7819 */ /* 0x000fe2000001160c */
[----:B------:R-:W-:Y:S01]  /*27c0*/  @!P3 IMAD R4, R23, UR12, RZ ;  /* 0x0000000c1704bc24 */ /* 0x000fe2000f8e02ff */
[----:B------:R1:W-:Y:S01]  /*27d0*/  @P0 STS.128 [R202+0x4000], RZ ;  /* 0x004000ffca000388 */ /* 0x0003e20000000c00 */
[----:B------:R-:W-:Y:S01]  /*27e0*/  @!P5 IMAD.WIDE.U32 R20, R20, UR12, R8 ;  /* 0x0000000c1414dc25 */ /* 0x000fe2000f8e0008 */
[----:B------:R-:W-:Y:S01]  /*27f0*/  IADD3 R207, PT, PT, R207, 0x80, -R228 ;  /* 0x00000080cfcf7810 */ /* 0x000fe20007ffe8e4 */
[----:B------:R-:W3:Y:S01]  /*2800*/  @!P5 LDC.64 R8, c[0x0][0x388] ;  /* 0x0000e200ff08db82 */ /* 0x000ee20000000a00 */
[----:B------:R1:W-:Y:S01]  /*2810*/  @P2 STS.128 [R202+0x5000], RZ ;  /* 0x005000ffca002388 */ /* 0x0003e20000000c00 */
[--C-:B------:R-:W-:Y:S01]  /*2820*/  @!P6 IMAD.MOV.U32 R26, RZ, RZ, R6.reuse ;  /* 0x000000ffff1ae224 */ /* 0x100fe200078e0006 */
[----:B------:R-:W-:Y:S01]  /*2830*/  CS2R R94, SRZ ;  /* 0x00000000005e7805 */ /* 0x000fe2000001ff00 */
[--C-:B------:R-:W-:Y:S01]  /*2840*/  @!P3 IMAD.MOV.U32 R24, RZ, RZ, R6.reuse ;  /* 0x000000ffff18b224 */ /* 0x100fe200078e0006 */
[----:B------:R-:W-:Y:S01]  /*2850*/  @!PT LDS RZ, [RZ] ;  /* 0x00000000fffff984 */ /* 0x000fe20000000800 */
[----:B------:R-:W-:Y:S01]  /*2860*/  @!PT LDS RZ, [RZ] ;  /* 0x00000000fffff984 */ /* 0x000fe20000000800 */
[----:B------:R-:W-:Y:S01]  /*2870*/  @!PT LDS RZ, [RZ] ;  /* 0x00000000fffff984 */ /* 0x000fe20000000800 */
[----:B------:R1:W-:Y:S01]  /*2880*/  @!P2 LDGSTS.E.BYPASS.LTC128B.128 [R202+0x5000], desc[UR22][R14.64] ;  /* 0x050000000ecaafae */ /* 0x0003e2000b981a16 */
[C---:B------:R-:W-:Y:S01]  /*2890*/  @!P4 IMAD.WIDE.U32 R22, R17.reuse, UR12, R6 ;  /* 0x0000000c1116cc25 */ /* 0x040fe2000f8e0006 */
[----:B------:R-:W-:Y:S01]  /*28a0*/  CS2R R92, SRZ ;  /* 0x00000000005c7805 */ /* 0x000fe2000001ff00 */
[----:B------:R-:W1:Y:S01]  /*28b0*/  @!P4 LDC.64 R6, c[0x0][0x388] ;  /* 0x0000e200ff06cb82 */ /* 0x000e620000000a00 */
[----:B------:R-:W-:Y:S01]  /*28c0*/  CS2R R98, SRZ ;  /* 0x0000000000627805 */ /* 0x000fe2000001ff00 */
[----:B------:R-:W-:Y:S01]  /*28d0*/  @!P4 IMAD R18, R17, UR13, R18 ;  /* 0x0000000d1112cc24 */ /* 0x000fe2000f8e0212 */
[----:B------:R-:W-:Y:S01]  /*28e0*/  CS2R R96, SRZ ;  /* 0x0000000000607805 */ /* 0x000fe2000001ff00 */
[----:B------:R-:W-:Y:S01]  /*28f0*/  @!P3 IMAD R17, R19, UR13, R4 ;  /* 0x0000000d1311bc24 */ /* 0x000fe2000f8e0204 */
[----:B------:R-:W-:Y:S01]  /*2900*/  CS2R R90, SRZ ;  /* 0x00000000005a7805 */ /* 0x000fe2000001ff00 */
[----:B------:R-:W-:Y:S01]  /*2910*/  IMAD.IADD R227, R202, 0x1, R173 ;  /* 0x00000001cae37824 */ /* 0x000fe200078e02ad */
[----:B------:R-:W-:Y:S01]  /*2920*/  CS2R R88, SRZ ;  /* 0x0000000000587805 */ /* 0x000fe2000001ff00 */
[----:B------:R-:W1:Y:S01]  /*2930*/  @!P3 LDC.64 R4, c[0x0][0x388] ;  /* 0x0000e200ff04bb82 */ /* 0x000e620000000a00 */
[C---:B--2---:R-:W-:Y:S01]  /*2940*/  @!P6 IMAD.WIDE.U32 R32, R197.reuse, UR12, R26 ;  /* 0x0000000cc520ec25 */ /* 0x044fe2000f8e001a */
[----:B------:R-:W-:Y:S01]  /*2950*/  CS2R R86, SRZ ;  /* 0x0000000000567805 */ /* 0x000fe2000001ff00 */
[----:B------:R-:W-:Y:S01]  /*2960*/  @!P0 LDGSTS.E.BYPASS.LTC128B.128 [R227], desc[UR22][R212.64] ;  /* 0x00000000d4e38fae */ /* 0x000fe2000b981a16 */
[----:B------:R-:W-:Y:S01]  /*2970*/  CS2R R84, SRZ ;  /* 0x0000000000547805 */ /* 0x000fe2000001ff00 */
[----:B------:R-:W-:Y:S01]  /*2980*/  @!P3 IMAD.MOV.U32 R25, RZ, RZ, R27 ;  /* 0x000000ffff19b224 */ /* 0x000fe200078e001b */
[----:B----4-:R-:W-:Y:S01]  /*2990*/  @!P6 LEA R10, P1, R32, R10, 0x1 ;  /* 0x0000000a200ae211 */ /* 0x010fe200078208ff */
[----:B------:R-:W-:Y:S01]  /*29a0*/  @!P6 IMAD R26, R197, UR13, R33 ;  /* 0x0000000dc51aec24 */ /* 0x000fe2000f8e0221 */
[----:B------:R2:W-:Y:S01]  /*29b0*/  @P0 STS.128 [R227], RZ ;  /* 0x000000ffe3000388 */ /* 0x0005e20000000c00 */
[----:B------:R-:W-:Y:S01]  /*29c0*/  @!P5 IMAD.IADD R13, R21, 0x1, R13 ;  /* 0x00000001150dd824 */ /* 0x000fe200078e020d */
[----:B---3--:R-:W-:Y:S01]  /*29d0*/  @!P5 LEA R8, P0, R20, R8, 0x1 ;  /* 0x000000081408d211 */ /* 0x008fe200078008ff */
[----:B------:R-:W-:Y:S01]  /*29e0*/  @!P3 IMAD.WIDE.U32 R24, R19, UR12, R24 ;  /* 0x0000000c1318bc25 */ /* 0x000fe2000f8e0018 */
[----:B------:R-:W-:Y:S01]  /*29f0*/  @!P6 LEA.HI.X R11, R32, R11, R26, 0x1, P1 ;  /* 0x0000000b200be211 */ /* 0x000fe200008f0c1a */
[----:B------:R2:W-:Y:S01]  /*2a00*/  @P2 STS.128 [R227+0x1000], RZ ;  /* 0x001000ffe3002388 */ /* 0x0005e20000000c00 */
[----:B------:R-:W-:Y:S01]  /*2a10*/  @!P5 LEA.HI.X R9, R20, R9, R13, 0x1, P0 ;  /* 0x000000091409d211 */ /* 0x000fe200000f0c0d */
[----:B------:R-:W-:Y:S01]  /*2a20*/  @!P4 IMAD.IADD R18, R23, 0x1, R18 ;  /* 0x000000011712c824 */ /* 0x000fe200078e0212 */
[C---:B-1----:R-:W-:Y:S01]  /*2a30*/  @!P4 LEA R6, P1, R22.reuse, R6, 0x1 ;  /* 0x000000061606c211 */ /* 0x042fe200078208ff */
[----:B------:R-:W-:Y:S01]  /*2a40*/  @!P3 IMAD.IADD R17, R25, 0x1, R17 ;  /* 0x000000011911b824 */ /* 0x000fe200078e0211 */
[----:B------:R-:W-:Y:S01]  /*2a50*/  @!PT LDS RZ, [RZ] ;  /* 0x00000000fffff984 */ /* 0x000fe20000000800 */
[----:B------:R-:W-:Y:S01]  /*2a60*/  @!PT LDS RZ, [RZ] ;  /* 0x00000000fffff984 */ /* 0x000fe20000000800 */
[----:B------:R-:W-:Y:S01]  /*2a70*/  @!PT LDS RZ, [RZ] ;  /* 0x00000000fffff984 */ /* 0x000fe20000000800 */
[----:B------:R-:W-:Y:S01]  /*2a80*/  @!P2 LDGSTS.E.BYPASS.LTC128B.128 [R227+0x1000], desc[UR22][R28.64] ;  /* 0x010000001ce3afae */ /* 0x000fe2000b981a16 */
[C---:B------:R-:W-:Y:S01]  /*2a90*/  VIADD R13, R193.reuse, 0x8 ;  /* 0x00000008c10d7836 */ /* 0x040fe20000000000 */
[----:B------:R-:W-:Y:S01]  /*2aa0*/  @!P4 LEA.HI.X R7, R22, R7, R18, 0x1, P1 ;  /* 0x000000071607c211 */ /* 0x000fe200008f0c12 */
[----:B------:R-:W-:Y:S01]  /*2ab0*/  VIADD R15, R193, 0x28 ;  /* 0x00000028c10f7836 */ /* 0x000fe20000000000 */
[----:B------:R1:W-:Y:S01]  /*2ac0*/  @!P6 LDGSTS.E.BYPASS.LTC128B.128 [R202+0x6000], desc[UR22][R10.64] ;  /* 0x060000000acaefae */ /* 0x0003e2000b981a16 */
[----:B------:R-:W-:Y:S01]  /*2ad0*/  IMAD R220, R229, 0x4, R220 ;  /* 0x00000004e5dc7824 */ /* 0x000fe200078e02dc */
[----:B------:R-:W-:-:S02]  /*2ae0*/  @!P3 LEA R4, P0, R24, R4, 0x1 ;  /* 0x000000041804b211 */ /* 0x000fc400078008ff */
[----:B------:R-:W-:Y:S01]  /*2af0*/  CS2R R78, SRZ ;  /* 0x00000000004e7805 */ /* 0x000fe2000001ff00 */
[----:B------:R2:W-:Y:S01]  /*2b00*/  @P6 STS.128 [R202+0x6000], RZ ;  /* 0x006000ffca006388 */ /* 0x0005e20000000c00 */
[----:B------:R-:W-:Y:S02]  /*2b10*/  ISETP.GE.AND P2, PT, R13, R16, PT ;  /* 0x000000100d00720c */ /* 0x000fe40003f46270 */
[----:B------:R-:W-:Y:S02]  /*2b20*/  CS2R R76, SRZ ;  /* 0x00000000004c7805 */ /* 0x000fe4000001ff00 */
[----:B------:R-:W-:Y:S01]  /*2b30*/  @!P3 LEA.HI.X R5, R24, R5, R17, 0x1, P0 ;  /* 0x000000051805b211 */ /* 0x000fe200000f0c11 */
[----:B------:R2:W-:Y:S01]  /*2b40*/  @P5 STS.128 [R202+0x7000], RZ ;  /* 0x007000ffca005388 */ /* 0x0005e20000000c00 */
[----:B------:R-:W-:Y:S02]  /*2b50*/  LOP3.LUT R17, R193, 0x20, RZ, 0xfc, !PT ;  /* 0x00000020c1117812 */ /* 0x000fe400078efcff */
[----:B------:R-:W-:-:S02]  /*2b60*/  CS2R R82, SRZ ;  /* 0x0000000000527805 */ /* 0x000fc4000001ff00 */
[-C--:B------:R-:W-:Y:S01]  /*2b70*/  ISETP.GE.AND P0, PT, R15, R16.reuse, PT ;  /* 0x000000100f00720c */ /* 0x080fe20003f06270 */
[----:B------:R-:W-:Y:S01]  /*2b80*/  @!PT LDS RZ, [RZ] ;  /* 0x00000000fffff984 */ /* 0x000fe20000000800 */
[----:B------:R-:W-:Y:S01]  /*2b90*/  @!PT LDS RZ, [RZ] ;  /* 0x00000000fffff984 */ /* 0x000fe20000000800 */
[----:B------:R-:W-:Y:S01]  /*2ba0*/  @!PT LDS RZ, [RZ] ;  /* 0x00000000fffff984 */ /* 0x000fe20000000800 */
[----:B------:R3:W-:Y:S01]  /*2bb0*/  @!P5 LDGSTS.E.BYPASS.LTC128B.128 [R202+0x7000], desc[UR22][R8.64] ;  /* 0x0700000008cadfae */ /* 0x0007e2000b981a16 */
[----:B------:R-:W-:Y:S01]  /*2bc0*/  ISETP.GE.AND P1, PT, R17, R16, PT ;  /* 0x000000101100720c */ /* 0x000fe20003f26270 */
[----:B------:R-:W-:Y:S01]  /*2bd0*/  IMAD.WIDE.U32 R14, R193, 0x4, R238 ;  /* 0x00000004c10e7825 */ /* 0x000fe200078e00ee */
[----:B------:R-:W-:Y:S01]  /*2be0*/  CS2R R80, SRZ ;  /* 0x0000000000507805 */ /* 0x000fe2000001ff00 */
[----:B------:R2:W-:Y:S01]  /*2bf0*/  @P4 STS.128 [R202+0x8000], RZ ;  /* 0x008000ffca004388 */ /* 0x0005e20000000c00 */
[----:B------:R-:W-:Y:S02]  /*2c00*/  CS2R R74, SRZ ;  /* 0x00000000004a7805 */ /* 0x000fe4000001ff00 */
[----:B------:R-:W-:Y:S02]  /*2c10*/  CS2R R72, SRZ ;  /* 0x0000000000487805 */ /* 0x000fe4000001ff00 */
        /* <DEDUP_REMOVED lines=8> */
[----:B------:R2:W-:Y:S01]  /*2ca0*/  @P3 STS.128 [R202+0x9000], RZ ;  /* 0x009000ffca003388 */ /* 0x0005e20000000c00 */
[----:B------:R-:W-:Y:S02]  /*2cb0*/  CS2R R66, SRZ ;  /* 0x0000000000427805 */ /* 0x000fe4000001ff00 */
[----:B------:R-:W-:Y:S01]  /*2cc0*/  CS2R R64, SRZ ;  /* 0x0000000000407805 */ /* 0x000fe2000001ff00 */
[----:B-1----:R-:W1:Y:S01]  /*2cd0*/  LDC.64 R10, c[0x0][0x528] ;  /* 0x00014a00ff0a7b82 */ /* 0x002e620000000a00 */
[----:B------:R-:W-:Y:S01]  /*2ce0*/  @!PT LDS RZ, [RZ] ;  /* 0x00000000fffff984 */ /* 0x000fe20000000800 */
[----:B------:R-:W-:Y:S01]  /*2cf0*/  @!PT LDS RZ, [RZ] ;  /* 0x00000000fffff984 */ /* 0x000fe20000000800 */
[----:B------:R-:W-:Y:S01]  /*2d00*/  @!PT LDS RZ, [RZ] ;  /* 0x00000000fffff984 */ /* 0x000fe20000000800 */
[----:B------:R2:W-:Y:S01]  /*2d10*/  @!P3 LDGSTS.E.BYPASS.LTC128B.128 [R202+0x9000], desc[UR22][R4.64] ;  /* 0x0900000004cabfae */ /* 0x0005e2000b981a16 */
[----:B------:R-:W-:Y:S02]  /*2d20*/  ISETP.GE.AND P3, PT, R193, R16, PT ;  /* 0x00000010c100720c */ /* 0x000fe40003f66270 */
[----:B------:R-:W-:-:S02]  /*2d30*/  CS2R R58, SRZ ;  /* 0x00000000003a7805 */ /* 0x000fc4000001ff00 */
[----:B------:R-:W-:Y:S01]  /*2d40*/  CS2R R56, SRZ ;  /* 0x0000000000387805 */ /* 0x000fe2000001ff00 */
[----:B------:R-:W0:Y:S01]  /*2d50*/  LDGDEPBAR ;  /* 0x00000000000079af */ /* 0x000e220000000000 */
[----:B------:R-:W-:Y:S02]  /*2d60*/  CS2R R54, SRZ ;  /* 0x0000000000367805 */ /* 0x000fe4000001ff00 */
[----:B------:R-:W-:Y:S02]  /*2d70*/  CS2R R52, SRZ ;  /* 0x0000000000347805 */ /* 0x000fe4000001ff00 */
[----:B------:R-:W-:Y:S01]  /*2d80*/  CS2R R46, SRZ ;  /* 0x00000000002e7805 */ /* 0x000fe2000001ff00 */
[----:B------:R2:W5:Y:S01]  /*2d90*/  @!P2 LDG.E R225, desc[UR22][R14.64+0x20] ;  /* 0x000020160ee1a981 */ /* 0x000562000c1e1900 */
[----:B------:R-:W-:Y:S02]  /*2da0*/  CS2R R44, SRZ ;  /* 0x00000000002c7805 */ /* 0x000fe4000001ff00 */
[----:B------:R-:W-:-:S02]  /*2db0*/  CS2R R50, SRZ ;  /* 0x0000000000327805 */ /* 0x000fc4000001ff00 */
[----:B------:R-:W-:Y:S01]  /*2dc0*/  CS2R R48, SRZ ;  /* 0x0000000000307805 */ /* 0x000fe2000001ff00 */
[----:B------:R2:W5:Y:S01]  /*2dd0*/  @!P1 LDG.E R224, desc[UR22][R14.64+0x80] ;  /* 0x000080160ee09981 */ /* 0x000562000c1e1900 */
[----:B------:R-:W-:Y:S02]  /*2de0*/  CS2R R42, SRZ ;  /* 0x00000000002a7805 */ /* 0x000fe4000001ff00 */
[----:B------:R-:W-:Y:S02]  /*2df0*/  CS2R R40, SRZ ;  /* 0x0000000000287805 */ /* 0x000fe4000001ff00 */
[----:B------:R-:W-:Y:S01]  /*2e00*/  CS2R R38, SRZ ;  /* 0x0000000000267805 */ /* 0x000fe2000001ff00 */
[----:B------:R2:W5:Y:S01]  /*2e10*/  @!P3 LDG.E R226, desc[UR22][R14.64] ;  /* 0x000000160ee2b981 */ /* 0x000562000c1e1900 */
[----:B------:R-:W-:Y:S02]  /*2e20*/  CS2R R36, SRZ ;  /* 0x0000000000247805 */ /* 0x000fe4000001ff00 */
[----:B------:R-:W-:Y:S01]  /*2e30*/  SHF.R.U32.HI R219, RZ, 0x6, R204 ;  /* 0x00000006ffdb7819 */ /* 0x000fe200000116cc */
[----:B------:R-:W-:Y:S01]  /*2e40*/  UIADD3 UR5, UPT, UPT, UR24, 0x80, URZ ;  /* 0x0000008018057890 */ /* 0x000fe2000fffe0ff */
[----:B------:R2:W5:Y:S01]  /*2e50*/  @!P0 LDG.E R223, desc[UR22][R14.64+0xa0] ;  /* 0x0000a0160edf8981 */ /* 0x000562000c1e1900 */
[----:B------:R-:W2:Y:S01]  /*2e60*/  LDCU UR4, c[0x0][0x3e0] ;  /* 0x00007c00ff0477ac */ /* 0x000ea20008000800 */
[----:B------:R-:W2:Y:S01]  /*2e70*/  LDCU.U8 UR6, c[0x0][0x4f8] ;  /* 0x00009f00ff0677ac */ /* 0x000ea20008000000 */
[----:B------:R-:W-:-:S04]  /*2e80*/  DEPBAR.LE SB0, 0x1 ;  /* 0x000080400000791a */ /* 0x000fc80000000000 */
[----:B------:R-:W-:Y:S06]  /*2e90*/  BAR.SYNC.DEFER_BLOCKING 0x0 ;  /* 0x0000000000007b1d */ /* 0x000fec0000010000 */
[----:B-1----:R-:W2:Y:S04]  /*2ea0*/  LDG.E.64 R216, desc[UR22][R10.64+0x8] ;  /* 0x000008160ad87981 */ /* 0x002ea8000c1e1b00 */
        /* <DEDUP_REMOVED lines=9> */
[----:B---3--:R-:W-:-:S04]  /*2f40*/  IMAD R9, R194, UR25, R187 ;  /* 0x00000019c2097c24 */ /* 0x008fc8000f8e02bb */
[----:B------:R-:W-:Y:S02]  /*2f50*/  IMAD.SHL.U32 R9, R9, 0x20, RZ ;  /* 0x0000002009097824 */ /* 0x000fe400078e00ff */
[----:B----4-:R-:W-:Y:S01]  /*2f60*/  IMAD.SHL.U32 R7, R12, 0x2, RZ ;  /* 0x000000020c077824 */ /* 0x010fe200078e00ff */
[----:B------:R-:W-:-:S04]  /*2f70*/  IADD3 R6, PT, PT, R222, R193, R228 ;  /* 0x000000c1de067210 */ /* 0x000fc80007ffe0e4 */
[----:B------:R-:W-:Y:S01]  /*2f80*/  LOP3.LUT R7, R7, 0x6, RZ, 0xc0, !PT ;  /* 0x0000000607077812 */ /* 0x000fe200078ec0ff */
[----:B------:R-:W-:-:S03]  /*2f90*/  IMAD.IADD R174, R190, 0x1, R173 ;  /* 0x00000001beae7824 */ /* 0x000fc600078e02ad */
[----:B------:R-:W-:Y:S01]  /*2fa0*/  LOP3.LUT R206, R7, 0x1e0, R206, 0xf8, !PT ;  /* 0x000001e007ce7812 */ /* 0x000fe200078ef8ce */
[----:B------:R-:W-:Y:S01]  /*2fb0*/  VIADD R220, R220, 0xfffffffc ;  /* 0xfffffffcdcdc7836 */ /* 0x000fe20000000000 */
[----:B------:R-:W-:Y:S01]  /*2fc0*/  IADD3 R221, PT, PT, R6, -0x1f, -R221 ;  /* 0xffffffe106dd7810 */ /* 0x000fe20007ffe8dd */
[----:B------:R-:W-:Y:S01]  /*2fd0*/  IMAD.IADD R173, R188, 0x1, R173 ;  /* 0x00000001bcad7824 */ /* 0x000fe200078e02ad */
[----:B------:R-:W-:Y:S01]  /*2fe0*/  USHF.L.U32 UR10, UR10, 0x6, URZ ;  /* 0x000000060a0a7899 */ /* 0x000fe200080006ff */
[----:B------:R-:W-:Y:S01]  /*2ff0*/  VIADD R206, R206, UR24 ;  /* 0x00000018cece7c36 */ /* 0x000fe20008000000 */
[----:B--2---:R-:W-:Y:S02]  /*3000*/  IADD3 R234, P1, P0, R9, R216, R234 ;  /* 0x000000d809ea7210 */ /* 0x004fe4000783e0ea */
[----:B------:R-:W-:Y:S02]  /*3010*/  SHF.R.S32.HI R216, RZ, 0x1f, R9 ;  /* 0x0000001fffd87819 */ /* 0x000fe40000011409 */
[----:B------:R-:W-:-:S02]  /*3020*/  R2UR UR32, R5 ;  /* 0x00000000052072ca */ /* 0x000fc400000e0000 */
[----:B------:R-:W-:Y:S02]  /*3030*/  IADD3.X R216, PT, PT, R216, R217, RZ, P1, P0 ;  /* 0x000000d9d8d87210 */ /* 0x000fe40000fe04ff */
[----:B------:R-:W-:Y:S02]  /*3040*/  R2UR UR33, R4 ;  /* 0x00000000042172ca */ /* 0x000fe400000e0000 */
[----:B------:R-:W-:-:S04]  /*3050*/  LOP3.LUT P0, RZ, R204, 0x4, RZ, 0xc0, !PT ;  /* 0x00000004ccff7812 */ /* 0x000fc8000780c0ff */
[----:B------:R-:W-:Y:S01]  /*3060*/  SEL R218, R218, 0xfffffff0, !P0 ;  /* 0xfffffff0dada7807 */ /* 0x000fe20004000000 */
[----:B------:R-:W-:-:S04]  /*3070*/  IMAD.WIDE.U32 R234, R234, -0x2daee0ad, RZ ;  /* 0xd2511f53eaea7825 */ /* 0x000fc800078e00ff */
[----:B------:R-:W-:Y:S01]  /*3080*/  IMAD.IADD R217, R201, 0x1, R218 ;  /* 0x00000001c9d97824 */ /* 0x000fe200078e02da */
[----:B------:R-:W-:Y:S02]  /*3090*/  UIADD3 UR25, UPT, UPT, UR32, -0x4498517b, URZ ;  /* 0xbb67ae8520197890 */ /* 0x000fe4000fffe0ff */
[----:B------:R-:W-:Y:S02]  /*30a0*/  UIADD3 UR28, UPT, UPT, UR33, -0x61c88647, URZ ;  /* 0x9e3779b9211c7890 */ /* 0x000fe4000fffe0ff */
[----:B------:R-:W-:Y:S02]  /*30b0*/  UIADD3 UR19, UPT, UPT, UR33, 0x3c6ef372, URZ ;  /* 0x3c6ef37221137890 */ /* 0x000fe4000fffe0ff */
[----:B------:R-:W-:Y:S02]  /*30c0*/  UIADD3 UR18, UPT, UPT, UR32, 0x76cf5d0a, URZ ;  /* 0x76cf5d0a20127890 */ /* 0x000fe4000fffe0ff */
[----:B------:R-:W-:Y:S02]  /*30d0*/  UIADD3 UR17, UPT, UPT, UR33, -0x255992d5, URZ ;  /* 0xdaa66d2b21117890 */ /* 0x000fe4000fffe0ff */
[----:B------:R-:W-:-:S02]  /*30e0*/  UIADD3 UR16, UPT, UPT, UR32, 0x32370b8f, URZ ;  /* 0x32370b8f20107890 */ /* 0x000fc4000fffe0ff */
[----:B------:R-:W-:Y:S02]  /*30f0*/  UIADD3 UR15, UPT, UPT, UR33, 0x78dde6e4, URZ ;  /* 0x78dde6e4210f7890 */ /* 0x000fe4000fffe0ff */
[----:B------:R-:W-:Y:S02]  /*3100*/  UIADD3 UR14, UPT, UPT, UR32, -0x126145ec, URZ ;  /* 0xed9eba14200e7890 */ /* 0x000fe4000fffe0ff */
[----:B------:R-:W-:Y:S02]  /*3110*/  UIADD3 UR13, UPT, UPT, UR33, 0x1715609d, URZ ;  /* 0x1715609d210d7890 */ /* 0x000fe4000fffe0ff */
[----:B------:R-:W-:Y:S02]  /*3120*/  UIADD3 UR12, UPT, UPT, UR32, -0x56f99767, URZ ;  /* 0xa9066899200c7890 */ /* 0x000fe4000fffe0ff */
[----:B------:R-:W-:Y:S02]  /*3130*/  UIADD3 UR11, UPT, UPT, UR33, -0x4ab325aa, URZ ;  /* 0xb54cda56210b7890 */ /* 0x000fe4000fffe0ff */
[----:B-1----:R-:W-:-:S12]  /*3140*/  UIADD3 UR24, UPT, UPT, UR32, 0x646e171e, URZ ;  /* 0x646e171e20187890 */ /* 0x002fd8000fffe0ff */
.L_x_674:
[----:B------:R-:W0:Y:S01]  /*3150*/  LDGDEPBAR ;  /* 0x00000000000079af */ /* 0x000e220000000000 */
[--C-:B------:R-:W-:Y:S02]  /*3160*/  IMAD.IADD R128, R183, 0x1, R174.reuse ;  /* 0x00000001b7807824 */ /* 0x100fe400078e02ae */
[C---:B-----5:R-:W-:Y:S01]  /*3170*/  FMUL.FTZ R241, R226.reuse, 1.4426950216293334961 ;  /* 0x3fb8aa3be2f17820 */ /* 0x060fe20000410000 */
[----:B------:R-:W-:Y:S01]  /*3180*/  IMAD.IADD R192, R181, 0x1, R174 ;  /* 0x00000001b5c07824 */ /* 0x000fe200078e02ae */
[----:B------:R-:W-:Y:S01]  /*3190*/  FSETP.NEU.FTZ.AND P1, PT, R226, -INF , PT ;  /* 0xff800000e200780b */ /* 0x000fe20003f3d000 */
[----:B------:R-:W-:Y:S01]  /*31a0*/  VIADD R222, R222, 0xffffffc0 ;  /* 0xffffffc0dede7836 */ /* 0x000fe20000000000 */
[----:B------:R-:W-:Y:S01]  /*31b0*/  LEA R250, P0, R193, R210, 0x2 ;  /* 0x000000d2c1fa7211 */ /* 0x000fe200078010ff */
[----:B------:R-:W-:Y:S02]  /*31c0*/  IMAD.IADD R185, R183, 0x1, R192 ;  /* 0x00000001b7b97824 */ /* 0x000fe400078e02c0 */
[C---:B------:R-:W-:Y:S01]  /*31d0*/  FMUL.FTZ R232, R223.reuse, 1.4426950216293334961 ;  /* 0x3fb8aa3bdfe87820 */ /* 0x040fe20000410000 */
[----:B------:R-:W-:Y:S01]  /*31e0*/  IMAD.MOV.U32 R211, RZ, RZ, R209 ;  /* 0x000000ffffd37224 */ /* 0x000fe200078e00d1 */
[----:B------:R-:W-:Y:S01]  /*31f0*/  ISETP.GE.AND P4, PT, R222, R207, PT ;  /* 0x000000cfde00720c */ /* 0x000fe20003f86270 */
[----:B------:R-:W-:Y:S01]  /*3200*/  FMUL.FTZ R240, R224, 1.4426950216293334961 ;  /* 0x3fb8aa3be0f07820 */ /* 0x000fe20000410000 */
[----:B------:R-:W-:Y:S01]  /*3210*/  FSETP.NEU.FTZ.AND P5, PT, R223, -INF , PT ;  /* 0xff800000df00780b */ /* 0x000fe20003fbd000 */
[----:B------:R-:W-:Y:S01]  /*3220*/  VIADD R246, R220, 0x2 ;  /* 0x00000002dcf67836 */ /* 0x000fe20000000000 */
[----:B------:R-:W-:Y:S01]  /*3230*/  ISETP.GT.AND P4, PT, R228, UR5, P4 ;  /* 0x00000005e4007c0c */ /* 0x000fe2000a784270 */
[----:B------:R-:W-:Y:S01]  /*3240*/  VIADD R229, R229, 0xffffffff ;  /* 0xffffffffe5e57836 */ /* 0x000fe20000000000 */
[----:B------:R-:W-:Y:S01]  /*3250*/  LEA.HI.X R251, R193, R211, RZ, 0x2, P0 ;  /* 0x000000d3c1fb7211 */ /* 0x000fe200000f14ff */
[C---:B------:R-:W-:Y:S01]  /*3260*/  FMUL.FTZ R211, R225.reuse, 1.4426950216293334961 ;  /* 0x3fb8aa3be1d37820 */ /* 0x040fe20000410000 */
[----:B------:R-:W-:Y:S01]  /*3270*/  FSETP.NEU.FTZ.AND P6, PT, R224, -INF , PT ;  /* 0xff800000e000780b */ /* 0x000fe20003fdd000 */
[----:B------:R-:W-:Y:S01]  /*3280*/  IMAD.WIDE.U32 R246, R246, -0x326172a9, RZ ;  /* 0xcd9e8d57f6f67825 */ /* 0x000fe200078e00ff */
[----:B------:R-:W-:Y:S01]  /*3290*/  FSETP.NEU.FTZ.AND P0, PT, R225, -INF , PT ;  /* 0xff800000e100780b */ /* 0x000fe20003f1d000 */
[----:B------:R-:W-:Y:S04]  /*32a0*/  DEPBAR.LE SB0, 0x0 ;  /* 0x000080000000791a */ /* 0x000fe80000000000 */
[----:B------:R-:W-:Y:S02]  /*32b0*/  BAR.SYNC.DEFER_BLOCKING 0x0 ;  /* 0x0000000000007b1d */ /* 0x000fe40000010000 */
[C---:B------:R-:W-:Y:S01]  /*32c0*/  @!P4 VIADD R242, R206.reuse, 0x1 ;  /* 0x00000001cef2c836 */ /* 0x040fe20000000000 */
[C-C-:B------:R-:W-:Y:S01]  /*32d0*/  @!P4 VIADDMNMX R243, R221.reuse, 0xffffffe8, R228.reuse, PT ;  /* 0xffffffe8ddf3c846 */ /* 0x140fe200038001e4 */
[----:B------:R-:W-:Y:S01]  /*32e0*/  @!P4 VIADD R244, R206, 0x18 ;  /* 0x00000018cef4c836 */ /* 0x000fe20000000000 */
[--C-:B------:R-:W-:Y:S01]  /*32f0*/  @!P4 VIADDMNMX R245, R221, 0x8, R228.reuse, PT ;  /* 0x00000008ddf5c846 */ /* 0x100fe200038001e4 */
        /* <DEDUP_REMOVED lines=26> */
[----:B------:R1:W4:Y:S07]  /*34a0*/  LDSM.16.M88.4 R120, [R185+0x1000] ;  /* 0x00100000b978783b */ /* 0x00032e0000000200 */
[-C--:B--2---:R-:W-:Y:S08]  /*34b0*/  HMMA.16816.F32 R20, R116, R104.reuse, R20 ;  /* 0x000000687414723c */ /* 0x084ff00000001814 */
[C---:B------:R-:W-:Y:S04]  /*34c0*/  HMMA.16816.F32 R24, R124.reuse, R104, R24 ;  /* 0x000000687c18723c */ /* 0x040fe80000001818 */
[----:B------:R-:W-:Y:S02]  /*34d0*/  FSEL R105, R211, RZ, P0 ;  /* 0x000000ffd3697208 */ /* 0x000fe40000000000 */
[----:B------:R-:W-:Y:S02]  /*34e0*/  @!P4 VIMNMX R211, PT, PT, R221, R228, PT ;  /* 0x000000e4ddd3c248 */ /* 0x000fe40003fe0100 */
[----:B-1----:R-:W-:Y:S01]  /*34f0*/  FSEL R185, R240, RZ, P6 ;  /* 0x000000fff0b97208 */ /* 0x002fe20003000000 */
[-C--:B------:R-:W-:Y:S03]  /*3500*/  HMMA.16816.F32 R28, R124, R106.reuse, R28 ;  /* 0x0000006a7c1c723c */ /* 0x080fe6000000181c */
[----:B------:R-:W-:Y:S01]  /*3510*/  FSEL R125, R241, RZ, P1 ;  /* 0x000000fff17d7208 */ /* 0x000fe20000800000 */
[----:B------:R-:W-:Y:S01]  /*3520*/  @!P4 VIADD R240, R206, 0x8 ;  /* 0x00000008cef0c836 */ /* 0x000fe20000000000 */
[----:B------:R-:W-:Y:S02]  /*3530*/  @!P4 VIADDMNMX R241, R221, 0xffffffe0, R228, PT ;  /* 0xffffffe0ddf1c846 */ /* 0x000fe400038001e4 */
[C---:B------:R-:W-:Y:S01]  /*3540*/  @!P4 ISETP.GE.AND P0, PT, R242.reuse, R245, PT ;  /* 0x000000f5f200c20c */ /* 0x040fe20003f06270 */
[----:B------:R-:W-:Y:S04]  /*3550*/  HMMA.16816.F32 R32, R116, R106, R32 ;  /* 0x0000006a7420723c */ /* 0x000fe80000001820 */
[C---:B------:R-:W-:Y:S02]  /*3560*/  @!P4 ISETP.GE.AND P2, PT, R242.reuse, R241, PT ;  /* 0x000000f1f200c20c */ /* 0x040fe40003f46270 */
[-C--:B------:R-:W-:Y:S02]  /*3570*/  @!P4 ISETP.GE.AND P1, PT, R242, R243.reuse, PT ;  /* 0x000000f3f200c20c */ /* 0x080fe40003f26270 */
[----:B------:R-:W-:Y:S01]  /*3580*/  FSEL R106, R232, RZ, P5 ;  /* 0x000000ffe86a7208 */ /* 0x000fe20002800000 */
[-C--:B---3--:R-:W-:Y:S05]  /*3590*/  HMMA.16816.F32 R4, R100, R108.reuse, R4 ;  /* 0x0000006c6404723c */ /* 0x088fea0000001804 */
[C---:B------:R-:W-:Y:S01]  /*35a0*/  @!P4 ISETP.GE.AND P5, PT, R206.reuse, R243, PT ;  /* 0x000000f3ce00c20c */ /* 0x040fe20003fa6270 */
[C---:B------:R-:W-:Y:S01]  /*35b0*/  @!P4 VIADD R232, R206.reuse, 0x9 ;  /* 0x00000009cee8c836 */ /* 0x040fe20000000000 */
[----:B------:R-:W-:Y:S01]  /*35c0*/  @!P4 ISETP.GE.AND P6, PT, R206, R241, PT ;  /* 0x000000f1ce00c20c */ /* 0x000fe20003fc6270 */
[C---:B----4-:R-:W-:Y:S04]  /*35d0*/  HMMA.16816.F32 R8, R112.reuse, R108, R8 ;  /* 0x0000006c7008723c */ /* 0x050fe80000001808 */
[----:B------:R-:W-:Y:S01]  /*35e0*/  @!P4 ISETP.GE.AND P3, PT, R242, R211, PT ;  /* 0x000000d3f200c20c */ /* 0x000fe20003f66270 */
[C---:B------:R-:W-:Y:S03]  /*35f0*/  @!P4 VIADD R242, R206.reuse, 0x19 ;  /* 0x00000019cef2c836 */ /* 0x040fe60000000000 */
[-C--:B------:R-:W-:Y:S08]  /*3600*/  HMMA.16816.F32 R12, R112, R110.reuse, R12 ;  /* 0x0000006e700c723c */ /* 0x080ff0000000180c */
[C---:B------:R-:W-:Y:S08]  /*3610*/  HMMA.16816.F32 R16, R100.reuse, R110, R16 ;  /* 0x0000006e6410723c */ /* 0x040ff00000001810 */
[-C--:B------:R-:W-:Y:S08]  /*3620*/  HMMA.16816.F32 R20, R100, R128.reuse, R20 ;  /* 0x000000806414723c */ /* 0x080ff00000001814 */
[C---:B------:R-:W-:Y:S08]  /*3630*/  HMMA.16816.F32 R24, R112.reuse, R128, R24 ;  /* 0x000000807018723c */ /* 0x040ff00000001818 */
[-C--:B------:R-:W-:Y:S08]  /*3640*/  HMMA.16816.F32 R28, R112, R130.reuse, R28 ;  /* 0x00000082701c723c */ /* 0x080ff0000000181c */
[----:B------:R-:W-:Y:S01]  /*3650*/  HMMA.16816.F32 R32, R100, R130, R32 ;  /* 0x000000826420723c */ /* 0x000fe20000001820 */
[----:B------:R-:W1:Y:S07]  /*3660*/  LDSM.16.M88.4 R100, [R179+-0x3800] ;  /* 0xffc80000b364783b */ /* 0x000e6e0000000200 */
[-C--:B------:R-:W-:Y:S08]  /*3670*/  HMMA.16816.F32 R4, R132, R136.reuse, R4 ;  /* 0x000000888404723c */ /* 0x080ff00000001804 */
[C---:B------:R-:W-:Y:S08]  /*3680*/  HMMA.16816.F32 R8, R120.reuse, R136, R8 ;  /* 0x000000887808723c */ /* 0x040ff00000001808 */
[-C--:B------:R-:W-:Y:S03]  /*3690*/  HMMA.16816.F32 R12, R120, R138.reuse, R12 ;  /* 0x0000008a780c723c */ /* 0x080fe6000000180c */
[----:B------:R-:W-:Y:S02]  /*36a0*/  @!P4 FSEL R5, R5, -INF , !P2 ;  /* 0xff8000000505c808 */ /* 0x000fe40005000000 */
[----:B------:R-:W-:Y:S02]  /*36b0*/  @!P4 ISETP.GE.AND P2, PT, R206, R245, PT ;  /* 0x000000f5ce00c20c */ /* 0x000fe40003f46270 */
[----:B------:R-:W-:Y:S01]  /*36c0*/  @!P4 FSEL R4, R4, -INF , !P6 ;  /* 0xff8000000404c808 */ /* 0x000fe20007000000 */
[C---:B------:R-:W-:Y:S04]  /*36d0*/  HMMA.16816.F32 R16, R132.reuse, R138, R16 ;  /* 0x0000008a8410723c */ /* 0x040fe80000001810 */
[----:B------:R-:W-:Y:S01]  /*36e0*/  @!P4 FSEL R6, R6, -INF , !P5 ;  /* 0xff8000000606c808 */ /* 0x000fe20006800000 */
[----:B------:R-:W-:Y:S01]  /*36f0*/  IMAD.WIDE.U32 R138, R220, -0x326172a9, RZ ;  /* 0xcd9e8d57dc8a7825 */ /* 0x000fe200078e00ff */
[----:B------:R-:W-:Y:S02]  /*3700*/  @!P4 FSEL R10, R10, -INF , !P2 ;  /* 0xff8000000a0ac808 */ /* 0x000fe40005000000 */
[-C--:B------:R-:W-:Y:S01]  /*3710*/  @!P4 ISETP.GE.AND P2, PT, R232, R211.reuse, PT ;  /* 0x000000d3e800c20c */ /* 0x080fe20003f46270 */
[-C--:B-1----:R-:W-:Y:S03]  /*3720*/  HMMA.16816.F32 R20, R132, R100.reuse, R20 ;  /* 0x000000648414723c */ /* 0x082fe60000001814 */
[-C--:B------:R-:W-:Y:S02]  /*3730*/  @!P4 ISETP.GE.AND P5, PT, R240, R211.reuse, PT ;  /* 0x000000d3f000c20c */ /* 0x080fe40003fa6270 */
[----:B------:R-:W-:Y:S02]  /*3740*/  @!P4 FSEL R7, R7, -INF , !P1 ;  /* 0xff8000000707c808 */ /* 0x000fe40004800000 */
[----:B------:R-:W-:Y:S01]  /*3750*/  @!P4 ISETP.GE.AND P6, PT, R206, R211, PT ;  /* 0x000000d3ce00c20c */ /* 0x000fe20003fc6270 */
[C---:B------:R-:W-:Y:S04]  /*3760*/  HMMA.16816.F32 R24, R120.reuse, R100, R24 ;  /* 0x000000647818723c */ /* 0x040fe80000001818 */
[----:B------:R-:W-:Y:S02]  /*3770*/  LOP3.LUT R248, R216, UR33, R139, 0x96, !PT ;  /* 0x00000021d8f87c12 */ /* 0x000fe4000f8e968b */
[----:B------:R-:W-:Y:S02]  /*3780*/  @!P4 FSEL R11, R11, -INF , !P0 ;  /* 0xff8000000b0bc808 */ /* 0x000fe40004000000 */
[----:B------:R-:W-:Y:S01]  /*3790*/  @!P4 ISETP.GE.AND P0, PT, R232, R245, PT ;  /* 0x000000f5e800c20c */ /* 0x000fe20003f06270 */
[-C--:B------:R-:W-:Y:S03]  /*37a0*/  HMMA.16816.F32 R28, R120, R102.reuse, R28 ;  /* 0x00000066781c723c */ /* 0x080fe6000000181c */
[----:B------:R-:W-:Y:S02]  /*37b0*/  @!P4 FSEL R12, R12, -INF , !P5 ;  /* 0xff8000000c0cc808 */ /* 0x000fe40006800000 */
[----:B------:R-:W-:Y:S02]  /*37c0*/  @!P4 FSEL R13, R13, -INF , !P2 ;  /* 0xff8000000d0dc808 */ /* 0x000fe40005000000 */
[-C--:B------:R-:W-:Y:S01]  /*37d0*/  @!P4 ISETP.GE.AND P2, PT, R232, R243.reuse, PT ;  /* 0x000000f3e800c20c */ /* 0x080fe20003f46270 */
[----:B------:R-:W-:Y:S04]  /*37e0*/  HMMA.16816.F32 R32, R132, R102, R32 ;  /* 0x000000668420723c */ /* 0x000fe80000001820 */
[----:B------:R-:W-:Y:S02]  /*37f0*/  @!P4 FSEL R8, R8, -INF , !P6 ;  /* 0xff8000000808c808 */ /* 0x000fe40007000000 */
[----:B------:R-:W-:Y:S02]  /*3800*/  @!P4 FSEL R19, R19, -INF , !P2 ;  /* 0xff8000001313c808 */ /* 0x000fe40005000000 */
[----:B------:R-:W-:Y:S02]  /*3810*/  @!P4 FSEL R9, R9, -INF , !P3 ;  /* 0xff8000000909c808 */ /* 0x000fe40005800000 */
[----:B------:R-:W-:Y:S02]  /*3820*/  @!P4 ISETP.GE.AND P3, PT, R240, R243, PT ;  /* 0x000000f3f000c20c */ /* 0x000fe40003f66270 */
[----:B------:R-:W-:Y:S01]  /*3830*/  @!P4 ISETP.GE.AND P5, PT, R232, R241, PT ;  /* 0x000000f1e800c20c */ /* 0x000fe20003fa6270 */
[----:B------:R-:W-:Y:S01]  /*3840*/  @!P4 VIADD R232, R206, 0x10 ;  /* 0x00000010cee8c836 */ /* 0x000fe20000000000 */
[C---:B------:R-:W-:Y:S02]  /*3850*/  @!P4 ISETP.GE.AND P1, PT, R240.reuse, R245, PT ;  /* 0x000000f5f000c20c */ /* 0x040fe40003f26270 */
[-C--:B------:R-:W-:Y:S01]  /*3860*/  @!P4 ISETP.GE.AND P6, PT, R240, R241.reuse, PT ;  /* 0x000000f1f000c20c */ /* 0x080fe20003fc6270 */
[----:B------:R-:W-:Y:S01]  /*3870*/  @!P4 VIADD R240, R206, 0x11 ;  /* 0x00000011cef0c836 */ /* 0x000fe20000000000 */
[----:B------:R-:W-:Y:S02]  /*3880*/  @!P4 FSEL R14, R14, -INF , !P1 ;  /* 0xff8000000e0ec808 */ /* 0x000fe40004800000 */
[----:B------:R-:W-:Y:S02]  /*3890*/  @!P4 ISETP.GE.AND P1, PT, R232, R241, PT ;  /* 0x000000f1e800c20c */ /* 0x000fe40003f26270 */
[----:B------:R-:W-:Y:S02]  /*38a0*/  @!P4 ISETP.GE.AND P2, PT, R240, R243, PT ;  /* 0x000000f3f000c20c */ /* 0x000fe40003f46270 */
[----:B------:R-:W-:Y:S02]  /*38b0*/  @!P4 FSEL R18, R18, -INF , !P3 ;  /* 0xff8000001212c808 */ /* 0x000fe40005800000 */
[----:B------:R-:W-:Y:S02]  /*38c0*/  @!P4 ISETP.GE.AND P3, PT, R240, R241, PT ;  /* 0x000000f1f000c20c */ /* 0x000fe40003f66270 */
[----:B------:R-:W-:Y:S02]  /*38d0*/  @!P4 FSEL R16, R16, -INF , !P6 ;  /* 0xff8000001010c808 */ /* 0x000fe40007000000 */
[-C--:B------:R-:W-:Y:S02]  /*38e0*/  @!P4 ISETP.GE.AND P6, PT, R232, R211.reuse, PT ;  /* 0x000000d3e800c20c */ /* 0x080fe40003fc6270 */
[----:B------:R-:W-:Y:S01]  /*38f0*/  @!P4 FSEL R20, R20, -INF , !P1 ;  /* 0xff8000001414c808 */ /* 0x000fe20004800000 */
[--C-:B------:R-:W-:Y:S01]  /*3900*/  FFMA.FTZ R135, R16, UR7, -R125.reuse ;  /* 0x0000000710877c23 */ /* 0x100fe2000801087d */
[C---:B------:R-:W-:Y:S02]  /*3910*/  @!P4 ISETP.GE.AND P1, PT, R240.reuse, R211, PT ;  /* 0x000000d3f000c20c */ /* 0x040fe40003f26270 */
[----:B------:R-:W-:Y:S02]  /*3920*/  @!P4 FSEL R21, R21, -INF , !P3 ;  /* 0xff8000001515c808 */ /* 0x000fe40005800000 */
[-C--:B------:R-:W-:Y:S01]  /*3930*/  @!P4 ISETP.GE.AND P3, PT, R240, R245.reuse, PT ;  /* 0x000000f5f000c20c */ /* 0x080fe20003f66270 */
[----:B------:R-:W-:Y:S01]  /*3940*/  IMAD.U32 R240, RZ, RZ, UR21 ;  /* 0x00000015fff07e24 */ /* 0x000fe2000f8e00ff */
[----:B------:R-:W-:Y:S01]  /*3950*/  @!P4 FSEL R17, R17, -INF , !P5 ;  /* 0xff8000001111c808 */ /* 0x000fe20006800000 */
[--C-:B------:R-:W-:Y:S01]  /*3960*/  FFMA.FTZ R21, R21, UR7, -R125.reuse ;  /* 0x0000000715157c23 */ /* 0x100fe2000801087d */
[C---:B------:R-:W-:Y:S02]  /*3970*/  @!P4 ISETP.GE.AND P5, PT, R232.reuse, R245, PT ;  /* 0x000000f5e800c20c */ /* 0x040fe40003fa6270 */
[----:B------:R-:W-:Y:S01]  /*3980*/  @!P4 FSEL R15, R15, -INF , !P0 ;  /* 0xff8000000f0fc808 */ /* 0x000fe20004000000 */
[--C-:B------:R-:W-:Y:S01]  /*3990*/  FFMA.FTZ R134, R17, UR7, -R125.reuse ;  /* 0x0000000711867c23 */ /* 0x100fe2000801087d */
[----:B------:R-:W-:Y:S01]  /*39a0*/  @!P4 ISETP.GE.AND P0, PT, R232, R243, PT ;  /* 0x000000f3e800c20c */ /* 0x000fe20003f06270 */
[----:B------:R-:W-:Y:S01]  /*39b0*/  FFMA.FTZ R232, R5, UR7, -R125 ;  /* 0x0000000705e87c23 */ /* 0x000fe2000801087d */
[----:B------:R-:W-:Y:S02]  /*39c0*/  @!P4 FSEL R24, R24, -INF , !P6 ;  /* 0xff8000001818c808 */ /* 0x000fe40007000000 */
[-C--:B------:R-:W-:Y:S02]  /*39d0*/  @!P4 ISETP.GE.AND P6, PT, R244, R245.reuse, PT ;  /* 0x000000f5f400c20c */ /* 0x080fe40003fc6270 */
[----:B------:R-:W-:Y:S01]  /*39e0*/  @!P4 FSEL R25, R25, -INF , !P1 ;  /* 0xff8000001919c808 */ /* 0x000fe20004800000 */
[----:B------:R-:W-:Y:S01]  /*39f0*/  MUFU.EX2 R232, R232 ;  /* 0x000000e800e87308 */ /* 0x000fe20000000800 */
[----:B------:R-:W-:Y:S02]  /*3a00*/  @!P4 FSEL R26, R26, -INF , !P5 ;  /* 0xff8000001a1ac808 */ /* 0x000fe40006800000 */
[----:B------:R-:W-:Y:S01]  /*3a10*/  @!P4 ISETP.GE.AND P1, PT, R242, R245, PT ;  /* 0x000000f5f200c20c */ /* 0x000fe20003f26270 */
[----:B------:R-:W-:Y:S01]  /*3a20*/  IMAD R245, R240, 0x4, R219 ;  /* 0x00000004f0f57824 */ /* 0x000fe200078e02db */
[----:B------:R-:W-:Y:S01]  /*3a30*/  @!P4 FSEL R22, R22, -INF , !P0 ;  /* 0xff8000001616c808 */ /* 0x000fe20004000000 */
[--C-:B------:R-:W-:Y:S01]  /*3a40*/  FFMA.FTZ R240, R6, UR7, -R105.reuse ;  /* 0x0000000706f07c23 */ /* 0x100fe20008010869 */
[----:B------:R-:W-:Y:S02]  /*3a50*/  @!P4 FSEL R27, R27, -INF , !P3 ;  /* 0xff8000001b1bc808 */ /* 0x000fe40005800000 */
[----:B------:R-:W-:Y:S01]  /*3a60*/  @!P4 ISETP.GE.AND P5, PT, R244, R241, PT ;  /* 0x000000f1f400c20c */ /* 0x000fe20003fa6270 */
[--C-:B------:R-:W-:Y:S01]  /*3a70*/  FFMA.FTZ R22, R22, UR7, -R105.reuse ;  /* 0x0000000716167c23 */ /* 0x100fe20008010869 */
[----:B------:R-:W-:Y:S01]  /*3a80*/  @!P4 FSEL R23, R23, -INF , !P2 ;  /* 0xff8000001717c808 */ /* 0x000fe20005000000 */
[----:B------:R-:W-:Y:S01]  /*3a90*/  MUFU.EX2 R240, R240 ;  /* 0x000000f000f07308 */ /* 0x000fe20000000800 */
[----:B------:R-:W-:Y:S02]  /*3aa0*/  @!P4 ISETP.GE.AND P0, PT, R244, R211, PT ;  /* 0x000000d3f400c20c */ /* 0x000fe40003f06270 */
[C---:B------:R-:W-:Y:S01]  /*3ab0*/  @!P4 ISETP.GE.AND P3, PT, R242.reuse, R241, PT ;  /* 0x000000f1f200c20c */ /* 0x040fe20003f66270 */
[----:B------:R-:W-:Y:S01]  /*3ac0*/  FFMA.FTZ R241, R7, UR7, -R105 ;  /* 0x0000000707f17c23 */ /* 0x000fe20008010869 */
[----:B------:R-:W-:Y:S01]  /*3ad0*/  @!P4 ISETP.GE.AND P2, PT, R242, R211, PT ;  /* 0x000000d3f200c20c */ /* 0x000fe20003f46270 */
[----:B------:R-:W-:Y:S01]  /*3ae0*/  IMAD.WIDE.U32 R6, R248, -0x2daee0ad, RZ ;  /* 0xd2511f53f8067825 */ /* 0x000fe200078e00ff */
[----:B------:R-:W-:Y:S02]  /*3af0*/  @!P4 FSEL R28, R28, -INF , !P0 ;  /* 0xff8000001c1cc808 */ /* 0x000fe40004000000 */
[----:B------:R-:W-:Y:S01]  /*3b00*/  LOP3.LUT R245, R245, UR32, R235, 0x96, !PT ;  /* 0x00000020f5f57c12 */ /* 0x000fe2000f8e96eb */
[----:B------:R-:W-:Y:S01]  /*3b10*/  FFMA.FTZ R211, R4, UR7, -R125 ;  /* 0x0000000704d37c23 */ /* 0x000fe2000801087d */
[----:B------:R-:W-:Y:S01]  /*3b20*/  @!P4 FSEL R31, R31, -INF , !P1 ;  /* 0xff8000001f1fc808 */ /* 0x000fe20004800000 */
[----:B------:R-:W-:Y:S01]  /*3b30*/  FFMA.FTZ R23, R23, UR7, -R105 ;  /* 0x0000000717177c23 */ /* 0x000fe20008010869 */
[----:B------:R-:W-:Y:S01]  /*3b40*/  @!P4 FSEL R29, R29, -INF , !P2 ;  /* 0xff8000001d1dc808 */ /* 0x000fe20005000000 */
[----:B------:R-:W-:Y:S01]  /*3b50*/  IMAD.WIDE.U32 R130, R245, -0x326172a9, RZ ;  /* 0xcd9e8d57f5827825 */ /* 0x000fe200078e00ff */
[----:B------:R-:W-:Y:S01]  /*3b60*/  @!P4 FSEL R33, R33, -INF , !P3 ;  /* 0xff8000002121c808 */ /* 0x000fe20005800000 */
[----:B------:R-:W-:Y:S01]  /*3b70*/  MUFU.EX2 R211, R211 ;  /* 0x000000d300d37308 */ /* 0x000fe20000000800 */
[-C--:B------:R-:W-:Y:S01]  /*3b80*/  @!P4 ISETP.GE.AND P0, PT, R244, R243.reuse, PT ;  /* 0x000000f3f400c20c */ /* 0x080fe20003f06270 */
[----:B------:R-:W-:Y:S01]  /*3b90*/  FFMA.FTZ R245, R9, UR7, -R185 ;  /* 0x0000000709f57c23 */ /* 0x000fe200080108b9 */
[----:B------:R-:W-:Y:S02]  /*3ba0*/  LOP3.LUT R248, R138, UR28, R131, 0x96, !PT ;  /* 0x0000001c8af87c12 */ /* 0x000fe4000f8e9683 */
[----:B------:R-:W-:Y:S01]  /*3bb0*/  @!P4 ISETP.GE.AND P2, PT, R242, R243, PT ;  /* 0x000000f3f200c20c */ /* 0x000fe20003f46270 */
[----:B------:R-:W-:Y:S01]  /*3bc0*/  FFMA.FTZ R242, R8, UR7, -R185 ;  /* 0x0000000708f27c23 */ /* 0x000fe200080108b9 */
[----:B------:R-:W-:Y:S03]  /*3bd0*/  @!P4 FSEL R32, R32, -INF , !P5 ;  /* 0xff8000002020c808 */ /* 0x000fe60006800000 */
[----:B------:R-:W1:Y:S01]  /*3be0*/  MUFU.EX2 R241, R241 ;  /* 0x000000f100f17308 */ /* 0x000e620000000800 */
[----:B------:R-:W-:Y:S02]  /*3bf0*/  LOP3.LUT R244, R216, UR33, R247, 0x96, !PT ;  /* 0x00000021d8f47c12 */ /* 0x000fe4000f8e96f7 */
[----:B------:R-:W-:Y:S01]  /*3c00*/  @!P4 FSEL R34, R34, -INF , !P0 ;  /* 0xff8000002222c808 */ /* 0x000fe20004000000 */
[----:B------:R-:W5:Y:S01]  /*3c10*/  LDG.E R247, desc[UR22][R250.64+0x80] ;  /* 0x00008016faf77981 */ /* 0x000f62000c1e1900 */
[----:B------:R-:W-:Y:S01]  /*3c20*/  LOP3.LUT R243, R234, UR25, R7, 0x96, !PT ;  /* 0x00000019eaf37c12 */ /* 0x000fe2000f8e9607 */
[----:B------:R-:W-:Y:S01]  /*3c30*/  IMAD.WIDE.U32 R118, R244, -0x2daee0ad, RZ ;  /* 0xd2511f53f4767825 */ /* 0x000fe200078e00ff */
[----:B------:R-:W-:Y:S01]  /*3c40*/  @!P4 FSEL R35, R35, -INF , !P2 ;  /* 0xff8000002323c808 */ /* 0x000fe20005000000 */
[----:B------:R-:W2:Y:S01]  /*3c50*/  LDG.E R244, desc[UR22][R250.64] ;  /* 0x00000016faf47981 */ /* 0x000ea2000c1e1900 */
[----:B------:R-:W-:Y:S01]  /*3c60*/  LOP3.LUT R249, R246, UR28, R131, 0x96, !PT ;  /* 0x0000001cf6f97c12 */ /* 0x000fe2000f8e9683 */
[----:B------:R-:W-:Y:S01]  /*3c70*/  IMAD.WIDE.U32 R122, R243, -0x326172a9, RZ ;  /* 0xcd9e8d57f37a7825 */ /* 0x000fe200078e00ff */
[----:B------:R-:W-:Y:S01]  /*3c80*/  LOP3.LUT R129, R234, UR25, R119, 0x96, !PT ;  /* 0x00000019ea817c12 */ /* 0x000fe2000f8e9677 */
[----:B------:R-:W3:Y:S01]  /*3c90*/  LDG.E R243, desc[UR22][R250.64+0x20] ;  /* 0x00002016faf37981 */ /* 0x000ee2000c1e1900 */
[----:B------:R-:W-:Y:S01]  /*3ca0*/  @!P4 FSEL R30, R30, -INF , !P6 ;  /* 0xff8000001e1ec808 */ /* 0x000fe20007000000 */
[----:B------:R-:W-:Y:S01]  /*3cb0*/  FFMA.FTZ R34, R34, UR7, -R105 ;  /* 0x0000000722227c23 */ /* 0x000fe20008010869 */
[----:B------:R-:W-:Y:S01]  /*3cc0*/  LOP3.LUT R252, R130, UR19, R123, 0x96, !PT ;  /* 0x0000001382fc7c12 */ /* 0x000fe2000f8e967b */
[----:B------:R4:W5:Y:S01]  /*3cd0*/  LDG.E R246, desc[UR22][R250.64+0xa0] ;  /* 0x0000a016faf67981 */ /* 0x000962000c1e1900 */
[----:B------:R-:W-:Y:S04]  /*3ce0*/  IMAD.WIDE.U32 R138, R249, -0x2daee0ad, RZ ;  /* 0xd2511f53f98a7825 */ /* 0x000fe800078e00ff */
[--C-:B------:R-:W-:Y:S01]  /*3cf0*/  FFMA.FTZ R249, R11, UR7, -R106.reuse ;  /* 0x000000070bf97c23 */ /* 0x100fe2000801086a */
[----:B------:R-:W-:Y:S01]  /*3d00*/  MUFU.EX2 R245, R245 ;  /* 0x000000f500f57308 */ /* 0x000fe20000000800 */
[--C-:B------:R-:W-:Y:S01]  /*3d10*/  FFMA.FTZ R30, R30, UR7, -R106.reuse ;  /* 0x000000071e1e7c23 */ /* 0x100fe2000801086a */
[----:B------:R-:W-:Y:S04]  /*3d20*/  IMAD.WIDE.U32 R136, R252, -0x2daee0ad, RZ ;  /* 0xd2511f53fc887825 */ /* 0x000fe800078e00ff */
[----:B------:R-:W-:Y:S04]  /*3d30*/  IMAD.WIDE.U32 R126, R129, -0x326172a9, RZ ;  /* 0xcd9e8d57817e7825 */ /* 0x000fe800078e00ff */
[----:B------:R-:W-:Y:S01]  /*3d40*/  MUFU.EX2 R249, R249 ;  /* 0x000000f900f97308 */ /* 0x000fe20000000800 */
[----:B------:R-:W-:Y:S05]  /*3d50*/  LOP3.LUT R130, R130, UR19, R127, 0x96, !PT ;  /* 0x0000001382827c12 */ /* 0x000fea000f8e967f */
[----:B------:R-:W-:Y:S04]  /*3d60*/  IMAD.WIDE.U32 R130, R130, -0x2daee0ad, RZ ;  /* 0xd2511f5382827825 */ /* 0x000fe800078e00ff */
[----:B------:R-:W-:Y:S01]  /*3d70*/  MUFU.EX2 R242, R242 ;  /* 0x000000f200f27308 */ /* 0x000fe20000000800 */
[----:B------:R-:W-:Y:S01]  /*3d80*/  LOP3.LUT R138, R138, UR16, R131, 0x96, !PT ;  /* 0x000000108a8a7c12 */ /* 0x000fe2000f8e9683 */
[----:B----4-:R-:W-:Y:S04]  /*3d90*/  IMAD.WIDE.U32 R250, R248, -0x2daee0ad, RZ ;  /* 0xd2511f53f8fa7825 */ /* 0x010fe800078e00ff */
[--C-:B------:R-:W-:Y:S01]  /*3da0*/  FFMA.FTZ R248, R10, UR7, -R106.reuse ;  /* 0x000000070af87c23 */ /* 0x100fe2000801086a */
[----:B------:R-:W-:Y:S01]  /*3db0*/  FFMA.FTZ R131, R12, UR7, -R185 ;  /* 0x000000070c837c23 */ /* 0x000fe200080108b9 */
[----:B------:R-:W-:Y:S02]  /*3dc0*/  LOP3.LUT R252, R6, UR18, R251, 0x96, !PT ;  /* 0x0000001206fc7c12 */ /* 0x000fe4000f8e96fb */
[----:B------:R-:W-:Y:S01]  /*3dd0*/  LOP3.LUT R251, R118, UR18, R139, 0x96, !PT ;  /* 0x0000001276fb7c12 */ /* 0x000fe2000f8e968b */
[----:B------:R-:W-:Y:S01]  /*3de0*/  IMAD.WIDE.U32 R138, R138, -0x326172a9, RZ ;  /* 0xcd9e8d578a8a7825 */ /* 0x000fe200078e00ff */
[----:B------:R-:W-:Y:S01]  /*3df0*/  LOP3.LUT R250, R250, UR16, R137, 0x96, !PT ;  /* 0x00000010fafa7c12 */ /* 0x000fe2000f8e9689 */
[----:B------:R-:W-:Y:S02]  /*3e00*/  MUFU.EX2 R248, R248 ;  /* 0x000000f800f87308 */ /* 0x000fe40000000800 */
[----:B------:R-:W-:Y:S04]  /*3e10*/  IMAD.WIDE.U32 R10, R252, -0x326172a9, RZ ;  /* 0xcd9e8d57fc0a7825 */ /* 0x000fe800078e00ff */
[----:B------:R-:W-:Y:S01]  /*3e20*/  IMAD.WIDE.U32 R118, R250, -0x326172a9, RZ ;  /* 0xcd9e8d57fa767825 */ /* 0x000fe200078e00ff */
[----:B------:R-:W-:Y:S03]  /*3e30*/  LOP3.LUT R250, R122, UR17, R11, 0x96, !PT ;  /* 0x000000117afa7c12 */ /* 0x000fe6000f8e960b */
[----:B------:R-:W-:Y:S01]  /*3e40*/  IMAD.WIDE.U32 R6, R251, -0x326172a9, RZ ;  /* 0xcd9e8d57fb067825 */ /* 0x000fe200078e00ff */
[----:B------:R-:W-:Y:S04]  /*3e50*/  LOP3.LUT R251, R10, UR15, R119, 0x96, !PT ;  /* 0x0000000f0afb7c12 */ /* 0x000fe8000f8e9677 */
[----:B------:R-:W-:Y:S01]  /*3e60*/  LOP3.LUT R252, R126, UR17, R7, 0x96, !PT ;  /* 0x000000117efc7c12 */ /* 0x000fe2000f8e9607 */
[----:B------:R-:W-:Y:S01]  /*3e70*/  IMAD.WIDE.U32 R126, R250, -0x2daee0ad, RZ ;  /* 0xd2511f53fa7e7825 */ /* 0x000fe200078e00ff */
[----:B------:R-:W-:Y:S01]  /*3e80*/  LOP3.LUT R137, R6, UR15, R139, 0x96, !PT ;  /* 0x0000000f06897c12 */ /* 0x000fe2000f8e968b */
[----:B------:R4:W-:Y:S02]  /*3e90*/  MUFU.EX2 R250, R131 ;  /* 0x0000008300fa7308 */ /* 0x0009e40000000800 */
[----:B------:R-:W-:Y:S01]  /*3ea0*/  IMAD.WIDE.U32 R10, R252, -0x2daee0ad, RZ ;  /* 0xd2511f53fc0a7825 */ /* 0x000fe200078e00ff */
[----:B------:R-:W-:Y:S03]  /*3eb0*/  LOP3.LUT R252, R136, UR14, R127, 0x96, !PT ;  /* 0x0000000e88fc7c12 */ /* 0x000fe6000f8e967f */
[----:B------:R-:W-:Y:S01]  /*3ec0*/  IMAD.WIDE.U32 R122, R251, -0x2daee0ad, RZ ;  /* 0xd2511f53fb7a7825 */ /* 0x000fe200078e00ff */
[----:B------:R-:W-:Y:S03]  /*3ed0*/  LOP3.LUT R130, R130, UR14, R11, 0x96, !PT ;  /* 0x0000000e82827c12 */ /* 0x000fe6000f8e960b */
[----:B------:R-:W-:Y:S01]  /*3ee0*/  FFMA.FTZ R251, R13, UR7, -R185 ;  /* 0x000000070dfb7c23 */ /* 0x000fe200080108b9 */
[----:B------:R-:W-:Y:S01]  /*3ef0*/  IMAD.WIDE.U32 R114, R252, -0x326172a9, RZ ;  /* 0xcd9e8d57fc727825 */ /* 0x000fe200078e00ff */
[----:B------:R-:W-:Y:S03]  /*3f00*/  LOP3.LUT R129, R126, UR12, R123, 0x96, !PT ;  /* 0x0000000c7e817c12 */ /* 0x000fe6000f8e967b */
[--C-:B------:R-:W-:Y:S01]  /*3f10*/  FFMA.FTZ R252, R14, UR7, -R106.reuse ;  /* 0x000000070efc7c23 */ /* 0x100fe2000801086a */
[----:B------:R-:W-:Y:S01]  /*3f20*/  IMAD.WIDE.U32 R6, R130, -0x326172a9, RZ ;  /* 0xcd9e8d5782067825 */ /* 0x000fe200078e00ff */
[----:B------:R-:W-:Y:S01]  /*3f30*/  LOP3.LUT R130, R118, UR13, R115, 0x96, !PT ;  /* 0x0000000d76827c12 */ /* 0x000fe2000f8e9673 */
[----:B------:R-:W-:Y:S02]  /*3f40*/  MUFU.EX2 R251, R251 ;  /* 0x000000fb00fb7308 */ /* 0x000fe40000000800 */
[----:B------:R-:W-:Y:S01]  /*3f50*/  IMAD.WIDE.U32 R126, R129, -0x326172a9, RZ ;  /* 0xcd9e8d57817e7825 */ /* 0x000fe200078e00ff */
[----:B----4-:R-:W-:Y:S03]  /*3f60*/  LOP3.LUT R131, R138, UR13, R7, 0x96, !PT ;  /* 0x0000000d8a837c12 */ /* 0x010fe6000f8e9607 */
[----:B------:R-:W-:Y:S01]  /*3f70*/  FFMA.FTZ R129, R15, UR7, -R106 ;  /* 0x000000070f817c23 */ /* 0x000fe2000801086a */
[----:B------:R-:W-:Y:S01]  /*3f80*/  IMAD.WIDE.U32 R132, R130, -0x2daee0ad, RZ ;  /* 0xd2511f5382847825 */ /* 0x000fe200078e00ff */
[----:B------:R-:W-:Y:S02]  /*3f90*/  LOP3.LUT R138, R114, UR11, R127, 0x96, !PT ;  /* 0x0000000b728a7c12 */ /* 0x000fe4000f8e967f */
[----:B------:R4:W-:Y:S01]  /*3fa0*/  MUFU.EX2 R130, R135 ;  /* 0x0000008700827308 */ /* 0x0009e20000000800 */
[----:B------:R-:W-:Y:S01]  /*3fb0*/  PRMT R118, R126, 0x7771, RZ ;  /* 0x000077717e767816 */ /* 0x000fe200000000ff */
[----:B------:R-:W-:Y:S01]  /*3fc0*/  IMAD.WIDE.U32 R136, R137, -0x2daee0ad, RZ ;  /* 0xd2511f5389887825 */ /* 0x000fe200078e00ff */
[----:B------:R-:W-:Y:S02]  /*3fd0*/  LOP3.LUT R122, R122, UR24, R133, 0x96, !PT ;  /* 0x000000187a7a7c12 */ /* 0x000fe4000f8e9685 */
[----:B------:R-:W-:Y:S01]  /*3fe0*/  ISETP.GT.U32.AND P1, PT, R118, UR6, PT ;  /* 0x0000000676007c0c */ /* 0x000fe2000bf24070 */
[----:B------:R-:W-:Y:S01]  /*3ff0*/  FFMA.FTZ R118, R18, UR7, -R105 ;  /* 0x0000000712767c23 */ /* 0x000fe20008010869 */
[----:B------:R-:W-:Y:S01]  /*4000*/  LOP3.LUT R137, R10, UR12, R137, 0x96, !PT ;  /* 0x0000000c0a897c12 */ /* 0x000fe2000f8e9689 */
[----:B------:R-:W-:Y:S01]  /*4010*/  IMAD.WIDE.U32 R16, R131, -0x2daee0ad, RZ ;  /* 0xd2511f5383107825 */ /* 0x000fe200078e00ff */
[--C-:B------:R-:W-:Y:S01]  /*4020*/  SHF.R.U32.HI R18, RZ, 0x18, R138.reuse ;  /* 0x00000018ff127819 */ /* 0x100fe2000001168a */
[----:B------:R1:W1:Y:S01]  /*4030*/  MUFU.EX2 R131, R134 ;  /* 0x0000008600837308 */ /* 0x0002620000000800 */
[----:B------:R-:W-:Y:S01]  /*4040*/  LOP3.LUT R133, R138, 0xff, RZ, 0xc0, !PT ;  /* 0x000000ff8a857812 */ /* 0x000fe200078ec0ff */
[----:B------:R-:W-:Y:S01]  /*4050*/  IMAD.WIDE.U32 R10, R137, -0x326172a9, RZ ;  /* 0xcd9e8d57890a7825 */ /* 0x000fe200078e00ff */
[----:B------:R-:W-:Y:S02]  /*4060*/  ISETP.LE.U32.AND P3, PT, R18, UR6, PT ;  /* 0x0000000612007c0c */ /* 0x000fe4000bf63070 */
[----:B------:R-:W-:Y:S02]  /*4070*/  ISETP.LE.U32.AND P5, PT, R133, UR6, PT ;  /* 0x0000000685007c0c */ /* 0x000fe4000bfa3070 */
[----:B----4-:R-:W-:Y:S03]  /*4080*/  LOP3.LUT R135, R138, 0xffff, RZ, 0xc0, !PT ;  /* 0x0000ffff8a877812 */ /* 0x010fe600078ec0ff */
[----:B------:R-:W4:Y:S01]  /*4090*/  MUFU.EX2 R252, R252 ;  /* 0x000000fc00fc7308 */ /* 0x000f220000000800 */
[----:B------:R-:W-:Y:S02]  /*40a0*/  LOP3.LUT R137, R6, UR11, R11, 0x96, !PT ;  /* 0x0000000b06897c12 */ /* 0x000fe4000f8e960b */
[----:B------:R-:W-:Y:S02]  /*40b0*/  SHF.R.U32.HI R135, RZ, 0x8, R135 ;  /* 0x00000008ff877819 */ /* 0x000fe40000011687 */
[----:B------:R-:W-:Y:S02]  /*40c0*/  PRMT R138, R138, 0x7632, R138 ;  /* 0x000076328a8a7816 */ /* 0x000fe4000000008a */
[----:B------:R-:W-:Y:S01]  /*40d0*/  LOP3.LUT R18, R135, 0xffff, RZ, 0xc0, !PT ;  /* 0x0000ffff87127812 */ /* 0x000fe200078ec0ff */
[----:B-1----:R-:W-:Y:S01]  /*40e0*/  @!P3 FADD.FTZ R241, -R241, -RZ ;  /* 0x800000fff1f1b221 */ /* 0x002fe20000010100 */
[----:B------:R-:W-:Y:S01]  /*40f0*/  LOP3.LUT R138, R138, 0xff, RZ, 0xc0, !PT ;  /* 0x000000ff8a8a7812 */ /* 0x000fe200078ec0ff */
[----:B------:R-:W-:Y:S01]  /*4100*/  @!P5 FADD.FTZ R211, -R211, -RZ ;  /* 0x800000ffd3d3d221 */ /* 0x000fe20000010100 */
[----:B------:R-:W-:Y:S01]  /*4110*/  ISETP.LE.U32.AND P0, PT, R18, UR6, PT ;  /* 0x0000000612007c0c */ /* 0x000fe2000bf03070 */
[----:B------:R-:W-:Y:S01]  /*4120*/  FFMA.FTZ R134, R19, UR7, -R105 ;  /* 0x0000000713867c23 */ /* 0x000fe20008010869 */
[----:B------:R-:W-:Y:S01]  /*4130*/  LOP3.LUT R18, R137, 0xffff, RZ, 0xc0, !PT ;  /* 0x0000ffff89127812 */ /* 0x000fe200078ec0ff */
[----:B------:R-:W1:Y:S01]  /*4140*/  MUFU.EX2 R129, R129 ;  /* 0x0000008100817308 */ /* 0x000e620000000800 */
[----:B------:R-:W-:Y:S01]  /*4150*/  ISETP.LE.U32.AND P2, PT, R138, UR6, PT ;  /* 0x000000068a007c0c */ /* 0x000fe2000bf43070 */
[----:B------:R-:W-:Y:S01]  /*4160*/  FFMA.FTZ R135, R20, UR7, -R125 ;  /* 0x0000000714877c23 */ /* 0x000fe2000801087d */
[----:B------:R-:W-:Y:S01]  /*4170*/  SHF.R.U32.HI R18, RZ, 0x8, R18 ;  /* 0x00000008ff127819 */ /* 0x000fe20000011612 */
[----:B------:R-:W-:Y:S01]  /*4180*/  @P1 FADD.FTZ R131, -R131, -RZ ;  /* 0x800000ff83831221 */ /* 0x000fe20000010100 */
[----:B------:R-:W-:Y:S01]  /*4190*/  LOP3.LUT R19, R137, 0xff, RZ, 0xc0, !PT ;  /* 0x000000ff89137812 */ /* 0x000fe200078ec0ff */
[----:B------:R-:W-:Y:S01]  /*41a0*/  FFMA.FTZ R105, R35, UR7, -R105 ;  /* 0x0000000723697c23 */ /* 0x000fe20008010869 */
[----:B------:R-:W-:Y:S03]  /*41b0*/  LOP3.LUT R18, R18, 0xffff, RZ, 0xc0, !PT ;  /* 0x0000ffff12127812 */ /* 0x000fe600078ec0ff */
[----:B------:R-:W1:Y:S01]  /*41c0*/  MUFU.EX2 R135, R135 ;  /* 0x0000008700877308 */ /* 0x000e620000000800 */
[----:B------:R-:W-:Y:S01]  /*41d0*/  ISETP.LE.U32.AND P4, PT, R19, UR6, PT ;  /* 0x0000000613007c0c */ /* 0x000fe2000bf83070 */
[----:B------:R-:W-:Y:S01]  /*41e0*/  @!P0 FADD.FTZ R232, -R232, -RZ ;  /* 0x800000ffe8e88221 */ /* 0x000fe20000010100 */
[----:B------:R-:W-:Y:S02]  /*41f0*/  ISETP.LE.U32.AND P5, PT, R18, UR6, PT ;  /* 0x0000000612007c0c */ /* 0x000fe4000bfa3070 */
[----:B------:R-:W-:Y:S01]  /*4200*/  PRMT R18, R137, 0x7632, R18 ;  /* 0x0000763289127816 */ /* 0x000fe20000000012 */
[----:B------:R-:W-:Y:S01]  /*4210*/  @!P2 FADD.FTZ R240, -R240, -RZ ;  /* 0x800000fff0f0a221 */ /* 0x000fe20000010100 */
[----:B------:R-:W-:Y:S03]  /*4220*/  PRMT R7, R10, 0x7770, RZ ;  /* 0x000077700a077816 */ /* 0x000fe600000000ff */
[----:B------:R4:W-:Y:S01]  /*4230*/  MUFU.EX2 R133, R118 ;  /* 0x0000007600857308 */ /* 0x0009e20000000800 */
[----:B------:R-:W-:Y:S02]  /*4240*/  LOP3.LUT R18, R18, 0xff, RZ, 0xc0, !PT ;  /* 0x000000ff12127812 */ /* 0x000fe400078ec0ff */
[----:B------:R-:W-:Y:S02]  /*4250*/  SHF.R.U32.HI R19, RZ, 0x18, R137 ;  /* 0x00000018ff137819 */ /* 0x000fe40000011689 */
[----:B------:R-:W-:Y:S01]  /*4260*/  ISETP.LE.U32.AND P2, PT, R18, UR6, PT ;  /* 0x0000000612007c0c */ /* 0x000fe2000bf43070 */
[----:B------:R-:W-:Y:S01]  /*4270*/  @!P4 FADD.FTZ R242, -R242, -RZ ;  /* 0x800000fff2f2c221 */ /* 0x000fe20000010100 */
[----:B------:R-:W-:Y:S01]  /*4280*/  ISETP.LE.U32.AND P3, PT, R19, UR6, PT ;  /* 0x0000000613007c0c */ /* 0x000fe2000bf63070 */
[----:B------:R-:W-:Y:S01]  /*4290*/  @!P5 FADD.FTZ R245, -R245, -RZ ;  /* 0x800000fff5f5d221 */ /* 0x000fe20000010100 */
[----:B------:R-:W-:Y:S01]  /*42a0*/  ISETP.LE.U32.AND P5, PT, R7, UR6, PT ;  /* 0x0000000607007c0c */ /* 0x000fe2000bfa3070 */
[--C-:B------:R-:W-:Y:S01]  /*42b0*/  FFMA.FTZ R7, R26, UR7, -R106.reuse ;  /* 0x000000071a077c23 */ /* 0x100fe2000801086a */
[C---:B------:R-:W-:Y:S01]  /*42c0*/  PRMT R6, R10.reuse, 0x7771, RZ ;  /* 0x000077710a067816 */ /* 0x040fe200000000ff */
[----:B------:R-:W1:Y:S01]  /*42d0*/  MUFU.EX2 R137, R22 ;  /* 0x0000001600897308 */ /* 0x000e620000000800 */
[C---:B------:R-:W-:Y:S02]  /*42e0*/  PRMT R5, R10.reuse, 0x7772, RZ ;  /* 0x000077720a057816 */ /* 0x040fe400000000ff */
[----:B------:R-:W-:Y:S02]  /*42f0*/  PRMT R123, R10, 0x7773, RZ ;  /* 0x000077730a7b7816 */ /* 0x000fe400000000ff */
[----:B------:R-:W-:Y:S01]  /*4300*/  PRMT R119, R126, 0x7770, RZ ;  /* 0x000077707e777816 */ /* 0x000fe200000000ff */
[----:B------:R-:W-:Y:S01]  /*4310*/  @!P2 FADD.FTZ R248, -R248, -RZ ;  /* 0x800000fff8f8a221 */ /* 0x000fe20000010100 */
[----:B------:R-:W-:Y:S01]  /*4320*/  ISETP.GT.U32.AND P2, PT, R6, UR6, PT ;  /* 0x0000000606007c0c */ /* 0x000fe2000bf44070 */
[----:B------:R-:W-:Y:S01]  /*4330*/  @!P3 FADD.FTZ R249, -R249, -RZ ;  /* 0x800000fff9f9b221 */ /* 0x000fe20000010100 */
[----:B------:R-:W-:Y:S01]  /*4340*/  ISETP.GT.U32.AND P3, PT, R5, UR6, PT ;  /* 0x0000000605007c0c */ /* 0x000fe2000bf64070 */
[----:B------:R-:W-:Y:S01]  /*4350*/  @!P5 FADD.FTZ R250, -R250, -RZ ;  /* 0x800000fffafad221 */ /* 0x000fe20000010100 */
[----:B------:R-:W-:Y:S01]  /*4360*/  ISETP.GT.U32.AND P5, PT, R123, UR6, PT ;  /* 0x000000067b007c0c */ /* 0x000fe2000bfa4070 */
[--C-:B------:R-:W-:Y:S01]  /*4370*/  FFMA.FTZ R6, R27, UR7, -R106.reuse ;  /* 0x000000071b067c23 */ /* 0x100fe2000801086a */
[----:B------:R-:W-:Y:S01]  /*4380*/  ISETP.LE.U32.AND P6, PT, R119, UR6, PT ;  /* 0x0000000677007c0c */ /* 0x000fe2000bfc3070 */
[----:B------:R-:W-:Y:S01]  /*4390*/  MUFU.EX2 R138, R21 ;  /* 0x00000015008a7308 */ /* 0x000fe20000000800 */
[----:B------:R-:W-:Y:S01]  /*43a0*/  PRMT R119, R132, 0x7770, RZ ;  /* 0x0000777084777816 */ /* 0x000fe200000000ff */
[----:B----4-:R-:W-:Y:S01]  /*43b0*/  FFMA.FTZ R118, R25, UR7, -R185 ;  /* 0x0000000719767c23 */ /* 0x010fe200080108b9 */
[----:B------:R-:W-:Y:S01]  /*43c0*/  LOP3.LUT R26, R122, 0xff, RZ, 0xc0, !PT ;  /* 0x000000ff7a1a7812 */ /* 0x000fe200078ec0ff */
[----:B------:R-:W-:Y:S01]  /*43d0*/  FFMA.FTZ R106, R31, UR7, -R106 ;  /* 0x000000071f6a7c23 */ /* 0x000fe2000801086a */
[----:B------:R-:W-:Y:S01]  /*43e0*/  SHF.R.U32.HI R27, RZ, 0x18, R122 ;  /* 0x00000018ff1b7819 */ /* 0x000fe2000001167a */
[----:B------:R-:W-:Y:S01]  /*43f0*/  @P2 FADD.FTZ R251, -R251, -RZ ;  /* 0x800000fffbfb2221 */ /* 0x000fe20000010100 */
[----:B------:R-:W-:Y:S01]  /*4400*/  ISETP.LE.U32.AND P2, PT, R119, UR6, PT ;  /* 0x0000000677007c0c */ /* 0x000fe2000bf43070 */
[----:B------:R-:W-:Y:S02]  /*4410*/  @P3 FADD.FTZ R252, -R252, -RZ ;  /* 0x800000fffcfc3221 */ /* 0x000fe40000010100 */
[----:B------:R4:W4:Y:S01]  /*4420*/  MUFU.EX2 R119, R7 ;  /* 0x0000000700777308 */ /* 0x0009220000000800 */
[----:B------:R-:W-:Y:S01]  /*4430*/  PRMT R123, R122, 0x7632, R123 ;  /* 0x000076327a7b7816 */ /* 0x000fe2000000007b */
[----:B-1----:R-:W-:Y:S01]  /*4440*/  @P5 FADD.FTZ R129, -R129, -RZ ;  /* 0x800000ff81815221 */ /* 0x002fe20000010100 */
[----:B------:R-:W-:Y:S01]  /*4450*/  ISETP.LE.U32.AND P3, PT, R26, UR6, PT ;  /* 0x000000061a007c0c */ /* 0x000fe2000bf63070 */
[----:B------:R-:W-:Y:S01]  /*4460*/  @!P6 FADD.FTZ R130, -R130, -RZ ;  /* 0x800000ff8282e221 */ /* 0x000fe20000010100 */
[----:B------:R-:W-:Y:S02]  /*4470*/  ISETP.LE.U32.AND P5, PT, R27, UR6, PT ;  /* 0x000000061b007c0c */ /* 0x000fe4000bfa3070 */
[----:B------:R-:W-:Y:S03]  /*4480*/  LOP3.LUT R27, R123, 0xff, RZ, 0xc0, !PT ;  /* 0x000000ff7b1b7812 */ /* 0x000fe600078ec0ff */
[----:B------:R-:W-:Y:S01]  /*4490*/  MUFU.EX2 R134, R134 ;  /* 0x0000008600867308 */ /* 0x000fe20000000800 */
[----:B------:R-:W-:Y:S01]  /*44a0*/  LOP3.LUT R17, R136, UR24, R17, 0x96, !PT ;  /* 0x0000001888117c12 */ /* 0x000fe2000f8e9611 */
[----:B------:R-:W-:Y:S01]  /*44b0*/  IMAD.IADD R136, R233, 0x1, R218 ;  /* 0x00000001e9887824 */ /* 0x000fe200078e02da */
[----:B------:R-:W-:Y:S02]  /*44c0*/  PRMT R117, R126, 0x7772, RZ ;  /* 0x000077727e757816 */ /* 0x000fe400000000ff */
[----:B------:R-:W-:Y:S02]  /*44d0*/  LOP3.LUT R26, R122, 0xffff, RZ, 0xc0, !PT ;  /* 0x0000ffff7a1a7812 */ /* 0x000fe400078ec0ff */
[----:B------:R-:W-:Y:S01]  /*44e0*/  ISETP.LE.U32.AND P6, PT, R27, UR6, PT ;  /* 0x000000061b007c0c */ /* 0x000fe2000bfc3070 */
[----:B------:R-:W-:Y:S01]  /*44f0*/  @!P3 FADD.FTZ R135, -R135, -RZ ;  /* 0x800000ff8787b221 */ /* 0x000fe20000010100 */
[----:B------:R-:W-:Y:S01]  /*4500*/  ISETP.GT.U32.AND P0, PT, R117, UR6, PT ;  /* 0x0000000675007c0c */ /* 0x000fe2000bf04070 */
[----:B------:R-:W-:Y:S01]  /*4510*/  FFMA.FTZ R117, R24, UR7, -R185 ;  /* 0x0000000718757c23 */ /* 0x000fe200080108b9 */
[----:B------:R-:W-:Y:S01]  /*4520*/  PRMT R27, R17, 0x7632, R27 ;  /* 0x00007632111b7816 */ /* 0x000fe2000000001b */
[--C-:B----4-:R-:W-:Y:S01]  /*4530*/  FFMA.FTZ R7, R28, UR7, -R185.reuse ;  /* 0x000000071c077c23 */ /* 0x110fe200080108b9 */
[----:B------:R-:W-:Y:S01]  /*4540*/  SHF.R.U32.HI R26, RZ, 0x8, R26 ;  /* 0x00000008ff1a7819 */ /* 0x000fe2000001161a */
[----:B------:R-:W-:Y:S01]  /*4550*/  FFMA.FTZ R185, R29, UR7, -R185 ;  /* 0x000000071db97c23 */ /* 0x000fe200080108b9 */
[----:B------:R-:W-:Y:S01]  /*4560*/  LOP3.LUT R27, R27, 0xff, RZ, 0xc0, !PT ;  /* 0x000000ff1b1b7812 */ /* 0x000fe200078ec0ff */
[----:B------:R-:W1:Y:S01]  /*4570*/  MUFU.EX2 R117, R117 ;  /* 0x0000007500757308 */ /* 0x000e620000000800 */
[----:B------:R-:W-:Y:S02]  /*4580*/  LOP3.LUT R26, R26, 0xffff, RZ, 0xc0, !PT ;  /* 0x0000ffff1a1a7812 */ /* 0x000fe400078ec0ff */
[----:B------:R-:W-:Y:S01]  /*4590*/  ISETP.LE.U32.AND P3, PT, R27, UR6, PT ;  /* 0x000000061b007c0c */ /* 0x000fe2000bf63070 */
[----:B------:R-:W-:Y:S01]  /*45a0*/  @!P6 FADD.FTZ R137, -R137, -RZ ;  /* 0x800000ff8989e221 */ /* 0x000fe20000010100 */
[----:B------:R-:W-:Y:S01]  /*45b0*/  ISETP.LE.U32.AND P1, PT, R26, UR6, PT ;  /* 0x000000061a007c0c */ /* 0x000fe2000bf23070 */
[----:B------:R-:W-:Y:S01]  /*45c0*/  @P0 FADD.FTZ R133, -R133, -RZ ;  /* 0x800000ff85850221 */ /* 0x000fe20000010100 */
[----:B------:R-:W-:Y:S03]  /*45d0*/  LOP3.LUT R29, R17, 0xff, RZ, 0xc0, !PT ;  /* 0x000000ff111d7812 */ /* 0x000fe600078ec0ff */
[----:B------:R-:W-:Y:S01]  /*45e0*/  MUFU.EX2 R118, R118 ;  /* 0x0000007600767308 */ /* 0x000fe20000000800 */
[----:B------:R-:W-:Y:S02]  /*45f0*/  PRMT R139, R126, 0x7773, RZ ;  /* 0x000077737e8b7816 */ /* 0x000fe400000000ff */
[----:B------:R-:W-:Y:S01]  /*4600*/  ISETP.LE.U32.AND P0, PT, R29, UR6, PT ;  /* 0x000000061d007c0c */ /* 0x000fe2000bf03070 */
[--C-:B------:R-:W-:Y:S01]  /*4610*/  FFMA.FTZ R29, R32, UR7, -R125.reuse ;  /* 0x00000007201d7c23 */ /* 0x100fe2000801087d */
[----:B------:R-:W-:Y:S01]  /*4620*/  FFMA.FTZ R125, R33, UR7, -R125 ;  /* 0x00000007217d7c23 */ /* 0x000fe2000801087d */
[----:B------:R-:W-:Y:S02]  /*4630*/  ISETP.GT.U32.AND P4, PT, R139, UR6, PT ;  /* 0x000000068b007c0c */ /* 0x000fe4000bf84070 */
[----:B------:R-:W-:Y:S01]  /*4640*/  PRMT R18, R132, 0x7771, RZ ;  /* 0x0000777184127816 */ /* 0x000fe200000000ff */
[----:B------:R-:W-:Y:S01]  /*4650*/  @!P3 FADD.FTZ R119, -R119, -RZ ;  /* 0x800000ff7777b221 */ /* 0x000fe20000010100 */
[----:B------:R-:W-:Y:S01]  /*4660*/  PRMT R22, R16, 0x7772, RZ ;  /* 0x0000777210167816 */ /* 0x000fe200000000ff */
[----:B------:R-:W-:Y:S01]  /*4670*/  @!P1 FADD.FTZ R138, -R138, -RZ ;  /* 0x800000ff8a8a9221 */ /* 0x000fe20000010100 */
[----:B------:R-:W-:Y:S01]  /*4680*/  LOP3.LUT R26, R17, 0xffff, RZ, 0xc0, !PT ;  /* 0x0000ffff111a7812 */ /* 0x000fe200078ec0ff */
[----:B------:R-:W4:Y:S01]  /*4690*/  MUFU.EX2 R139, R23 ;  /* 0x00000017008b7308 */ /* 0x000f220000000800 */
[----:B------:R-:W-:Y:S02]  /*46a0*/  ISETP.GT.U32.AND P1, PT, R18, UR6, PT ;  /* 0x0000000612007c0c */ /* 0x000fe4000bf24070 */
[----:B------:R-:W-:Y:S01]  /*46b0*/  ISETP.GT.U32.AND P3, PT, R22, UR6, PT ;  /* 0x0000000616007c0c */ /* 0x000fe2000bf64070 */
[----:B-1----:R-:W-:Y:S01]  /*46c0*/  @!P0 FADD.FTZ R117, -R117, -RZ ;  /* 0x800000ff75758221 */ /* 0x002fe20000010100 */
[----:B------:R-:W-:Y:S01]  /*46d0*/  SHF.R.U32.HI R26, RZ, 0x8, R26 ;  /* 0x00000008ff1a7819 */ /* 0x000fe2000001161a */
[----:B------:R-:W-:Y:S01]  /*46e0*/  @P4 FADD.FTZ R134, -R134, -RZ ;  /* 0x800000ff86864221 */ /* 0x000fe20000010100 */
[----:B------:R-:W-:Y:S03]  /*46f0*/  F2FP.RELU.F16.F32.PACK_AB R22, R232, R211 ;  /* 0x000000d3e816723e */ /* 0x000fe600000008ff */
[----:B------:R-:W1:Y:S01]  /*4700*/  MUFU.EX2 R125, R125 ;  /* 0x0000007d007d7308 */ /* 0x000e620000000800 */
[----:B------:R-:W-:Y:S02]  /*4710*/  F2FP.RELU.F16.F32.PACK_AB R18, R241, R240 ;  /* 0x000000f0f112723e */ /* 0x000fe400000008ff */
[----:B------:R-:W-:Y:S01]  /*4720*/  LOP3.LUT R26, R26, 0xffff, RZ, 0xc0, !PT ;  /* 0x0000ffff1a1a7812 */ /* 0x000fe200078ec0ff */
[----:B------:R-:W-:Y:S01]  /*4730*/  STS [R201], R22 ;  /* 0x00000016c9007388 */ /* 0x000fe20000000800 */
[----:B------:R-:W-:Y:S02]  /*4740*/  PRMT R21, R132, 0x7773, RZ ;  /* 0x0000777384157816 */ /* 0x000fe400000000ff */
[----:B------:R-:W-:Y:S01]  /*4750*/  ISETP.LE.U32.AND P4, PT, R26, UR6, PT ;  /* 0x000000061a007c0c */ /* 0x000fe2000bf83070 */
[----:B------:R1:W-:Y:S02]  /*4760*/  STS [R201+0x400], R18 ;  /* 0x00040012c9007388 */ /* 0x0003e40000000800 */
[----:B------:R-:W1:Y:S01]  /*4770*/  MUFU.EX2 R126, R30 ;  /* 0x0000001e007e7308 */ /* 0x000e620000000800 */
[----:B------:R-:W-:Y:S01]  /*4780*/  SHF.R.U32.HI R17, RZ, 0x18, R17 ;  /* 0x00000018ff117819 */ /* 0x000fe20000011611 */
[----:B----4-:R-:W-:Y:S01]  /*4790*/  @!P5 FADD.FTZ R139, -R139, -RZ ;  /* 0x800000ff8b8bd221 */ /* 0x010fe20000010100 */
[C---:B------:R-:W-:Y:S02]  /*47a0*/  PRMT R25, R16.reuse, 0x7770, RZ ;  /* 0x0000777010197816 */ /* 0x040fe400000000ff */
[----:B------:R-:W-:Y:S02]  /*47b0*/  PRMT R23, R16, 0x7771, RZ ;  /* 0x0000777110177816 */ /* 0x000fe400000000ff */
[----:B------:R-:W-:Y:S01]  /*47c0*/  ISETP.GT.U32.AND P5, PT, R21, UR6, PT ;  /* 0x0000000615007c0c */ /* 0x000fe2000bfa4070 */
[----:B-1----:R-:W-:Y:S01]  /*47d0*/  @P1 FADD.FTZ R125, -R125, -RZ ;  /* 0x800000ff7d7d1221 */ /* 0x002fe20000010100 */
[----:B------:R-:W-:Y:S01]  /*47e0*/  ISETP.LE.U32.AND P1, PT, R17, UR6, PT ;  /* 0x0000000611007c0c */ /* 0x000fe2000bf23070 */
[----:B------:R-:W1:Y:S01]  /*47f0*/  MUFU.EX2 R121, R29 ;  /* 0x0000001d00797308 */ /* 0x000e620000000800 */
[----:B------:R-:W-:Y:S01]  /*4800*/  F2FP.RELU.F16.F32.PACK_AB R21, R131, R130 ;  /* 0x000000828315723e */ /* 0x000fe200000008ff */
[----:B------:R-:W-:Y:S01]  /*4810*/  @!P4 FADD.FTZ R118, -R118, -RZ ;  /* 0x800000ff7676c221 */ /* 0x000fe20000010100 */
[----:B------:R-:W-:Y:S02]  /*4820*/  F2FP.RELU.F16.F32.PACK_AB R17, R134, R133 ;  /* 0x000000858611723e */ /* 0x000fe400000008ff */
[----:B------:R-:W-:Y:S01]  /*4830*/  ISETP.LE.U32.AND P0, PT, R25, UR6, PT ;  /* 0x0000000619007c0c */ /* 0x000fe2000bf03070 */
[----:B------:R-:W-:Y:S01]  /*4840*/  STS [R217], R21 ;  /* 0x00000015d9007388 */ /* 0x000fe20000000800 */
[----:B------:R-:W-:Y:S03]  /*4850*/  ISETP.GT.U32.AND P4, PT, R23, UR6, PT ;  /* 0x0000000617007c0c */ /* 0x000fe6000bf84070 */
[----:B------:R-:W-:Y:S01]  /*4860*/  MUFU.EX2 R127, R34 ;  /* 0x00000022007f7308 */ /* 0x000fe20000000800 */
[----:B------:R-:W-:Y:S01]  /*4870*/  F2FP.RELU.F16.F32.PACK_AB R25, R245, R242 ;  /* 0x000000f2f519723e */ /* 0x000fe200000008ff */
[----:B------:R4:W-:Y:S01]  /*4880*/  STS [R217+0x400], R17 ;  /* 0x00040011d9007388 */ /* 0x0009e20000000800 */
[----:B------:R-:W-:Y:S01]  /*4890*/  F2FP.RELU.F16.F32.PACK_AB R23, R249, R248 ;  /* 0x000000f8f917723e */ /* 0x000fe200000008ff */
[----:B------:R-:W-:Y:S01]  /*48a0*/  @P3 FADD.FTZ R126, -R126, -RZ ;  /* 0x800000ff7e7e3221 */ /* 0x000fe20000010100 */
[----:B------:R-:W-:Y:S01]  /*48b0*/  F2FP.RELU.F16.F32.PACK_AB R30, R251, R250 ;  /* 0x000000fafb1e723e */ /* 0x000fe200000008ff */
[----:B------:R-:W-:Y:S01]  /*48c0*/  STS [R201+0x1000], R25 ;  /* 0x00100019c9007388 */ /* 0x000fe20000000800 */
[----:B------:R-:W-:Y:S03]  /*48d0*/  F2FP.RELU.F16.F32.PACK_AB R26, R129, R252 ;  /* 0x000000fc811a723e */ /* 0x000fe600000008ff */
[----:B------:R-:W4:Y:S01]  /*48e0*/  MUFU.EX2 R122, R6 ;  /* 0x00000006007a7308 */ /* 0x000f220000000800 */
[----:B------:R-:W-:Y:S01]  /*48f0*/  F2FP.RELU.F16.F32.PACK_AB R18, R138, R135 ;  /* 0x000000878a12723e */ /* 0x000fe200000008ff */
[----:B------:R-:W-:Y:S01]  /*4900*/  STS [R201+0x1400], R23 ;  /* 0x00140017c9007388 */ /* 0x000fe20000000800 */
[----:B------:R-:W-:Y:S01]  /*4910*/  F2FP.RELU.F16.F32.PACK_AB R22, R139, R137 ;  /* 0x000000898b16723e */ /* 0x000fe200000008ff */
[----:B-1----:R-:W-:Y:S01]  /*4920*/  @!P2 FADD.FTZ R121, -R121, -RZ ;  /* 0x800000ff7979a221 */ /* 0x002fe20000010100 */
[----:B------:R-:W-:Y:S01]  /*4930*/  PRMT R19, R132, 0x7772, RZ ;  /* 0x0000777284137816 */ /* 0x000fe200000000ff */
[----:B------:R-:W-:Y:S01]  /*4940*/  STS [R217+0x1000], R30 ;  /* 0x0010001ed9007388 */ /* 0x000fe20000000800 */
[----:B------:R-:W-:Y:S03]  /*4950*/  PRMT R5, R16, 0x7773, RZ ;  /* 0x0000777310057816 */ /* 0x000fe600000000ff */
[----:B------:R-:W1:Y:S01]  /*4960*/  MUFU.EX2 R132, R105 ;  /* 0x0000006900847308 */ /* 0x000e620000000800 */
[----:B------:R-:W-:Y:S01]  /*4970*/  ISETP.GT.U32.AND P6, PT, R19, UR6, PT ;  /* 0x0000000613007c0c */ /* 0x000fe2000bfc4070 */
[----:B------:R-:W-:Y:S01]  /*4980*/  STS [R217+0x1400], R26 ;  /* 0x0014001ad9007388 */ /* 0x000fe20000000800 */
[----:B------:R-:W-:Y:S02]  /*4990*/  ISETP.GT.U32.AND P2, PT, R5, UR6, PT ;  /* 0x0000000605007c0c */ /* 0x000fe4000bf44070 */
[----:B------:R-:W-:Y:S01]  /*49a0*/  F2FP.RELU.F16.F32.PACK_AB R19, R125, R121 ;  /* 0x000000797d13723e */ /* 0x000fe200000008ff */
[----:B------:R2:W-:Y:S01]  /*49b0*/  STS [R233], R18 ;  /* 0x00000012e9007388 */ /* 0x0005e20000000800 */
[----:B------:R-:W-:Y:S03]  /*49c0*/  FSETP.GE.FTZ.AND P3, PT, R131, RZ, PT ;  /* 0x000000ff8300720b */ /* 0x000fe60003f76000 */
[----:B------:R-:W3:Y:S01]  /*49d0*/  MUFU.EX2 R192, R106 ;  /* 0x0000006a00c07308 */ /* 0x000ee20000000800 */
[----:B----4-:R-:W-:Y:S01]  /*49e0*/  @!P1 FADD.FTZ R122, -R122, -RZ ;  /* 0x800000ff7a7a9221 */ /* 0x010fe20000010100 */
[----:B------:R4:W-:Y:S01]  /*49f0*/  STS [R233+0x400], R22 ;  /* 0x00040016e9007388 */ /* 0x0009e20000000800 */
[----:B------:R-:W-:Y:S01]  /*4a00*/  FSETP.GE.FTZ.AND P1, PT, R211, RZ, PT ;  /* 0x000000ffd300720b */ /* 0x000fe20003f36000 */
[----:B------:R-:W-:Y:S02]  /*4a10*/  @P6 FADD.FTZ R127, -R127, -RZ ;  /* 0x800000ff7f7f6221 */ /* 0x000fe40000010100 */
[----:B------:R-:W-:Y:S04]  /*4a20*/  STS [R136], R19 ;  /* 0x0000001388007388 */ /* 0x000fe80000000800 */
[----:B------:R-:W4:Y:S01]  /*4a30*/  MUFU.EX2 R123, R7 ;  /* 0x00000007007b7308 */ /* 0x000f220000000800 */
[----:B-1----:R-:W-:Y:S05]  /*4a40*/  @P5 FADD.FTZ R132, -R132, -RZ ;  /* 0x800000ff84845221 */ /* 0x002fea0000010100 */
[----:B------:R-:W-:Y:S04]  /*4a50*/  F2FP.RELU.F16.F32.PACK_AB R17, R132, R127 ;  /* 0x0000007f8411723e */ /* 0x000fe800000008ff */
[----:B------:R-:W1:Y:S01]  /*4a60*/  MUFU.EX2 R185, R185 ;  /* 0x000000b900b97308 */ /* 0x000e620000000800 */
[----:B---3--:R-:W-:Y:S01]  /*4a70*/  @P2 FADD.FTZ R192, -R192, -RZ ;  /* 0x800000ffc0c02221 */ /* 0x008fe20000010100 */
[----:B------:R-:W-:Y:S01]  /*4a80*/  FSETP.GE.FTZ.AND P2, PT, R135, RZ, PT ;  /* 0x000000ff8700720b */ /* 0x000fe20003f56000 */
[----:B------:R-:W-:Y:S03]  /*4a90*/  STS [R136+0x400], R17 ;  /* 0x0004001188007388 */ /* 0x000fe60000000800 */
[----:B------:R-:W-:Y:S02]  /*4aa0*/  F2FP.RELU.F16.F32.PACK_AB R29, R192, R126 ;  /* 0x0000007ec01d723e */ /* 0x000fe400000008ff */
[----:B--2---:R-:W-:Y:S01]  /*4ab0*/  F2FP.RELU.F16.F32.PACK_AB R18, R118, R117 ;  /* 0x000000757612723e */ /* 0x004fe200000008ff */
[----:B----4-:R-:W-:Y:S01]  /*4ac0*/  @!P0 FADD.FTZ R123, -R123, -RZ ;  /* 0x800000ff7b7b8221 */ /* 0x010fe20000010100 */
[----:B------:R-:W-:Y:S02]  /*4ad0*/  FSETP.GE.FTZ.AND P0, PT, R232, RZ, PT ;  /* 0x000000ffe800720b */ /* 0x000fe40003f16000 */
[----:B------:R-:W-:Y:S01]  /*4ae0*/  F2FP.RELU.F16.F32.PACK_AB R22, R122, R119 ;  /* 0x000000777a16723e */ /* 0x000fe200000008ff */
[----:B------:R-:W-:Y:S01]  /*4af0*/  STS [R233+0x1000], R18 ;  /* 0x00100012e9007388 */ /* 0x000fe20000000800 */
[----:B-1----:R-:W-:Y:S03]  /*4b00*/  @P4 FADD.FTZ R185, -R185, -RZ ;  /* 0x800000ffb9b94221 */ /* 0x002fe60000010100 */
[----:B------:R-:W-:Y:S01]  /*4b10*/  STS [R233+0x1400], R22 ;  /* 0x00140016e9007388 */ /* 0x000fe20000000800 */
[----:B------:R-:W-:Y:S02]  /*4b20*/  FSETP.GE.FTZ.AND P4, PT, R130, RZ, PT ;  /* 0x000000ff8200720b */ /* 0x000fe40003f96000 */
[----:B------:R-:W-:Y:S01]  /*4b30*/  F2FP.RELU.F16.F32.PACK_AB R25, R185, R123 ;  /* 0x0000007bb919723e */ /* 0x000fe200000008ff */
        /* <DEDUP_REMOVED lines=41> */
[----:B------:R-:W-:Y:S02]  /*4dd0*/  FSEL R106, R105, R244, P1 ;  /* 0x000000f4696a7208 */ /* 0x000fe40000800000 */
[-C--:B------:R-:W-:Y:S03]  /*4de0*/  HMMA.16816.F32 R20, R112, R168.reuse, R20 ;  /* 0x000000a87014723c */ /* 0x080fe60000001814 */
[----:B------:R-:W-:Y:S01]  /*4df0*/  FSETP.GE.FTZ.AND P0, PT, R125, RZ, PT ;  /* 0x000000ff7d00720b */ /* 0x000fe20003f16000 */
[----:B------:R-:W-:Y:S01]  /*4e00*/  FMUL.FTZ R232, R232, R5 ;  /* 0x00000005e8e87220 */ /* 0x000fe20000410000 */
[----:B------:R-:W-:Y:S01]  /*4e10*/  FSETP.GE.FTZ.AND P1, PT, R138, RZ, PT ;  /* 0x000000ff8a00720b */ /* 0x000fe20003f36000 */
[----:B------:R-:W-:Y:S02]  /*4e20*/  FMUL.FTZ R211, R211, R106 ;  /* 0x0000006ad3d37220 */ /* 0x000fe40000410000 */
[C---:B------:R-:W-:Y:S04]  /*4e30*/  HMMA.16816.F32 R24, R108.reuse, R168, R24 ;  /* 0x000000a86c18723c */ /* 0x040fe80000001818 */
[----:B------:R-:W-:Y:S01]  /*4e40*/  F2FP.F16.F32.PACK_AB R232, R232, R211 ;  /* 0x000000d3e8e8723e */ /* 0x000fe200000000ff */
[C---:B------:R-:W-:Y:S01]  /*4e50*/  FADD.FTZ R5, -R244.reuse, R16 ;  /* 0x00000010f4057221 */ /* 0x040fe20000010100 */
[C---:B------:R-:W-:Y:S02]  /*4e60*/  FADD.FTZ R17, -R244.reuse, R17 ;  /* 0x00000011f4117221 */ /* 0x040fe40000010100 */
[-C--:B------:R-:W-:Y:S03]  /*4e70*/  HMMA.16816.F32 R28, R108, R170.reuse, R28 ;  /* 0x000000aa6c1c723c */ /* 0x080fe6000000181c */
[-C--:B------:R-:W-:Y:S01]  /*4e80*/  FSEL R5, R5, R244.reuse, P4 ;  /* 0x000000f405057208 */ /* 0x080fe20002000000 */
[C---:B------:R-:W-:Y:S01]  /*4e90*/  FADD.FTZ R21, -R244.reuse, R21 ;  /* 0x00000015f4157221 */ /* 0x040fe20000010100 */
[-C--:B------:R-:W-:Y:S01]  /*4ea0*/  FSEL R17, R17, R244.reuse, P3 ;  /* 0x000000f411117208 */ /* 0x080fe20001800000 */
[----:B------:R-:W-:Y:S02]  /*4eb0*/  FADD.FTZ R105, -R244, R20 ;  /* 0x00000014f4697221 */ /* 0x000fe40000010100 */
[----:B------:R-:W-:Y:S04]  /*4ec0*/  HMMA.16816.F32 R32, R112, R170, R32 ;  /* 0x000000aa7020723c */ /* 0x000fe80000001820 */
[-C--:B------:R-:W-:Y:S01]  /*4ed0*/  FSEL R21, R21, R244.reuse, P1 ;  /* 0x000000f415157208 */ /* 0x080fe20000800000 */
        /* <DEDUP_REMOVED lines=8> */
[----:B------:R-:W-:Y:S01]  /*4f60*/  FMUL.FTZ R135, R135, R16 ;  /* 0x0000001087877220 */ /* 0x000fe20000410000 */
[----:B------:R-:W-:Y:S02]  /*4f70*/  FADD.FTZ R130, -R243, R7 ;  /* 0x00000007f3827221 */ /* 0x000fe40000010100 */
[----:B------:R-:W-:Y:S02]  /*4f80*/  FSEL R21, R21, R243, P2 ;  /* 0x000000f315157208 */ /* 0x000fe40001000000 */
[----:B------:R-:W-:Y:S01]  /*4f90*/  F2FP.F16.F32.PACK_AB R138, R138, R135 ;  /* 0x000000878a8a723e */ /* 0x000fe200000000ff */
[C---:B------:R-:W-:Y:S05]  /*4fa0*/  FADD.FTZ R17, -R244.reuse, R32 ;  /* 0x00000020f4117221 */ /* 0x040fea0000010100 */
[----:B------:R-:W-:Y:S01]  /*4fb0*/  FSEL R17, R17, R244, P1 ;  /* 0x000000f411117208 */ /* 0x000fe20000800000 */
[----:B------:R-:W-:Y:S01]  /*4fc0*/  @P0 FADD.FTZ R244, -R244, R33 ;  /* 0x00000021f4f40221 */ /* 0x000fe20000010100 */
[----:B------:R-:W-:Y:S02]  /*4fd0*/  ISETP.GT.AND P0, PT, R229, R208, PT ;  /* 0x000000d0e500720c */ /* 0x000fe40003f04270 */
[----:B------:R-:W-:Y:S01]  /*4fe0*/  FSETP.GE.FTZ.AND P1, PT, R241, RZ, PT ;  /* 0x000000fff100720b */ /* 0x000fe20003f36000 */
[----:B------:R-:W-:Y:S01]  /*4ff0*/  FMUL.FTZ R17, R121, R17 ;  /* 0x0000001179117220 */ /* 0x000fe20000410000 */
[----:B------:R-:W-:Y:S02]  /*5000*/  FMUL.FTZ R244, R125, R244 ;  /* 0x000000f47df47220 */ /* 0x000fe40000410000 */
[----:B------:R-:W-:Y:S07]  /*5010*/  FSEL R130, R130, R243, P1 ;  /* 0x000000f382827208 */ /* 0x000fee0000800000 */
[----:B------:R-:W-:Y:S05]  /*5020*/  @!P0 BRA `(.L_x_672) ;  /* 0x0000000000588947 */ /* 0x000fea0003800000 */
        /* <DEDUP_REMOVED lines=22> */
.L_x_672:
[----:B------:R-:W-:Y:S01]  /*5190*/  FADD.FTZ R18, -R243, R18 ;  /* 0x00000012f3127221 */ /* 0x000fe20000010100 */
[----:B------:R-:W-:Y:S01]  /*51a0*/  FSETP.GE.FTZ.AND P1, PT, R133, RZ, PT ;  /* 0x000000ff8500720b */ /* 0x000fe20003f36000 */
[----:B------:R-:W-:Y:S01]  /*51b0*/  FADD.FTZ R6, -R243, R23 ;  /* 0x00000017f3067221 */ /* 0x000fe20000010100 */
[----:B------:R-:W-:Y:S01]  /*51c0*/  FSETP.GE.FTZ.AND P2, PT, R139, RZ, PT ;  /* 0x000000ff8b00720b */ /* 0x000fe20003f56000 */
[C---:B------:R-:W-:Y:S01]  /*51d0*/  FADD.FTZ R4, -R243.reuse, R19 ;  /* 0x00000013f3047221 */ /* 0x040fe20000010100 */
[-C--:B------:R-:W-:Y:S01]  /*51e0*/  FSEL R18, R18, R243.reuse, P1 ;  /* 0x000000f312127208 */ /* 0x080fe20000800000 */
[C---:B------:R-:W-:Y:S01]  /*51f0*/  FADD.FTZ R22, -R243.reuse, R22 ;  /* 0x00000016f3167221 */ /* 0x040fe20000010100 */
[----:B------:R-:W-:Y:S01]  /*5200*/  FSETP.GE.FTZ.AND P1, PT, R132, RZ, PT ;  /* 0x000000ff8400720b */ /* 0x000fe20003f36000 */
[----:B------:R-:W-:Y:S01]  /*5210*/  FADD.FTZ R34, -R243, R34 ;  /* 0x00000022f3227221 */ /* 0x000fe20000010100 */
[----:B------:R-:W-:Y:S01]  /*5220*/  FSETP.GE.FTZ.AND P4, PT, R134, RZ, PT ;  /* 0x000000ff8600720b */ /* 0x000fe20003f96000 */
[----:B-----5:R-:W-:Y:S01]  /*5230*/  FADD.FTZ R12, -R247, R12 ;  /* 0x0000000cf70c7221 */ /* 0x020fe20000010100 */
[-C--:B------:R-:W-:Y:S01]  /*5240*/  FSEL R6, R6, R243.reuse, P2 ;  /* 0x000000f306067208 */ /* 0x080fe20001000000 */
[----:B------:R-:W-:Y:S01]  /*5250*/  FMUL.FTZ R18, R133, R18 ;  /* 0x0000001285127220 */ /* 0x000fe20000410000 */
[----:B------:R-:W-:Y:S01]  /*5260*/  FSETP.GE.FTZ.AND P3, PT, R137, RZ, PT ;  /* 0x000000ff8900720b */ /* 0x000fe20003f76000 */
[----:B------:R-:W-:Y:S01]  /*5270*/  FADD.FTZ R8, -R247, R8 ;  /* 0x00000008f7087221 */ /* 0x000fe20000010100 */
[----:B------:R-:W-:Y:S01]  /*5280*/  FSETP.GE.FTZ.AND P2, PT, R127, RZ, PT ;  /* 0x000000ff7f00720b */ /* 0x000fe20003f56000 */
[----:B------:R-:W-:Y:S01]  /*5290*/  FMUL.FTZ R139, R139, R6 ;  /* 0x000000068b8b7220 */ /* 0x000fe20000410000 */
[-C--:B------:R-:W-:Y:S01]  /*52a0*/  FSEL R5, R4, R243.reuse, P4 ;  /* 0x000000f304057208 */ /* 0x080fe20002000000 */
[C---:B------:R-:W-:Y:S01]  /*52b0*/  FADD.FTZ R4, -R247.reuse, R9 ;  /* 0x00000009f7047221 */ /* 0x040fe20000010100 */
[-C--:B------:R-:W-:Y:S01]  /*52c0*/  FSEL R22, R22, R243.reuse, P3 ;  /* 0x000000f316167208 */ /* 0x080fe20001800000 */
[----:B------:R-:W-:Y:S01]  /*52d0*/  FADD.FTZ R6, -R247, R13 ;  /* 0x0000000df7067221 */ /* 0x000fe20000010100 */
[----:B------:R-:W-:Y:S01]  /*52e0*/  FSEL R34, R34, R243, P2 ;  /* 0x000000f322227208 */ /* 0x000fe20001000000 */
[----:B------:R-:W-:Y:S01]  /*52f0*/  @P1 FADD.FTZ R243, -R243, R35 ;  /* 0x00000023f3f31221 */ /* 0x000fe20000010100 */
[----:B------:R-:W-:Y:S01]  /*5300*/  FMUL.FTZ R5, R134, R5 ;  /* 0x0000000586057220 */ /* 0x000fe20000410000 */
[----:B------:R-:W-:Y:S01]  /*5310*/  FSETP.GE.FTZ.AND P1, PT, R250, RZ, PT ;  /* 0x000000fffa00720b */ /* 0x000fe20003f36000 */
[C---:B------:R-:W-:Y:S01]  /*5320*/  FADD.FTZ R24, -R247.reuse, R24 ;  /* 0x00000018f7187221 */ /* 0x040fe20000010100 */
[----:B------:R-:W-:Y:S01]  /*5330*/  FSETP.GE.FTZ.AND P3, PT, R242, RZ, PT ;  /* 0x000000fff200720b */ /* 0x000fe20003f76000 */
[----:B------:R-:W-:Y:S01]  /*5340*/  FADD.FTZ R28, -R247, R28 ;  /* 0x0000001cf71c7221 */ /* 0x000fe20000010100 */
[----:B------:R-:W-:Y:S01]  /*5350*/  FSETP.GE.FTZ.AND P2, PT, R245, RZ, PT ;  /* 0x000000fff500720b */ /* 0x000fe20003f56000 */
[----:B------:R-:W-:Y:S01]  /*5360*/  FADD.FTZ R11, -R246, R11 ;  /* 0x0000000bf60b7221 */ /* 0x000fe20000010100 */
[----:B------:R-:W-:Y:S01]  /*5370*/  FSEL R7, R12, R247, P1 ;  /* 0x000000f70c077208 */ /* 0x000fe20000800000 */
[----:B------:R-:W-:Y:S01]  /*5380*/  FMUL.FTZ R21, R240, R21 ;  /* 0x00000015f0157220 */ /* 0x000fe20000410000 */
[----:B------:R-:W-:Y:S01]  /*5390*/  F2FP.F16.F32.PACK_AB R18, R5, R18 ;  /* 0x000000120512723e */ /* 0x000fe200000000ff */
[----:B------:R-:W-:Y:S01]  /*53a0*/  FMUL.FTZ R130, R241, R130 ;  /* 0x00000082f1827220 */ /* 0x000fe20000410000 */
[----:B------:R-:W-:Y:S01]  /*53b0*/  FSETP.GE.FTZ.AND P1, PT, R185, RZ, PT ;  /* 0x000000ffb900720b */ /* 0x000fe20003f36000 */
[----:B------:R-:W-:Y:S01]  /*53c0*/  FMUL.FTZ R7, R250, R7 ;  /* 0x00000007fa077220 */ /* 0x000fe20000410000 */
[-C--:B------:R-:W-:Y:S01]  /*53d0*/  FSEL R5, R8, R247.reuse, P3 ;  /* 0x000000f708057208 */ /* 0x080fe20001800000 */
[----:B------:R-:W-:Y:S01]  /*53e0*/  FADD.FTZ R8, -R247, R25 ;  /* 0x00000019f7087221 */ /* 0x000fe20000010100 */
[----:B------:R-:W-:Y:S01]  /*53f0*/  FSEL R4, R4, R247, P2 ;  /* 0x000000f704047208 */ /* 0x000fe20001000000 */
[----:B------:R-:W-:Y:S01]  /*5400*/  FADD.FTZ R15, -R246, R15 ;  /* 0x0000000ff60f7221 */ /* 0x000fe20000010100 */
[----:B------:R-:W-:Y:S01]  /*5410*/  FSETP.GE.FTZ.AND P2, PT, R251, RZ, PT ;  /* 0x000000fffb00720b */ /* 0x000fe20003f56000 */
[----:B------:R-:W-:Y:S01]  /*5420*/  FMUL.FTZ R5, R242, R5 ;  /* 0x00000005f2057220 */ /* 0x000fe20000410000 */
[----:B------:R-:W-:Y:S01]  /*5430*/  FSETP.GE.FTZ.AND P4, PT, R117, RZ, PT ;  /* 0x000000ff7500720b */ /* 0x000fe20003f96000 */
[----:B------:R-:W-:Y:S01]  /*5440*/  FMUL.FTZ R4, R245, R4 ;  /* 0x00000004f5047220 */ /* 0x000fe20000410000 */
[----:B------:R-:W-:Y:S01]  /*5450*/  FSEL R6, R6, R247, P2 ;  /* 0x000000f706067208 */ /* 0x000fe20001000000 */
[----:B------:R-:W-:Y:S01]  /*5460*/  STS [R201+-0x4000], R232 ;  /* 0xffc000e8c9007388 */ /* 0x000fe20000000800 */
[----:B------:R-:W-:Y:S01]  /*5470*/  FSETP.GE.FTZ.AND P3, PT, R118, RZ, PT ;  /* 0x000000ff7600720b */ /* 0x000fe20003f76000 */
[----:B------:R-:W-:Y:S01]  /*5480*/  FADD.FTZ R27, -R246, R27 ;  /* 0x0000001bf61b7221 */ /* 0x000fe20000010100 */
[----:B------:R-:W-:Y:S01]  /*5490*/  FSETP.GE.FTZ.AND P2, PT, R123, RZ, PT ;  /* 0x000000ff7b00720b */ /* 0x000fe20003f56000 */
[----:B------:R-:W-:Y:S01]  /*54a0*/  FMUL.FTZ R6, R251, R6 ;  /* 0x00000006fb067220 */ /* 0x000fe20000410000 */
[----:B------:R-:W-:Y:S01]  /*54b0*/  F2FP.F16.F32.PACK_AB R4, R4, R5 ;  /* 0x000000050404723e */ /* 0x000fe200000000ff */
[----:B------:R-:W-:Y:S01]  /*54c0*/  FADD.FTZ R5, -R246, R10 ;  /* 0x0000000af6057221 */ /* 0x000fe20000010100 */
[-C--:B------:R-:W-:Y:S01]  /*54d0*/  FSEL R24, R24, R247.reuse, P4 ;  /* 0x000000f718187208 */ /* 0x080fe20002000000 */
[----:B------:R-:W-:Y:S01]  /*54e0*/  FMUL.FTZ R22, R137, R22 ;  /* 0x0000001689167220 */ /* 0x000fe20000410000 */
[-C--:B------:R-:W-:Y:S01]  /*54f0*/  FSEL R9, R8, R247.reuse, P3 ;  /* 0x000000f708097208 */ /* 0x080fe20001800000 */
[----:B------:R-:W-:Y:S01]  /*5500*/  FMUL.FTZ R34, R127, R34 ;  /* 0x000000227f227220 */ /* 0x000fe20000410000 */
[----:B------:R-:W-:Y:S01]  /*5510*/  FSEL R28, R28, R247, P2 ;  /* 0x000000f71c1c7208 */ /* 0x000fe20001000000 */
[----:B------:R-:W-:Y:S01]  /*5520*/  @P1 FADD.FTZ R247, -R247, R29 ;  /* 0x0000001df7f71221 */ /* 0x000fe20000010100 */
[----:B------:R-:W-:Y:S01]  /*5530*/  FSETP.GE.FTZ.AND P2, PT, R248, RZ, PT ;  /* 0x000000fff800720b */ /* 0x000fe20003f56000 */
[----:B------:R-:W-:Y:S01]  /*5540*/  FMUL.FTZ R24, R117, R24 ;  /* 0x0000001875187220 */ /* 0x000fe20000410000 */
[----:B------:R-:W-:Y:S01]  /*5550*/  FSETP.GE.FTZ.AND P1, PT, R249, RZ, PT ;  /* 0x000000fff900720b */ /* 0x000fe20003f36000 */
[----:B------:R-:W-:Y:S01]  /*5560*/  FMUL.FTZ R9, R118, R9 ;  /* 0x0000000976097220 */ /* 0x000fe20000410000 */
[----:B------:R-:W-:Y:S01]  /*5570*/  F2FP.F16.F32.PACK_AB R6, R6, R7 ;  /* 0x000000070606723e */ /* 0x000fe200000000ff */
[----:B------:R-:W-:Y:S01]  /*5580*/  FADD.FTZ R7, -R246, R14 ;  /* 0x0000000ef6077221 */ /* 0x000fe20000010100 */
[-C--:B------:R-:W-:Y:S01]  /*5590*/  FSEL R5, R5, R246.reuse, P2 ;  /* 0x000000f605057208 */ /* 0x080fe20001000000 */
[----:B------:R-:W-:Y:S01]  /*55a0*/  FMUL.FTZ R243, R132, R243 ;  /* 0x000000f384f37220 */ /* 0x000fe20000410000 */
[----:B------:R-:W-:Y:S01]  /*55b0*/  FSEL R8, R11, R246, P1 ;  /* 0x000000f60b087208 */ /* 0x000fe20000800000 */
[----:B------:R-:W-:Y:S01]  /*55c0*/  FADD.FTZ R11, -R246, R30 ;  /* 0x0000001ef60b7221 */ /* 0x000fe20000010100 */
[----:B------:R-:W-:Y:S01]  /*55d0*/  FSETP.GE.FTZ.AND P5, PT, R129, RZ, PT ;  /* 0x000000ff8100720b */ /* 0x000fe20003fb6000 */
[----:B------:R-:W-:Y:S01]  /*55e0*/  FMUL.FTZ R5, R248, R5 ;  /* 0x00000005f8057220 */ /* 0x000fe20000410000 */
[----:B------:R-:W-:Y:S01]  /*55f0*/  FSETP.GE.FTZ.AND P2, PT, R252, RZ, PT ;  /* 0x000000fffc00720b */ /* 0x000fe20003f56000 */
[----:B------:R-:W-:Y:S01]  /*5600*/  FMUL.FTZ R8, R249, R8 ;  /* 0x00000008f9087220 */ /* 0x000fe20000410000 */
[----:B------:R-:W-:Y:S01]  /*5610*/  F2FP.F16.F32.PACK_AB R130, R130, R21 ;  /* 0x000000158282723e */ /* 0x000fe200000000ff */
[----:B------:R-:W-:Y:S01]  /*5620*/  FMUL.FTZ R28, R123, R28 ;  /* 0x0000001c7b1c7220 */ /* 0x000fe20000410000 */
[-C--:B------:R-:W-:Y:S01]  /*5630*/  FSEL R10, R15, R246.reuse, P5 ;  /* 0x000000f60f0a7208 */ /* 0x080fe20002800000 */
[----:B------:R-:W-:Y:S01]  /*5640*/  FMUL.FTZ R185, R185, R247 ;  /* 0x000000f7b9b97220 */ /* 0x000fe20000410000 */
[----:B------:R-:W-:Y:S01]  /*5650*/  FSEL R7, R7, R246, P2 ;  /* 0x000000f607077208 */ /* 0x000fe20001000000 */
[----:B------:R-:W-:Y:S01]  /*5660*/  STS [R201+-0x3c00], R130 ;  /* 0xffc40082c9007388 */ /* 0x000fe20000000800 */
[----:B------:R-:W-:Y:S01]  /*5670*/  FSETP.GE.FTZ.AND P1, PT, R192, RZ, PT ;  /* 0x000000ffc000720b */ /* 0x000fe20003f36000 */
[----:B------:R-:W-:Y:S01]  /*5680*/  FMUL.FTZ R10, R129, R10 ;  /* 0x0000000a810a7220 */ /* 0x000fe20000410000 */
[----:B-1----:R-:W-:Y:S01]  /*5690*/  F2FP.F16.F32.PACK_AB R32, R9, R24 ;  /* 0x000000180920723e */ /* 0x002fe200000000ff */
[----:B------:R-:W-:Y:S01]  /*56a0*/  FMUL.FTZ R7, R252, R7 ;  /* 0x00000007fc077220 */ /* 0x000fe20000410000 */
[----:B------:R-:W-:Y:S01]  /*56b0*/  F2FP.F16.F32.PACK_AB R8, R8, R5 ;  /* 0x000000050808723e */ /* 0x000fe200000000ff */
[----:B------:R-:W-:Y:S01]  /*56c0*/  STS [R217+-0x4000], R211 ;  /* 0xffc000d3d9007388 */ /* 0x000fe20000000800 */
[----:B------:R-:W-:Y:S01]  /*56d0*/  FADD.FTZ R9, -R246, R26 ;  /* 0x0000001af6097221 */ /* 0x000fe20000010100 */
[----:B------:R-:W-:Y:S01]  /*56e0*/  FSETP.GE.FTZ.AND P4, PT, R119, RZ, PT ;  /* 0x000000ff7700720b */ /* 0x000fe20003f96000 */
[----:B------:R-:W-:Y:S02]  /*56f0*/  IMAD R116, R203, UR4, RZ ;  /* 0x00000004cb747c24 */ /* 0x000fe4000f8e02ff */
[----:B------:R-:W-:Y:S01]  /*5700*/  STS [R217+-0x3c00], R18 ;  /* 0xffc40012d9007388 */ /* 0x000fe20000000800 */
[----:B------:R-:W-:Y:S02]  /*5710*/  FSETP.GE.FTZ.AND P3, PT, R122, RZ, PT ;  /* 0x000000ff7a00720b */ /* 0x000fe40003f76000 */
[----:B------:R-:W-:Y:S02]  /*5720*/  F2FP.F16.F32.PACK_AB R10, R10, R7 ;  /* 0x000000070a0a723e */ /* 0x000fe400000000ff */
[----:B------:R-:W-:Y:S01]  /*5730*/  STS [R201+-0x3000], R4 ;  /* 0xffd00004c9007388 */ /* 0x000fe20000000800 */
[-C--:B------:R-:W-:Y:S02]  /*5740*/  FSEL R12, R9, R246.reuse, P4 ;  /* 0x000000f6090c7208 */ /* 0x080fe40002000000 */
[----:B------:R-:W-:Y:S02]  /*5750*/  FSEL R27, R27, R246, P3 ;  /* 0x000000f61b1b7208 */ /* 0x000fe40001800000 */
[----:B------:R-:W-:Y:S01]  /*5760*/  STS [R201+-0x2c00], R8 ;  /* 0xffd40008c9007388 */ /* 0x000fe20000000800 */
[----:B------:R-:W-:Y:S01]  /*5770*/  FSETP.GE.FTZ.AND P2, PT, R126, RZ, PT ;  /* 0x000000ff7e00720b */ /* 0x000fe20003f56000 */
[----:B------:R-:W-:Y:S01]  /*5780*/  FMUL.FTZ R12, R119, R12 ;  /* 0x0000000c770c7220 */ /* 0x000fe20000410000 */
[----:B------:R-:W-:Y:S02]  /*5790*/  F2FP.F16.F32.PACK_AB R22, R139, R22 ;  /* 0x000000168b16723e */ /* 0x000fe400000000ff */
[----:B------:R-:W-:Y:S01]  /*57a0*/  STS [R217+-0x3000], R6 ;  /* 0xffd00006d9007388 */ /* 0x000fe20000000800 */
[----:B------:R-:W-:Y:S01]  /*57b0*/  FSEL R11, R11, R246, P2 ;  /* 0x000000f60b0b7208 */ /* 0x000fe20001000000 */
[----:B------:R-:W-:Y:S01]  /*57c0*/  @P1 FADD.FTZ R246, -R246, R31 ;  /* 0x0000001ff6f61221 */ /* 0x000fe20000010100 */
[----:B------:R-:W-:Y:S02]  /*57d0*/  FMUL.FTZ R27, R122, R27 ;  /* 0x0000001b7a1b7220 */ /* 0x000fe40000410000 */
[----:B------:R-:W-:Y:S01]  /*57e0*/  STS [R217+-0x2c00], R10 ;  /* 0xffd4000ad9007388 */ /* 0x000fe20000000800 */
[----:B------:R-:W-:Y:S01]  /*57f0*/  F2FP.F16.F32.PACK_AB R33, R244, R17 ;  /* 0x00000011f421723e */ /* 0x000fe200000000ff */
[----:B------:R-:W-:Y:S01]  /*5800*/  FMUL.FTZ R11, R126, R11 ;  /* 0x0000000b7e0b7220 */ /* 0x000fe20000410000 */
[----:B------:R-:W-:Y:S02]  /*5810*/  F2FP.F16.F32.PACK_AB R243, R243, R34 ;  /* 0x00000022f3f3723e */ /* 0x000fe400000000ff */
[----:B------:R-:W-:Y:S01]  /*5820*/  STS [R233+-0x4000], R138 ;  /* 0xffc0008ae9007388 */ /* 0x000fe20000000800 */
[----:B------:R-:W-:Y:S01]  /*5830*/  FMUL.FTZ R192, R192, R246 ;  /* 0x000000f6c0c07220 */ /* 0x000fe20000410000 */
[----:B------:R-:W-:Y:S03]  /*5840*/  F2FP.F16.F32.PACK_AB R34, R27, R12 ;  /* 0x0000000c1b22723e */ /* 0x000fe600000000ff */
[----:B------:R-:W-:Y:S01]  /*5850*/  STS [R233+-0x3c00], R22 ;  /* 0xffc40016e9007388 */ /* 0x000fe20000000800 */
[----:B------:R-:W-:Y:S02]  /*5860*/  F2FP.F16.F32.PACK_AB R185, R185, R28 ;  /* 0x0000001cb9b9723e */ /* 0x000fe400000000ff */
[----:B------:R-:W-:Y:S02]  /*5870*/  F2FP.F16.F32.PACK_AB R101, R192, R11 ;  /* 0x0000000bc065723e */ /* 0x000fe400000000ff */
[----:B------:R-:W-:Y:S05]  /*5880*/  STS [R136+-0x4000], R33 ;  /* 0xffc0002188007388 */ /* 0x000fea0000000800 */
        /* <DEDUP_REMOVED lines=60> */
[----:B------:R-:W-:Y:S04]  /*5c50*/  IMAD.U32 R7, RZ, RZ, UR30 ;  /* 0x0000001eff077e24 */ /* 0x000fe8000f8e00ff */
[----:B------:R-:W-:Y:S05]  /*5c60*/  IMAD.X R4, RZ, RZ, ~UR10, P1 ;  /* 0x8000000aff047e24 */ /* 0x000fea00088e06ff */
[----:B------:R-:W-:Y:S04]  /*5c70*/  SHF.R.S64 R5, R5, 0x1f, R4 ;  /* 0x0000001f05057819 */ /* 0x000fe80000001004 */
[----:B------:R-:W-:Y:S01]  /*5c80*/  IADD3 R214, P1, PT, R5, R214, RZ ;  /* 0x000000d605d67210 */ /* 0x000fe20007f3e0ff */
[----:B------:R-:W-:Y:S03]  /*5c90*/  IMAD.U32 R5, RZ, RZ, UR30 ;  /* 0x0000001eff057e24 */ /* 0x000fe6000f8e00ff */
[----:B------:R-:W-:Y:S01]  /*5ca0*/  LEA.HI.X.SX32 R215, R4, R215, 0x1, P1 ;  /* 0x000000d704d77211 */ /* 0x000fe200008f0eff */
[----:B------:R-:W-:Y:S01]  /*5cb0*/  IMAD.U32 R4, RZ, RZ, UR29 ;  /* 0x0000001dff047e24 */ /* 0x000fe2000f8e00ff */
[----:B------:R-:W-:Y:S03]  /*5cc0*/  LEA R8, P1, R7, R214, 0x1 ;  /* 0x000000d607087211 */ /* 0x000fe600078208ff */
[----:B------:R-:W-:Y:S01]  /*5cd0*/  @!PT LDS RZ, [RZ] ;  /* 0x00000000fffff984 */ /* 0x000fe20000000800 */
[----:B------:R-:W-:Y:S01]  /*5ce0*/  @!PT LDS RZ, [RZ] ;  /* 0x00000000fffff984 */ /* 0x000fe20000000800 */
[----:B------:R-:W-:Y:S01]  /*5cf0*/  @!PT LDS RZ, [RZ] ;  /* 0x00000000fffff984 */ /* 0x000fe20000000800 */
[----:B------:R1:W-:Y:S01]  /*5d00*/  LDGSTS.E.BYPASS.LTC128B.128 [R202+0x4000], desc[UR22][R214.64] ;  /* 0x04000000d6ca7fae */ /* 0x0003e2000b981a16 */
[----:B------:R-:W-:Y:S05]  /*5d10*/  LEA.HI.X R9, R5, R215, R4, 0x1, P1 ;  /* 0x000000d705097211 */ /* 0x000fea00008f0c04 */
[----:B------:R1:W-:Y:S04]  /*5d20*/  LDGSTS.E.BYPASS.LTC128B.128 [R202+0x5000], desc[UR22][R8.64] ;  /* 0x0500000008ca7fae */ /* 0x0003e8000b981a16 */
[----:B------:R-:W0:Y:S02]  /*5d30*/  LDGDEPBAR ;  /* 0x00000000000079af */ /* 0x000e240000000000 */
.L_x_673:
        /* <DEDUP_REMOVED lines=318> */
.L_x_675:
[----:B------:R-:W2:Y:S01]  /*7120*/  LDCU.64 UR10, c[0x0][0x5c0] ;  /* 0x0000b800ff0a77ac */ /* 0x000ea20008000a00 */
[----:B------:R-:W-:-:S05]  /*7130*/  IADD3 R16, PT, PT, R230, R231, RZ ;  /* 0x000000e7e6107210 */ /* 0x000fca0007ffe0ff */
[C---:B--2---:R-:W-:Y:S02]  /*7140*/  IMAD R8, R16.reuse, UR11, RZ ;  /* 0x0000000b10087c24 */ /* 0x044fe4000f8e02ff */
[----:B------:R-:W-:-:S05]  /*7150*/  IMAD.WIDE.U32 R16, R16, UR10, RZ ;  /* 0x0000000a10107c25 */ /* 0x000fca000f8e00ff */
[----:B------:R-:W-:Y:S02]  /*7160*/  IADD3 R8, PT, PT, R17, R8, RZ ;  /* 0x0000000811087210 */ /* 0x000fe40007ffe0ff */
.L_x_676:
        /* <DEDUP_REMOVED lines=11> */
.L_x_677:
[----:B------:R-:W2:Y:S01]  /*7220*/  LDCU.64 UR6, c[0x0][0x5c8] ;  /* 0x0000b900ff0677ac */ /* 0x000ea20008000a00 */
[----:B------:R-:W-:-:S05]  /*7230*/  IADD3 R14, PT, PT, R230, R231, RZ ;  /* 0x000000e7e60e7210 */ /* 0x000fca0007ffe0ff */
[C---:B--2---:R-:W-:Y:S02]  /*7240*/  IMAD R12, R14.reuse, UR7, RZ ;  /* 0x000000070e0c7c24 */ /* 0x044fe4000f8e02ff */
[----:B------:R-:W-:-:S05]  /*7250*/  IMAD.WIDE.U32 R14, R14, UR6, RZ ;  /* 0x000000060e0e7c25 */ /* 0x000fca000f8e00ff */
[----:B------:R-:W-:Y:S02]  /*7260*/  IADD3 R12, PT, PT, R15, R12, RZ ;  /* 0x0000000c0f0c7210 */ /* 0x000fe40007ffe0ff */
.L_x_678:
[----:B------:R-:W-:Y:S01]  /*7270*/  BAR.SYNC.DEFER_BLOCKING 0x0 ;  /* 0x0000000000007b1d */ /* 0x000fe20000010000 */
[----:B------:R-:W-:Y:S01]  /*7280*/  USHF.L.U32 UR12, UR21, 0x7, URZ ;  /* 0x00000007150c7899 */ /* 0x000fe200080006ff */
[CC--:B------:R-:W-:Y:S02]  /*7290*/  ISETP.GE.AND P3, PT, R197.reuse, R205.reuse, PT ;  /* 0x000000cdc500720c */ /* 0x0c0fe40003f66270 */
[----:B------:R-:W-:Y:S01]  /*72a0*/  IADD3 R27, P2, PT, R197, 0x20, RZ ;  /* 0x00000020c51b7810 */ /* 0x000fe20007f5e0ff */
[----:B------:R-:W-:Y:S01]  /*72b0*/  USHF.R.S32.HI UR13, URZ, 0x1f, UR12 ;  /* 0x0000001fff0d7899 */ /* 0x000fe2000801140c */
[----:B------:R-:W-:Y:S01]  /*72c0*/  BSSY.RECONVERGENT B0, `(.L_x_679) ;  /* 0x000001e000007945 */ /* 0x000fe20003800200 */
[----:B------:R-:W-:Y:S01]  /*72d0*/  UIMAD.WIDE.U32 UR14, UR12, UR10, URZ ;  /* 0x0000000a0c0e72a5 */ /* 0x000fe2000f8e00ff */
[-C--:B------:R-:W-:Y:S01]  /*72e0*/  ISETP.GE.AND P6, PT, R200, R205.reuse, PT ;  /* 0x000000cdc800720c */ /* 0x080fe20003fc6270 */
[----:B------:R-:W-:Y:S01]  /*72f0*/  UIMAD UR4, UR13, UR10, URZ ;  /* 0x0000000a0d0472a4 */ /* 0x000fe2000f8e02ff */
[-C--:B------:R-:W-:Y:S01]  /*7300*/  ISETP.GE.AND P5, PT, R199, R205.reuse, PT ;  /* 0x000000cdc700720c */ /* 0x080fe20003fa6270 */
[----:B------:R-:W-:Y:S01]  /*7310*/  IMAD.X R26, RZ, RZ, RZ, P2 ;  /* 0x000000ffff1a7224 */ /* 0x000fe200010e06ff */
[----:B------:R-:W-:Y:S01]  /*7320*/  ISETP.GE.AND P4, PT, R198, R205, PT ;  /* 0x000000cdc600720c */ /* 0x000fe20003f86270 */
[----:B------:R-:W-:Y:S01]  /*7330*/  IMAD.U32 R10, RZ, RZ, UR14 ;  /* 0x0000000eff0a7e24 */ /* 0x000fe2000f8e00ff */
[----:B------:R-:W-:Y:S01]  /*7340*/  UIMAD UR14, UR12, UR11, UR4 ;  /* 0x0000000b0c0e72a4 */ /* 0x000fe2000f8e0204 */
[----:B------:R-:W-:Y:S01]  /*7350*/  IMAD.U32 R11, RZ, RZ, UR15 ;  /* 0x0000000fff0b7e24 */ /* 0x000fe2000f8e00ff */
[----:B------:R-:W-:-:S02]  /*7360*/  IADD3 R25, P1, PT, R197, 0x40, RZ ;  /* 0x00000040c5197810 */ /* 0x000fc40007f3e0ff */
[----:B------:R-:W-:Y:S02]  /*7370*/  LOP3.LUT R17, R10, 0x38, R196, 0xf8, !PT ;  /* 0x000000380a117812 */ /* 0x000fe400078ef8c4 */
[----:B------:R-:W2:Y:S01]  /*7380*/  LDCU.64 UR4, c[0x0][0x5d8] ;  /* 0x0000bb00ff0477ac */ /* 0x000ea20008000a00 */
[----:B------:R-:W-:Y:S01]  /*7390*/  IMAD.U32 R9, RZ, RZ, UR14 ;  /* 0x0000000eff097e24 */ /* 0x000fe2000f8e00ff */
[----:B------:R-:W-:Y:S01]  /*73a0*/  IADD3 R16, P0, PT, R16, R17, RZ ;  /* 0x0000001110107210 */ /* 0x000fe20007f1e0ff */
[----:B-1----:R1:W3:Y:S03]  /*73b0*/  LDS.128 R4, [R202+0x7000] ;  /* 0x00700000ca047984 */ /* 0x0022e60000000c00 */
[----:B------:R-:W-:Y:S02]  /*73c0*/  IADD3.X R17, PT, PT, R8, UR15, R9, P0, !PT ;  /* 0x0000000f08117c10 */ /* 0x000fe400087fe409 */
[----:B------:R-:W-:Y:S01]  /*73d0*/  IADD3 R24, P0, PT, R197, 0x60, RZ ;  /* 0x00000060c5187810 */ /* 0x000fe20007f1e0ff */
[----:B--2---:R-:W-:-:S04]  /*73e0*/  IMAD.WIDE.U32 R16, R187, UR4, R16 ;  /* 0x00000004bb107c25 */ /* 0x004fc8000f8e0010 */
[----:B------:R-:W-:Y:S01]  /*73f0*/  IMAD R13, R187, UR5, R17 ;  /* 0x00000005bb0d7c24 */ /* 0x000fe2000f8e0211 */
[----:B------:R-:W-:Y:S07]  /*7400*/  @P3 BRA `(.L_x_680) ;  /* 0x0000000000243947 */ /* 0x000fee0003800000 */
[----:B------:R-:W2:Y:S01]  /*7410*/  LDS.128 R8, [R202+0x6000] ;  /* 0x00600000ca087984 */ /* 0x000ea20000000c00 */
[----:B------:R-:W4:Y:S01]  /*7420*/  LDCU.64 UR4, c[0x0][0x560] ;  /* 0x0000ac00ff0477ac */ /* 0x000f220008000a00 */
[----:B------:R-:W-:Y:S02]  /*7430*/  MOV R18, R16 ;  /* 0x0000001000127202 */ /* 0x000fe40000000f00 */
[----:B------:R-:W-:-:S03]  /*7440*/  MOV R19, R13 ;  /* 0x0000000d00137202 */ /* 0x000fc60000000f00 */
[----:B------:R-:W-:-:S04]  /*7450*/  IMAD.WIDE.U32 R20, R197, UR10, R18 ;  /* 0x0000000ac5147c25 */ /* 0x000fc8000f8e0012 */
[----:B------:R-:W-:Y:S01]  /*7460*/  IMAD R15, R197, UR11, R21 ;  /* 0x0000000bc50f7c24 */ /* 0x000fe2000f8e0215 */
[----:B----4-:R-:W-:-:S04]  /*7470*/  LEA R18, P2, R20, UR4, 0x1 ;  /* 0x0000000414127c11 */ /* 0x010fc8000f8408ff */
[----:B------:R-:W-:-:S05]  /*7480*/  LEA.HI.X R19, R20, UR5, R15, 0x1, P2 ;  /* 0x0000000514137c11 */ /* 0x000fca00090f0c0f */
[----:B--2---:R2:W-:Y:S04]  /*7490*/  STG.E.128 desc[UR22][R18.64], R8 ;  /* 0x0000000812007986 */ /* 0x0045e8000c101d16 */
.L_x_680:
[----:B------:R-:W-:Y:S05]  /*74a0*/  BSYNC.RECONVERGENT B0 ;  /* 0x0000000000007941 */ /* 0x000fea0003800200 */
.L_x_679:
[----:B------:R-:W-:Y:S04]  /*74b0*/  BSSY.RECONVERGENT B0, `(.L_x_681) ;  /* 0x000000c000007945 */ /* 0x000fe80003800200 */
[----:B------:R-:W-:Y:S05]  /*74c0*/  @P6 BRA `(.L_x_682) ;  /* 0x0000000000286947 */ /* 0x000fea0003800000 */
[----:B------:R-:W4:Y:S01]  /*74d0*/  LDCU.64 UR4, c[0x0][0x560] ;  /* 0x0000ac00ff0477ac */ /* 0x000f220008000a00 */
[----:B--2---:R-:W-:Y:S01]  /*74e0*/  MOV R10, R16 ;  /* 0x00000010000a7202 */ /* 0x004fe20000000f00 */
        /* <DEDUP_REMOVED lines=8> */
.L_x_682:
[----:B------:R-:W-:Y:S05]  /*7570*/  BSYNC.RECONVERGENT B0 ;  /* 0x0000000000007941 */ /* 0x000fea0003800200 */
.L_x_681:
[----:B---34-:R3:W4:Y:S01]  /*7580*/  LDS.128 R4, [R202+0x8000] ;  /* 0x00800000ca047984 */ /* 0x0187220000000c00 */
[----:B------:R-:W-:Y:S01]  /*7590*/  BSSY.RECONVERGENT B0, `(.L_x_683) ;  /* 0x000000d000007945 */ /* 0x000fe20003800200 */
[----:B------:R-:W-:-:S03]  /*75a0*/  IADD3.X R28, PT, PT, RZ, RZ, RZ, P1, !PT ;  /* 0x000000ffff1c7210 */ /* 0x000fc60000ffe4ff */
        /* <DEDUP_REMOVED lines=11> */
.L_x_684:
[----:B------:R-:W-:Y:S05]  /*7660*/  BSYNC.RECONVERGENT B0 ;  /* 0x0000000000007941 */ /* 0x000fea0003800200 */
.L_x_683:
[----:B-1--4-:R1:W4:Y:S01]  /*7670*/  LDS.128 R4, [R202+0x9000] ;  /* 0x00900000ca047984 */ /* 0x0123220000000c00 */
[----:B------:R-:W-:Y:S01]  /*7680*/  BSSY.RECONVERGENT B0, `(.L_x_685) ;  /* 0x000000e000007945 */ /* 0x000fe20003800200 */
[----:B--2---:R-:W-:Y:S01]  /*7690*/  LOP3.LUT R10, R196, 0x38, RZ, 0xc0, !PT ;  /* 0x00000038c40a7812 */ /* 0x004fe200078ec0ff */
[----:B------:R-:W-:Y:S01]  /*76a0*/  IMAD.U32 R8, RZ, RZ, UR6 ;  /* 0x00000006ff087e24 */ /* 0x000fe2000f8e00ff */
[----:B------:R-:W-:Y:S01]  /*76b0*/  IADD3.X R29, PT, PT, RZ, RZ, RZ, P0, !PT ;  /* 0x000000ffff1d7210 */ /* 0x000fe200007fe4ff */
        /* <DEDUP_REMOVED lines=9> */
[----:B----4-:R2:W-:Y:S04]  /*7750*/  STG.E.128 desc[UR22][R18.64], R4 ;  /* 0x0000000412007986 */ /* 0x0105e8000c101d16 */
.L_x_686:
[----:B------:R-:W-:Y:S05]  /*7760*/  BSYNC.RECONVERGENT B0 ;  /* 0x0000000000007941 */ /* 0x000fea0003800200 */
.L_x_685:
[----:B------:R-:W-:Y:S01]  /*7770*/  MOV R11, RZ ;  /* 0x000000ff000b7202 */ /* 0x000fe20000000f00 */
[----:B------:R-:W3:Y:S01]  /*7780*/  LDCU.64 UR4, c[0x0][0x5e0] ;  /* 0x0000bc00ff0477ac */ /* 0x000ee20008000a00 */
[----:B------:R-:W1:Y:S01]  /*7790*/  LDS.128 R20, [R202+0xa000] ;  /* 0x00a00000ca147984 */ /* 0x000e620000000c00 */
[----:B--2-4-:R-:W2:Y:S01]  /*77a0*/  @!P3 LDC.64 R4, c[0x0][0x568] ;  /* 0x00015a00ff04bb82 */ /* 0x014ea20000000a00 */
[----:B------:R-:W-:Y:S01]  /*77b0*/  BSSY.RECONVERGENT B0, `(.L_x_687) ;  /* 0x000001c000007945 */ /* 0x000fe20003800200 */
[----:B------:R-:W-:Y:S01]  /*77c0*/  UIMAD UR13, UR13, UR6, URZ ;  /* 0x000000060d0d72a4 */ /* 0x000fe2000f8e02ff */
[----:B------:R-:W-:Y:S01]  /*77d0*/  IMAD.WIDE.U32 R8, R8, UR12, R10 ;  /* 0x0000000c08087c25 */ /* 0x000fe2000f8e000a */
[----:B------:R4:W1:Y:S02]  /*77e0*/  LDS.128 R16, [R202+0xb000] ;  /* 0x00b00000ca107984 */ /* 0x0008640000000c00 */
[----:B------:R-:W-:Y:S01]  /*77f0*/  UIMAD UR13, UR12, UR7, UR13 ;  /* 0x000000070c0d72a4 */ /* 0x000fe2000f8e020d */
[----:B------:R-:W-:-:S05]  /*7800*/  IADD3 R30, P0, PT, R14, R8, RZ ;  /* 0x000000080e1e7210 */ /* 0x000fca0007f1e0ff */
[----:B------:R-:W-:Y:S02]  /*7810*/  IADD3.X R31, PT, PT, R12, UR13, R9, P0, !PT ;  /* 0x0000000d0c1f7c10 */ /* 0x000fe400087fe409 */
[----:B------:R4:W1:Y:S01]  /*7820*/  LDS.128 R12, [R202+0xc000] ;  /* 0x00c00000ca0c7984 */ /* 0x0008620000000c00 */
[----:B---3--:R-:W-:-:S03]  /*7830*/  IMAD.WIDE.U32 R30, R187, UR4, R30 ;  /* 0x00000004bb1e7c25 */ /* 0x008fc6000f8e001e */
[----:B------:R4:W3:Y:S01]  /*7840*/  LDS.128 R8, [R202+0xd000] ;  /* 0x00d00000ca087984 */ /* 0x0008e20000000c00 */
[----:B------:R-:W-:Y:S01]  /*7850*/  IMAD R33, R187, UR5, R31 ;  /* 0x00000005bb217c24 */ /* 0x000fe2000f8e021f */
[----:B------:R-:W-:-:S05]  /*7860*/  @!P3 MOV R32, R30 ;  /* 0x0000001e0020b202 */ /* 0x000fca0000000f00 */
[----:B------:R-:W-:-:S04]  /*7870*/  @!P3 IMAD.WIDE.U32 R34, R197, UR6, R32 ;  /* 0x00000006c522bc25 */ /* 0x000fc8000f8e0020 */
[----:B------:R-:W-:Y:S01]  /*7880*/  @!P3 IMAD R6, R197, UR7, R35 ;  /* 0x00000007c506bc24 */ /* 0x000fe2000f8e0223 */
[----:B--2---:R-:W-:-:S04]  /*7890*/  @!P3 LEA R4, P0, R34, R4, 0x1 ;  /* 0x000000042204b211 */ /* 0x004fc800078008ff */
[----:B------:R-:W-:-:S05]  /*78a0*/  @!P3 LEA.HI.X R5, R34, R5, R6, 0x1, P0 ;  /* 0x000000052205b211 */ /* 0x000fca00000f0c06 */
[----:B-1----:R4:W-:Y:S01]  /*78b0*/  @!P3 STG.E.128 desc[UR22][R4.64], R20 ;  /* 0x000000140400b986 */ /* 0x0029e2000c101d16 */
[----:B------:R-:W-:Y:S05]  /*78c0*/  @P6 BRA `(.L_x_688) ;  /* 0x0000000000286947 */ /* 0x000fea0003800000 */
[----:B------:R-:W1:Y:S01]  /*78d0*/  LDCU.64 UR4, c[0x0][0x568] ;  /* 0x0000ad00ff0477ac */ /* 0x000e620008000a00 */
[----:B------:R-:W-:Y:S01]  /*78e0*/  MOV R6, R30 ;  /* 0x0000001e00067202 */ /* 0x000fe20000000f00 */
[----:B----4-:R-:W-:Y:S01]  /*78f0*/  IMAD R4, R26, UR6, RZ ;  /* 0x000000061a047c24 */ /* 0x010fe2000f8e02ff */
[----:B------:R-:W-:-:S03]  /*7900*/  MOV R7, R33 ;  /* 0x0000002100077202 */ /* 0x000fc60000000f00 */
[C---:B------:R-:W-:Y:S02]  /*7910*/  IMAD R4, R27.reuse, UR7, R4 ;  /* 0x000000071b047c24 */ /* 0x040fe4000f8e0204 */
[----:B------:R-:W-:-:S05]  /*7920*/  IMAD.WIDE.U32 R6, R27, UR6, R6 ;  /* 0x000000061b067c25 */ /* 0x000fca000f8e0006 */
[----:B------:R-:W-:Y:S02]  /*7930*/  IADD3 R4, PT, PT, R4, R7, RZ ;  /* 0x0000000704047210 */ /* 0x000fe40007ffe0ff */
[----:B-1----:R-:W-:-:S04]  /*7940*/  LEA R20, P0, R6, UR4, 0x1 ;  /* 0x0000000406147c11 */ /* 0x002fc8000f8008ff */
[----:B------:R-:W-:-:S05]  /*7950*/  LEA.HI.X R21, R6, UR5, R4, 0x1, P0 ;  /* 0x0000000506157c11 */ /* 0x000fca00080f0c04 */
[----:B------:R1:W-:Y:S04]  /*7960*/  STG.E.128 desc[UR22][R20.64], R16 ;  /* 0x0000001014007986 */ /* 0x0003e8000c101d16 */
.L_x_688:
[----:B------:R-:W-:Y:S05]  /*7970*/  BSYNC.RECONVERGENT B0 ;  /* 0x0000000000007941 */ /* 0x000fea0003800200 */
.L_x_687:
[----:B------:R-:W-:Y:S04]  /*7980*/  BSSY.RECONVERGENT B0, `(.L_x_689) ;  /* 0x000000c000007945 */ /* 0x000fe80003800200 */
        /* <DEDUP_REMOVED lines=11> */
.L_x_690:
[----:B------:R-:W-:Y:S05]  /*7a40*/  BSYNC.RECONVERGENT B0 ;  /* 0x0000000000007941 */ /* 0x000fea0003800200 */
.L_x_689:
[----:B------:R-:W-:Y:S05]  /*7a50*/  @P4 BRA `(.L_x_671) ;  /* 0x0000000000284947 */ /* 0x000fea0003800000 */
[----:B------:R-:W3:Y:S01]  /*7a60*/  LDCU.64 UR4, c[0x0][0x568] ;  /* 0x0000ad00ff0477ac */ /* 0x000ee20008000a00 */
[----:B----4-:R-:W-:Y:S01]  /*7a70*/  MOV R4, R30 ;  /* 0x0000001e00047202 */ /* 0x010fe20000000f00 */
        /* <DEDUP_REMOVED lines=8> */
.L_x_671:
[----:B------:R-:W-:Y:S05]  /*7b00*/  BSYNC.RECONVERGENT B1 ;  /* 0x0000000000017941 */ /* 0x000fea0003800200 */
.L_x_645:
        /* <DEDUP_REMOVED lines=11> */
.L_x_692:
        /* <DEDUP_REMOVED lines=12> */
.L_x_1416:


//--------------------- .text._ZN5flash44flash_bwd_dq_dk_dv_loop_seqk_parallel_kernelI23Flash_bwd_kernel_traitsILi64ELi64ELi128ELi8ELi2ELi4ELi4ELb1ELb0EN7cutlass6half_tE19Flash_kernel_traitsILi64ELi64ELi128ELi8ES3_EELb0ELb1ELb0ELb0ELb0ELb1ELb1EEEvNS_16Flash_bwd_paramsE --------------------------
	.section	.text._ZN5flash44flash_bwd_dq_dk_dv_loop_seqk_parallel_kernelI23Flash_bwd_kernel_traitsILi64ELi64ELi128ELi8ELi2ELi4ELi4ELb1ELb0EN7cutlass6half_tE19Flash_kernel_traitsILi64ELi64ELi128ELi8ES3_EELb0ELb1ELb0ELb0ELb0ELb1ELb1EEEvNS_16Flash_bwd_paramsE,"ax",@progbits
	.align	128
        .global         _ZN5flash44flash_bwd_dq_dk_dv_loop_seqk_parallel_kernelI23Flash_bwd_kernel_traitsILi64ELi64ELi128ELi8ELi2ELi4ELi4ELb1ELb0EN7cutlass6half_tE19Flash_kernel_traitsILi64ELi64ELi128ELi8ES3_EELb0ELb1ELb0ELb0ELb0ELb1ELb1EEEvNS_16Flash_bwd_paramsE
        .type           _ZN5flash44flash_bwd_dq_dk_dv_loop_seqk_parallel_kernelI23Flash_bwd_kernel_traitsILi64ELi64ELi128ELi8ELi2ELi4ELi4ELb1ELb0EN7cutlass6half_tE19Flash_kernel_traitsILi64ELi64ELi128ELi8ES3_EELb0ELb1ELb0ELb0ELb0ELb1ELb1EEEvNS_16Flash_bwd_paramsE,@function
        .size           _ZN5flash44flash_bwd_dq_dk_dv_loop_seqk_parallel_kernelI23Flash_bwd_kernel_traitsILi64ELi64ELi128ELi8ELi2ELi4ELi4ELb1ELb0EN7cutlass6half_tE19Flash_kernel_traitsILi64ELi64ELi128ELi8ES3_EELb0ELb1ELb0ELb0ELb0ELb1ELb1EEEvNS_16Flash_bwd_paramsE,(.L_x_1417 - _ZN5flash44flash_bwd_dq_dk_dv_loop_seqk_parallel_kernelI23Flash_bwd_kernel_traitsILi64ELi64ELi128ELi8ELi2ELi4ELi4ELb1ELb0EN7cutlass6half_tE19Flash_kernel_traitsILi64ELi64ELi128ELi8ES3_EELb0ELb1ELb0ELb0ELb0ELb1ELb1EEEvNS_16Flash_bwd_paramsE)
        .other          _ZN5flash44flash_bwd_dq_dk_dv_loop_seqk_parallel_kernelI23Flash_bwd_kernel_traitsILi64ELi64ELi128ELi8ELi2ELi4ELi4ELb1ELb0EN7cutlass6half_tE19Flash_kernel_traitsILi64ELi64ELi128ELi8ES3_EELb0ELb1ELb0ELb0ELb0ELb1ELb1EEEvNS_16Flash_bwd_paramsE,@"STO_CUDA_ENTRY STV_DEFAULT"
_ZN5flash44flash_bwd_dq_dk_dv_loop_seqk_parallel_kernelI23Flash_bwd_kernel_traitsILi64ELi64ELi128ELi8ELi2ELi4ELi4ELb1ELb0EN7cutlass6half_tE19Flash_kernel_traitsILi64ELi64ELi128ELi8ES3_EELb0ELb1ELb0ELb0ELb0ELb1ELb1EEEvNS_16Flash_bwd_paramsE:
.text._ZN5flash44flash_bwd_dq_dk_dv_loop_seqk_parallel_kernelI23Flash_bwd_kernel_traitsILi64ELi64ELi128ELi8ELi2ELi4ELi4ELb1ELb0EN7cutlass6half_tE19Flash_kernel_traitsILi64ELi64ELi128ELi8ES3_EELb0ELb1ELb0ELb0ELb0ELb1ELb1EEEvNS_16Flash_bwd_paramsE:
        /* <DEDUP_REMOVED lines=17> */
[----:B------:R-:W-:Y:S01]  /*0110*/  UMOV UR14, 0x400 ;  /* 0x00000400000e7882 */ /* 0x000fe20000000000 */
[----:B------:R-:W-:Y:S01]  /*0120*/  UMOV UR13, 0x400 ;  /* 0x00000400000d7882 */ /* 0x000fe20000000000 */
[----:B------:R-:W1:Y:S01]  /*0130*/  LDCU.64 UR28, c[0x0][0x358] ;  /* 0x00006b00ff1c77ac */ /* 0x000e620008000a00 */
[----:B------:R-:W1:Y:S04]  /*0140*/  LDCU.64 UR10, c[0x0][0x460] ;  /* 0x00008c00ff0a77ac */ /* 0x000e680008000a00 */
[----:B------:R-:W5:Y:S01]  /*0150*/  S2UR UR4, SR_CgaCtaId ;  /* 0x00000000000479c3 */ /* 0x000f620000008800 */
[----:B------:R-:W3:Y:S01]  /*0160*/  LDCU.64 UR8, c[0x0][0x470] ;  /* 0x00008e00ff0877ac */ /* 0x000ee20008000a00 */
[----:B------:R-:W-:-:S06]  /*0170*/  UMOV UR30, URZ ;  /* 0x000000ff001e7c82 */ /* 0x000fcc0008000000 */
[----:B------:R-:W3:Y:S01]  /*0180*/  S2UR UR25, SR_CgaCtaId ;  /* 0x00000000001979c3 */ /* 0x000ee20000008800 */
[----:B--2---:R-:W-:-:S04]  /*0190*/  ULEA UR7, UR7, UR16, 0x18 ;  /* 0x0000001007077291 */ /* 0x004fc8000f8ec0ff */
[----:B------:R-:W-:Y:S01]  /*01a0*/  UIADD3 UR5, UPT, UPT, UR7, 0xa000, URZ ;  /* 0x0000a00007057890 */ /* 0x000fe2000fffe0ff */
[--C-:B-1----:R-:W-:Y:S01]  /*01b0*/  SHF.R.U32.HI R7, RZ, 0x1, R2.reuse ;  /* 0x00000001ff077819 */ /* 0x102fe20000011602 */
[C---:B------:R-:W-:Y:S01]  /*01c0*/  IMAD.SHL.U32 R8, R2.reuse, 0x10, RZ ;  /* 0x0000001002087824 */ /* 0x040fe200078e00ff */
[--C-:B------:R-:W-:Y:S01]  /*01d0*/  SHF.R.U32.HI R0, RZ, 0x2, R2.reuse ;  /* 0x00000002ff007819 */ /* 0x100fe20000011602 */
[C---:B------:R-:W-:Y:S01]  /*01e0*/  IMAD.SHL.U32 R3, R2.reuse, 0x2, RZ ;  /* 0x0000000202037824 */ /* 0x040fe200078e00ff */
[----:B------:R-:W-:Y:S01]  /*01f0*/  LOP3.LUT R243, R7, 0x10, RZ, 0xc0, !PT ;  /* 0x0000001007f37812 */ /* 0x000fe200078ec0ff */
[C---:B------:R-:W-:Y:S01]  /*0200*/  IMAD.SHL.U32 R6, R2.reuse, 0x20, RZ ;  /* 0x0000002002067824 */ /* 0x040fe200078e00ff */
[----:B------:R-:W-:Y:S01]  /*0210*/  SHF.R.U32.HI R172, RZ, 0x4, R2 ;  /* 0x00000004ffac7819 */ /* 0x000fe20000011602 */
[C---:B------:R-:W-:Y:S01]  /*0220*/  IMAD.SHL.U32 R4, R2.reuse, 0x8, RZ ;  /* 0x0000000802047824 */ /* 0x040fe200078e00ff */
[----:B------:R-:W-:Y:S01]  /*0230*/  LOP3.LUT R243, R243, 0x7, R0, 0xf8, !PT ;  /* 0x00000007f3f37812 */ /* 0x000fe200078ef800 */
[----:B------:R-:W-:Y:S01]  /*0240*/  IMAD.SHL.U32 R5, R2, 0x40, RZ ;  /* 0x0000004002057824 */ /* 0x000fe200078e00ff */
[----:B------:R-:W-:Y:S01]  /*0250*/  LOP3.LUT R172, R172, 0x8, RZ, 0xc0, !PT ;  /* 0x00000008acac7812 */ /* 0x000fe200078ec0ff */
[----:B------:R-:W1:Y:S01]  /*0260*/  S2UR UR22, SR_CgaCtaId ;  /* 0x00000000001679c3 */ /* 0x000e620000008800 */
[----:B------:R-:W-:Y:S01]  /*0270*/  LOP3.LUT R0, R7, 0x30, RZ, 0xc0, !PT ;  /* 0x0000003007007812 */ /* 0x000fe200078ec0ff */
[----:B----4-:R-:W-:Y:S01]  /*0280*/  ULEA UR26, UR26, UR6, 0x18 ;  /* 0x000000061a1a7291 */ /* 0x010fe2000f8ec0ff */
[----:B------:R-:W-:Y:S01]  /*0290*/  LOP3.LUT R8, R8, 0x1c0, RZ, 0xc0, !PT ;  /* 0x000001c008087812 */ /* 0x000fe200078ec0ff */
[----:B------:R-:W-:Y:S01]  /*02a0*/  UIADD3 UR6, UPT, UPT, UR7, 0xe000, URZ ;  /* 0x0000e00007067890 */ /* 0x000fe2000fffe0ff */
[----:B------:R-:W-:Y:S01]  /*02b0*/  LOP3.LUT P0, RZ, R2, 0x8, RZ, 0xc0, !PT ;  /* 0x0000000802ff7812 */ /* 0x000fe2000780c0ff */
[----:B-----5:R-:W-:Y:S01]  /*02c0*/  ULEA UR4, UR4, UR15, 0x18 ;  /* 0x0000000f04047291 */ /* 0x020fe2000f8ec0ff */
[--C-:B------:R-:W-:Y:S01]  /*02d0*/  LOP3.LUT R172, R172, 0x10, R2.reuse, 0xf8, !PT ;  /* 0x00000010acac7812 */ /* 0x100fe200078ef802 */
[----:B------:R-:W2:Y:S01]  /*02e0*/  S2UR UR27, SR_CTAID.X ;  /* 0x00000000001b79c3 */ /* 0x000ea20000002500 */
[----:B------:R-:W-:Y:S01]  /*02f0*/  LOP3.LUT R0, R0, 0x8, R2, 0xf8, !PT ;  /* 0x0000000800007812 */ /* 0x000fe200078ef802 */
[----:B---3--:R-:W-:Y:S01]  /*0300*/  ULEA UR25, UR25, UR14, 0x18 ;  /* 0x0000000e19197291 */ /* 0x008fe2000f8ec0ff */
[----:B------:R-:W-:Y:S01]  /*0310*/  LOP3.LUT R2, R8, 0x38, R3, 0xf8, !PT ;  /* 0x0000003808027812 */ /* 0x000fe200078ef803 */
[----:B------:R-:W-:Y:S01]  /*0320*/  UIADD3 UR4, UPT, UPT, UR4, 0xa000, URZ ;  /* 0x0000a00004047890 */ /* 0x000fe2000fffe0ff */
[----:B------:R-:W-:-:S02]  /*0330*/  LOP3.LUT R3, R3, 0x7006, R6, 0xc8, !PT ;  /* 0x0000700603037812 */ /* 0x000fc400078ec806 */
[----:B------:R-:W-:Y:S01]  /*0340*/  LOP3.LUT R2, R2, 0x20, R7, 0x78, !PT ;  /* 0x0000002002027812 */ /* 0x000fe200078e7807 */
[----:B------:R-:W3:Y:S01]  /*0350*/  S2UR UR24, SR_CTAID.Y ;  /* 0x00000000001879c3 */ /* 0x000ee20000002600 */
[----:B------:R-:W-:Y:S02]  /*0360*/  LOP3.LUT R3, R3, 0x400, R6, 0xf8, !PT ;  /* 0x0000040003037812 */ /* 0x000fe400078ef806 */
[----:B------:R-:W-:Y:S02]  /*0370*/  LOP3.LUT R4, R4, 0x38, RZ, 0xc0, !PT ;  /* 0x0000003804047812 */ /* 0x000fe400078ec0ff */
[--C-:B------:R-:W-:Y:S02]  /*0380*/  LOP3.LUT R0, R0, 0x1c0, R5.reuse, 0xf8, !PT ;  /* 0x000001c000007812 */ /* 0x100fe400078ef805 */
[----:B------:R-:W-:Y:S01]  /*0390*/  LOP3.LUT R3, R3, R2, RZ, 0xfc, !PT ;  /* 0x0000000203037212 */ /* 0x000fe200078efcff */
[----:B------:R-:W4:Y:S01]  /*03a0*/  S2UR UR23, SR_CTAID.Z ;  /* 0x00000000001779c3 */ /* 0x000f220000002700 */
[----:B------:R-:W-:Y:S01]  /*03b0*/  LOP3.LUT R176, R4, 0x1c0, R5, 0xf8, !PT ;  /* 0x000001c004b07812 */ /* 0x000fe200078ef805 */
[----:B-1----:R-:W-:Y:S01]  /*03c0*/  ULEA UR22, UR22, UR13, 0x18 ;  /* 0x0000000d16167291 */ /* 0x002fe2000f8ec0ff */
[----:B------:R-:W-:-:S02]  /*03d0*/  LOP3.LUT R2, R0, R4, RZ, 0x3c, !PT ;  /* 0x0000000400027212 */ /* 0x000fc400078e3cff */
[----:B------:R-:W-:Y:S02]  /*03e0*/  LOP3.LUT R0, R5, 0x200, RZ, 0xc0, !PT ;  /* 0x0000020005007812 */ /* 0x000fe400078ec0ff */
[----:B------:R-:W-:Y:S02]  /*03f0*/  LOP3.LUT R172, R172, R176, RZ, 0x3c, !PT ;  /* 0x000000b0acac7212 */ /* 0x000fe400078e3cff */
[----:B------:R-:W-:Y:S02]  /*0400*/  LOP3.LUT R176, R176, 0x8, R7, 0x78, !PT ;  /* 0x00000008b0b07812 */ /* 0x000fe400078e7807 */
[C-C-:B------:R-:W-:Y:S02]  /*0410*/  LOP3.LUT R175, R0.reuse, 0x400, R6.reuse, 0xf8, !PT ;  /* 0x0000040000af7812 */ /* 0x140fe400078ef806 */
[----:B------:R-:W-:Y:S02]  /*0420*/  LOP3.LUT R0, R0, 0xc00, R6, 0xf8, !PT ;  /* 0x00000c0000007812 */ /* 0x000fe400078ef806 */
[----:B------:R-:W-:Y:S01]  /*0430*/  LEA R196, R3, UR6, 0x1 ;  /* 0x0000000603c47c11 */ /* 0x000fe2000f8e08ff */
[----:B------:R-:W-:Y:S01]  /*0440*/  IMAD.U32 R3, RZ, RZ, UR12 ;  /* 0x0000000cff037e24 */ /* 0x000fe2000f8e00ff */
[----:B------:R-:W-:-:S02]  /*0450*/  LOP3.LUT R172, R172, 0x200, R5, 0xf8, !PT ;  /* 0x00000200acac7812 */ /* 0x000fc400078ef805 */
[-C--:B------:R-:W-:Y:S01]  /*0460*/  LOP3.LUT R175, R175, R176.reuse, RZ, 0xfc, !PT ;  /* 0x000000b0afaf7212 */ /* 0x080fe200078efcff */
[----:B------:R-:W-:Y:S01]  /*0470*/  VIADD R191, R196, 0x20 ;  /* 0x00000020c4bf7836 */ /* 0x000fe20000000000 */
[----:B------:R-:W-:Y:S01]  /*0480*/  LOP3.LUT R2, R2, 0x200, R6, 0xf8, !PT ;  /* 0x0000020002027812 */ /* 0x000fe200078ef806 */
[----:B------:R-:W-:Y:S01]  /*0490*/  @P0 VIADD R191, R196, 0xffffffe0 ;  /* 0xffffffe0c4bf0836 */ /* 0x000fe20000000000 */
[----:B------:R-:W-:Y:S02]  /*04a0*/  LOP3.LUT R176, R0, R176, RZ, 0xfc, !PT ;  /* 0x000000b000b07212 */ /* 0x000fe400078efcff */
[----:B------:R-:W-:Y:S02]  /*04b0*/  LEA R172, R172, UR7, 0x1 ;  /* 0x00000007acac7c11 */ /* 0x000fe4000f8e08ff */
[----:B------:R-:W-:Y:S02]  /*04c0*/  LEA R175, R175, UR7, 0x1 ;  /* 0x00000007afaf7c11 */ /* 0x000fe4000f8e08ff */
[----:B------:R-:W-:-:S02]  /*04d0*/  LEA R2, R2, UR6, 0x1 ;  /* 0x0000000602027c11 */ /* 0x000fc4000f8e08ff */
[----:B------:R-:W-:Y:S01]  /*04e0*/  LEA R176, R176, UR5, 0x1 ;  /* 0x00000005b0b07c11 */ /* 0x000fe2000f8e08ff */
[----:B--234-:R-:W-:-:S06]  /*04f0*/  UMOV UR5, URZ ;  /* 0x000000ff00057c82 */ /* 0x01cfcc0008000000 */
.L_x_740:
[----:B------:R-:W1:Y:S01]  /*0500*/  S2R R41, SR_CTAID.Y ;  /* 0x0000000000297919 */ /* 0x000e620000002600 */
[----:B------:R-:W2:Y:S01]  /*0510*/  LDCU.64 UR6, c[0x0][0x478] ;  /* 0x00008f00ff0677ac */ /* 0x000ea20008000a00 */
[----:B------:R-:W-:Y:S01]  /*0520*/  ISETP.NE.U32.AND P1, PT, RZ, UR8, PT ;  /* 0x00000008ff007c0c */ /* 0x000fe2000bf25070 */
[----:B------:R-:W-:Y:S01]  /*0530*/  IMAD.MOV.U32 R248, RZ, RZ, RZ ;  /* 0x000000fffff87224 */ /* 0x000fe200078e00ff */
[----:B------:R-:W3:Y:S01]  /*0540*/  LDC.U8 R16, c[0x0][0x532] ;  /* 0x00014c80ff107b82 */ /* 0x000ee20000000000 */
[----:B------:R-:W-:Y:S02]  /*0550*/  ISETP.NE.U32.AND P4, PT, RZ, UR10, PT ;  /* 0x0000000aff007c0c */ /* 0x000fe4000bf85070 */
[----:B------:R-:W-:Y:S02]  /*0560*/  ISETP.NE.AND.EX P1, PT, RZ, UR9, PT, P1 ;  /* 0x00000009ff007c0c */ /* 0x000fe4000bf25310 */
[----:B------:R-:W-:-:S03]  /*0570*/  ISETP.NE.AND.EX P4, PT, RZ, UR11, PT, P4 ;  /* 0x0000000bff007c0c */ /* 0x000fc6000bf85340 */
[----:B----4-:R-:W4:Y:S01]  /*0580*/  LDC.64 R8, c[0x0][0x468] ;  /* 0x00011a00ff087b82 */ /* 0x010f220000000a00 */
        /* <DEDUP_REMOVED lines=8> */
[----:B------:R-:W-:Y:S02]  /*0610*/  @P1 IADD3.X R7, PT, PT, R13, UR9, RZ, P0, !PT ;  /* 0x000000090d071c10 */ /* 0x000fe400087fe4ff */
[----:B------:R-:W-:Y:S01]  /*0620*/  ISETP.NE.U32.AND P2, PT, RZ, UR10, PT ;  /* 0x0000000aff007c0c */ /* 0x000fe2000bf45070 */
[----:B------:R2:W2:Y:S03]  /*0630*/  @P3 LDG.E R12, desc[UR28][R4.64] ;  /* 0x0000001c040c3981 */ /* 0x0004a6000c1e1900 */
[----:B------:R-:W-:Y:S01]  /*0640*/  ISETP.NE.AND.EX P0, PT, RZ, UR11, PT, P2 ;  /* 0x0000000bff007c0c */ /* 0x000fe2000bf05320 */
[----:B------:R1:W2:Y:S01]  /*0650*/  @P1 LDG.E R248, desc[UR28][R6.64] ;  /* 0x0000001c06f81981 */ /* 0x0002a2000c1e1900 */
[----:B------:R-:W-:Y:S01]  /*0660*/  IMAD.MOV.U32 R10, RZ, RZ, -0x1 ;  /* 0xffffffffff0a7424 */ /* 0x000fe200078e00ff */
[----:B---3--:R-:W-:-:S02]  /*0670*/  ISETP.NE.AND P5, PT, R16, RZ, PT ;  /* 0x000000ff1000720c */ /* 0x008fc40003fa5270 */
[----:B----4-:R-:W-:-:S04]  /*0680*/  ISETP.EQ.U32.AND P2, PT, R8, RZ, PT ;  /* 0x000000ff0800720c */ /* 0x010fc80003f42070 */
[----:B------:R-:W-:Y:S01]  /*0690*/  ISETP.EQ.OR.EX P2, PT, R9, RZ, !P5, P2 ;  /* 0x000000ff0900720c */ /* 0x000fe20006f42720 */
[----:B------:R-:W-:Y:S02]  /*06a0*/  IMAD.MOV.U32 R251, RZ, RZ, -0x1 ;  /* 0xfffffffffffb7424 */ /* 0x000fe400078e00ff */
[----:B--2---:R-:W-:Y:S01]  /*06b0*/  IMAD.WIDE.U32 R4, R41, 0x4, R14 ;  /* 0x0000000429047825 */ /* 0x004fe200078e000e */
[----:B-1----:R-:W1:Y:S04]  /*06c0*/  @!P3 LDC.64 R6, c[0x0][0x488] ;  /* 0x00012200ff06bb82 */ /* 0x002e680000000a00 */
[----:B-----5:R-:W5:Y:S04]  /*06d0*/  @P0 LDG.E R10, desc[UR28][R4.64] ;  /* 0x0000001c040a0981 */ /* 0x020f68000c1e1900 */
[----:B------:R2:W5:Y:S01]  /*06e0*/  @P4 LDG.E R11, desc[UR28][R4.64+0x4] ;  /* 0x0000041c040b4981 */ /* 0x000562000c1e1900 */
[----:B------:R-:W3:Y:S01]  /*06f0*/  @!P4 LDC R190, c[0x0][0x434] ;  /* 0x00010d00ffbecb82 */ /* 0x000ee20000000800 */
[----:B--2---:R-:W-:-:S07]  /*0700*/  IADD3 R4, P1, PT, R0, R8, RZ ;  /* 0x0000000800047210 */ /* 0x004fce0007f3e0ff */
[----:B------:R-:W2:Y:S01]  /*0710*/  @!P3 LDC R0, c[0x0][0x43c] ;  /* 0x00010f00ff00bb82 */ /* 0x000ea20000000800 */
[----:B------:R-:W-:-:S05]  /*0720*/  IMAD.X R5, R13, 0x1, R9, P1 ;  /* 0x000000010d057824 */ /* 0x000fca00008e0609 */
[----:B------:R4:W5:Y:S01]  /*0730*/  @!P2 LDG.E R251, desc[UR28][R4.64] ;  /* 0x0000001c04fba981 */ /* 0x000962000c1e1900 */
[----:B------:R-:W-:-:S04]  /*0740*/  ISETP.NE.U32.AND P2, PT, R8, RZ, PT ;  /* 0x000000ff0800720c */ /* 0x000fc80003f45070 */
[----:B------:R-:W-:Y:S02]  /*0750*/  ISETP.NE.AND.EX P2, PT, R9, RZ, PT, P2 ;  /* 0x000000ff0900720c */ /* 0x000fe40003f45320 */
[----:B-1----:R-:W-:-:S04]  /*0760*/  @!P3 ISETP.NE.U32.AND P1, PT, R6, RZ, PT ;  /* 0x000000ff0600b20c */ /* 0x002fc80003f25070 */
[----:B------:R-:W-:-:S04]  /*0770*/  @!P3 ISETP.NE.AND.EX P1, PT, R7, RZ, PT, P1 ;  /* 0x000000ff0700b20c */ /* 0x000fc80003f25310 */
[----:B--2---:R-:W-:Y:S01]  /*0780*/  @!P3 SEL R0, R0, RZ, P1 ;  /* 0x000000ff0000b207 */ /* 0x004fe20000800000 */
[----:B------:R-:W-:Y:S02]  /*0790*/  @P3 IMAD.IADD R200, R12, 0x1, -R248 ;  /* 0x000000010cc83824 */ /* 0x000fe400078e0af8 */
[----:B---34-:R-:W-:Y:S06]  /*07a0*/  @!P2 BRA `(.L_x_693) ;  /* 0x00000000000ca947 */ /* 0x018fec0003800000 */
[----:B------:R-:W2:Y:S02]  /*07b0*/  @P5 LDG.E R3, desc[UR28][R4.64+0x4] ;  /* 0x0000041c04035981 */ /* 0x000ea4000c1e1900 */
[----:B--2--5:R-:W-:-:S06]  /*07c0*/  @P5 IADD3 R3, PT, PT, R3, -R251, RZ ;  /* 0x800000fb03035210 */ /* 0x024fcc0007ffe0ff */
[----:B------:R1:W5:Y:S02]  /*07d0*/  @!P5 LDG.E R3, desc[UR28][R4.64] ;  /* 0x0000001c0403d981 */ /* 0x000364000c1e1900 */
.L_x_693:
        /* <DEDUP_REMOVED lines=8> */
[----:B------:R-:W-:-:S04]  /*0860*/  SHF.R.S32.HI R3, RZ, 0x1f, R0 ;  /* 0x0000001fff037819 */ /* 0x000fc80000011400 */
[----:B------:R-:W-:-:S03]  /*0870*/  LEA.HI R3, R3, R0, RZ, 0x6 ;  /* 0x0000000003037211 */ /* 0x000fc600078f30ff */
[----:B-1----:R-:W1:Y:S01]  /*0880*/  @!P3 LDC.64 R4, c[0x0][0x398] ;  /* 0x0000e600ff04bb82 */ /* 0x002e620000000a00 */
[----:B------:R-:W-:-:S04]  /*0890*/  SHF.R.S32.HI R198, RZ, 0x6, R3 ;  /* 0x00000006ffc67819 */ /* 0x000fc80000011403 */
[----:B------:R-:W-:-:S03]  /*08a0*/  SHF.L.U32 R241, R198, 0x6, RZ ;  /* 0x00000006c6f17819 */ /* 0x000fc600000006ff */
[----:B------:R-:W2:Y:S01]  /*08b0*/  @P3 LDC.64 R8, c[0x0][0x3b0] ;  /* 0x0000ec00ff083b82 */ /* 0x000ea20000000a00 */
[----:B------:R-:W-:-:S04]  /*08c0*/  IADD3 R18, PT, PT, R241, -0x40, RZ ;  /* 0xffffffc0f1127810 */ /* 0x000fc80007ffe0ff */
[----:B------:R-:W-:Y:S01]  /*08d0*/  SHF.R.S32.HI R28, RZ, 0x1f, R18 ;  /* 0x0000001fff1c7819 */ /* 0x000fe20000011412 */
[----:B-1----:R-:W-:-:S04]  /*08e0*/  @!P3 IMAD.WIDE.U32 R6, R41, R4, RZ ;  /* 0x000000042906b225 */ /* 0x002fc800078e00ff */
[----:B------:R-:W-:Y:S02]  /*08f0*/  @!P3 IMAD R31, R41, R5, R7 ;  /* 0x00000005291fb224 */ /* 0x000fe400078e0207 */
[----:B------:R-:W-:Y:S02]  /*0900*/  @!P3 IMAD.MOV.U32 R29, RZ, RZ, R6 ;  /* 0x000000ffff1db224 */ /* 0x000fe400078e0006 */
[----:B--2---:R-:W-:-:S04]  /*0910*/  @P3 IMAD.WIDE.U32 R4, R10, R8, RZ ;  /* 0x000000080a043225 */ /* 0x004fc800078e00ff */
        /* <DEDUP_REMOVED lines=14> */
.L_x_695:
[----:B------:R-:W1:Y:S01]  /*0a00*/  LDCU.64 UR18, c[0x0][0x3b8] ;  /* 0x00007700ff1277ac */ /* 0x000e620008000a00 */
[----:B------:R-:W-:-:S05]  /*0a10*/  IADD3 R4, PT, PT, R248, R251, RZ ;  /* 0x000000fbf8047210 */ /* 0x000fca0007ffe0ff */
[C---:B-1----:R-:W-:Y:S02]  /*0a20*/  IMAD R0, R4.reuse, UR19, RZ ;  /* 0x0000001304007c24 */ /* 0x042fe4000f8e02ff */
[----:B------:R-:W-:-:S05]  /*0a30*/  IMAD.WIDE.U32 R4, R4, UR18, RZ ;  /* 0x0000001204047c25 */ /* 0x000fca000f8e00ff */
[----:B------:R-:W-:Y:S02]  /*0a40*/  IADD3 R40, PT, PT, R5, R0, RZ ;  /* 0x0000000005287210 */ /* 0x000fe40007ffe0ff */
[----:B------:R-:W-:-:S07]  /*0a50*/  MOV R39, R4 ;  /* 0x0000000400277202 */ /* 0x000fce0000000f00 */
.L_x_696:
[----:B------:R-:W1:Y:S01]  /*0a60*/  LDC R7, c[0x0][0x3e8] ;  /* 0x0000fa00ff077b82 */ /* 0x000e620000000800 */
[----:B------:R-:W2:Y:S01]  /*0a70*/  S2R R43, SR_CTAID.Z ;  /* 0x00000000002b7919 */ /* 0x000ea20000002700 */
[----:B------:R-:W-:Y:S02]  /*0a80*/  SHF.R.S32.HI R30, RZ, 0x1f, R19 ;  /* 0x0000001fff1e7819 */ /* 0x000fe40000011413 */
[----:B-1----:R-:W-:-:S04]  /*0a90*/  IABS R6, R7 ;  /* 0x0000000700067213 */ /* 0x002fc80000000000 */
[----:B------:R-:W1:Y:S01]  /*0aa0*/  I2F.RP R4, R6 ;  /* 0x0000000600047306 */ /* 0x000e620000209400 */
[----:B--2---:R-:W-:-:S07]  /*0ab0*/  IABS R3, R43 ;  /* 0x0000002b00037213 */ /* 0x004fce0000000000 */
[----:B-1----:R-:W1:Y:S02]  /*0ac0*/  MUFU.RCP R4, R4 ;  /* 0x0000000400047308 */ /* 0x002e640000001000 */
[----:B-1----:R-:W-:-:S06]  /*0ad0*/  VIADD R4, R4, 0xffffffe ;  /* 0x0ffffffe04047836 */ /* 0x002fcc0000000000 */
[----:B------:R-:W1:Y:S02]  /*0ae0*/  F2I.FTZ.U32.TRUNC.NTZ R5, R4 ;  /* 0x0000000400057305 */ /* 0x000e64000021f000 */
[----:B-1----:R-:W-:Y:S02]  /*0af0*/  IMAD.MOV R0, RZ, RZ, -R5 ;  /* 0x000000ffff007224 */ /* 0x002fe400078e0a05 */
        /* <DEDUP_REMOVED lines=31> */
.L_x_697:
[----:B------:R-:W1:Y:S01]  /*0cf0*/  LDCU.64 UR16, c[0x0][0x3c0] ;  /* 0x00007800ff1077ac */ /* 0x000e620008000a00 */
[----:B------:R-:W-:-:S05]  /*0d00*/  IADD3 R0, PT, PT, R248, R251, RZ ;  /* 0x000000fbf8007210 */ /* 0x000fca0007ffe0ff */
[C---:B-1----:R-:W-:Y:S02]  /*0d10*/  IMAD R3, R0.reuse, UR17, RZ ;  /* 0x0000001100037c24 */ /* 0x042fe4000f8e02ff */
[----:B------:R-:W-:-:S05]  /*0d20*/  IMAD.WIDE.U32 R4, R0, UR16, RZ ;  /* 0x0000001000047c25 */ /* 0x000fca000f8e00ff */
[----:B------:R-:W-:Y:S02]  /*0d30*/  IADD3 R35, PT, PT, R5, R3, RZ ;  /* 0x0000000305237210 */ /* 0x000fe40007ffe0ff */
[----:B------:R-:W-:-:S07]  /*0d40*/  MOV R33, R4 ;  /* 0x0000000400217202 */ /* 0x000fce0000000f00 */
.L_x_698:
[----:B------:R-:W1:Y:S01]  /*0d50*/  @!P3 LDC.64 R4, c[0x0][0x588] ;  /* 0x00016200ff04bb82 */ /* 0x000e620000000a00 */
[----:B------:R-:W2:Y:S07]  /*0d60*/  LDCU UR12, c[0x0][0x44c] ;  /* 0x00008980ff0c77ac */ /* 0x000eae0008000800 */
[----:B------:R-:W3:Y:S08]  /*0d70*/  @P3 LDC.64 R8, c[0x0][0x590] ;  /* 0x00016400ff083b82 */ /* 0x000ef00000000a00 */
[----:B------:R-:W2:Y:S01]  /*0d80*/  LDC R16, c[0x0][0x3e0] ;  /* 0x0000f800ff107b82 */ /* 0x000ea20000000800 */
[----:B-1----:R-:W-:-:S04]  /*0d90*/  @!P3 IMAD.WIDE.U32 R6, R41, R4, RZ ;  /* 0x000000042906b225 */ /* 0x002fc800078e00ff */
[----:B------:R-:W-:Y:S01]  /*0da0*/  @!P3 IMAD R25, R41, R5, R7 ;  /* 0x000000052919b224 */ /* 0x000fe200078e0207 */
[----:B------:R-:W-:Y:S01]  /*0db0*/  @!P3 MOV R24, R6 ;  /* 0x000000060018b202 */ /* 0x000fe20000000f00 */
[----:B---3--:R-:W-:-:S04]  /*0dc0*/  @P3 IMAD.WIDE.U32 R4, R10, R8, RZ ;  /* 0x000000080a043225 */ /* 0x008fc800078e00ff */
[----:B------:R-:W-:Y:S01]  /*0dd0*/  @P3 IMAD R25, R10, R9, R5 ;  /* 0x000000090a193224 */ /* 0x000fe200078e0205 */
[----:B------:R-:W-:Y:S01]  /*0de0*/  @P3 MOV R24, R4 ;  /* 0x0000000400183202 */ /* 0x000fe20000000f00 */
[----:B--2---:R-:W-:Y:S01]  /*0df0*/  IMAD.WIDE R14, R16, UR12, RZ ;  /* 0x0000000c100e7c25 */ /* 0x004fe2000f8e02ff */
[----:B------:R-:W-:Y:S06]  /*0e00*/  @P3 BRA `(.L_x_699) ;  /* 0x0000000000443947 */ /* 0x000fec0003800000 */
[----:B------:R-:W1:Y:S01]  /*0e10*/  LDCU UR6, c[0x0][0x444] ;  /* 0x00008880ff0677ac */ /* 0x000e620008000800 */
[----:B------:R-:W-:Y:S01]  /*0e20*/  SHF.R.S32.HI R3, RZ, 0x1f, R16 ;  /* 0x0000001fff037819 */ /* 0x000fe20000011410 */
[----:B-1----:R-:W-:Y:S01]  /*0e30*/  USHF.R.S32.HI UR7, URZ, 0x1f, UR6 ;  /* 0x0000001fff077899 */ /* 0x002fe20008011406 */
[----:B------:R-:W-:Y:S01]  /*0e40*/  IMAD.WIDE.U32 R6, R41, UR6, RZ ;  /* 0x0000000629067c25 */ /* 0x000fe2000f8e00ff */
[----:B------:R-:W-:-:S04]  /*0e50*/  USHF.R.S32.HI UR6, URZ, 0x1f, UR12 ;  /* 0x0000001fff067899 */ /* 0x000fc8000801140c */
[----:B------:R-:W-:Y:S02]  /*0e60*/  IMAD R0, R41, UR7, RZ ;  /* 0x0000000729007c24 */ /* 0x000fe4000f8e02ff */
[----:B------:R-:W-:-:S03]  /*0e70*/  IMAD.WIDE.U32 R4, R6, R16, RZ ;  /* 0x0000001006047225 */ /* 0x000fc600078e00ff */
[----:B------:R-:W-:-:S05]  /*0e80*/  IADD3 R0, PT, PT, R7, R0, RZ ;  /* 0x0000000007007210 */ /* 0x000fca0007ffe0ff */
        /* <DEDUP_REMOVED lines=9> */
.L_x_699:
[-C--:B------:R-:W-:Y:S02]  /*0f20*/  IMAD R0, R15, R10.reuse, RZ ;  /* 0x0000000a0f007224 */ /* 0x080fe400078e02ff */
[----:B------:R-:W-:-:S05]  /*0f30*/  IMAD.WIDE.U32 R4, R14, R10, RZ ;  /* 0x0000000a0e047225 */ /* 0x000fca00078e00ff */
[----:B------:R-:W-:Y:S02]  /*0f40*/  IADD3 R12, PT, PT, R5, R0, RZ ;  /* 0x00000000050c7210 */ /* 0x000fe40007ffe0ff */
[----:B------:R-:W-:-:S07]  /*0f50*/  MOV R11, R4 ;  /* 0x00000004000b7202 */ /* 0x000fce0000000f00 */
.L_x_700:
[----:B------:R-:W1:Y:S01]  /*0f60*/  LDCU.U8 UR6, c[0x0][0x548] ;  /* 0x0000a900ff0677ac */ /* 0x000e620008000000 */
[----:B------:R-:W-:Y:S01]  /*0f70*/  SHF.L.U32 R6, R41, 0x7, RZ ;  /* 0x0000000729067819 */ /* 0x000fe200000006ff */
[----:B------:R-:W-:Y:S01]  /*0f80*/  IMAD R20, R43, UR12, RZ ;  /* 0x0000000c2b147c24 */ /* 0x000fe2000f8e02ff */
        /* <DEDUP_REMOVED lines=11> */
[----:B------:R-:W-:-:S07]  /*1040*/  ISETP.NE.AND P0, PT, R10, -0x1, PT ;  /* 0xffffffff0a00780c */ /* 0x000fce0003f05270 */
[----:B------:R-:W2:Y:S01]  /*1050*/  LDC R27, c[0x0][0x454] ;  /* 0x00011500ff1b7b82 */ /* 0x000ea20000000800 */
[----:B-1----:R-:W-:-:S05]  /*1060*/  IMAD R0, R41, R0, RZ ;  /* 0x0000000029007224 */ /* 0x002fca00078e02ff */
[----:B------:R-:W-:-:S05]  /*1070*/  SEL R0, R0, R10, !P0 ;  /* 0x0000000a00007207 */ /* 0x000fca0004000000 */
[----:B--2---:R-:W-:Y:S01]  /*1080*/  IMAD R27, R43, R27, R0 ;  /* 0x0000001b2b1b7224 */ /* 0x004fe200078e0200 */
[----:B------:R-:W-:Y:S05]  /*1090*/  BRA `(.L_x_702) ;  /* 0x00000000000c7947 */ /* 0x000fea0003800000 */
.L_x_701:
[----:B------:R-:W1:Y:S01]  /*10a0*/  LDC R27, c[0x0][0x434] ;  /* 0x00010d00ff1b7b82 */ /* 0x000e620000000800 */
[----:B------:R-:W-:-:S04]  /*10b0*/  IMAD R0, R41, R16, R43 ;  /* 0x0000001029007224 */ /* 0x000fc800078e022b */
[----:B-1----:R-:W-:-:S03]  /*10c0*/  IMAD R27, R0, R27, RZ ;  /* 0x0000001b001b7224 */ /* 0x002fc600078e02ff */
.L_x_702:
        /* <DEDUP_REMOVED lines=11> */
.L_x_703:
[----:B------:R-:W1:Y:S01]  /*1180*/  LDC R23, c[0x0][0x444] ;  /* 0x00011100ff177b82 */ /* 0x000e620000000800 */
[----:B------:R-:W-:-:S04]  /*1190*/  IMAD R0, R41, R16, R43 ;  /* 0x0000001029007224 */ /* 0x000fc800078e022b */
[----:B-1----:R-:W-:-:S07]  /*11a0*/  IMAD R23, R0, R23, RZ ;  /* 0x0000001700177224 */ /* 0x002fce00078e02ff */
.L_x_704:
[----:B------:R-:W1:Y:S01]  /*11b0*/  S2R R46, SR_TID.X ;  /* 0x00000000002e7919 */ /* 0x000e620000002100 */
[----:B------:R-:W2:Y:S01]  /*11c0*/  LDC.64 R8, c[0x0][0x5f8] ;  /* 0x00017e00ff087b82 */ /* 0x000ea20000000a00 */
[----:B------:R-:W-:Y:S01]  /*11d0*/  IMAD R244, R16, UR12, RZ ;  /* 0x0000000c10f47c24 */ /* 0x000fe2000f8e02ff */
[----:B------:R-:W-:Y:S01]  /*11e0*/  ISETP.NE.AND P2, PT, RZ, UR7, PT ;  /* 0x00000007ff007c0c */ /* 0x000fe2000bf45270 */
[----:B------:R-:W3:Y:S01]  /*11f0*/  S2R R47, SR_TID.X ;  /* 0x00000000002f7919 */ /* 0x000ee20000002100 */
[--C-:B------:R-:W-:Y:S01]  /*1200*/  IADD3 R5, P1, P0, R4, R11, R20.reuse ;  /* 0x0000000b04057210 */ /* 0x100fe2000783e014 */
[----:B------:R-:W4:Y:S01]  /*1210*/  LDCU.64 UR20, c[0x0][0x3c8] ;  /* 0x00007900ff1477ac */ /* 0x000f220008000a00 */
[----:B------:R-:W-:Y:S01]  /*1220*/  SHF.R.S32.HI R4, RZ, 0x1f, R20 ;  /* 0x0000001fff047819 */ /* 0x000fe20000011414 */
[----:B------:R-:W-:Y:S01]  /*1230*/  IMAD.IADD R36, R19, 0x1, R190 ;  /* 0x0000000113247824 */ /* 0x000fe200078e02be */
[----:B------:R-:W5:Y:S01]  /*1240*/  LDC.64 R14, c[0x0][0x3b0] ;  /* 0x0000ec00ff0e7b82 */ /* 0x000f620000000a00 */
[----:B------:R-:W4:Y:S01]  /*1250*/  LDCU.64 UR6, c[0x0][0x570] ;  /* 0x0000ae00ff0677ac */ /* 0x000f220008000a00 */
[----:B------:R-:W-:Y:S01]  /*1260*/  IADD3.X R4, PT, PT, R13, R12, R4, P1, P0 ;  /* 0x0000000c0d047210 */ /* 0x000fe20000fe0404 */
[----:B------:R-:W-:Y:S01]  /*1270*/  IMAD.MOV.U32 R13, RZ, RZ, RZ ;  /* 0x000000ffff0d7224 */ /* 0x000fe200078e00ff */
[----:B------:R-:W-:Y:S01]  /*1280*/  BSSY.RECONVERGENT B1, `(.L_x_694) ;  /* 0x0000665000017945 */ /* 0x000fe20003800200 */
[----:B------:R-:W4:Y:S03]  /*1290*/  LDCU.64 UR14, c[0x0][0x380] ;  /* 0x00007000ff0e77ac */ /* 0x000f260008000a00 */
[----:B------:R-:W4:Y:S01]  /*12a0*/  LDC.64 R16, c[0x0][0x590] ;  /* 0x00016400ff107b82 */ /* 0x000f220000000a00 */
[----:B------:R-:W5:Y:S01]  /*12b0*/  LDCU.64 UR12, c[0x0][0x550] ;  /* 0x0000aa00ff0c77ac */ /* 0x000f620008000a00 */
[----:B--2---:R-:W-:-:S06]  /*12c0*/  IMAD.WIDE.U32 R6, R8, UR27, RZ ;  /* 0x0000001b08067c25 */ /* 0x004fcc000f8e00ff */
[----:B------:R-:W2:Y:S01]  /*12d0*/  LDC.64 R20, c[0x0][0x598] ;  /* 0x00016600ff147b82 */ /* 0x000ea20000000a00 */
[----:B------:R-:W-:Y:S01]  /*12e0*/  IMAD.SHL.U32 R8, R244, 0x40, RZ ;  /* 0x00000040f4087824 */ /* 0x000fe200078e00ff */
[----:B-1----:R-:W-:Y:S01]  /*12f0*/  SHF.R.U32.HI R3, RZ, 0x5, R46 ;  /* 0x00000005ff037819 */ /* 0x002fe2000001162e */
[C---:B------:R-:W-:Y:S01]  /*1300*/  IMAD.SHL.U32 R45, R46.reuse, 0x8, RZ ;  /* 0x000000082e2d7824 */ /* 0x040fe200078e00ff */
[----:B------:R-:W-:-:S04]  /*1310*/  LOP3.LUT R0, R46, 0x1f, RZ, 0xc0, !PT ;  /* 0x0000001f2e007812 */ /* 0x000fc800078ec0ff */
[----:B------:R-:W1:Y:S01]  /*1320*/  LDC.64 R222, c[0x0][0x420] ;  /* 0x00010800ffde7b82 */ /* 0x000e620000000a00 */
[----:B---3--:R-:W-:Y:S02]  /*1330*/  SHF.R.U32.HI R42, RZ, 0x3, R47 ;  /* 0x00000003ff2a7819 */ /* 0x008fe4000001162f */
[----:B------:R-:W-:Y:S01]  /*1340*/  LOP3.LUT R12, R45, 0x38, RZ, 0xc0, !PT ;  /* 0x000000382d0c7812 */ /* 0x000fe200078ec0ff */
[----:B------:R-:W-:Y:S01]  /*1350*/  IMAD R0, R244, R3, R0 ;  /* 0x00000003f4007224 */ /* 0x000fe200078e0200 */
[----:B------:R-:W-:Y:S01]  /*1360*/  SEL R3, R6, RZ, P2 ;  /* 0x000000ff06037207 */ /* 0x000fe20001000000 */
[----:B------:R-:W-:Y:S01]  /*1370*/  IMAD R6, R9, UR27, R7 ;  /* 0x0000001b09067c24 */ /* 0x000fe2000f8e0207 */
[C---:B----4-:R-:W-:Y:S01]  /*1380*/  SHF.L.U64.HI R250, R16.reuse, 0x5, R17 ;  /* 0x0000000510fa7819 */ /* 0x050fe20000010211 */
[----:B------:R-:W-:Y:S01]  /*1390*/  IMAD.SHL.U32 R246, R16, 0x20, RZ ;  /* 0x0000002010f67824 */ /* 0x000fe200078e00ff */
[----:B------:R-:W-:Y:S02]  /*13a0*/  IADD3 R11, P1, P0, R0, R5, R3 ;  /* 0x00000005000b7210 */ /* 0x000fe4000783e003 */
[----:B------:R-:W-:-:S02]  /*13b0*/  SHF.R.S32.HI R3, RZ, 0x1f, R0 ;  /* 0x0000001fff037819 */ /* 0x000fc40000011400 */
[----:B------:R-:W-:Y:S01]  /*13c0*/  SEL R0, R6, RZ, P2 ;  /* 0x000000ff06007207 */ /* 0x000fe20001000000 */
[----:B-----5:R-:W-:Y:S01]  /*13d0*/  IMAD.WIDE.U32 R6, R18, R14, R12 ;  /* 0x0000000e12067225 */ /* 0x020fe200078e000c */
[----:B------:R-:W-:Y:S02]  /*13e0*/  SHF.L.U64.HI R37, R14, 0x5, R15 ;  /* 0x000000050e257819 */ /* 0x000fe4000001020f */
[----:B------:R-:W-:Y:S01]  /*13f0*/  IADD3.X R10, PT, PT, R3, R4, R0, P1, P0 ;  /* 0x00000004030a7210 */ /* 0x000fe20000fe0400 */
[----:B------:R-:W-:Y:S01]  /*1400*/  IMAD R3, R28, R14, RZ ;  /* 0x0000000e1c037224 */ /* 0x000fe200078e02ff */
[----:B------:R-:W-:Y:S01]  /*1410*/  IADD3 R4, P0, PT, R12, R24, RZ ;  /* 0x000000180c047210 */ /* 0x000fe20007f1e0ff */
[----:B------:R-:W-:Y:S01]  /*1420*/  IMAD R0, R28, R16, RZ ;  /* 0x000000101c007224 */ /* 0x000fe200078e02ff */
[----:B------:R-:W-:Y:S01]  /*1430*/  IADD3 R6, P1, PT, R29, R6, RZ ;  /* 0x000000061d067210 */ /* 0x000fe20007f3e0ff */
[----:B------:R-:W-:Y:S01]  /*1440*/  IMAD R9, R18, R15, R3 ;  /* 0x0000000f12097224 */ /* 0x000fe200078e0203 */
[----:B------:R-:W-:Y:S01]  /*1450*/  LEA.HI R44, R46, 0x20, RZ, 0x1d ;  /* 0x000000202e2c7811 */ /* 0x000fe200078fe8ff */
[----:B------:R-:W-:Y:S01]  /*1460*/  IMAD.X R5, RZ, RZ, R25, P0 ;  /* 0x000000ffff057224 */ /* 0x000fe200000e0619 */
[----:B------:R-:W-:Y:S01]  /*1470*/  IADD3 R3, P0, PT, R8, R11, RZ ;  /* 0x0000000b08037210 */ /* 0x000fe20007f1e0ff */
[C---:B------:R-:W-:Y:S01]  /*1480*/  IMAD R0, R18.reuse, R17, R0 ;  /* 0x0000001112007224 */ /* 0x040fe200078e0200 */
[----:B------:R-:W3:Y:S01]  /*1490*/  LDC.64 R24, c[0x0][0x5e8] ;  /* 0x00017a00ff187b82 */ /* 0x000ee20000000a00 */
[----:B------:R-:W-:Y:S01]  /*14a0*/  IMAD.WIDE.U32 R4, R18, R16, R4 ;  /* 0x0000001012047225 */ /* 0x000fe200078e0004 */
[----:B------:R-:W-:-:S02]  /*14b0*/  IADD3.X R7, PT, PT, R31, R7, R9, P1, !PT ;  /* 0x000000071f077210 */ /* 0x000fc40000ffe409 */
[----:B------:R-:W-:Y:S01]  /*14c0*/  LEA.HI.X.SX32 R10, R8, R10, 0x1, P0 ;  /* 0x0000000a080a7211 */ /* 0x000fe200000f0eff */
[----:B------:R-:W-:Y:S01]  /*14d0*/  IMAD.IADD R5, R5, 0x1, R0 ;  /* 0x0000000105057824 */ /* 0x000fe200078e0200 */
[----:B------:R-:W-:Y:S01]  /*14e0*/  LEA R192, P0, R3, UR6, 0x2 ;  /* 0x0000000603c07c11 */ /* 0x000fe2000f8010ff */
[----:B------:R-:W-:Y:S01]  /*14f0*/  IMAD.WIDE.U32 R6, R43, UR20, R6 ;  /* 0x000000142b067c25 */ /* 0x000fe2000f8e0006 */
[----:B------:R-:W4:Y:S02]  /*1500*/  LDC R18, c[0x0][0x508] ;  /* 0x00014200ff127b82 */ /* 0x000f240000000800 */
[----:B------:R-:W-:Y:S01]  /*1510*/  LEA.HI.X R193, R3, UR7, R10, 0x2, P0 ;  /* 0x0000000703c17c11 */ /* 0x000fe200080f140a */
[----:B------:R-:W-:Y:S02]  /*1520*/  IMAD R7, R43, UR21, R7 ;  /* 0x000000152b077c24 */ /* 0x000fe4000f8e0207 */
[----:B------:R-:W-:Y:S02]  /*1530*/  IMAD R0, R26, 0x40, R23 ;  /* 0x000000401a007824 */ /* 0x000fe400078e0217 */
[----:B------:R-:W-:-:S04]  /*1540*/  IMAD.WIDE.U32 R6, R42, R14, R6 ;  /* 0x0000000e2a067225 */ /* 0x000fc800078e0006 */
[----:B------:R-:W-:Y:S01]  /*1550*/  IMAD R3, R42, R15, R7 ;  /* 0x0000000f2a037224 */ /* 0x000fe200078e0207 */
[----:B------:R-:W-:Y:S01]  /*1560*/  LEA R230, P1, R6, UR14, 0x1 ;  /* 0x0000000e06e67c11 */ /* 0x000fe2000f8208ff */
[----:B--2---:R-:W-:-:S03]  /*1570*/  IMAD.WIDE.U32 R4, R43, R20, R4 ;  /* 0x000000142b047225 */ /* 0x004fc600078e0004 */
[----:B------:R-:W-:Y:S01]  /*1580*/  LEA.HI.X R229, R6, UR15, R3, 0x1, P1 ;  /* 0x0000000f06e57c11 */ /* 0x000fe200088f0c03 */
[----:B---3--:R-:W-:Y:S01]  /*1590*/  IMAD.WIDE R8, R0, 0x4, R24 ;  /* 0x0000000400087825 */ /* 0x008fe200078e0218 */
[----:B------:R-:W-:-:S03]  /*15a0*/  IADD3 R24, P3, PT, R42, 0x60, RZ ;  /* 0x000000602a187810 */ /* 0x000fc60007f7e0ff */
[----:B------:R-:W-:Y:S01]  /*15b0*/  IMAD R5, R43, R21, R5 ;  /* 0x000000152b057224 */ /* 0x000fe200078e0205 */
[----:B------:R-:W-:Y:S01]  /*15c0*/  IADD3 R21, P1, PT, R42, 0x20, RZ ;  /* 0x000000202a157810 */ /* 0x000fe20007f3e0ff */
[----:B------:R-:W-:Y:S01]  /*15d0*/  IMAD R3, R26, 0x40, R27 ;  /* 0x000000401a037824 */ /* 0x000fe200078e021b */
[----:B----4-:R-:W-:Y:S01]  /*15e0*/  IADD3 R0, PT, PT, R36, -R18, -R200 ;  /* 0x8000001224007210 */ /* 0x010fe20007ffe8c8 */
[----:B------:R-:W-:Y:S01]  /*15f0*/  IMAD.WIDE.U32 R4, R42, R16, R4 ;  /* 0x000000102a047225 */ /* 0x000fe200078e0004 */
[----:B------:R-:W-:Y:S02]  /*1600*/  LEA.HI R18, R46, 0x60, RZ, 0x1d ;  /* 0x000000602e127811 */ /* 0x000fe400078fe8ff */
[----:B------:R-:W-:Y:S01]  /*1610*/  SHF.R.S32.HI R7, RZ, 0x1f, R0 ;  /* 0x0000001fff077819 */ /* 0x000fe20000011400 */
[----:B------:R-:W-:Y:S01]  /*1620*/  IMAD R5, R42, R17, R5 ;  /* 0x000000112a057224 */ /* 0x000fe200078e0205 */
[C---:B------:R-:W-:Y:S01]  /*1630*/  LEA R231, P0, R4.reuse, UR12, 0x1 ;  /* 0x0000000c04e77c11 */ /* 0x040fe2000f8008ff */
[----:B------:R-:W-:Y:S01]  /*1640*/  IMAD.MOV.U32 R240, RZ, RZ, R8 ;  /* 0x000000fffff07224 */ /* 0x000fe200078e0008 */
[----:B------:R-:W-:Y:S01]  /*1650*/  LEA.HI R0, R7, R0, RZ, 0x6 ;  /* 0x0000000007007211 */ /* 0x000fe200078f30ff */
[----:B------:R-:W-:Y:S01]  /*1660*/  IMAD.MOV.U32 R239, RZ, RZ, R9 ;  /* 0x000000ffffef7224 */ /* 0x000fe200078e0009 */
[----:B------:R-:W-:Y:S01]  /*1670*/  LEA.HI.X R228, R4, UR13, R5, 0x1, P0 ;  /* 0x0000000d04e47c11 */ /* 0x000fe200080f0c05 */
[----:B-1----:R-:W-:Y:S01]  /*1680*/  IMAD.WIDE R222, R3, 0x4, R222 ;  /* 0x0000000403de7825 */ /* 0x002fe200078e02de */
[----:B------:R-:W-:-:S02]  /*1690*/  SHF.R.S32.HI R0, RZ, 0x6, R0 ;  /* 0x00000006ff007819 */ /* 0x000fc40000011400 */
[----:B------:R-:W-:Y:S01]  /*16a0*/  IADD3 R23, P0, PT, R42, 0x40, RZ ;  /* 0x000000402a177810 */ /* 0x000fe20007f1e0ff */
[----:B------:R-:W-:Y:S01]  /*16b0*/  IMAD.SHL.U32 R25, R14, 0x20, RZ ;  /* 0x000000200e197824 */ /* 0x000fe200078e00ff */
[----:B------:R-:W-:Y:S01]  /*16c0*/  VIMNMX R245, PT, PT, RZ, R0, !PT ;  /* 0x00000000fff57248 */ /* 0x000fe20007fe0100 */
[----:B------:R-:W-:Y:S01]  /*16d0*/  IMAD.X R34, RZ, RZ, RZ, P3 ;  /* 0x000000ffff227224 */ /* 0x000fe200018e06ff */
[----:B------:R-:W-:Y:S01]  /*16e0*/  LEA.HI R16, R46, 0x40, RZ, 0x1d ;  /* 0x000000402e107811 */ /* 0x000fe200078fe8ff */
[----:B------:R-:W-:Y:S01]  /*16f0*/  IMAD.X R27, RZ, RZ, RZ, P1 ;  /* 0x000000ffff1b7224 */ /* 0x000fe200008e06ff */
[----:B------:R-:W-:Y:S01]  /*1700*/  ISETP.GT.AND P4, PT, R198, R245, PT ;  /* 0x000000f5c600720c */ /* 0x000fe20003f84270 */
[----:B------:R-:W-:-:S12]  /*1710*/  IMAD.X R32, RZ, RZ, RZ, P0 ;  /* 0x000000ffff207224 */ /* 0x000fd800000e06ff */
[----:B------:R-:W-:Y:S05]  /*1720*/  @P4 BRA `(.L_x_705) ;  /* 0x0000000800484947 */ /* 0x000fea0003800000 */
        /* <DEDUP_REMOVED lines=12> */
.L_x_706:
[----:B------:R-:W1:Y:S01]  /*17f0*/  LDCU.64 UR14, c[0x0][0x5c0] ;  /* 0x0000b800ff0e77ac */ /* 0x000e620008000a00 */
[----:B------:R-:W-:-:S05]  /*1800*/  IADD3 R0, PT, PT, R248, R251, RZ ;  /* 0x000000fbf8007210 */ /* 0x000fca0007ffe0ff */
[C---:B-1----:R-:W-:Y:S02]  /*1810*/  IMAD R3, R0.reuse, UR15, RZ ;  /* 0x0000000f00037c24 */ /* 0x042fe4000f8e02ff */
[----:B------:R-:W-:-:S05]  /*1820*/  IMAD.WIDE.U32 R4, R0, UR14, RZ ;  /* 0x0000000e00047c25 */ /* 0x000fca000f8e00ff */
[----:B------:R-:W-:Y:S02]  /*1830*/  IADD3 R7, PT, PT, R5, R3, RZ ;  /* 0x0000000305077210 */ /* 0x000fe40007ffe0ff */
[----:B------:R-:W-:Y:S02]  /*1840*/  MOV R6, R4 ;  /* 0x0000000400067202 */ /* 0x000fe40000000f00 */
.L_x_707:
        /* <DEDUP_REMOVED lines=12> */
.L_x_708:
[----:B------:R-:W1:Y:S01]  /*1910*/  LDCU.64 UR12, c[0x0][0x5c8] ;  /* 0x0000b900ff0c77ac */ /* 0x000e620008000a00 */
[----:B------:R-:W-:-:S05]  /*1920*/  IADD3 R0, PT, PT, R248, R251, RZ ;  /* 0x000000fbf8007210 */ /* 0x000fca0007ffe0ff */
[C---:B-1----:R-:W-:Y:S02]  /*1930*/  IMAD R3, R0.reuse, UR13, RZ ;  /* 0x0000000d00037c24 */ /* 0x042fe4000f8e02ff */
[----:B------:R-:W-:-:S05]  /*1940*/  IMAD.WIDE.U32 R4, R0, UR12, RZ ;  /* 0x0000000c00047c25 */ /* 0x000fca000f8e00ff */
[----:B------:R-:W-:Y:S02]  /*1950*/  IADD3 R15, PT, PT, R5, R3, RZ ;  /* 0x00000003050f7210 */ /* 0x000fe40007ffe0ff */
[----:B------:R-:W-:-:S07]  /*1960*/  MOV R14, R4 ;  /* 0x00000004000e7202 */ /* 0x000fce0000000f00 */
.L_x_709:
[----:B------:R-:W-:Y:S01]  /*1970*/  IMAD.IADD R3, R200, 0x1, -R19 ;  /* 0x00000001c8037824 */ /* 0x000fe200078e0a13 */
[----:B------:R-:W1:Y:S01]  /*1980*/  LDCU.64 UR6, c[0x0][0x5d8] ;  /* 0x0000bb00ff0677ac */ /* 0x000e620008000a00 */
[----:B------:R-:W-:Y:S01]  /*1990*/  IMAD R0, R30, UR14, RZ ;  /* 0x0000000e1e007c24 */ /* 0x000fe2000f8e02ff */
[----:B------:R-:W-:Y:S01]  /*19a0*/  BSSY.RECONVERGENT B0, `(.L_x_710) ;  /* 0x000001d000007945 */ /* 0x000fe20003800200 */
[C---:B------:R-:W-:Y:S01]  /*19b0*/  IMAD.WIDE.U32 R4, R19.reuse, UR14, R12 ;  /* 0x0000000e13047c25 */ /* 0x040fe2000f8e000c */
[-C--:B------:R-:W-:Y:S02]  /*19c0*/  ISETP.GE.AND P4, PT, R42, R3.reuse, PT ;  /* 0x000000032a00720c */ /* 0x080fe40003f86270 */
[-C--:B------:R-:W-:Y:S01]  /*19d0*/  ISETP.GE.AND P3, PT, R44, R3.reuse, PT ;  /* 0x000000032c00720c */ /* 0x080fe20003f66270 */
        /* <DEDUP_REMOVED lines=25> */
.L_x_711:
[----:B------:R-:W-:Y:S05]  /*1b70*/  BSYNC.RECONVERGENT B0 ;  /* 0x0000000000007941 */ /* 0x000fea0003800200 */
.L_x_710:
        /* <DEDUP_REMOVED lines=12> */
.L_x_713:
[----:B------:R-:W-:Y:S05]  /*1c40*/  BSYNC.RECONVERGENT B0 ;  /* 0x0000000000007941 */ /* 0x000fea0003800200 */
.L_x_712:
        /* <DEDUP_REMOVED lines=11> */
.L_x_715:
[----:B------:R-:W-:Y:S05]  /*1d00*/  BSYNC.RECONVERGENT B0 ;  /* 0x0000000000007941 */ /* 0x000fea0003800200 */
.L_x_714:
        /* <DEDUP_REMOVED lines=27> */
.L_x_717:
[----:B------:R-:W-:Y:S05]  /*1ec0*/  BSYNC.RECONVERGENT B0 ;  /* 0x0000000000007941 */ /* 0x000fea0003800200 */
.L_x_716:
        /* <DEDUP_REMOVED lines=12> */
.L_x_719:
[----:B------:R-:W-:Y:S05]  /*1f90*/  BSYNC.RECONVERGENT B0 ;  /* 0x0000000000007941 */ /* 0x000fea0003800200 */
.L_x_718:
        /* <DEDUP_REMOVED lines=11> */
.L_x_705:
[----:B------:R-:W-:Y:S01]  /*2050*/  IMAD.IADD R0, R200, 0x1, -R19 ;  /* 0x00000001c8007824 */ /* 0x000fe200078e0a13 */
[----:B------:R-:W1:Y:S01]  /*2060*/  LDCU.64 UR6, c[0x0][0x3d8] ;  /* 0x00007b00ff0677ac */ /* 0x000e620008000a00 */
[----:B------:R-:W-:Y:S02]  /*2070*/  IMAD R3, R30, UR16, RZ ;  /* 0x000000101e037c24 */ /* 0x000fe4000f8e02ff */
[C---:B------:R-:W-:Y:S01]  /*2080*/  IMAD.WIDE.U32 R4, R19.reuse, UR16, R12 ;  /* 0x0000001013047c25 */ /* 0x040fe2000f8e000c */
[-C--:B------:R-:W-:Y:S01]  /*2090*/  ISETP.GE.AND P5, PT, R44, R0.reuse, PT ;  /* 0x000000002c00720c */ /* 0x080fe20003fa6270 */
[----:B------:R-:W2:Y:S01]  /*20a0*/  LDCU UR13, c[0x0][0x50c] ;  /* 0x0000a180ff0d77ac */ /* 0x000ea20008000800 */
[----:B------:R-:W-:Y:S01]  /*20b0*/  ISETP.GE.AND P6, PT, R42, R0, PT ;  /* 0x000000002a00720c */ /* 0x000fe20003fc6270 */
[----:B------:R-:W-:Y:S01]  /*20c0*/  IMAD R3, R19, UR17, R3 ;  /* 0x0000001113037c24 */ /* 0x000fe2000f8e0203 */
[----:B------:R-:W-:Y:S01]  /*20d0*/  IADD3 R4, P0, PT, R33, R4, RZ ;  /* 0x0000000421047210 */ /* 0x000fe20007f1e0ff */
[----:B------:R-:W-:Y:S01]  /*20e0*/  IMAD.WIDE.U32 R12, R19, UR18, R12 ;  /* 0x00000012130c7c25 */ /* 0x000fe2000f8e000c */
[-C--:B------:R-:W-:Y:S01]  /*20f0*/  ISETP.GE.AND P4, PT, R16, R0.reuse, PT ;  /* 0x000000001000720c */ /* 0x080fe20003f86270 */
[----:B------:R-:W3:Y:S01]  /*2100*/  LDCU UR12, c[0x0][0x45c] ;  /* 0x00008b80ff0c77ac */ /* 0x000ee20008000800 */
[----:B------:R-:W-:Y:S01]  /*2110*/  IADD3.X R5, PT, PT, R35, R5, R3, P0, !PT ;  /* 0x0000000523057210 */ /* 0x000fe200007fe403 */
[----:B------:R-:W-:Y:S01]  /*2120*/  IMAD.MOV.U32 R238, RZ, RZ, 0x7f800000 ;  /* 0x7f800000ffee7424 */ /* 0x000fe200078e00ff */
[----:B------:R-:W-:Y:S01]  /*2130*/  ISETP.GE.AND P3, PT, R18, R0, PT ;  /* 0x000000001200720c */ /* 0x000fe20003f66270 */
[----:B------:R-:W-:-:S02]  /*2140*/  IMAD R0, R30, UR18, RZ ;  /* 0x000000121e007c24 */ /* 0x000fc4000f8e02ff */
[----:B------:R-:W-:Y:S01]  /*2150*/  IMAD.MOV.U32 R237, RZ, RZ, 0x7f800000 ;  /* 0x7f800000ffed7424 */ /* 0x000fe200078e00ff */
[----:B------:R-:W4:Y:S01]  /*2160*/  @!P5 LDC.64 R16, c[0x0][0x390] ;  /* 0x0000e400ff10db82 */ /* 0x000f220000000a00 */
[----:B-1----:R-:W-:Y:S02]  /*2170*/  IMAD R3, R38, UR6, RZ ;  /* 0x0000000626037c24 */ /* 0x002fe4000f8e02ff */
[----:B------:R-:W-:-:S04]  /*2180*/  IMAD.WIDE.U32 R4, R22, UR6, R4 ;  /* 0x0000000616047c25 */ /* 0x000fc8000f8e0004 */
[----:B------:R-:W-:Y:S01]  /*2190*/  IMAD R6, R22, UR7, R3 ;  /* 0x0000000716067c24 */ /* 0x000fe2000f8e0203 */
[----:B------:R-:W1:Y:S01]  /*21a0*/  @!P6 LDC.64 R14, c[0x0][0x390] ;  /* 0x0000e400ff0eeb82 */ /* 0x000e620000000a00 */
[----:B------:R-:W-:Y:S01]  /*21b0*/  @!P5 IMAD R3, R27, UR16, RZ ;  /* 0x000000101b03dc24 */ /* 0x000fe2000f8e02ff */
[----:B------:R-:W2:Y:S01]  /*21c0*/  LDCU.64 UR6, c[0x0][0x3d0] ;  /* 0x00007a00ff0677ac */ /* 0x000ea20008000a00 */
[----:B------:R-:W-:Y:S02]  /*21d0*/  IMAD.IADD R5, R5, 0x1, R6 ;  /* 0x0000000105057824 */ /* 0x000fe400078e0206 */
[----:B------:R-:W-:Y:S02]  /*21e0*/  @!P5 IMAD.MOV.U32 R8, RZ, RZ, R4 ;  /* 0x000000ffff08d224 */ /* 0x000fe400078e0004 */
[----:B------:R-:W-:Y:S01]  /*21f0*/  @!P5 IMAD.MOV.U32 R9, RZ, RZ, R5 ;  /* 0x000000ffff09d224 */ /* 0x000fe200078e0005 */
[----:B------:R-:W3:Y:S01]  /*2200*/  @!P4 LDC.64 R30, c[0x0][0x390] ;  /* 0x0000e400ff1ecb82 */ /* 0x000ee20000000a00 */
[----:B------:R-:W-:-:S02]  /*2210*/  @!P5 IMAD R3, R21, UR17, R3 ;  /* 0x000000111503dc24 */ /* 0x000fc4000f8e0203 */
[----:B------:R-:W-:-:S04]  /*2220*/  @!P5 IMAD.WIDE.U32 R8, R21, UR16, R8 ;  /* 0x000000101508dc25 */ /* 0x000fc8000f8e0008 */
[----:B------:R-:W-:Y:S01]  /*2230*/  @!P5 IMAD.IADD R3, R9, 0x1, R3 ;  /* 0x000000010903d824 */ /* 0x000fe200078e0203 */
[----:B------:R-:W2:Y:S01]  /*2240*/  @!P3 LDC.64 R28, c[0x0][0x390] ;  /* 0x0000e400ff1cbb82 */ /* 0x000ea20000000a00 */
[----:B----4-:R-:W-:Y:S01]  /*2250*/  @!P5 LEA R16, P0, R8, R16, 0x1 ;  /* 0x000000100810d211 */ /* 0x010fe200078008ff */
[----:B------:R-:W-:Y:S02]  /*2260*/  IMAD R20, R19, UR19, R0 ;  /* 0x0000001313147c24 */ /* 0x000fe4000f8e0200 */
[----:B------:R-:W-:Y:S01]  /*2270*/  @!P4 IMAD R0, R32, UR16, RZ ;  /* 0x000000102000cc24 */ /* 0x000fe2000f8e02ff */
[----:B------:R-:W-:Y:S01]  /*2280*/  @!P5 LEA.HI.X R17, R8, R17, R3, 0x1, P0 ;  /* 0x000000110811d211 */ /* 0x000fe200000f0c03 */
[----:B------:R-:W-:Y:S01]  /*2290*/  @!P4 IMAD.MOV.U32 R6, RZ, RZ, R4 ;  /* 0x000000ffff06c224 */ /* 0x000fe200078e0004 */
[----:B------:R-:W-:Y:S01]  /*22a0*/  LOP3.LUT R3, R45, 0x1f8, RZ, 0xc0, !PT ;  /* 0x000001f82d037812 */ /* 0x000fe200078ec0ff */
[--C-:B------:R-:W-:Y:S02]  /*22b0*/  @!P4 IMAD.MOV.U32 R7, RZ, RZ, R5.reuse ;  /* 0x000000ffff07c224 */ /* 0x100fe400078e0005 */
[----:B------:R-:W-:Y:S01]  /*22c0*/  IMAD.MOV.U32 R236, RZ, RZ, 0x7f800000 ;  /* 0x7f800000ffec7424 */ /* 0x000fe200078e00ff */
[----:B------:R-:W-:Y:S01]  /*22d0*/  LOP3.LUT R3, R3, 0x38, R46, 0x78, !PT ;  /* 0x0000003803037812 */ /* 0x000fe200078e782e */
[----:B------:R-:W-:-:S04]  /*22e0*/  @!P6 IMAD.WIDE.U32 R10, R42, UR16, R4 ;  /* 0x000000102a0aec25 */ /* 0x000fc8000f8e0004 */
[----:B------:R-:W-:Y:S01]  /*22f0*/  IMAD.MOV.U32 R235, RZ, RZ, 0x7f800000 ;  /* 0x7f800000ffeb7424 */ /* 0x000fe200078e00ff */
[----:B-1----:R-:W-:Y:S01]  /*2300*/  @!P6 LEA R18, P1, R10, R14, 0x1 ;  /* 0x0000000e0a12e211 */ /* 0x002fe200078208ff */
[----:B------:R-:W-:Y:S01]  /*2310*/  @!P4 IMAD R0, R23, UR17, R0 ;  /* 0x000000111700cc24 */ /* 0x000fe2000f8e0200 */
[----:B------:R-:W-:Y:S01]  /*2320*/  LOP3.LUT R8, R3, 0x1e00, R45, 0xf8, !PT ;  /* 0x00001e0003087812 */ /* 0x000fe200078ef82d */
[----:B------:R-:W-:-:S04]  /*2330*/  @!P4 IMAD.WIDE.U32 R6, R23, UR16, R6 ;  /* 0x000000101706cc25 */ /* 0x000fc8000f8e0006 */
[----:B------:R-:W-:Y:S01]  /*2340*/  IMAD.MOV.U32 R128, RZ, RZ, 0x20 ;  /* 0x00000020ff807424 */ /* 0x000fe200078e00ff */
[----:B---3--:R-:W-:Y:S01]  /*2350*/  @!P4 LEA R14, P0, R6, R30, 0x1 ;  /* 0x0000001e060ec211 */ /* 0x008fe200078008ff */
[----:B------:R-:W-:Y:S01]  /*2360*/  @!P6 IMAD R11, R42, UR17, R11 ;  /* 0x000000112a0bec24 */ /* 0x000fe2000f8e020b */
[----:B------:R-:W1:Y:S01]  /*2370*/  S2R R100, SR_TID.X ;  /* 0x0000000000647919 */ /* 0x000e620000002100 */
[----:B------:R-:W-:Y:S01]  /*2380*/  @!P4 IMAD.IADD R0, R7, 0x1, R0 ;  /* 0x000000010700c824 */ /* 0x000fe200078e0200 */
[----:B------:R-:W-:Y:S01]  /*2390*/  LOP3.LUT R7, R26, 0x80000001, RZ, 0xc0, !PT ;  /* 0x800000011a077812 */ /* 0x000fe200078ec0ff */
[----:B------:R-:W-:Y:S01]  /*23a0*/  @!P3 IMAD R3, R34, UR16, RZ ;  /* 0x000000102203bc24 */ /* 0x000fe2000f8e02ff */
[----:B------:R-:W-:Y:S01]  /*23b0*/  @!P6 LEA.HI.X R19, R10, R15, R11, 0x1, P1 ;  /* 0x0000000f0a13e211 */ /* 0x000fe200008f0c0b */
[----:B------:R-:W3:Y:S01]  /*23c0*/  LDC R242, c[0x0][0x44c] ;  /* 0x00011300fff27b82 */ /* 0x000ee20000000800 */
[----:B------:R-:W-:Y:S01]  /*23d0*/  IADD3 R10, P1, PT, R39, R12, RZ ;  /* 0x0000000c270a7210 */ /* 0x000fe20007f3e0ff */
[----:B------:R-:W-:Y:S01]  /*23e0*/  @!P3 IMAD R3, R24, UR17, R3 ;  /* 0x000000111803bc24 */ /* 0x000fe2000f8e0203 */
[----:B------:R-:W-:Y:S01]  /*23f0*/  @!P4 LEA.HI.X R15, R6, R31, R0, 0x1, P0 ;  /* 0x0000001f060fc211 */ /* 0x000fe200000f0c00 */
[----:B--2---:R-:W-:Y:S01]  /*2400*/  IMAD R0, R38, UR6, RZ ;  /* 0x0000000626007c24 */ /* 0x004fe2000f8e02ff */
[----:B------:R-:W-:Y:S01]  /*2410*/  ISETP.NE.AND P0, PT, R7, 0x1, PT ;  /* 0x000000010700780c */ /* 0x000fe20003f05270 */
[----:B------:R-:W-:Y:S01]  /*2420*/  @!P3 IMAD.WIDE.U32 R6, R24, UR16, R4 ;  /* 0x000000101806bc25 */ /* 0x000fe2000f8e0004 */
[----:B------:R-:W-:-:S02]  /*2430*/  IADD3.X R11, PT, PT, R40, R13, R20, P1, !PT ;  /* 0x0000000d280b7210 */ /* 0x000fc40000ffe414 */
[----:B------:R-:W-:Y:S01]  /*2440*/  SEL R173, RZ, 0x2000, P0 ;  /* 0x00002000ffad7807 */ /* 0x000fe20000000000 */
[----:B------:R-:W-:Y:S02]  /*2450*/  IMAD R20, R26, -0x40, R190 ;  /* 0xffffffc01a147824 */ /* 0x000fe400078e02be */
[----:B------:R-:W-:Y:S01]  /*2460*/  IMAD R13, R22, UR7, R0 ;  /* 0x00000007160d7c24 */ /* 0x000fe2000f8e0200 */
[----:B------:R-:W-:Y:S01]  /*2470*/  LEA R0, R8, UR26, 0x1 ;  /* 0x0000001a08007c11 */ /* 0x000fe2000f8e08ff */
[----:B------:R-:W-:Y:S01]  /*2480*/  @P2 BAR.SYNC.DEFER_BLOCKING 0x0 ;  /* 0x0000000000002b1d */ /* 0x000fe20000010000 */
[----:B------:R-:W-:Y:S01]  /*2490*/  @!P3 IMAD.IADD R3, R7, 0x1, R3 ;  /* 0x000000010703b824 */ /* 0x000fe200078e0203 */
[----:B------:R-:W-:Y:S01]  /*24a0*/  @!P3 LEA R8, P2, R6, R28, 0x1 ;  /* 0x0000001c0608b211 */ /* 0x000fe200078408ff */
[----:B------:R-:W-:Y:S01]  /*24b0*/  IMAD.WIDE.U32 R4, R22, UR6, R10 ;  /* 0x0000000616047c25 */ /* 0x000fe2000f8e000a */
[-C--:B------:R-:W-:Y:S02]  /*24c0*/  ISETP.GE.AND P1, PT, R44, R20.reuse, PT ;  /* 0x000000142c00720c */ /* 0x080fe40003f26270 */
[----:B------:R-:W-:Y:S01]  /*24d0*/  @!P3 LEA.HI.X R9, R6, R29, R3, 0x1, P2 ;  /* 0x0000001d0609b211 */ /* 0x000fe200010f0c03 */
[----:B------:R-:W-:Y:S01]  /*24e0*/  IMAD.IADD R221, R173, 0x1, R0 ;  /* 0x00000001addd7824 */ /* 0x000fe200078e0200 */
[----:B------:R-:W-:Y:S01]  /*24f0*/  ISETP.GE.AND P2, PT, R42, R20, PT ;  /* 0x000000142a00720c */ /* 0x000fe20003f46270 */
[----:B------:R-:W-:Y:S01]  /*2500*/  VIADD R3, R243, 0x8 ;  /* 0x00000008f3037836 */ /* 0x000fe20000000000 */
[----:B------:R-:W2:Y:S01]  /*2510*/  LDCU UR6, c[0x0][0x590] ;  /* 0x0000b200ff0677ac */ /* 0x000ea20008000800 */
[----:B------:R-:W-:-:S02]  /*2520*/  IMAD.IADD R5, R5, 0x1, R13 ;  /* 0x0000000105057824 */ /* 0x000fc400078e020d */
[----:B------:R-:W-:Y:S02]  /*2530*/  @!P4 IMAD.MOV.U32 R10, RZ, RZ, R4 ;  /* 0x000000ffff0ac224 */ /* 0x000fe400078e0004 */
[----:B------:R-:W-:Y:S02]  /*2540*/  IMAD.MOV.U32 R118, RZ, RZ, 0x40 ;  /* 0x00000040ff767424 */ /* 0x000fe400078e00ff */
[----:B------:R-:W-:Y:S01]  /*2550*/  IMAD.MOV.U32 R252, RZ, RZ, 0x10 ;  /* 0x00000010fffc7424 */ /* 0x000fe200078e00ff */
[----:B------:R-:W-:Y:S01]  /*2560*/  @!P1 LEA R6, P0, R246, R231, 0x1 ;  /* 0x000000e7f6069211 */ /* 0x000fe200078008ff */
[----:B------:R-:W-:Y:S01]  /*2570*/  @!P4 IMAD.MOV.U32 R11, RZ, RZ, R5 ;  /* 0x000000ffff0bc224 */ /* 0x000fe200078e0005 */
[----:B------:R-:W-:Y:S01]  /*2580*/  IADD3 R249, PT, PT, R36, 0x80, -R200 ;  /* 0x0000008024f97810 */ /* 0x000fe20007ffe8c8 */
[----:B------:R-:W-:Y:S01]  /*2590*/  IMAD.IADD R174, R175, 0x1, R173 ;  /* 0x00000001afae7824 */ /* 0x000fe200078e02ad */
[----:B------:R-:W-:Y:S01]  /*25a0*/  @!P1 LEA.HI.X R7, R246, R228, R250, 0x1, P0 ;  /* 0x000000e4f6079211 */ /* 0x000fe200000f0cfa */
[----:B------:R-:W-:Y:S01]  /*25b0*/  @!P4 IMAD.WIDE.U32 R10, R23, UR18, R10 ;  /* 0x00000012170acc25 */ /* 0x000fe2000f8e000a */
[----:B------:R-:W-:Y:S01]  /*25c0*/  @!PT LDS RZ, [RZ] ;  /* 0x00000000fffff984 */ /* 0x000fe20000000800 */
[----:B------:R-:W-:Y:S01]  /*25d0*/  @!PT LDS RZ, [RZ] ;  /* 0x00000000fffff984 */ /* 0x000fe20000000800 */
[----:B------:R-:W-:Y:S01]  /*25e0*/  @!PT LDS RZ, [RZ] ;  /* 0x00000000fffff984 */ /* 0x000fe20000000800 */
[----:B------:R4:W-:Y:S01]  /*25f0*/  @!P6 LDGSTS.E.BYPASS.LTC128B.128 [R0+0xa000], desc[UR28][R18.64] ;  /* 0x0a0000001200efae */ /* 0x0009e2000b981a1c */
[----:B------:R-:W-:-:S02]  /*2600*/  @!P1 LEA R12, P0, R25, R230, 0x1 ;  /* 0x000000e6190c9211 */ /* 0x000fc400078008ff */
[----:B------:R-:W-:Y:S01]  /*2610*/  CS2R R94, SRZ ;  /* 0x00000000005e7805 */ /* 0x000fe2000001ff00 */
[----:B------:R-:W-:Y:S01]  /*2620*/  IMAD.SHL.U32 R244, R244, 0x8, RZ ;  /* 0x00000008f4f47824 */ /* 0x000fe200078e00ff */
[----:B------:R-:W-:Y:S01]  /*2630*/  @P6 STS.128 [R0+0xa000], RZ ;  /* 0x00a000ff00006388 */ /* 0x000fe20000000c00 */
[----:B------:R-:W-:Y:S02]  /*2640*/  @!P1 LEA.HI.X R13, R25, R229, R37, 0x1, P0 ;  /* 0x000000e5190d9211 */ /* 0x000fe400000f0c25 */
[----:B------:R-:W-:Y:S02]  /*2650*/  CS2R R92, SRZ ;  /* 0x00000000005c7805 */ /* 0x000fe4000001ff00 */
[----:B------:R-:W-:Y:S01]  /*2660*/  CS2R R98, SRZ ;  /* 0x0000000000627805 */ /* 0x000fe2000001ff00 */
[----:B------:R-:W-:Y:S01]  /*2670*/  @P5 STS.128 [R0+0xb000], RZ ;  /* 0x00b000ff00005388 */ /* 0x000fe20000000c00 */
        /* <DEDUP_REMOVED lines=22> */
[----:B------:R-:W-:Y:S02]  /*27e0*/  CS2R R68, SRZ ;  /* 0x0000000000447805 */ /* 0x000fe4000001ff00 */
[----:B------:R-:W-:Y:S01]  /*27f0*/  CS2R R62, SRZ ;  /* 0x00000000003e7805 */ /* 0x000fe2000001ff00 */
[----:B----4-:R-:W4:Y:S01]  /*2800*/  @!P5 LDC.64 R18, c[0x0][0x388] ;  /* 0x0000e200ff12db82 */ /* 0x010f220000000a00 */
[----:B------:R-:W-:Y:S01]  /*2810*/  @!PT LDS RZ, [RZ] ;  /* 0x00000000fffff984 */ /* 0x000fe20000000800 */
[----:B------:R-:W-:Y:S01]  /*2820*/  @!PT LDS RZ, [RZ] ;  /* 0x00000000fffff984 */ /* 0x000fe20000000800 */
[----:B------:R-:W-:Y:S01]  /*2830*/  @!PT LDS RZ, [RZ] ;  /* 0x00000000fffff984 */ /* 0x000fe20000000800 */
[----:B------:R2:W-:Y:S01]  /*2840*/  @!P3 LDGSTS.E.BYPASS.LTC128B.128 [R0+0xd000], desc[UR28][R8.64] ;  /* 0x0d0000000800bfae */ /* 0x0005e2000b981a1c */
[----:B------:R-:W-:-:S02]  /*2850*/  CS2R R60, SRZ ;  /* 0x00000000003c7805 */ /* 0x000fc4000001ff00 */
[----:B------:R-:W-:Y:S02]  /*2860*/  CS2R R66, SRZ ;  /* 0x0000000000427805 */ /* 0x000fe4000001ff00 */
[----:B------:R-:W-:Y:S01]  /*2870*/  CS2R R64, SRZ ;  /* 0x0000000000407805 */ /* 0x000fe2000001ff00 */
[----:B------:R-:W0:Y:S01]  /*2880*/  LDGDEPBAR ;  /* 0x00000000000079af */ /* 0x000e220000000000 */
        /* <DEDUP_REMOVED lines=8> */
[----:B------:R-:W3:Y:S01]  /*2910*/  LDCU UR7, c[0x0][0x3e0] ;  /* 0x00007c00ff0777ac */ /* 0x000ee20008000800 */
[----:B-1----:R-:W1:Y:S01]  /*2920*/  @!P6 LDC.64 R14, c[0x0][0x388] ;  /* 0x0000e200ff0eeb82 */ /* 0x002e620000000a00 */
[----:B--2---:R-:W-:Y:S02]  /*2930*/  @!P2 IMAD.MOV.U32 R8, RZ, RZ, R231 ;  /* 0x000000ffff08a224 */ /* 0x004fe400078e00e7 */
[----:B------:R-:W-:-:S05]  /*2940*/  @!P2 IMAD.MOV.U32 R9, RZ, RZ, R228 ;  /* 0x000000ffff09a224 */ /* 0x000fca00078e00e4 */
[----:B------:R2:W-:Y:S04]  /*2950*/  @!P2 LDGSTS.E.BYPASS.LTC128B.128 [R0+0x4000], desc[UR28][R8.64] ;  /* 0x040000000800afae */ /* 0x0005e8000b981a1c */
[----:B------:R-:W-:Y:S04]  /*2960*/  @P2 STS.128 [R0+0x4000], RZ ;  /* 0x004000ff00002388 */ /* 0x000fe80000000c00 */
[----:B------:R-:W-:Y:S04]  /*2970*/  @P1 STS.128 [R0+0x5000], RZ ;  /* 0x005000ff00001388 */ /* 0x000fe80000000c00 */
[----:B------:R-:W-:Y:S01]  /*2980*/  @!PT LDS RZ, [RZ] ;  /* 0x00000000fffff984 */ /* 0x000fe20000000800 */
[----:B------:R-:W-:Y:S01]  /*2990*/  @!PT LDS RZ, [RZ] ;  /* 0x00000000fffff984 */ /* 0x000fe20000000800 */
[----:B------:R-:W-:Y:S01]  /*29a0*/  @!PT LDS RZ, [RZ] ;  /* 0x00000000fffff984 */ /* 0x000fe20000000800 */
[----:B------:R3:W-:Y:S01]  /*29b0*/  @!P1 LDGSTS.E.BYPASS.LTC128B.128 [R0+0x5000], desc[UR28][R6.64] ;  /* 0x0500000006009fae */ /* 0x0007e2000b981a1c */
[----:B--2---:R-:W-:-:S02]  /*29c0*/  @!P4 IMAD R8, R32, UR18, RZ ;  /* 0x000000122008cc24 */ /* 0x004fc4000f8e02ff */
[----:B------:R-:W-:Y:S02]  /*29d0*/  @!P6 IMAD.MOV.U32 R9, RZ, RZ, R5 ;  /* 0x000000ffff09e224 */ /* 0x000fe400078e0005 */
[----:B------:R-:W-:Y:S02]  /*29e0*/  @!P4 IMAD R17, R23, UR19, R8 ;  /* 0x000000131711cc24 */ /* 0x000fe4000f8e0208 */
[----:B------:R-:W-:Y:S01]  /*29f0*/  @!P6 IMAD.MOV.U32 R8, RZ, RZ, R4 ;  /* 0x000000ffff08e224 */ /* 0x000fe200078e0004 */
[----:B------:R-:W2:Y:S03]  /*2a00*/  @!P3 LDC.64 R22, c[0x0][0x388] ;  /* 0x0000e200ff16bb82 */ /* 0x000ea60000000a00 */
[----:B------:R-:W-:-:S04]  /*2a10*/  @!P6 IMAD.WIDE.U32 R8, R42, UR18, R8 ;  /* 0x000000122a08ec25 */ /* 0x000fc8000f8e0008 */
[----:B---3--:R-:W-:Y:S01]  /*2a20*/  @!P2 IMAD.MOV.U32 R6, RZ, RZ, R230 ;  /* 0x000000ffff06a224 */ /* 0x008fe200078e00e6 */
[----:B-1----:R-:W-:Y:S01]  /*2a30*/  @!P6 LEA R14, P0, R8, R14, 0x1 ;  /* 0x0000000e080ee211 */ /* 0x002fe200078008ff */
[----:B------:R-:W-:-:S05]  /*2a40*/  @!P2 IMAD.MOV.U32 R7, RZ, RZ, R229 ;  /* 0x000000ffff07a224 */ /* 0x000fca00078e00e5 */
[----:B------:R1:W-:Y:S04]  /*2a50*/  @!P2 LDGSTS.E.BYPASS.LTC128B.128 [R221], desc[UR28][R6.64] ;  /* 0x0000000006ddafae */ /* 0x0003e8000b981a1c */
[----:B------:R-:W-:Y:S01]  /*2a60*/  @P2 STS.128 [R221], RZ ;  /* 0x000000ffdd002388 */ /* 0x000fe20000000c00 */
[----:B------:R-:W-:Y:S01]  /*2a70*/  ISETP.GE.AND P2, PT, R3, R20, PT ;  /* 0x000000140300720c */ /* 0x000fe20003f46270 */
[----:B------:R-:W-:Y:S02]  /*2a80*/  @!P5 IMAD R3, R27, UR18, RZ ;  /* 0x000000121b03dc24 */ /* 0x000fe4000f8e02ff */
[----:B------:R-:W3:Y:S01]  /*2a90*/  @!P4 LDC.64 R26, c[0x0][0x388] ;  /* 0x0000e200ff1acb82 */ /* 0x000ee20000000a00 */
[----:B------:R-:W-:Y:S01]  /*2aa0*/  @P1 STS.128 [R221+0x1000], RZ ;  /* 0x001000ffdd001388 */ /* 0x000fe20000000c00 */
[----:B------:R-:W-:-:S02]  /*2ab0*/  @!P5 IMAD R16, R21, UR19, R3 ;  /* 0x000000131510dc24 */ /* 0x000fc4000f8e0203 */
[----:B------:R-:W-:Y:S01]  /*2ac0*/  @!P6 IMAD R3, R42, UR19, R9 ;  /* 0x000000132a03ec24 */ /* 0x000fe2000f8e0209 */
[----:B------:R-:W-:Y:S01]  /*2ad0*/  @!PT LDS RZ, [RZ] ;  /* 0x00000000fffff984 */ /* 0x000fe20000000800 */
[----:B------:R-:W-:Y:S01]  /*2ae0*/  @!PT LDS RZ, [RZ] ;  /* 0x00000000fffff984 */ /* 0x000fe20000000800 */
[----:B------:R-:W-:Y:S01]  /*2af0*/  @!PT LDS RZ, [RZ] ;  /* 0x00000000fffff984 */ /* 0x000fe20000000800 */
[----:B------:R4:W-:Y:S04]  /*2b00*/  @!P1 LDGSTS.E.BYPASS.LTC128B.128 [R221+0x1000], desc[UR28][R12.64] ;  /* 0x010000000cdd9fae */ /* 0x0009e8000b981a1c */
[----:B------:R-:W-:Y:S01]  /*2b10*/  @!P6 LEA.HI.X R15, R8, R15, R3, 0x1, P0 ;  /* 0x0000000f080fe211 */ /* 0x000fe200000f0c03 */
[----:B------:R-:W-:Y:S01]  /*2b20*/  @!P3 IMAD R3, R34, UR18, RZ ;  /* 0x000000122203bc24 */ /* 0x000fe2000f8e02ff */
[----:B------:R-:W-:-:S03]  /*2b30*/  LOP3.LUT R8, R243, 0x20, RZ, 0xfc, !PT ;  /* 0x00000020f3087812 */ /* 0x000fc600078efcff */
[----:B------:R-:W-:Y:S01]  /*2b40*/  @!P3 IMAD R3, R24, UR19, R3 ;  /* 0x000000131803bc24 */ /* 0x000fe2000f8e0203 */
[----:B------:R-:W-:Y:S01]  /*2b50*/  ISETP.GE.AND P1, PT, R8, R20, PT ;  /* 0x000000140800720c */ /* 0x000fe20003f26270 */
[----:B------:R-:W-:Y:S01]  /*2b60*/  @!P6 LDGSTS.E.BYPASS.LTC128B.128 [R0+0x6000], desc[UR28][R14.64] ;  /* 0x060000000e00efae */ /* 0x000fe2000b981a1c */
[----:B-1----:R-:W-:-:S03]  /*2b70*/  @!P5 IMAD.WIDE.U32 R6, R21, UR18, R4 ;  /* 0x000000121506dc25 */ /* 0x002fc6000f8e0004 */
[----:B------:R-:W-:Y:S01]  /*2b80*/  @P6 STS.128 [R0+0x6000], RZ ;  /* 0x006000ff00006388 */ /* 0x000fe20000000c00 */
[----:B------:R-:W-:-:S03]  /*2b90*/  @!P5 IMAD.IADD R7, R7, 0x1, R16 ;  /* 0x000000010707d824 */ /* 0x000fc600078e0210 */
[----:B------:R-:W-:Y:S01]  /*2ba0*/  @P5 STS.128 [R0+0x7000], RZ ;  /* 0x007000ff00005388 */ /* 0x000fe20000000c00 */
[----:B------:R-:W-:-:S04]  /*2bb0*/  @!P3 IMAD.WIDE.U32 R4, R24, UR18, R4 ;  /* 0x000000121804bc25 */ /* 0x000fc8000f8e0004 */
[----:B------:R-:W-:Y:S01]  /*2bc0*/  @!P3 IMAD.IADD R3, R5, 0x1, R3 ;  /* 0x000000010503b824 */ /* 0x000fe200078e0203 */
[----:B----4-:R-:W-:-:S04]  /*2bd0*/  @!P5 LEA R12, P0, R6, R18, 0x1 ;  /* 0x00000012060cd211 */ /* 0x010fc800078008ff */
[----:B------:R-:W-:Y:S01]  /*2be0*/  @!P5 LEA.HI.X R13, R6, R19, R7, 0x1, P0 ;  /* 0x00000013060dd211 */ /* 0x000fe200000f0c07 */
[----:B------:R-:W-:Y:S01]  /*2bf0*/  @!P4 IMAD.IADD R6, R11, 0x1, R17 ;  /* 0x000000010b06c824 */ /* 0x000fe200078e0211 */
[C---:B---3--:R-:W-:Y:S01]  /*2c00*/  @!P4 LEA R8, P0, R10.reuse, R26, 0x1 ;  /* 0x0000001a0a08c211 */ /* 0x048fe200078008ff */
[----:B------:R-:W-:Y:S02]  /*2c10*/  VIADD R7, R243, 0x28 ;  /* 0x00000028f3077836 */ /* 0x000fe40000000000 */
[----:B------:R-:W-:Y:S01]  /*2c20*/  @!PT LDS RZ, [RZ] ;  /* 0x00000000fffff984 */ /* 0x000fe20000000800 */
[----:B------:R-:W-:Y:S01]  /*2c30*/  @!PT LDS RZ, [RZ] ;  /* 0x00000000fffff984 */ /* 0x000fe20000000800 */
[----:B------:R-:W-:Y:S01]  /*2c40*/  @!PT LDS RZ, [RZ] ;  /* 0x00000000fffff984 */ /* 0x000fe20000000800 */
[----:B------:R-:W-:Y:S01]  /*2c50*/  @!P5 LDGSTS.E.BYPASS.LTC128B.128 [R0+0x7000], desc[UR28][R12.64] ;  /* 0x070000000c00dfae */ /* 0x000fe2000b981a1c */
[----:B------:R-:W-:Y:S02]  /*2c60*/  @!P4 LEA.HI.X R9, R10, R27, R6, 0x1, P0 ;  /* 0x0000001b0a09c211 */ /* 0x000fe400000f0c06 */
[----:B--2---:R-:W-:Y:S01]  /*2c70*/  @!P3 LEA R6, P0, R4, R22, 0x1 ;  /* 0x000000160406b211 */ /* 0x004fe200078008ff */
[----:B------:R-:W-:Y:S01]  /*2c80*/  @P4 STS.128 [R0+0x8000], RZ ;  /* 0x008000ff00004388 */ /* 0x000fe20000000c00 */
[----:B------:R-:W-:-:S02]  /*2c90*/  ISETP.GE.AND P5, PT, R7, R20, PT ;  /* 0x000000140700720c */ /* 0x000fc40003fa6270 */
[----:B------:R-:W-:Y:S01]  /*2ca0*/  @!P3 LEA.HI.X R7, R4, R23, R3, 0x1, P0 ;  /* 0x000000170407b211 */ /* 0x000fe200000f0c03 */
[----:B------:R-:W-:Y:S01]  /*2cb0*/  @!PT LDS RZ, [RZ] ;  /* 0x00000000fffff984 */ /* 0x000fe20000000800 */
[----:B------:R-:W-:Y:S01]  /*2cc0*/  @!PT LDS RZ, [RZ] ;  /* 0x00000000fffff984 */ /* 0x000fe20000000800 */
[----:B------:R-:W-:Y:S01]  /*2cd0*/  @!PT LDS RZ, [RZ] ;  /* 0x00000000fffff984 */ /* 0x000fe20000000800 */
[----:B------:R-:W-:Y:S01]  /*2ce0*/  @!P4 LDGSTS.E.BYPASS.LTC128B.128 [R0+0x8000], desc[UR28][R8.64] ;  /* 0x080000000800cfae */ /* 0x000fe2000b981a1c */
[C---:B------:R-:W-:Y:S01]  /*2cf0*/  ISETP.GE.AND P0, PT, R243.reuse, R20, PT ;  /* 0x00000014f300720c */ /* 0x040fe20003f06270 */
[----:B------:R-:W-:Y:S02]  /*2d00*/  IMAD.WIDE.U32 R4, R243, 0x4, R222 ;  /* 0x00000004f3047825 */ /* 0x000fe400078e00de */
[----:B------:R1:W-:Y:S04]  /*2d10*/  @P3 STS.128 [R0+0x9000], RZ ;  /* 0x009000ff00003388 */ /* 0x0003e80000000c00 */
[----:B------:R-:W-:Y:S01]  /*2d20*/  @!PT LDS RZ, [RZ] ;  /* 0x00000000fffff984 */ /* 0x000fe20000000800 */
[----:B------:R-:W-:Y:S01]  /*2d30*/  @!PT LDS RZ, [RZ] ;  /* 0x00000000fffff984 */ /* 0x000fe20000000800 */
[----:B------:R-:W-:Y:S01]  /*2d40*/  @!PT LDS RZ, [RZ] ;  /* 0x00000000fffff984 */ /* 0x000fe20000000800 */
[----:B------:R1:W-:Y:S04]  /*2d50*/  @!P3 LDGSTS.E.BYPASS.LTC128B.128 [R0+0x9000], desc[UR28][R6.64] ;  /* 0x090000000600bfae */ /* 0x0003e8000b981a1c */
[----:B------:R-:W0:Y:S01]  /*2d60*/  LDGDEPBAR ;  /* 0x00000000000079af */ /* 0x000e220000000000 */
[----:B------:R-:W-:-:S03]  /*2d70*/  IMAD.SHL.U32 R3, R47, 0x40, RZ ;  /* 0x000000402f037824 */ /* 0x000fc600078e00ff */
[----:B------:R-:W5:Y:S04]  /*2d80*/  @!P0 LDG.E R238, desc[UR28][R4.64] ;  /* 0x0000001c04ee8981 */ /* 0x000f68000c1e1900 */
[----:B------:R-:W5:Y:S04]  /*2d90*/  @!P2 LDG.E R237, desc[UR28][R4.64+0x20] ;  /* 0x0000201c04eda981 */ /* 0x000f68000c1e1900 */
[----:B------:R-:W5:Y:S04]  /*2da0*/  @!P1 LDG.E R236, desc[UR28][R4.64+0x80] ;  /* 0x0000801c04ec9981 */ /* 0x000f68000c1e1900 */
[----:B------:R2:W5:Y:S01]  /*2db0*/  @!P5 LDG.E R235, desc[UR28][R4.64+0xa0] ;  /* 0x0000a01c04ebd981 */ /* 0x000562000c1e1900 */
[----:B------:R-:W-:-:S02]  /*2dc0*/  R2P PR, R46, 0x6 ;  /* 0x000000062e007804 */ /* 0x000fc40000000000 */
[----:B------:R-:W-:Y:S02]  /*2dd0*/  CS2R R44, SRZ ;  /* 0x00000000002c7805 */ /* 0x000fe4000001ff00 */
[----:B------:R-:W-:Y:S02]  /*2de0*/  LOP3.LUT P0, RZ, R100, 0x4, RZ, 0xc0, !PT ;  /* 0x0000000464ff7812 */ /* 0x000fe4000780c0ff */
[----:B------:R-:W-:Y:S02]  /*2df0*/  CS2R R42, SRZ ;  /* 0x00000000002a7805 */ /* 0x000fe4000001ff00 */
[----:B------:R-:W-:Y:S02]  /*2e00*/  CS2R R36, SRZ ;  /* 0x0000000000247805 */ /* 0x000fe4000001ff00 */
[----:B------:R-:W-:Y:S01]  /*2e10*/  SEL R128, R128, 0xffffffe0, !P1 ;  /* 0xffffffe080807807 */ /* 0x000fe20004800000 */
[----:B-1----:R-:W-:Y:S01]  /*2e20*/  IMAD.SHL.U32 R0, R47, 0x8, RZ ;  /* 0x000000082f007824 */ /* 0x002fe200078e00ff */
[----:B------:R-:W-:-:S04]  /*2e30*/  DEPBAR.LE SB0, 0x1 ;  /* 0x000080400000791a */ /* 0x000fc80000000000 */
[----:B------:R-:W-:Y:S01]  /*2e40*/  LOP3.LUT R0, R0, 0x38, RZ, 0xc0, !PT ;  /* 0x0000003800007812 */ /* 0x000fe200078ec0ff */
[----:B------:R-:W-:Y:S01]  /*2e50*/  IMAD.IADD R173, R172, 0x1, R173 ;  /* 0x00000001acad7824 */ /* 0x000fe200078e02ad */
[----:B------:R-:W-:Y:S01]  /*2e60*/  SEL R118, R118, 0xffffffc0, !P2 ;  /* 0xffffffc076767807 */ /* 0x000fe20005000000 */
[----:B------:R-:W-:Y:S01]  /*2e70*/  USHF.L.U32 UR6, UR6, 0x6, URZ ;  /* 0x0000000606067899 */ /* 0x000fe200080006ff */
[----:B------:R-:W-:Y:S02]  /*2e80*/  LOP3.LUT R0, R0, 0x1c0, R3, 0xf8, !PT ;  /* 0x000001c000007812 */ /* 0x000fe400078ef803 */
[----:B------:R-:W-:Y:S02]  /*2e90*/  SEL R252, R252, 0xfffffff0, !P0 ;  /* 0xfffffff0fcfc7807 */ /* 0x000fe40004000000 */
[----:B------:R-:W-:Y:S02]  /*2ea0*/  LOP3.LUT R0, R0, 0x8, R47, 0x78, !PT ;  /* 0x0000000800007812 */ /* 0x000fe400078e782f */
[----:B------:R-:W-:Y:S01]  /*2eb0*/  IADD3 R3, PT, PT, R241, R243, R200 ;  /* 0x000000f3f1037210 */ /* 0x000fe20007ffe0c8 */
[----:B------:R-:W-:Y:S01]  /*2ec0*/  IMAD.IADD R185, R196, 0x1, R252 ;  /* 0x00000001c4b97824 */ /* 0x000fe200078e02fc */
[----:B------:R-:W-:Y:S01]  /*2ed0*/  BAR.SYNC.DEFER_BLOCKING 0x0 ;  /* 0x0000000000007b1d */ /* 0x000fe20000010000 */
[----:B--2---:R-:W-:Y:S01]  /*2ee0*/  IMAD.SHL.U32 R4, R47, 0x20, RZ ;  /* 0x000000202f047824 */ /* 0x004fe200078e00ff */
[----:B------:R-:W-:-:S02]  /*2ef0*/  IADD3 R190, PT, PT, R3, -0x1f, -R190 ;  /* 0xffffffe103be7810 */ /* 0x000fc40007ffe8be */
[----:B------:R-:W-:Y:S02]  /*2f00*/  CS2R R46, SRZ ;  /* 0x00000000002e7805 */ /* 0x000fe4000001ff00 */
[----:B------:R-:W-:Y:S02]  /*2f10*/  LOP3.LUT P3, RZ, R100, 0x2, RZ, 0xc0, !PT ;  /* 0x0000000264ff7812 */ /* 0x000fe4000786c0ff */
[----:B------:R-:W-:-:S04]  /*2f20*/  LOP3.LUT R0, R0, 0x7a00, R4, 0xf8, !PT ;  /* 0x00007a0000007812 */ /* 0x000fc800078ef804 */
[----:B------:R-:W-:-:S05]  /*2f30*/  LEA R177, R0, UR4, 0x1 ;  /* 0x0000000400b17c11 */ /* 0x000fca000f8e08ff */
[C---:B------:R-:W-:Y:S02]  /*2f40*/  VIADD R160, R177.reuse, 0x40 ;  /* 0x00000040b1a07836 */ /* 0x040fe40000000000 */
[C---:B------:R-:W-:Y:S02]  /*2f50*/  @P2 VIADD R160, R177.reuse, 0xffffffc0 ;  /* 0xffffffc0b1a02836 */ /* 0x040fe40000000000 */
[C---:B------:R-:W-:Y:S02]  /*2f60*/  IMAD.IADD R178, R177.reuse, 0x1, R128 ;  /* 0x00000001b1b27824 */ /* 0x040fe400078e0280 */
[C---:B------:R-:W-:Y:S02]  /*2f70*/  IMAD.IADD R168, R128.reuse, 0x1, R160 ;  /* 0x0000000180a87824 */ /* 0x040fe400078e02a0 */
[----:B------:R-:W-:Y:S01]  /*2f80*/  IMAD.IADD R179, R177, 0x1, R118 ;  /* 0x00000001b1b37824 */ /* 0x000fe200078e0276 */
[----:B------:R1:W2:Y:S03]  /*2f90*/  LDSM.16.M88.4 R156, [R160] ;  /* 0x00000000a09c783b */ /* 0x0002a60000000200 */
[----:B------:R-:W-:Y:S01]  /*2fa0*/  IMAD.IADD R180, R128, 0x1, R179 ;  /* 0x0000000180b47824 */ /* 0x000fe200078e02b3 */
[----:B------:R1:W3:Y:S04]  /*2fb0*/  LDSM.16.M88.4 R164, [R168] ;  /* 0x00000000a8a4783b */ /* 0x0002e80000000200 */
[----:B------:R-:W4:Y:S04]  /*2fc0*/  LDSM.16.M88.4 R160, [R160+0x800] ;  /* 0x00080000a0a0783b */ /* 0x000f280000000200 */
[----:B------:R-:W1:Y:S04]  /*2fd0*/  LDSM.16.M88.4 R168, [R168+0x800] ;  /* 0x00080000a8a8783b */ /* 0x000e680000000200 */
[----:B------:R1:W1:Y:S04]  /*2fe0*/  LDSM.16.M88.4 R140, [R177] ;  /* 0x00000000b18c783b */ /* 0x0002680000000200 */
[----:B------:R1:W1:Y:S04]  /*2ff0*/  LDSM.16.M88.4 R144, [R177+0x800] ;  /* 0x00080000b190783b */ /* 0x0002680000000200 */
[----:B------:R1:W1:Y:S04]  /*3000*/  LDSM.16.M88.4 R148, [R178] ;  /* 0x00000000b294783b */ /* 0x0002680000000200 */
[----:B------:R1:W1:Y:S02]  /*3010*/  LDSM.16.M88.4 R152, [R178+0x800] ;  /* 0x00080000b298783b */ /* 0x0002640000000200 */
.L_x_723:
[----:B------:R-:W0:Y:S01]  /*3020*/  LDGDEPBAR ;  /* 0x00000000000079af */ /* 0x000e220000000000 */
[----:B------:R-:W-:Y:S02]  /*3030*/  IADD3 R112, PT, PT, R128, R174, RZ ;  /* 0x000000ae80707210 */ /* 0x000fe40007ffe0ff */
[----:B------:R-:W-:Y:S01]  /*3040*/  IADD3 R0, PT, PT, R174, R118, RZ ;  /* 0x00000076ae007210 */ /* 0x000fe20007ffe0ff */
[----:B------:R-:W2:Y:S01]  /*3050*/  S2R R182, SR_TID.X ;  /* 0x0000000000b67919 */ /* 0x000ea20000002100 */
[----:B------:R-:W-:Y:S02]  /*3060*/  IADD3 R241, PT, PT, R241, -0x40, RZ ;  /* 0xffffffc0f1f17810 */ /* 0x000fe40007ffe0ff */
[----:B------:R-:W-:Y:S02]  /*3070*/  IADD3 R3, PT, PT, R128, R0, RZ ;  /* 0x0000000080037210 */ /* 0x000fe40007ffe0ff */
[----:B------:R-:W-:Y:S02]  /*3080*/  ISETP.GE.AND P6, PT, R241, R249, PT ;  /* 0x000000f9f100720c */ /* 0x000fe40003fc6270 */
[----:B-----5:R-:W-:Y:S02]  /*3090*/  FSETP.NEU.FTZ.AND P2, PT, R238, -INF , PT ;  /* 0xff800000ee00780b */ /* 0x020fe40003f5d000 */
[----:B------:R-:W-:Y:S02]  /*30a0*/  FSETP.NEU.FTZ.AND P1, PT, R237, -INF , PT ;  /* 0xff800000ed00780b */ /* 0x000fe40003f3d000 */
[----:B------:R-:W-:Y:S01]  /*30b0*/  IADD3 R198, PT, PT, R198, -0x1, RZ ;  /* 0xffffffffc6c67810 */ /* 0x000fe20007ffe0ff */
[----:B------:R-:W-:Y:S04]  /*30c0*/  DEPBAR.LE SB0, 0x0 ;  /* 0x000080000000791a */ /* 0x000fe80000000000 */
[----:B------:R-:W-:Y:S06]  /*30d0*/  BAR.SYNC.DEFER_BLOCKING 0x0 ;  /* 0x0000000000007b1d */ /* 0x000fec0000010000 */
[----:B------:R-:W-:Y:S08]  /*30e0*/  LDSM.16.M88.4 R32, [R174] ;  /* 0x00000000ae20783b */ /* 0x000ff00000000200 */
[----:B------:R-:W3:Y:S08]  /*30f0*/  LDSM.16.M88.4 R16, [R177+-0x4000] ;  /* 0xffc00000b110783b */ /* 0x000ef00000000200 */
[----:B------:R-:W4:Y:S08]  /*3100*/  LDSM.16.M88.4 R28, [R174+0x1000] ;  /* 0x00100000ae1c783b */ /* 0x000f300000000200 */
[----:B------:R-:W2:Y:S08]  /*3110*/  LDSM.16.M88.4 R100, [R177+-0x3800] ;  /* 0xffc80000b164783b */ /* 0x000eb00000000200 */
[----:B------:R-:W-:Y:S08]  /*3120*/  LDSM.16.M88.4 R104, [R112] ;  /* 0x000000007068783b */ /* 0x000ff00000000200 */
[----:B------:R-:W1:Y:S01]  /*3130*/  LDSM.16.M88.4 R108, [R178+-0x4000] ;  /* 0xffc00000b26c783b */ /* 0x000e620000000200 */
[-C--:B---3--:R-:W-:Y:S07]  /*3140*/  HMMA.16816.F32 R4, R32, R16.reuse, RZ ;  /* 0x000000102004723c */ /* 0x088fee00000018ff */
[----:B------:R-:W3:Y:S01]  /*3150*/  LDSM.16.M88.4 R112, [R112+0x1000] ;  /* 0x001000007070783b */ /* 0x000ee20000000200 */
[C---:B----4-:R-:W-:Y:S07]  /*3160*/  HMMA.16816.F32 R8, R28.reuse, R16, RZ ;  /* 0x000000101c08723c */ /* 0x050fee00000018ff */
[----:B------:R-:W4:Y:S01]  /*3170*/  LDSM.16.M88.4 R116, [R178+-0x3800] ;  /* 0xffc80000b274783b */ /* 0x000f220000000200 */
[-C--:B------:R-:W-:Y:S07]  /*3180*/  HMMA.16816.F32 R12, R28, R18.reuse, RZ ;  /* 0x000000121c0c723c */ /* 0x080fee00000018ff */
[----:B------:R-:W-:Y:S01]  /*3190*/  LDSM.16.M88.4 R120, [R0] ;  /* 0x000000000078783b */ /* 0x000fe20000000200 */
[C---:B------:R-:W-:Y:S07]  /*31a0*/  HMMA.16816.F32 R16, R32.reuse, R18, RZ ;  /* 0x000000122010723c */ /* 0x040fee00000018ff */
[----:B------:R-:W4:Y:S01]  /*31b0*/  LDSM.16.M88.4 R124, [R179+-0x4000] ;  /* 0xffc00000b37c783b */ /* 0x000f220000000200 */
[-C--:B--2---:R-:W-:Y:S07]  /*31c0*/  HMMA.16816.F32 R20, R32, R100.reuse, RZ ;  /* 0x000000642014723c */ /* 0x084fee00000018ff */
[----:B------:R-:W-:Y:S01]  /*31d0*/  LDSM.16.M88.4 R128, [R179+-0x3800] ;  /* 0xffc80000b380783b */ /* 0x000fe20000000200 */
[C---:B------:R-:W-:Y:S07]  /*31e0*/  HMMA.16816.F32 R24, R28.reuse, R100, RZ ;  /* 0x000000641c18723c */ /* 0x040fee00000018ff */
[----:B------:R-:W-:Y:S01]  /*31f0*/  LDSM.16.M88.4 R132, [R3] ;  /* 0x000000000384783b */ /* 0x000fe20000000200 */
[-C--:B------:R-:W-:Y:S07]  /*3200*/  HMMA.16816.F32 R28, R28, R102.reuse, RZ ;  /* 0x000000661c1c723c */ /* 0x080fee00000018ff */
[----:B------:R-:W-:Y:S01]  /*3210*/  LDSM.16.M88.4 R136, [R180+-0x4000] ;  /* 0xffc00000b488783b */ /* 0x000fe20000000200 */
[----:B------:R-:W-:Y:S07]  /*3220*/  HMMA.16816.F32 R32, R32, R102, RZ ;  /* 0x000000662020723c */ /* 0x000fee00000018ff */
[----:B------:R2:W4:Y:S01]  /*3230*/  LDSM.16.M88.4 R100, [R0+0x1000] ;  /* 0x001000000064783b */ /* 0x0005220000000200 */
[-C--:B-1----:R-:W-:Y:S08]  /*3240*/  HMMA.16816.F32 R4, R104, R108.reuse, R4 ;  /* 0x0000006c6804723c */ /* 0x082ff00000001804 */
[C---:B---3--:R-:W-:Y:S01]  /*3250*/  HMMA.16816.F32 R8, R112.reuse, R108, R8 ;  /* 0x0000006c7008723c */ /* 0x048fe20000001808 */
[----:B------:R-:W-:Y:S03]  /*3260*/  MOV R108, 0x40 ;  /* 0x00000040006c7802 */ /* 0x000fe60000000f00 */
[----:B------:R-:W-:Y:S04]  /*3270*/  IADD3 R109, PT, PT, R191, R252, RZ ;  /* 0x000000fcbf6d7210 */ /* 0x000fe80007ffe0ff */
[-C--:B------:R-:W-:Y:S03]  /*3280*/  HMMA.16816.F32 R12, R112, R110.reuse, R12 ;  /* 0x0000006e700c723c */ /* 0x080fe6000000180c */
[C---:B--2---:R-:W-:Y:S04]  /*3290*/  SHF.L.U32 R0, R247.reuse, 0x7, RZ ;  /* 0x00000007f7007819 */ /* 0x044fe800000006ff */
[----:B------:R-:W-:Y:S01]  /*32a0*/  IADD3 R0, PT, PT, R0, 0x80, RZ ;  /* 0x0000008000007810 */ /* 0x000fe20007ffe0ff */
[C---:B------:R-:W-:Y:S04]  /*32b0*/  HMMA.16816.F32 R16, R104.reuse, R110, R16 ;  /* 0x0000006e6810723c */ /* 0x040fe80000001810 */
[----:B------:R-:W-:Y:S04]  /*32c0*/  ISETP.LT.AND P6, PT, R0, R200, P6 ;  /* 0x000000c80000720c */ /* 0x000fe800037c1270 */
[-C--:B----4-:R-:W-:Y:S08]  /*32d0*/  HMMA.16816.F32 R20, R104, R116.reuse, R20 ;  /* 0x000000746814723c */ /* 0x090ff00000001814 */
[C---:B------:R-:W-:Y:S04]  /*32e0*/  HMMA.16816.F32 R24, R112.reuse, R116, R24 ;  /* 0x000000747018723c */ /* 0x040fe80000001818 */
[----:B------:R-:W-:Y:S04]  /*32f0*/  @!P6 SHF.L.U32 R0, R182, 0x1, RZ ;  /* 0x00000001b600e819 */ /* 0x000fe800000006ff */
[-C--:B------:R-:W-:Y:S03]  /*3300*/  HMMA.16816.F32 R28, R112, R118.reuse, R28 ;  /* 0x00000076701c723c */ /* 0x080fe6000000181c */
[----:B------:R-:W-:Y:S05]  /*3310*/  @!P6 LOP3.LUT R0, R0, 0x6, RZ, 0xc0, !PT ;  /* 0x000000060000e812 */ /* 0x000fea00078ec0ff */
[----:B------:R-:W-:Y:S01]  /*3320*/  HMMA.16816.F32 R32, R104, R118, R32 ;  /* 0x000000766820723c */ /* 0x000fe20000001820 */
[----:B------:R1:W2:Y:S03]  /*3330*/  LDSM.16.M88.4 R104, [R3+0x1000] ;  /* 0x001000000368783b */ /* 0x0002a60000000200 */
[----:B------:R-:W-:Y:S04]  /*3340*/  SEL R118, R108, 0xffffffc0, !P0 ;  /* 0xffffffc06c767807 */ /* 0x000fe80004000000 */
[-C--:B------:R-:W-:Y:S08]  /*3350*/  HMMA.16816.F32 R4, R120, R124.reuse, R4 ;  /* 0x0000007c7804723c */ /* 0x080ff00000001804 */
[C---:B------:R-:W-:Y:S08]  /*3360*/  HMMA.16816.F32 R8, R100.reuse, R124, R8 ;  /* 0x0000007c6408723c */ /* 0x040ff00000001808 */
[-C--:B------:R-:W-:Y:S03]  /*3370*/  HMMA.16816.F32 R12, R100, R126.reuse, R12 ;  /* 0x0000007e640c723c */ /* 0x080fe6000000180c */
[----:B-1----:R-:W-:Y:S04]  /*3380*/  @!P6 SHF.R.U32.HI R3, RZ, 0x1, R182 ;  /* 0x00000001ff03e819 */ /* 0x002fe800000116b6 */
[----:B------:R-:W-:Y:S01]  /*3390*/  @!P6 LOP3.LUT R0, R0, 0x1e0, R3, 0xf8, !PT ;  /* 0x000001e00000e812 */ /* 0x000fe200078ef803 */
[C---:B------:R-:W-:Y:S04]  /*33a0*/  HMMA.16816.F32 R16, R120.reuse, R126, R16 ;  /* 0x0000007e7810723c */ /* 0x040fe80000001810 */
[----:B------:R-:W-:Y:S04]  /*33b0*/  @!P6 IMAD R0, R247, 0x80, R0 ;  /* 0x00000080f700e824 */ /* 0x000fe800078e0200 */
[-C--:B------:R-:W-:Y:S03]  /*33c0*/  HMMA.16816.F32 R20, R120, R128.reuse, R20 ;  /* 0x000000807814723c */ /* 0x080fe60000001814 */
[----:B------:R-:W-:Y:S05]  /*33d0*/  @!P6 IADD3 R3, PT, PT, R0, 0x1, RZ ;  /* 0x000000010003e810 */ /* 0x000fea0007ffe0ff */
[C---:B------:R-:W-:Y:S08]  /*33e0*/  HMMA.16816.F32 R24, R100.reuse, R128, R24 ;  /* 0x000000806418723c */ /* 0x040ff00000001818 */
[-C--:B------:R-:W-:Y:S08]  /*33f0*/  HMMA.16816.F32 R28, R100, R130.reuse, R28 ;  /* 0x00000082641c723c */ /* 0x080ff0000000181c */
[----:B------:R-:W-:Y:S08]  /*3400*/  HMMA.16816.F32 R32, R120, R130, R32 ;  /* 0x000000827820723c */ /* 0x000ff00000001820 */
[-C--:B------:R-:W-:Y:S08]  /*3410*/  HMMA.16816.F32 R4, R132, R136.reuse, R4 ;  /* 0x000000888404723c */ /* 0x080ff00000001804 */
[C---:B--2---:R-:W-:Y:S08]  /*3420*/  HMMA.16816.F32 R8, R104.reuse, R136, R8 ;  /* 0x000000886808723c */ /* 0x044ff00000001808 */
        /* <DEDUP_REMOVED lines=21> */
[----:B------:R-:W-:Y:S10]  /*3580*/  MUFU.TANH R214, R6 ;  /* 0x0000000600d67308 */ /* 0x000ff40000002400 */
[----:B------:R3:W-:Y:S01]  /*3590*/  MUFU.TANH R205, R17 ;  /* 0x0000001100cd7308 */ /* 0x0007e20000002400 */
[----:B--2---:R-:W-:Y:S05]  /*35a0*/  FMUL.FTZ R10, R238, 1.4426950216293334961 ;  /* 0x3fb8aa3bee0a7820 */ /* 0x004fea0000410000 */
[----:B------:R-:W-:Y:S04]  /*35b0*/  FSEL R10, R10, RZ, P2 ;  /* 0x000000ff0a0a7208 */ /* 0x000fe80001000000 */
[----:B------:R2:W-:Y:S10]  /*35c0*/  MUFU.TANH R213, R7 ;  /* 0x0000000700d57308 */ /* 0x0005f40000002400 */
[----:B------:R4:W-:Y:S01]  /*35d0*/  MUFU.TANH R122, R12 ;  /* 0x0000000c007a7308 */ /* 0x0009e20000002400 */
[----:B---3--:R-:W-:Y:S04]  /*35e0*/  MOV R17, 0x20 ;  /* 0x0000002000117802 */ /* 0x008fe80000000f00 */
[----:B------:R-:W-:Y:S05]  /*35f0*/  SEL R128, R17, 0xffffffe0, !P3 ;  /* 0xffffffe011807807 */ /* 0x000fea0005800000 */
[----:B------:R3:W-:Y:S01]  /*3600*/  MUFU.TANH R125, R9 ;  /* 0x00000009007d7308 */ /* 0x0007e20000002400 */
[----:B--2---:R-:W2:Y:S09]  /*3610*/  LDSM.16.M88.4 R4, [R180+-0x3800] ;  /* 0xffc80000b404783b */ /* 0x004eb20000000200 */
[----:B------:R1:W-:Y:S01]  /*3620*/  MUFU.TANH R137, R11 ;  /* 0x0000000b00897308 */ /* 0x0003e20000002400 */
[--C-:B----4-:R-:W-:Y:S04]  /*3630*/  @!P6 VIADDMNMX R12, R190, 0xffffffe0, R200.reuse, PT ;  /* 0xffffffe0be0ce846 */ /* 0x110fe800038001c8 */
[-C--:B------:R-:W-:Y:S02]  /*3640*/  @!P6 ISETP.GE.AND P4, PT, R0, R12.reuse, PT ;  /* 0x0000000c0000e20c */ /* 0x080fe40003f86270 */
[----:B------:R-:W-:Y:S03]  /*3650*/  @!P6 ISETP.GE.AND P2, PT, R3, R12, PT ;  /* 0x0000000c0300e20c */ /* 0x000fe60003f46270 */
[----:B------:R4:W2:Y:S01]  /*3660*/  MUFU.TANH R126, R8 ;  /* 0x00000008007e7308 */ /* 0x0008a20000002400 */
[----:B---3--:R-:W-:Y:S05]  /*3670*/  FMUL.FTZ R9, R237, 1.4426950216293334961 ;  /* 0x3fb8aa3bed097820 */ /* 0x008fea0000410000 */
[----:B------:R-:W-:Y:S04]  /*3680*/  FSEL R9, R9, RZ, P1 ;  /* 0x000000ff09097208 */ /* 0x000fe80000800000 */
[----:B------:R3:W3:Y:S01]  /*3690*/  MUFU.TANH R136, R14 ;  /* 0x0000000e00887308 */ /* 0x0006e20000002400 */
[----:B-1----:R-:W-:Y:S04]  /*36a0*/  @!P6 VIADDMNMX R11, R190, 0xffffffe8, R200, PT ;  /* 0xffffffe8be0be846 */ /* 0x002fe800038001c8 */
[----:B------:R-:W-:Y:S05]  /*36b0*/  @!P6 ISETP.GE.AND P1, PT, R0, R11, PT ;  /* 0x0000000b0000e20c */ /* 0x000fea0003f26270 */
[----:B------:R1:W1:Y:S01]  /*36c0*/  MUFU.TANH R121, R13 ;  /* 0x0000000d00797308 */ /* 0x0002620000002400 */
[----:B----4-:R-:W-:Y:S02]  /*36d0*/  MOV R8, R201 ;  /* 0x000000c900087202 */ /* 0x010fe40000000f00 */
[----:B------:R-:W-:Y:S02]  /*36e0*/  @!P6 FSEL R8, R201, -INF , !P2 ;  /* 0xff800000c908e808 */ /* 0x000fe40005000000 */
[----:B------:R-:W-:Y:S05]  /*36f0*/  @!P6 ISETP.GE.AND P2, PT, R3, R11, PT ;  /* 0x0000000b0300e20c */ /* 0x000fea0003f46270 */
[----:B------:R4:W4:Y:S01]  /*3700*/  MUFU.TANH R131, R15 ;  /* 0x0000000f00837308 */ /* 0x0009220000002400 */
[-C--:B--2---:R-:W-:Y:S03]  /*3710*/  HMMA.16816.F32 R20, R132, R4.reuse, R20 ;  /* 0x000000048414723c */ /* 0x084fe60000001814 */
[--C-:B------:R-:W-:Y:S01]  /*3720*/  FFMA.FTZ R8, R8, UR12, -R10.reuse ;  /* 0x0000000c08087c23 */ /* 0x100fe2000801080a */
[----:B---3--:R-:W-:Y:S05]  /*3730*/  MOV R14, R126 ;  /* 0x0000007e000e7202 */ /* 0x008fea0000000f00 */
[----:B------:R2:W-:Y:S01]  /*3740*/  MUFU.EX2 R224, R8 ;  /* 0x0000000800e07308 */ /* 0x0005e20000000800 */
[C---:B------:R-:W-:Y:S04]  /*3750*/  HMMA.16816.F32 R24, R104.reuse, R4, R24 ;  /* 0x000000046818723c */ /* 0x040fe80000001818 */
[----:B------:R-:W-:Y:S01]  /*3760*/  MOV R4, R202 ;  /* 0x000000ca00047202 */ /* 0x000fe20000000f00 */
[----:B-1----:R-:W-:Y:S01]  /*3770*/  IMAD.MOV.U32 R13, RZ, RZ, R125 ;  /* 0x000000ffff0d7224 */ /* 0x002fe200078e007d */
[----:B------:R-:W-:Y:S03]  /*3780*/  @!P6 FSEL R4, R202, -INF , !P4 ;  /* 0xff800000ca04e808 */ /* 0x000fe60006000000 */
[----:B------:R1:W3:Y:S01]  /*3790*/  MUFU.TANH R206, R16 ;  /* 0x0000001000ce7308 */ /* 0x0002e20000002400 */
[----:B------:R-:W-:Y:S01]  /*37a0*/  MOV R5, R213 ;  /* 0x000000d500057202 */ /* 0x000fe20000000f00 */
[----:B----4-:R-:W-:Y:S01]  /*37b0*/  FMUL.FTZ R15, R235, 1.4426950216293334961 ;  /* 0x3fb8aa3beb0f7820 */ /* 0x010fe20000410000 */
[----:B------:R-:W-:Y:S01]  /*37c0*/  @!P6 FSEL R5, R213, -INF , !P2 ;  /* 0xff800000d505e808 */ /* 0x000fe20005000000 */
[----:B------:R-:W-:Y:S01]  /*37d0*/  FFMA.FTZ R4, R4, UR12, -R10 ;  /* 0x0000000c04047c23 */ /* 0x000fe2000801080a */
[-C--:B------:R-:W-:Y:S05]  /*37e0*/  HMMA.16816.F32 R28, R104, R6.reuse, R28 ;  /* 0x00000006681c723c */ /* 0x080fea000000181c */
[----:B------:R4:W-:Y:S01]  /*37f0*/  MUFU.EX2 R113, R4 ;  /* 0x0000000400717308 */ /* 0x0009e20000000800 */
[----:B--2---:R-:W-:Y:S01]  /*3800*/  @!P6 VIMNMX R8, PT, PT, R190, R200, PT ;  /* 0x000000c8be08e248 */ /* 0x004fe20003fe0100 */
[----:B------:R-:W-:Y:S02]  /*3810*/  IMAD.IADD R104, R175, 0x1, R128 ;  /* 0x00000001af687824 */ /* 0x000fe400078e0280 */
[----:B------:R-:W-:Y:S01]  /*3820*/  FMUL.FTZ R20, R20, UR13 ;  /* 0x0000000d14147c20 */ /* 0x000fe20008410000 */
[----:B------:R-:W-:Y:S01]  /*3830*/  FMUL.FTZ R21, R21, UR13 ;  /* 0x0000000d15157c20 */ /* 0x000fe20008410000 */
[-C--:B------:R-:W-:Y:S01]  /*3840*/  @!P6 ISETP.GE.AND P4, PT, R0, R8.reuse, PT ;  /* 0x000000080000e20c */ /* 0x080fe20003f86270 */
[----:B------:R-:W-:Y:S03]  /*3850*/  HMMA.16816.F32 R32, R132, R6, R32 ;  /* 0x000000068420723c */ /* 0x000fe60000001820 */
[----:B------:R-:W-:Y:S01]  /*3860*/  MUFU.TANH R209, R18 ;  /* 0x0000001200d17308 */ /* 0x000fe20000002400 */
[----:B------:R-:W-:Y:S01]  /*3870*/  @!P6 FSEL R14, R126, -INF , !P4 ;  /* 0xff8000007e0ee808 */ /* 0x000fe20006000000 */
[----:B------:R-:W-:Y:S01]  /*3880*/  IMAD.MOV.U32 R6, RZ, RZ, R136 ;  /* 0x000000ffff067224 */ /* 0x000fe200078e0088 */
[----:B------:R-:W-:Y:S01]  /*3890*/  @!P6 ISETP.GE.AND P5, PT, R3, R8, PT ;  /* 0x000000080300e20c */ /* 0x000fe20003fa6270 */
[----:B------:R-:W-:Y:S01]  /*38a0*/  FMUL.FTZ R22, R22, UR13 ;  /* 0x0000000d16167c20 */ /* 0x000fe20008410000 */
[----:B-1----:R-:W-:Y:S01]  /*38b0*/  MOV R16, R121 ;  /* 0x0000007900107202 */ /* 0x002fe20000000f00 */
[----:B------:R-:W-:Y:S04]  /*38c0*/  FMUL.FTZ R23, R23, UR13 ;  /* 0x0000000d17177c20 */ /* 0x000fe80008410000 */
[----:B------:R-:W-:Y:S01]  /*38d0*/  MUFU.TANH R210, R19 ;  /* 0x0000001300d27308 */ /* 0x000fe20000002400 */
[----:B----4-:R-:W-:Y:S01]  /*38e0*/  MOV R4, R214 ;  /* 0x000000d600047202 */ /* 0x010fe20000000f00 */
[----:B------:R-:W-:Y:S01]  /*38f0*/  FMUL.FTZ R28, R28, UR13 ;  /* 0x0000000d1c1c7c20 */ /* 0x000fe20008410000 */
[----:B------:R-:W-:Y:S01]  /*3900*/  @!P6 FSEL R4, R214, -INF , !P1 ;  /* 0xff800000d604e808 */ /* 0x000fe20004800000 */
[----:B------:R-:W-:Y:S01]  /*3910*/  FMUL.FTZ R29, R29, UR13 ;  /* 0x0000000d1d1d7c20 */ /* 0x000fe20008410000 */
[----:B------:R-:W-:Y:S01]  /*3920*/  FSETP.NEU.FTZ.AND P1, PT, R236, -INF , PT ;  /* 0xff800000ec00780b */ /* 0x000fe20003f3d000 */
[----:B------:R-:W-:Y:S01]  /*3930*/  FMUL.FTZ R30, R30, UR13 ;  /* 0x0000000d1e1e7c20 */ /* 0x000fe20008410000 */
[----:B------:R-:W-:Y:S03]  /*3940*/  @!P6 FSEL R13, R125, -INF , !P5 ;  /* 0xff8000007d0de808 */ /* 0x000fe60006800000 */
[----:B------:R-:W1:Y:S01]  /*3950*/  MUFU.TANH R204, R20 ;  /* 0x0000001400cc7308 */ /* 0x000e620000002400 */
[--C-:B------:R-:W-:Y:S01]  /*3960*/  FFMA.FTZ R4, R4, UR12, -R9.reuse ;  /* 0x0000000c04047c23 */ /* 0x100fe20008010809 */
[----:B------:R-:W-:Y:S01]  /*3970*/  FMUL.FTZ R32, R32, UR13 ;  /* 0x0000000d20207c20 */ /* 0x000fe20008410000 */
[----:B------:R-:W-:Y:S01]  /*3980*/  FMUL.FTZ R33, R33, UR13 ;  /* 0x0000000d21217c20 */ /* 0x000fe20008410000 */
[----:B------:R-:W-:Y:S01]  /*3990*/  FMUL.FTZ R34, R34, UR13 ;  /* 0x0000000d22227c20 */ /* 0x000fe20008410000 */
[----:B------:R-:W-:Y:S01]  /*39a0*/  FMUL.FTZ R35, R35, UR13 ;  /* 0x0000000d23237c20 */ /* 0x000fe20008410000 */
[----:B------:R-:W-:Y:S01]  /*39b0*/  FMUL.FTZ R31, R31, UR13 ;  /* 0x0000000d1f1f7c20 */ /* 0x000fe20008410000 */
[----:B------:R-:W-:Y:S03]  /*39c0*/  FMUL.FTZ R24, R24, UR13 ;  /* 0x0000000d18187c20 */ /* 0x000fe60008410000 */
[----:B------:R2:W-:Y:S01]  /*39d0*/  MUFU.EX2 R234, R4 ;  /* 0x0000000400ea7308 */ /* 0x0005e20000000800 */
[----:B------:R-:W-:Y:S01]  /*39e0*/  MOV R7, R131 ;  /* 0x0000008300077202 */ /* 0x000fe20000000f00 */
[----:B------:R-:W-:Y:S01]  /*39f0*/  FMUL.FTZ R25, R25, UR13 ;  /* 0x0000000d19197c20 */ /* 0x000fe20008410000 */
[----:B------:R-:W-:Y:S01]  /*3a00*/  FMUL.FTZ R26, R26, UR13 ;  /* 0x0000000d1a1a7c20 */ /* 0x000fe20008410000 */
[----:B------:R-:W-:Y:S06]  /*3a10*/  FMUL.FTZ R27, R27, UR13 ;  /* 0x0000000d1b1b7c20 */ /* 0x000fec0008410000 */
[----:B------:R-:W4:Y:S10]  /*3a20*/  MUFU.TANH R203, R21 ;  /* 0x0000001500cb7308 */ /* 0x000f340000002400 */
[----:B------:R-:W4:Y:S01]  /*3a30*/  MUFU.TANH R208, R22 ;  /* 0x0000001600d07308 */ /* 0x000f220000002400 */
[----:B--2---:R-:W-:Y:S01]  /*3a40*/  FFMA.FTZ R4, R5, UR12, -R9 ;  /* 0x0000000c05047c23 */ /* 0x004fe20008010809 */
[----:B------:R-:W-:Y:S04]  /*3a50*/  @!P6 VIADDMNMX R5, R190, 0x8, R200, PT ;  /* 0x00000008be05e846 */ /* 0x000fe800038001c8 */
[-C--:B------:R-:W-:Y:S04]  /*3a60*/  @!P6 ISETP.GE.AND P2, PT, R3, R5.reuse, PT ;  /* 0x000000050300e20c */ /* 0x080fe80003f46270 */
[----:B------:R2:W-:Y:S01]  /*3a70*/  MUFU.EX2 R233, R4 ;  /* 0x0000000400e97308 */ /* 0x0005e20000000800 */
[----:B------:R-:W-:Y:S09]  /*3a80*/  @!P6 ISETP.GE.AND P4, PT, R0, R5, PT ;  /* 0x000000050000e20c */ /* 0x000ff20003f86270 */
[----:B------:R-:W4:Y:S10]  /*3a90*/  MUFU.TANH R207, R23 ;  /* 0x0000001700cf7308 */ /* 0x000f340000002400 */
[----:B------:R-:W4:Y:S01]  /*3aa0*/  MUFU.TANH R117, R24 ;  /* 0x0000001800757308 */ /* 0x000f220000002400 */
[----:B--2---:R-:W-:Y:S05]  /*3ab0*/  FMUL.FTZ R4, R236, 1.4426950216293334961 ;  /* 0x3fb8aa3bec047820 */ /* 0x004fea0000410000 */
[----:B------:R-:W-:Y:S04]  /*3ac0*/  FSEL R4, R4, RZ, P1 ;  /* 0x000000ff04047208 */ /* 0x000fe80000800000 */
[----:B------:R-:W2:Y:S01]  /*3ad0*/  MUFU.TANH R116, R25 ;  /* 0x0000001900747308 */ /* 0x000ea20000002400 */
[----:B------:R-:W-:Y:S01]  /*3ae0*/  FSETP.NEU.FTZ.AND P1, PT, R235, -INF , PT ;  /* 0xff800000eb00780b */ /* 0x000fe20003f3d000 */
[--C-:B------:R-:W-:Y:S01]  /*3af0*/  FFMA.FTZ R3, R14, UR12, -R4.reuse ;  /* 0x0000000c0e037c23 */ /* 0x100fe20008010804 */
[--C-:B------:R-:W-:Y:S01]  /*3b00*/  FFMA.FTZ R13, R13, UR12, -R4.reuse ;  /* 0x0000000c0d0d7c23 */ /* 0x100fe20008010804 */
[----:B------:R-:W-:Y:S02]  /*3b10*/  MOV R14, R181 ;  /* 0x000000b5000e7202 */ /* 0x000fe40000000f00 */
[----:B------:R-:W-:Y:S04]  /*3b20*/  @!P6 FSEL R14, R181, -INF , !P4 ;  /* 0xff800000b50ee808 */ /* 0x000fe80006000000 */
[----:B------:R3:W-:Y:S01]  /*3b30*/  MUFU.EX2 R184, R3 ;  /* 0x0000000300b87308 */ /* 0x0007e20000000800 */
[----:B------:R-:W-:Y:S09]  /*3b40*/  ISETP.GT.AND P4, PT, R198, R245, PT ;  /* 0x000000f5c600720c */ /* 0x000ff20003f84270 */
[----:B------:R1:W-:Y:S10]  /*3b50*/  MUFU.EX2 R183, R13 ;  /* 0x0000000d00b77308 */ /* 0x0003f40000000800 */
[----:B------:R-:W2:Y:S01]  /*3b60*/  MUFU.TANH R124, R26 ;  /* 0x0000001a007c7308 */ /* 0x000ea20000002400 */
[----:B---3--:R-:W-:Y:S02]  /*3b70*/  FSEL R3, R15, RZ, P1 ;  /* 0x000000ff0f037208 */ /* 0x008fe40000800000 */
[----:B------:R-:W-:Y:S02]  /*3b80*/  MOV R15, R137 ;  /* 0x00000089000f7202 */ /* 0x000fe40000000f00 */
[----:B------:R-:W-:Y:S05]  /*3b90*/  @!P6 FSEL R15, R137, -INF , !P2 ;  /* 0xff800000890fe808 */ /* 0x000fea0005000000 */
[----:B------:R-:W-:Y:S01]  /*3ba0*/  MUFU.TANH R123, R27 ;  /* 0x0000001b007b7308 */ /* 0x000fe20000002400 */
[--C-:B-1----:R-:W-:Y:S01]  /*3bb0*/  FFMA.FTZ R13, R14, UR12, -R3.reuse ;  /* 0x0000000c0e0d7c23 */ /* 0x102fe20008010803 */
[----:B------:R-:W-:Y:S04]  /*3bc0*/  @!P6 IADD3 R14, PT, PT, R0, 0x8, RZ ;  /* 0x00000008000ee810 */ /* 0x000fe80007ffe0ff */
[CC--:B------:R-:W-:Y:S04]  /*3bd0*/  @!P6 ISETP.GE.AND P2, PT, R14.reuse, R5.reuse, PT ;  /* 0x000000050e00e20c */ /* 0x0c0fe80003f46270 */
[----:B------:R1:W-:Y:S01]  /*3be0*/  MUFU.EX2 R189, R13 ;  /* 0x0000000d00bd7308 */ /* 0x0003e20000000800 */
[----:B------:R-:W-:Y:S02]  /*3bf0*/  @!P6 ISETP.GE.AND P1, PT, R14, R8, PT ;  /* 0x000000080e00e20c */ /* 0x000fe40003f26270 */
[----:B------:R-:W-:Y:S07]  /*3c00*/  @!P6 FSEL R6, R136, -INF , !P2 ;  /* 0xff8000008806e808 */ /* 0x000fee0005000000 */
[----:B------:R-:W3:Y:S01]  /*3c10*/  MUFU.TANH R115, R28 ;  /* 0x0000001c00737308 */ /* 0x000ee20000002400 */
[--C-:B------:R-:W-:Y:S09]  /*3c20*/  FFMA.FTZ R6, R6, UR12, -R3.reuse ;  /* 0x0000000c06067c23 */ /* 0x100ff20008010803 */
[----:B------:R-:W-:Y:S01]  /*3c30*/  MUFU.EX2 R187, R6 ;  /* 0x0000000600bb7308 */ /* 0x000fe20000000800 */
[--C-:B-1----:R-:W-:Y:S01]  /*3c40*/  FFMA.FTZ R13, R15, UR12, -R3.reuse ;  /* 0x0000000c0f0d7c23 */ /* 0x102fe20008010803 */
[----:B------:R-:W-:Y:S02]  /*3c50*/  MOV R15, R122 ;  /* 0x0000007a000f7202 */ /* 0x000fe40000000f00 */
[----:B------:R-:W-:Y:S06]  /*3c60*/  @!P6 FSEL R15, R122, -INF , !P1 ;  /* 0xff8000007a0fe808 */ /* 0x000fec0004800000 */
[----:B------:R1:W-:Y:S01]  /*3c70*/  MUFU.EX2 R188, R13 ;  /* 0x0000000d00bc7308 */ /* 0x0003e20000000800 */
[--C-:B------:R-:W-:Y:S09]  /*3c80*/  FFMA.FTZ R15, R15, UR12, -R4.reuse ;  /* 0x0000000c0f0f7c23 */ /* 0x100ff20008010804 */
[----:B------:R4:W-:Y:S10]  /*3c90*/  MUFU.EX2 R135, R15 ;  /* 0x0000000f00877308 */ /* 0x0009f40000000800 */
[----:B------:R-:W3:Y:S01]  /*3ca0*/  MUFU.TANH R114, R29 ;  /* 0x0000001d00727308 */ /* 0x000ee20000002400 */
[----:B-1----:R-:W-:Y:S04]  /*3cb0*/  @!P6 IADD3 R13, PT, PT, R0, 0x9, RZ ;  /* 0x00000009000de810 */ /* 0x002fe80007ffe0ff */
[----:B------:R-:W-:Y:S05]  /*3cc0*/  @!P6 ISETP.GE.AND P1, PT, R13, R8, PT ;  /* 0x000000080d00e20c */ /* 0x000fea0003f26270 */
[----:B------:R-:W1:Y:S01]  /*3cd0*/  MUFU.TANH R120, R30 ;  /* 0x0000001e00787308 */ /* 0x000e620000002400 */
[----:B------:R-:W-:Y:S02]  /*3ce0*/  @!P6 FSEL R16, R121, -INF , !P1 ;  /* 0xff8000007910e808 */ /* 0x000fe40004800000 */
[----:B------:R-:W-:Y:S03]  /*3cf0*/  @!P6 ISETP.GE.AND P1, PT, R13, R5, PT ;  /* 0x000000050d00e20c */ /* 0x000fe60003f26270 */
[----:B----4-:R-:W-:Y:S01]  /*3d00*/  FFMA.FTZ R15, R16, UR12, -R4 ;  /* 0x0000000c100f7c23 */ /* 0x010fe20008010804 */
[----:B------:R-:W-:Y:S03]  /*3d10*/  @!P6 FSEL R7, R131, -INF , !P1 ;  /* 0xff8000008307e808 */ /* 0x000fe60004800000 */
[----:B------:R-:W4:Y:S01]  /*3d20*/  MUFU.TANH R195, R32 ;  /* 0x0000002000c37308 */ /* 0x000f220000002400 */
[----:B------:R-:W-:Y:S01]  /*3d30*/  @!P6 ISETP.GE.AND P1, PT, R14, R12, PT ;  /* 0x0000000c0e00e20c */ /* 0x000fe20003f26270 */
[----:B------:R-:W-:Y:S01]  /*3d40*/  FFMA.FTZ R6, R7, UR12, -R3 ;  /* 0x0000000c07067c23 */ /* 0x000fe20008010803 */
[----:B------:R-:W-:Y:S07]  /*3d50*/  MOV R7, R205 ;  /* 0x000000cd00077202 */ /* 0x000fee0000000f00 */
[----:B------:R2:W-:Y:S10]  /*3d60*/  MUFU.EX2 R186, R6 ;  /* 0x0000000600ba7308 */ /* 0x0005f40000000800 */
[----:B------:R3:W-:Y:S10]  /*3d70*/  MUFU.EX2 R134, R15 ;  /* 0x0000000f00867308 */ /* 0x0007f40000000800 */
[----:B------:R-:W4:Y:S01]  /*3d80*/  MUFU.TANH R194, R33 ;  /* 0x0000002100c27308 */ /* 0x000f220000002400 */
[----:B--2---:R-:W-:Y:S02]  /*3d90*/  MOV R6, R206 ;  /* 0x000000ce00067202 */ /* 0x004fe40000000f00 */
[----:B------:R-:W-:Y:S02]  /*3da0*/  @!P6 FSEL R6, R206, -INF , !P1 ;  /* 0xff800000ce06e808 */ /* 0x000fe40004800000 */
[----:B------:R-:W-:Y:S03]  /*3db0*/  @!P6 ISETP.GE.AND P1, PT, R13, R12, PT ;  /* 0x0000000c0d00e20c */ /* 0x000fe60003f26270 */
[----:B------:R-:W-:Y:S01]  /*3dc0*/  FFMA.FTZ R6, R6, UR12, -R10 ;  /* 0x0000000c06067c23 */ /* 0x000fe2000801080a */
[----:B------:R-:W-:Y:S01]  /*3dd0*/  @!P6 FSEL R7, R205, -INF , !P1 ;  /* 0xff800000cd07e808 */ /* 0x000fe20004800000 */
[----:B------:R-:W-:Y:S01]  /*3de0*/  MUFU.TANH R199, R34 ;  /* 0x0000002200c77308 */ /* 0x000fe20000002400 */
[----:B------:R-:W-:Y:S01]  /*3df0*/  @!P6 ISETP.GE.AND P1, PT, R14, R11, PT ;  /* 0x0000000b0e00e20c */ /* 0x000fe20003f26270 */
[----:B------:R-:W-:Y:S01]  /*3e00*/  IMAD.MOV.U32 R14, RZ, RZ, R204 ;  /* 0x000000ffff0e7224 */ /* 0x000fe200078e00cc */
[----:B---3--:R-:W-:Y:S01]  /*3e10*/  MOV R15, R203 ;  /* 0x000000cb000f7202 */ /* 0x008fe20000000f00 */
[--C-:B------:R-:W-:Y:S06]  /*3e20*/  FFMA.FTZ R7, R7, UR12, -R10.reuse ;  /* 0x0000000c07077c23 */ /* 0x100fec000801080a */
[----:B------:R2:W-:Y:S10]  /*3e30*/  MUFU.EX2 R218, R6 ;  /* 0x0000000600da7308 */ /* 0x0005f40000000800 */
[----:B------:R3:W-:Y:S10]  /*3e40*/  MUFU.EX2 R217, R7 ;  /* 0x0000000700d97308 */ /* 0x0007f40000000800 */
[----:B------:R-:W4:Y:S01]  /*3e50*/  MUFU.TANH R197, R35 ;  /* 0x0000002300c57308 */ /* 0x000f220000002400 */
[----:B--2---:R-:W-:Y:S02]  /*3e60*/  MOV R6, R209 ;  /* 0x000000d100067202 */ /* 0x004fe40000000f00 */
[----:B------:R-:W-:Y:S02]  /*3e70*/  @!P6 FSEL R6, R209, -INF , !P1 ;  /* 0xff800000d106e808 */ /* 0x000fe40004800000 */
[-C--:B------:R-:W-:Y:S02]  /*3e80*/  @!P6 ISETP.GE.AND P1, PT, R13, R11.reuse, PT ;  /* 0x0000000b0d00e20c */ /* 0x080fe40003f26270 */
[----:B------:R-:W-:Y:S01]  /*3e90*/  MOV R13, R210 ;  /* 0x000000d2000d7202 */ /* 0x000fe20000000f00 */
[--C-:B------:R-:W-:Y:S01]  /*3ea0*/  FFMA.FTZ R6, R6, UR12, -R9.reuse ;  /* 0x0000000c06067c23 */ /* 0x100fe20008010809 */
[----:B------:R-:W-:Y:S01]  /*3eb0*/  @!P6 FSEL R13, R210, -INF , !P1 ;  /* 0xff800000d20de808 */ /* 0x000fe20004800000 */
[----:B------:R-:W2:Y:S01]  /*3ec0*/  MUFU.TANH R119, R31 ;  /* 0x0000001f00777308 */ /* 0x000ea20000002400 */
[----:B---3--:R-:W-:Y:S03]  /*3ed0*/  @!P6 IADD3 R7, PT, PT, R0, 0x10, RZ ;  /* 0x000000100007e810 */ /* 0x008fe60007ffe0ff */
[--C-:B------:R-:W-:Y:S01]  /*3ee0*/  FFMA.FTZ R13, R13, UR12, -R9.reuse ;  /* 0x0000000c0d0d7c23 */ /* 0x100fe20008010809 */
[-C--:B------:R-:W-:Y:S05]  /*3ef0*/  @!P6 ISETP.GE.AND P1, PT, R7, R12.reuse, PT ;  /* 0x0000000c0700e20c */ /* 0x080fea0003f26270 */
[----:B------:R3:W-:Y:S01]  /*3f00*/  MUFU.EX2 R227, R13 ;  /* 0x0000000d00e37308 */ /* 0x0007e20000000800 */
[----:B------:R-:W-:Y:S09]  /*3f10*/  @!P6 FSEL R14, R204, -INF , !P1 ;  /* 0xff800000cc0ee808 */ /* 0x000ff20004800000 */
[----:B------:R1:W2:Y:S01]  /*3f20*/  MUFU.EX2 R232, R6 ;  /* 0x0000000600e87308 */ /* 0x0002a20000000800 */
[--C-:B---3--:R-:W-:Y:S09]  /*3f30*/  FFMA.FTZ R13, R14, UR12, -R10.reuse ;  /* 0x0000000c0e0d7c23 */ /* 0x108ff2000801080a */
[----:B------:R3:W-:Y:S01]  /*3f40*/  MUFU.EX2 R216, R13 ;  /* 0x0000000d00d87308 */ /* 0x0007e20000000800 */
[----:B-1----:R-:W-:Y:S04]  /*3f50*/  @!P6 IADD3 R6, PT, PT, R0, 0x11, RZ ;  /* 0x000000110006e810 */ /* 0x002fe80007ffe0ff */
[----:B------:R-:W-:Y:S04]  /*3f60*/  @!P6 ISETP.GE.AND P1, PT, R6, R12, PT ;  /* 0x0000000c0600e20c */ /* 0x000fe80003f26270 */
[----:B------:R-:W-:Y:S02]  /*3f70*/  @!P6 FSEL R15, R203, -INF , !P1 ;  /* 0xff800000cb0fe808 */ /* 0x000fe40004800000 */
[-C--:B------:R-:W-:Y:S03]  /*3f80*/  @!P6 ISETP.GE.AND P1, PT, R7, R11.reuse, PT ;  /* 0x0000000b0700e20c */ /* 0x080fe60003f26270 */
[----:B------:R-:W-:Y:S01]  /*3f90*/  FFMA.FTZ R14, R15, UR12, -R10 ;  /* 0x0000000c0f0e7c23 */ /* 0x000fe2000801080a */
[----:B---3--:R-:W-:Y:S02]  /*3fa0*/  MOV R13, R208 ;  /* 0x000000d0000d7202 */ /* 0x008fe40000000f00 */
[----:B------:R-:W-:Y:S01]  /*3fb0*/  @!P6 FSEL R13, R208, -INF , !P1 ;  /* 0xff800000d00de808 */ /* 0x000fe20004800000 */
[----:B------:R1:W-:Y:S01]  /*3fc0*/  MUFU.EX2 R215, R14 ;  /* 0x0000000e00d77308 */ /* 0x0003e20000000800 */
[----:B------:R-:W-:Y:S03]  /*3fd0*/  @!P6 ISETP.GE.AND P1, PT, R6, R11, PT ;  /* 0x0000000b0600e20c */ /* 0x000fe60003f26270 */
[--C-:B------:R-:W-:Y:S06]  /*3fe0*/  FFMA.FTZ R13, R13, UR12, -R9.reuse ;  /* 0x0000000c0d0d7c23 */ /* 0x100fec0008010809 */
[----:B------:R3:W-:Y:S01]  /*3ff0*/  MUFU.EX2 R226, R13 ;  /* 0x0000000d00e27308 */ /* 0x0007e20000000800 */
[----:B-1----:R-:W-:Y:S02]  /*4000*/  MOV R14, R207 ;  /* 0x000000cf000e7202 */ /* 0x002fe40000000f00 */
[----:B------:R-:W-:Y:S02]  /*4010*/  @!P6 FSEL R14, R207, -INF , !P1 ;  /* 0xff800000cf0ee808 */ /* 0x000fe40004800000 */
[-C--:B------:R-:W-:Y:S03]  /*4020*/  @!P6 ISETP.GE.AND P1, PT, R7, R8.reuse, PT ;  /* 0x000000080700e20c */ /* 0x080fe60003f26270 */
[----:B------:R-:W-:Y:S01]  /*4030*/  FFMA.FTZ R14, R14, UR12, -R9 ;  /* 0x0000000c0e0e7c23 */ /* 0x000fe20008010809 */
[----:B---3--:R-:W-:Y:S02]  /*4040*/  MOV R13, R117 ;  /* 0x00000075000d7202 */ /* 0x008fe40000000f00 */
[----:B------:R-:W-:Y:S01]  /*4050*/  @!P6 FSEL R13, R117, -INF , !P1 ;  /* 0xff800000750de808 */ /* 0x000fe20004800000 */
[----:B------:R1:W3:Y:S01]  /*4060*/  MUFU.EX2 R225, R14 ;  /* 0x0000000e00e17308 */ /* 0x0002e20000000800 */
        /* <DEDUP_REMOVED lines=9> */
[----:B------:R-:W-:Y:S01]  /*4100*/  @!P6 ISETP.GE.AND P1, PT, R6, R5, PT ;  /* 0x000000050600e20c */ /* 0x000fe20003f26270 */
[----:B------:R1:W-:Y:S01]  /*4110*/  MUFU.EX2 R130, R13 ;  /* 0x0000000d00827308 */ /* 0x0003e20000000800 */
[C---:B------:R-:W-:Y:S01]  /*4120*/  @!P6 IADD3 R6, PT, PT, R0.reuse, 0x18, RZ ;  /* 0x000000180006e810 */ /* 0x040fe20007ffe0ff */
[--C-:B------:R-:W-:Y:S01]  /*4130*/  FFMA.FTZ R7, R7, UR12, -R3.reuse ;  /* 0x0000000c07077c23 */ /* 0x100fe20008010803 */
[----:B------:R-:W-:Y:S02]  /*4140*/  @!P6 IADD3 R0, PT, PT, R0, 0x19, RZ ;  /* 0x000000190000e810 */ /* 0x000fe40007ffe0ff */
[----:B------:R-:W-:Y:S05]  /*4150*/  MOV R14, R115 ;  /* 0x00000073000e7202 */ /* 0x000fea0000000f00 */
[----:B------:R4:W-:Y:S01]  /*4160*/  MUFU.EX2 R182, R7 ;  /* 0x0000000700b67308 */ /* 0x0009e20000000800 */
[----:B-1----:R-:W-:Y:S02]  /*4170*/  MOV R13, R123 ;  /* 0x0000007b000d7202 */ /* 0x002fe40000000f00 */
[----:B------:R-:W-:Y:S02]  /*4180*/  @!P6 FSEL R13, R123, -INF , !P1 ;  /* 0xff8000007b0de808 */ /* 0x000fe40004800000 */
[-C--:B------:R-:W-:Y:S03]  /*4190*/  @!P6 ISETP.GE.AND P1, PT, R6, R8.reuse, PT ;  /* 0x000000080600e20c */ /* 0x080fe60003f26270 */
[--C-:B----4-:R-:W-:Y:S01]  /*41a0*/  FFMA.FTZ R7, R13, UR12, -R3.reuse ;  /* 0x0000000c0d077c23 */ /* 0x110fe20008010803 */
[----:B------:R-:W-:Y:S02]  /*41b0*/  @!P6 FSEL R14, R115, -INF , !P1 ;  /* 0xff800000730ee808 */ /* 0x000fe40004800000 */
[----:B------:R-:W-:Y:S01]  /*41c0*/  @!P6 ISETP.GE.AND P1, PT, R0, R8, PT ;  /* 0x000000080000e20c */ /* 0x000fe20003f26270 */
[----:B------:R1:W-:Y:S02]  /*41d0*/  MUFU.EX2 R139, R7 ;  /* 0x00000007008b7308 */ /* 0x0003e40000000800 */
[--C-:B------:R-:W-:Y:S08]  /*41e0*/  FFMA.FTZ R8, R14, UR12, -R4.reuse ;  /* 0x0000000c0e087c23 */ /* 0x100ff00008010804 */
[----:B------:R4:W-:Y:S01]  /*41f0*/  MUFU.EX2 R129, R8 ;  /* 0x0000000800817308 */ /* 0x0009e20000000800 */
[----:B-1----:R-:W-:Y:S02]  /*4200*/  MOV R7, R114 ;  /* 0x0000007200077202 */ /* 0x002fe40000000f00 */
[----:B------:R-:W-:Y:S02]  /*4210*/  @!P6 FSEL R7, R114, -INF , !P1 ;  /* 0xff8000007207e808 */ /* 0x000fe40004800000 */
[----:B------:R-:W-:Y:S03]  /*4220*/  @!P6 ISETP.GE.AND P1, PT, R6, R5, PT ;  /* 0x000000050600e20c */ /* 0x000fe60003f26270 */
[----:B------:R-:W-:Y:S01]  /*4230*/  FFMA.FTZ R4, R7, UR12, -R4 ;  /* 0x0000000c07047c23 */ /* 0x000fe20008010804 */
[----:B----4-:R-:W-:Y:S02]  /*4240*/  MOV R8, R120 ;  /* 0x0000007800087202 */ /* 0x010fe40000000f00 */
[----:B------:R-:W-:Y:S01]  /*4250*/  @!P6 FSEL R8, R120, -INF , !P1 ;  /* 0xff8000007808e808 */ /* 0x000fe20004800000 */
[----:B------:R1:W-:Y:S01]  /*4260*/  MUFU.EX2 R127, R4 ;  /* 0x00000004007f7308 */ /* 0x0003e20000000800 */
[-C--:B------:R-:W-:Y:S03]  /*4270*/  @!P6 ISETP.GE.AND P1, PT, R6, R12.reuse, PT ;  /* 0x0000000c0600e20c */ /* 0x080fe60003f26270 */
[----:B------:R-:W-:Y:S06]  /*4280*/  FFMA.FTZ R7, R8, UR12, -R3 ;  /* 0x0000000c08077c23 */ /* 0x000fec0008010803 */
[----:B------:R4:W-:Y:S01]  /*4290*/  MUFU.EX2 R138, R7 ;  /* 0x00000007008a7308 */ /* 0x0009e20000000800 */
[----:B-1----:R-:W-:Y:S01]  /*42a0*/  IMAD.MOV.U32 R4, RZ, RZ, R195 ;  /* 0x000000ffff047224 */ /* 0x002fe200078e00c3 */
[----:B------:R-:W-:Y:S02]  /*42b0*/  @!P6 FSEL R4, R195, -INF , !P1 ;  /* 0xff800000c304e808 */ /* 0x000fe40004800000 */
[----:B------:R-:W-:Y:S03]  /*42c0*/  @!P6 ISETP.GE.AND P1, PT, R0, R12, PT ;  /* 0x0000000c0000e20c */ /* 0x000fe60003f26270 */
[--C-:B------:R-:W-:Y:S01]  /*42d0*/  FFMA.FTZ R4, R4, UR12, -R10.reuse ;  /* 0x0000000c04047c23 */ /* 0x100fe2000801080a */
[----:B----4-:R-:W-:Y:S03]  /*42e0*/  MOV R7, R194 ;  /* 0x000000c200077202 */ /* 0x010fe60000000f00 */
[----:B------:R1:W-:Y:S01]  /*42f0*/  MUFU.EX2 R212, R4 ;  /* 0x0000000400d47308 */ /* 0x0003e20000000800 */
[----:B------:R-:W-:Y:S02]  /*4300*/  @!P6 FSEL R7, R194, -INF , !P1 ;  /* 0xff800000c207e808 */ /* 0x000fe40004800000 */
[----:B------:R-:W-:Y:S02]  /*4310*/  @!P6 ISETP.GE.AND P1, PT, R6, R11, PT ;  /* 0x0000000b0600e20c */ /* 0x000fe40003f26270 */
[----:B------:R-:W-:Y:S01]  /*4320*/  F2FP.F16.F32.PACK_AB R6, R224, R113 ;  /* 0x00000071e006723e */ /* 0x000fe200000000ff */
[----:B------:R-:W-:Y:S01]  /*4330*/  FFMA.FTZ R10, R7, UR12, -R10 ;  /* 0x0000000c070a7c23 */ /* 0x000fe2000801080a */
[----:B------:R-:W-:Y:S03]  /*4340*/  MOV R7, R197 ;  /* 0x000000c500077202 */ /* 0x000fe60000000f00 */
[----:B------:R4:W-:Y:S01]  /*4350*/  STS [R196], R6 ;  /* 0x00000006c4007388 */ /* 0x0009e20000000800 */
[----:B------:R-:W3:Y:S01]  /*4360*/  MUFU.EX2 R211, R10 ;  /* 0x0000000a00d37308 */ /* 0x000ee20000000800 */
[----:B-1----:R-:W-:Y:S02]  /*4370*/  MOV R4, R199 ;  /* 0x000000c700047202 */ /* 0x002fe40000000f00 */
[----:B------:R-:W-:Y:S02]  /*4380*/  @!P6 FSEL R4, R199, -INF , !P1 ;  /* 0xff800000c704e808 */ /* 0x000fe40004800000 */
[----:B------:R-:W-:Y:S03]  /*4390*/  @!P6 ISETP.GE.AND P1, PT, R0, R11, PT ;  /* 0x0000000b0000e20c */ /* 0x000fe60003f26270 */
[--C-:B------:R-:W-:Y:S01]  /*43a0*/  FFMA.FTZ R8, R4, UR12, -R9.reuse ;  /* 0x0000000c04087c23 */ /* 0x100fe20008010809 */
[----:B------:R-:W-:Y:S02]  /*43b0*/  F2FP.F16.F32.PACK_AB R4, R233, R234 ;  /* 0x000000eae904723e */ /* 0x000fe400000000ff */
[----:B------:R-:W-:Y:S01]  /*43c0*/  @!P6 FSEL R7, R197, -INF , !P1 ;  /* 0xff800000c507e808 */ /* 0x000fe20004800000 */
[----:B------:R-:W-:Y:S01]  /*43d0*/  MUFU.EX2 R220, R8 ;  /* 0x0000000800dc7308 */ /* 0x000fe20000000800 */
[----:B------:R-:W-:Y:S01]  /*43e0*/  @!P6 ISETP.GE.AND P1, PT, R0, R5, PT ;  /* 0x000000050000e20c */ /* 0x000fe20003f26270 */
[----:B------:R1:W-:Y:S01]  /*43f0*/  STS [R196+0x400], R4 ;  /* 0x00040004c4007388 */ /* 0x0003e20000000800 */
[----:B------:R-:W-:Y:S01]  /*4400*/  F2FP.F16.F32.PACK_AB R5, R217, R218 ;  /* 0x000000dad905723e */ /* 0x000fe200000000ff */
[----:B------:R-:W-:Y:S01]  /*4410*/  FFMA.FTZ R9, R7, UR12, -R9 ;  /* 0x0000000c07097c23 */ /* 0x000fe20008010809 */
[----:B--2---:R-:W-:Y:S02]  /*4420*/  MOV R0, R119 ;  /* 0x0000007700007202 */ /* 0x004fe40000000f00 */
[----:B----4-:R-:W-:Y:S01]  /*4430*/  F2FP.F16.F32.PACK_AB R6, R183, R184 ;  /* 0x000000b8b706723e */ /* 0x010fe200000000ff */
[----:B------:R2:W-:Y:S01]  /*4440*/  STS [R185], R5 ;  /* 0x00000005b9007388 */ /* 0x0005e20000000800 */
[----:B------:R-:W-:Y:S01]  /*4450*/  @!P6 FSEL R0, R119, -INF , !P1 ;  /* 0xff8000007700e808 */ /* 0x000fe20004800000 */
[----:B------:R-:W4:Y:S04]  /*4460*/  MUFU.EX2 R219, R9 ;  /* 0x0000000900db7308 */ /* 0x000f280000000800 */
[----:B------:R-:W-:Y:S01]  /*4470*/  FFMA.FTZ R3, R0, UR12, -R3 ;  /* 0x0000000c00037c23 */ /* 0x000fe20008010803 */
[----:B------:R-:W-:Y:S05]  /*4480*/  F2FP.F16.F32.PACK_AB R0, R188, R189 ;  /* 0x000000bdbc00723e */ /* 0x000fea00000000ff */
[----:B------:R3:W4:Y:S01]  /*4490*/  MUFU.EX2 R133, R3 ;  /* 0x0000000300857308 */ /* 0x0007220000000800 */
[----:B-1----:R-:W-:Y:S05]  /*44a0*/  F2FP.F16.F32.PACK_AB R4, R227, R232 ;  /* 0x000000e8e304723e */ /* 0x002fea00000000ff */
[----:B------:R1:W-:Y:S01]  /*44b0*/  STS [R185+0x400], R4 ;  /* 0x00040004b9007388 */ /* 0x0003e20000000800 */
[----:B--2---:R-:W-:Y:S02]  /*44c0*/  F2FP.F16.F32.PACK_AB R5, R186, R187 ;  /* 0x000000bbba05723e */ /* 0x004fe400000000ff */
[----:B---3--:R-:W-:Y:S01]  /*44d0*/  F2FP.F16.F32.PACK_AB R3, R225, R226 ;  /* 0x000000e2e103723e */ /* 0x008fe200000000ff */
[----:B------:R2:W-:Y:S04]  /*44e0*/  STS [R196+0x1000], R6 ;  /* 0x00100006c4007388 */ /* 0x0005e80000000800 */
[----:B------:R3:W-:Y:S04]  /*44f0*/  STS [R196+0x1400], R0 ;  /* 0x00140000c4007388 */ /* 0x0007e80000000800 */
[----:B------:R4:W-:Y:S01]  /*4500*/  STS [R185+0x1400], R5 ;  /* 0x00140005b9007388 */ /* 0x0009e20000000800 */
[----:B-1----:R-:W-:Y:S02]  /*4510*/  F2FP.F16.F32.PACK_AB R4, R215, R216 ;  /* 0x000000d8d704723e */ /* 0x002fe400000000ff */
[----:B--2---:R-:W-:Y:S02]  /*4520*/  F2FP.F16.F32.PACK_AB R6, R134, R135 ;  /* 0x000000878606723e */ /* 0x004fe400000000ff */
[----:B---3--:R-:W-:Y:S03]  /*4530*/  F2FP.F16.F32.PACK_AB R0, R211, R212 ;  /* 0x000000d4d300723e */ /* 0x008fe600000000ff */
[----:B------:R1:W-:Y:S01]  /*4540*/  STS [R185+0x1000], R6 ;  /* 0x00100006b9007388 */ /* 0x0003e20000000800 */
[----:B----4-:R-:W-:Y:S03]  /*4550*/  F2FP.F16.F32.PACK_AB R5, R139, R182 ;  /* 0x000000b68b05723e */ /* 0x010fe600000000ff */
[----:B------:R2:W-:Y:S04]  /*4560*/  STS [R191], R4 ;  /* 0x00000004bf007388 */ /* 0x0005e80000000800 */
[----:B------:R3:W-:Y:S04]  /*4570*/  STS [R191+0x400], R3 ;  /* 0x00040003bf007388 */ /* 0x0007e80000000800 */
[----:B------:R4:W-:Y:S01]  /*4580*/  STS [R109], R0 ;  /* 0x000000006d007388 */ /* 0x0009e20000000800 */
[----:B-1----:R-:W-:Y:S02]  /*4590*/  F2FP.F16.F32.PACK_AB R6, R130, R132 ;  /* 0x000000848206723e */ /* 0x002fe400000000ff */
[----:B--2---:R-:W-:Y:S02]  /*45a0*/  F2FP.F16.F32.PACK_AB R4, R219, R220 ;  /* 0x000000dcdb04723e */ /* 0x004fe400000000ff */
[----:B---3--:R-:W-:Y:S03]  /*45b0*/  F2FP.F16.F32.PACK_AB R3, R127, R129 ;  /* 0x000000817f03723e */ /* 0x008fe600000000ff */
[----:B------:R-:W-:Y:S01]  /*45c0*/  STS [R109+0x400], R4 ;  /* 0x000400046d007388 */ /* 0x000fe20000000800 */
[----:B----4-:R-:W-:Y:S03]  /*45d0*/  F2FP.F16.F32.PACK_AB R0, R133, R138 ;  /* 0x0000008a8500723e */ /* 0x010fe600000000ff */
[----:B------:R-:W-:Y:S04]  /*45e0*/  STS [R191+0x1000], R6 ;  /* 0x00100006bf007388 */ /* 0x000fe80000000800 */
[----:B------:R-:W-:Y:S04]  /*45f0*/  STS [R191+0x1400], R5 ;  /* 0x00140005bf007388 */ /* 0x000fe80000000800 */
[----:B------:R1:W-:Y:S04]  /*4600*/  STS [R109+0x1000], R3 ;  /* 0x001000036d007388 */ /* 0x0003e80000000800 */
[----:B------:R2:W-:Y:S04]  /*4610*/  STS [R109+0x1400], R0 ;  /* 0x001400006d007388 */ /* 0x0005e80000000800 */
[----:B------:R-:W3:Y:S08]  /*4620*/  LDSM.16.M88.4 R32, [R175+0x4000] ;  /* 0x00400000af20783b */ /* 0x000ef00000000200 */
[----:B------:R-:W4:Y:S08]  /*4630*/  LDSM.16.M88.4 R28, [R175+0x5000] ;  /* 0x00500000af1c783b */ /* 0x000f300000000200 */
[----:B------:R-:W4:Y:S01]  /*4640*/  LDSM.16.M88.4 R100, [R104+0x4000] ;  /* 0x004000006864783b */ /* 0x000f220000000200 */
[----:B-1----:R-:W-:Y:S01]  /*4650*/  FFMA.FTZ R3, -R201, R201, 1 ;  /* 0x3f800000c9037423 */ /* 0x002fe200000101c9 */
[----:B--2---:R-:W-:Y:S03]  /*4660*/  IADD3 R0, PT, PT, R175, R118, RZ ;  /* 0x00000076af007210 */ /* 0x004fe60007ffe0ff */
[----:B------:R-:W-:Y:S03]  /*4670*/  FMUL.FTZ R3, R3, UR13 ;  /* 0x0000000d03037c20 */ /* 0x000fe60008410000 */
[----:B------:R-:W1:Y:S01]  /*4680*/  LDSM.16.M88.4 R104, [R104+0x5000] ;  /* 0x005000006868783b */ /* 0x000e620000000200 */
[-C--:B---3--:R-:W-:Y:S08]  /*4690*/  HMMA.16816.F32 R4, R32, R140.reuse, RZ ;  /* 0x0000008c2004723c */ /* 0x088ff000000018ff */
        /* <DEDUP_REMOVED lines=14> */
[----:B------:R-:W-:Y:S07]  /*4780*/  LDSM.16.M88.4 R104, [R0+0x5000] ;  /* 0x005000000068783b */ /* 0x000fee0000000200 */
[----:B------:R-:W-:Y:S01]  /*4790*/  HMMA.16816.F32 R32, R100, R154, R32 ;  /* 0x0000009a6420723c */ /* 0x000fe20000001820 */
[----:B------:R1:W2:Y:S03]  /*47a0*/  LDSM.16.M88.4 R100, [R0+0x4000] ;  /* 0x004000000064783b */ /* 0x0002a60000000200 */
[----:B-1----:R-:W-:Y:S04]  /*47b0*/  IADD3 R0, PT, PT, R128, R0, RZ ;  /* 0x0000000080007210 */ /* 0x002fe80007ffe0ff */
[-C--:B--2---:R-:W-:Y:S08]  /*47c0*/  HMMA.16816.F32 R4, R100, R156.reuse, R4 ;  /* 0x0000009c6404723c */ /* 0x084ff00000001804 */
[C---:B------:R-:W-:Y:S08]  /*47d0*/  HMMA.16816.F32 R8, R104.reuse, R156, R8 ;  /* 0x0000009c6808723c */ /* 0x040ff00000001808 */
[-C--:B------:R-:W-:Y:S08]  /*47e0*/  HMMA.16816.F32 R12, R104, R158.reuse, R12 ;  /* 0x0000009e680c723c */ /* 0x080ff0000000180c */
[C---:B------:R-:W-:Y:S08]  /*47f0*/  HMMA.16816.F32 R16, R100.reuse, R158, R16 ;  /* 0x0000009e6410723c */ /* 0x040ff00000001810 */
[-C--:B------:R-:W-:Y:S08]  /*4800*/  HMMA.16816.F32 R20, R100, R160.reuse, R20 ;  /* 0x000000a06414723c */ /* 0x080ff00000001814 */
[C---:B------:R-:W-:Y:S08]  /*4810*/  HMMA.16816.F32 R24, R104.reuse, R160, R24 ;  /* 0x000000a06818723c */ /* 0x040ff00000001818 */
[-C--:B------:R-:W-:Y:S03]  /*4820*/  HMMA.16816.F32 R28, R104, R162.reuse, R28 ;  /* 0x000000a2681c723c */ /* 0x080fe6000000181c */
[----:B------:R-:W-:Y:S02]  /*4830*/  MOV R104, R240 ;  /* 0x000000f000687202 */ /* 0x000fe40000000f00 */
[----:B------:R-:W-:Y:S02]  /*4840*/  MOV R105, R239 ;  /* 0x000000ef00697202 */ /* 0x000fe40000000f00 */
[C---:B------:R-:W-:Y:S01]  /*4850*/  LEA R110, P1, R243.reuse, R104, 0x2 ;  /* 0x00000068f36e7211 */ /* 0x040fe200078210ff */
[----:B------:R-:W-:Y:S01]  /*4860*/  HMMA.16816.F32 R32, R100, R162, R32 ;  /* 0x000000a26420723c */ /* 0x000fe20000001820 */
[----:B------:R-:W1:Y:S03]  /*4870*/  LDSM.16.M88.4 R100, [R0+0x4000] ;  /* 0x004000000064783b */ /* 0x000e660000000200 */
[----:B------:R-:W-:Y:S05]  /*4880*/  LEA.HI.X R111, R243, R105, RZ, 0x2, P1 ;  /* 0x00000069f36f7211 */ /* 0x000fea00008f14ff */
[----:B------:R-:W2:Y:S04]  /*4890*/  LDG.E R108, desc[UR28][R110.64] ;  /* 0x0000001c6e6c7981 */ /* 0x000ea8000c1e1900 */
[----:B------:R3:W4:Y:S08]  /*48a0*/  LDSM.16.M88.4 R104, [R0+0x5000] ;  /* 0x005000000068783b */ /* 0x0007300000000200 */
[----:B---3--:R3:W5:Y:S01]  /*48b0*/  LDG.E R0, desc[UR28][R110.64+0xa0] ;  /* 0x0000a01c6e007981 */ /* 0x008762000c1e1900 */
[-C--:B-1----:R-:W-:Y:S08]  /*48c0*/  HMMA.16816.F32 R4, R100, R164.reuse, R4 ;  /* 0x000000a46404723c */ /* 0x082ff00000001804 */
[C---:B----4-:R-:W-:Y:S08]  /*48d0*/  HMMA.16816.F32 R8, R104.reuse, R164, R8 ;  /* 0x000000a46808723c */ /* 0x050ff00000001808 */
[-C--:B------:R-:W-:Y:S08]  /*48e0*/  HMMA.16816.F32 R12, R104, R166.reuse, R12 ;  /* 0x000000a6680c723c */ /* 0x080ff0000000180c */
[C---:B------:R-:W-:Y:S08]  /*48f0*/  HMMA.16816.F32 R16, R100.reuse, R166, R16 ;  /* 0x000000a66410723c */ /* 0x040ff00000001810 */
[-C--:B------:R-:W-:Y:S08]  /*4900*/  HMMA.16816.F32 R20, R100, R168.reuse, R20 ;  /* 0x000000a86414723c */ /* 0x080ff00000001814 */
[C---:B------:R-:W-:Y:S08]  /*4910*/  HMMA.16816.F32 R24, R104.reuse, R168, R24 ;  /* 0x000000a86818723c */ /* 0x040ff00000001818 */
[-C--:B------:R-:W-:Y:S08]  /*4920*/  HMMA.16816.F32 R28, R104, R170.reuse, R28 ;  /* 0x000000aa681c723c */ /* 0x080ff0000000181c */
[----:B------:R-:W-:Y:S04]  /*4930*/  HMMA.16816.F32 R32, R100, R170, R32 ;  /* 0x000000aa6420723c */ /* 0x000fe80000001820 */
[----:B------:R-:W-:Y:S04]  /*4940*/  FFMA.FTZ R100, -R204, R204, 1 ;  /* 0x3f800000cc647423 */ /* 0x000fe800000101cc */
[----:B------:R-:W-:Y:S01]  /*4950*/  FMUL.FTZ R100, R100, UR13 ;  /* 0x0000000d64647c20 */ /* 0x000fe20008410000 */
[C---:B--2---:R-:W-:Y:S01]  /*4960*/  FADD.FTZ R4, -R108.reuse, R4 ;  /* 0x000000046c047221 */ /* 0x044fe20000010100 */
[----:B------:R-:W-:Y:S01]  /*4970*/  FADD.FTZ R112, -R108, R5 ;  /* 0x000000056c707221 */ /* 0x000fe20000010100 */
[----:B------:R-:W-:Y:S01]  /*4980*/  FFMA.FTZ R5, -R202, R202, 1 ;  /* 0x3f800000ca057423 */ /* 0x000fe200000101ca */
[----:B------:R-:W-:Y:S01]  /*4990*/  FADD.FTZ R17, -R108, R17 ;  /* 0x000000116c117221 */ /* 0x000fe20000010100 */
[----:B------:R-:W-:Y:S01]  /*49a0*/  FMUL.FTZ R113, R113, R4 ;  /* 0x0000000471717220 */ /* 0x000fe20000410000 */
[----:B------:R-:W-:Y:S01]  /*49b0*/  FMUL.FTZ R112, R224, R112 ;  /* 0x00000070e0707220 */ /* 0x000fe20000410000 */
[----:B------:R-:W2:Y:S01]  /*49c0*/  LDG.E R4, desc[UR28][R110.64+0x20] ;  /* 0x0000201c6e047981 */ /* 0x000ea2000c1e1900 */
[----:B------:R-:W-:Y:S01]  /*49d0*/  FMUL.FTZ R5, R5, UR13 ;  /* 0x0000000d05057c20 */ /* 0x000fe20008410000 */
[----:B------:R-:W-:Y:S01]  /*49e0*/  FMUL.FTZ R101, R217, R17 ;  /* 0x00000011d9657220 */ /* 0x000fe20000410000 */
[----:B------:R-:W-:Y:S01]  /*49f0*/  FMUL.FTZ R112, R112, R3 ;  /* 0x0000000370707220 */ /* 0x000fe20000410000 */
[C---:B------:R-:W-:Y:S01]  /*4a00*/  FADD.FTZ R17, -R108.reuse, R20 ;  /* 0x000000146c117221 */ /* 0x040fe20000010100 */
[----:B------:R3:W5:Y:S01]  /*4a10*/  LDG.E R3, desc[UR28][R110.64+0x80] ;  /* 0x0000801c6e037981 */ /* 0x000762000c1e1900 */
[----:B------:R-:W-:Y:S01]  /*4a20*/  FMUL.FTZ R113, R113, R5 ;  /* 0x0000000571717220 */ /* 0x000fe20000410000 */
[----:B------:R-:W-:Y:S01]  /*4a30*/  FADD.FTZ R16, -R108, R16 ;  /* 0x000000106c107221 */ /* 0x000fe20000010100 */
[----:B------:R-:W-:Y:S01]  /*4a40*/  FFMA.FTZ R5, -R206, R206, 1 ;  /* 0x3f800000ce057423 */ /* 0x000fe200000101ce */
[----:B------:R-:W-:Y:S01]  /*4a50*/  FFMA.FTZ R20, -R205, R205, 1 ;  /* 0x3f800000cd147423 */ /* 0x000fe200000101cd */
[----:B------:R-:W-:Y:S01]  /*4a60*/  FADD.FTZ R102, -R108, R21 ;  /* 0x000000156c667221 */ /* 0x000fe20000010100 */
[----:B------:R-:W-:Y:S01]  /*4a70*/  FMUL.FTZ R16, R218, R16 ;  /* 0x00000010da107220 */ /* 0x000fe20000410000 */
[----:B------:R-:W-:Y:S01]  /*4a80*/  FMUL.FTZ R5, R5, UR13 ;  /* 0x0000000d05057c20 */ /* 0x000fe20008410000 */
[----:B------:R-:W-:Y:S01]  /*4a90*/  FMUL.FTZ R20, R20, UR13 ;  /* 0x0000000d14147c20 */ /* 0x000fe20008410000 */
[----:B------:R-:W-:Y:S01]  /*4aa0*/  FMUL.FTZ R21, R216, R17 ;  /* 0x00000011d8157220 */ /* 0x000fe20000410000 */
[----:B------:R-:W-:Y:S01]  /*4ab0*/  FFMA.FTZ R17, -R203, R203, 1 ;  /* 0x3f800000cb117423 */ /* 0x000fe200000101cb */
[----:B------:R-:W-:Y:S01]  /*4ac0*/  FMUL.FTZ R5, R16, R5 ;  /* 0x0000000510057220 */ /* 0x000fe20000410000 */
[----:B------:R-:W-:Y:S01]  /*4ad0*/  FMUL.FTZ R20, R101, R20 ;  /* 0x0000001465147220 */ /* 0x000fe20000410000 */
[----:B------:R-:W-:Y:S01]  /*4ae0*/  FMUL.FTZ R102, R215, R102 ;  /* 0x00000066d7667220 */ /* 0x000fe20000410000 */
[----:B------:R-:W-:Y:S01]  /*4af0*/  FMUL.FTZ R17, R17, UR13 ;  /* 0x0000000d11117c20 */ /* 0x000fe20008410000 */
[----:B------:R-:W-:Y:S01]  /*4b00*/  FMUL.FTZ R100, R21, R100 ;  /* 0x0000006415647220 */ /* 0x000fe20000410000 */
[----:B------:R-:W-:Y:S01]  /*4b10*/  FADD.FTZ R32, -R108, R32 ;  /* 0x000000206c207221 */ /* 0x000fe20000010100 */
[----:B------:R-:W-:Y:S01]  /*4b20*/  F2FP.F16.F32.PACK_AB R20, R20, R5 ;  /* 0x000000051414723e */ /* 0x000fe200000000ff */
[----:B------:R-:W-:Y:S01]  /*4b30*/  FADD.FTZ R33, -R108, R33 ;  /* 0x000000216c217221 */ /* 0x000fe20000010100 */
[----:B------:R-:W-:Y:S01]  /*4b40*/  FFMA.FTZ R5, -R195, R195, 1 ;  /* 0x3f800000c3057423 */ /* 0x000fe200000101c3 */
[----:B------:R-:W-:Y:S01]  /*4b50*/  FFMA.FTZ R21, -R194, R194, 1 ;  /* 0x3f800000c2157423 */ /* 0x000fe200000101c2 */
[----:B------:R-:W-:Y:S01]  /*4b60*/  FMUL.FTZ R17, R102, R17 ;  /* 0x0000001166117220 */ /* 0x000fe20000410000 */
[----:B------:R-:W-:Y:S01]  /*4b70*/  FMUL.FTZ R32, R212, R32 ;  /* 0x00000020d4207220 */ /* 0x000fe20000410000 */
[----:B------:R-:W-:Y:S01]  /*4b80*/  FMUL.FTZ R33, R211, R33 ;  /* 0x00000021d3217220 */ /* 0x000fe20000410000 */
[----:B------:R-:W-:Y:S01]  /*4b90*/  FMUL.FTZ R5, R5, UR13 ;  /* 0x0000000d05057c20 */ /* 0x000fe20008410000 */
[----:B------:R-:W-:Y:S01]  /*4ba0*/  FMUL.FTZ R21, R21, UR13 ;  /* 0x0000000d15157c20 */ /* 0x000fe20008410000 */
[----:B------:R-:W-:Y:S02]  /*4bb0*/  F2FP.F16.F32.PACK_AB R16, R112, R113 ;  /* 0x000000717010723e */ /* 0x000fe400000000ff */
[----:B------:R-:W-:Y:S01]  /*4bc0*/  FMUL.FTZ R5, R32, R5 ;  /* 0x0000000520057220 */ /* 0x000fe20000410000 */
[----:B------:R-:W-:Y:S01]  /*4bd0*/  FMUL.FTZ R21, R33, R21 ;  /* 0x0000001521157220 */ /* 0x000fe20000410000 */
[----:B------:R-:W-:Y:S01]  /*4be0*/  F2FP.F16.F32.PACK_AB R32, R17, R100 ;  /* 0x000000641120723e */ /* 0x000fe200000000ff */
[----:B------:R-:W-:Y:S01]  /*4bf0*/  FFMA.FTZ R100, -R209, R209, 1 ;  /* 0x3f800000d1647423 */ /* 0x000fe200000101d1 */
[----:B------:R-:W-:Y:S01]  /*4c00*/  FFMA.FTZ R17, -R210, R210, 1 ;  /* 0x3f800000d2117423 */ /* 0x000fe200000101d2 */
[----:B------:R-:W-:Y:S01]  /*4c10*/  FFMA.FTZ R33, -R197, R197, 1 ;  /* 0x3f800000c5217423 */ /* 0x000fe200000101c5 */
[----:B------:R-:W-:Y:S01]  /*4c20*/  F2FP.F16.F32.PACK_AB R21, R21, R5 ;  /* 0x000000051515723e */ /* 0x000fe200000000ff */
[----:B------:R-:W-:Y:S01]  /*4c30*/  FMUL.FTZ R100, R100, UR13 ;  /* 0x0000000d64647c20 */ /* 0x000fe20008410000 */
[----:B------:R-:W-:Y:S01]  /*4c40*/  FMUL.FTZ R17, R17, UR13 ;  /* 0x0000000d11117c20 */ /* 0x000fe20008410000 */
[----:B------:R-:W-:Y:S01]  /*4c50*/  FMUL.FTZ R33, R33, UR13 ;  /* 0x0000000d21217c20 */ /* 0x000fe20008410000 */
[C---:B--2---:R-:W-:Y:S01]  /*4c60*/  FADD.FTZ R6, -R4.reuse, R6 ;  /* 0x0000000604067221 */ /* 0x044fe20000010100 */
[C---:B------:R-:W-:Y:S01]  /*4c70*/  FADD.FTZ R7, -R4.reuse, R7 ;  /* 0x0000000704077221 */ /* 0x040fe20000010100 */
[C---:B------:R-:W-:Y:S01]  /*4c80*/  FADD.FTZ R18, -R4.reuse, R18 ;  /* 0x0000001204127221 */ /* 0x040fe20000010100 */
[----:B------:R-:W-:Y:S01]  /*4c90*/  FADD.FTZ R19, -R4, R19 ;  /* 0x0000001304137221 */ /* 0x000fe20000010100 */
[----:B------:R-:W-:Y:S01]  /*4ca0*/  FMUL.FTZ R101, R234, R6 ;  /* 0x00000006ea657220 */ /* 0x000fe20000410000 */
[----:B------:R-:W-:Y:S01]  /*4cb0*/  FMUL.FTZ R102, R233, R7 ;  /* 0x00000007e9667220 */ /* 0x000fe20000410000 */
[----:B------:R-:W-:Y:S01]  /*4cc0*/  FFMA.FTZ R6, -R214, R214, 1 ;  /* 0x3f800000d6067423 */ /* 0x000fe200000101d6 */
[----:B------:R-:W-:Y:S01]  /*4cd0*/  FFMA.FTZ R7, -R213, R213, 1 ;  /* 0x3f800000d5077423 */ /* 0x000fe200000101d5 */
[----:B------:R-:W-:Y:S01]  /*4ce0*/  FMUL.FTZ R5, R232, R18 ;  /* 0x00000012e8057220 */ /* 0x000fe20000410000 */
[----:B------:R-:W-:Y:S01]  /*4cf0*/  FADD.FTZ R34, -R4, R34 ;  /* 0x0000002204227221 */ /* 0x000fe20000010100 */
[----:B------:R-:W-:Y:S01]  /*4d00*/  FMUL.FTZ R6, R6, UR13 ;  /* 0x0000000d06067c20 */ /* 0x000fe20008410000 */
[----:B------:R-:W-:Y:S01]  /*4d10*/  FMUL.FTZ R7, R7, UR13 ;  /* 0x0000000d07077c20 */ /* 0x000fe20008410000 */
[----:B------:R-:W-:Y:S01]  /*4d20*/  FMUL.FTZ R100, R5, R100 ;  /* 0x0000006405647220 */ /* 0x000fe20000410000 */
[----:B------:R-:W-:Y:S01]  /*4d30*/  FADD.FTZ R18, -R4, R22 ;  /* 0x0000001604127221 */ /* 0x000fe20000010100 */
[----:B------:R-:W-:Y:S01]  /*4d40*/  FMUL.FTZ R6, R101, R6 ;  /* 0x0000000665067220 */ /* 0x000fe20000410000 */
[----:B------:R-:W-:Y:S01]  /*4d50*/  FMUL.FTZ R7, R102, R7 ;  /* 0x0000000766077220 */ /* 0x000fe20000410000 */
[----:B------:R-:W-:Y:S01]  /*4d60*/  FADD.FTZ R5, -R4, R35 ;  /* 0x0000002304057221 */ /* 0x000fe20000010100 */
[----:B------:R-:W-:Y:S01]  /*4d70*/  FFMA.FTZ R22, -R207, R207, 1 ;  /* 0x3f800000cf167423 */ /* 0x000fe200000101cf */
[----:B------:R-:W-:Y:S02]  /*4d80*/  FMUL.FTZ R18, R226, R18 ;  /* 0x00000012e2127220 */ /* 0x000fe40000410000 */
[----:B------:R-:W-:Y:S01]  /*4d90*/  F2FP.F16.F32.PACK_AB R7, R7, R6 ;  /* 0x000000060707723e */ /* 0x000fe200000000ff */
[----:B------:R-:W-:Y:S01]  /*4da0*/  FMUL.FTZ R6, R227, R19 ;  /* 0x00000013e3067220 */ /* 0x000fe20000410000 */
[----:B------:R-:W-:Y:S01]  /*4db0*/  FADD.FTZ R19, -R4, R23 ;  /* 0x0000001704137221 */ /* 0x000fe20000010100 */
[----:B------:R-:W-:Y:S01]  /*4dc0*/  FMUL.FTZ R4, R220, R34 ;  /* 0x00000022dc047220 */ /* 0x000fe20000410000 */
[----:B------:R-:W-:Y:S01]  /*4dd0*/  FFMA.FTZ R23, -R208, R208, 1 ;  /* 0x3f800000d0177423 */ /* 0x000fe200000101d0 */
[----:B------:R-:W-:Y:S01]  /*4de0*/  FFMA.FTZ R34, -R199, R199, 1 ;  /* 0x3f800000c7227423 */ /* 0x000fe200000101c7 */
[----:B------:R-:W-:Y:S01]  /*4df0*/  FMUL.FTZ R19, R225, R19 ;  /* 0x00000013e1137220 */ /* 0x000fe20000410000 */
[----:B------:R-:W-:Y:S01]  /*4e00*/  FMUL.FTZ R5, R219, R5 ;  /* 0x00000005db057220 */ /* 0x000fe20000410000 */
[----:B------:R-:W-:Y:S01]  /*4e10*/  FMUL.FTZ R23, R23, UR13 ;  /* 0x0000000d17177c20 */ /* 0x000fe20008410000 */
[----:B------:R-:W-:Y:S01]  /*4e20*/  FMUL.FTZ R22, R22, UR13 ;  /* 0x0000000d16167c20 */ /* 0x000fe20008410000 */
[----:B------:R-:W-:Y:S01]  /*4e30*/  FMUL.FTZ R34, R34, UR13 ;  /* 0x0000000d22227c20 */ /* 0x000fe20008410000 */
[----:B------:R-:W-:Y:S01]  /*4e40*/  FMUL.FTZ R17, R6, R17 ;  /* 0x0000001106117220 */ /* 0x000fe20000410000 */
[----:B------:R-:W-:Y:S01]  /*4e50*/  FMUL.FTZ R23, R18, R23 ;  /* 0x0000001712177220 */ /* 0x000fe20000410000 */
[----:B------:R-:W-:Y:S01]  /*4e60*/  FMUL.FTZ R22, R19, R22 ;  /* 0x0000001613167220 */ /* 0x000fe20000410000 */
[----:B------:R-:W-:Y:S01]  /*4e70*/  FMUL.FTZ R34, R4, R34 ;  /* 0x0000002204227220 */ /* 0x000fe20000410000 */
[----:B------:R-:W-:Y:S01]  /*4e80*/  FMUL.FTZ R33, R5, R33 ;  /* 0x0000002105217220 */ /* 0x000fe20000410000 */
[----:B---3--:R-:W-:Y:S06]  /*4e90*/  @!P4 BRA `(.L_x_721) ;  /* 0x000000000060c947 */ /* 0x008fec0003800000 */
        /* <DEDUP_REMOVED lines=21> */
[----:B------:R1:W-:Y:S05]  /*4ff0*/  LDGSTS.E.BYPASS.LTC128B.128 [R221], desc[UR28][R18.64] ;  /* 0x0000000012dd7fae */ /* 0x0003ea000b981a1c */
[----:B------:R1:W-:Y:S05]  /*5000*/  LDGSTS.E.BYPASS.LTC128B.128 [R221+0x1000], desc[UR28][R4.64] ;  /* 0x0100000004dd7fae */ /* 0x0003ea000b981a1c */
[----:B------:R-:W0:Y:S02]  /*5010*/  LDGDEPBAR ;  /* 0x00000000000079af */ /* 0x000e240000000000 */
.L_x_721:
[----:B------:R2:W-:Y:S01]  /*5020*/  STS [R196+-0x3c00], R7 ;  /* 0xffc40007c4007388 */ /* 0x0005e20000000800 */
[----:B-1----:R-:W-:Y:S01]  /*5030*/  F2FP.F16.F32.PACK_AB R4, R17, R100 ;  /* 0x000000641104723e */ /* 0x002fe200000000ff */
[C---:B-----5:R-:W-:Y:S01]  /*5040*/  FADD.FTZ R8, -R3.reuse, R8 ;  /* 0x0000000803087221 */ /* 0x060fe20000010100 */
[C---:B------:R-:W-:Y:S02]  /*5050*/  FADD.FTZ R9, -R3.reuse, R9 ;  /* 0x0000000903097221 */ /* 0x040fe40000010100 */
[----:B------:R-:W-:Y:S01]  /*5060*/  STS [R196+-0x4000], R16 ;  /* 0xffc00010c4007388 */ /* 0x000fe20000000800 */
[C---:B------:R-:W-:Y:S01]  /*5070*/  FADD.FTZ R25, -R3.reuse, R25 ;  /* 0x0000001903197221 */ /* 0x040fe20000010100 */
[----:B------:R-:W-:Y:S01]  /*5080*/  FMUL.FTZ R18, R184, R8 ;  /* 0x00000008b8127220 */ /* 0x000fe20000410000 */
[----:B------:R-:W-:Y:S02]  /*5090*/  FFMA.FTZ R8, -R126, R126, 1 ;  /* 0x3f8000007e087423 */ /* 0x000fe4000001017e */
[----:B------:R1:W-:Y:S01]  /*50a0*/  STS [R185+-0x3c00], R4 ;  /* 0xffc40004b9007388 */ /* 0x0003e20000000800 */
[C---:B------:R-:W-:Y:S01]  /*50b0*/  FADD.FTZ R29, -R3.reuse, R29 ;  /* 0x0000001d031d7221 */ /* 0x040fe20000010100 */
[C---:B------:R-:W-:Y:S01]  /*50c0*/  FADD.FTZ R13, -R3.reuse, R13 ;  /* 0x0000000d030d7221 */ /* 0x040fe20000010100 */
[C---:B------:R-:W-:Y:S01]  /*50d0*/  FADD.FTZ R24, -R3.reuse, R24 ;  /* 0x0000001803187221 */ /* 0x040fe20000010100 */
[C---:B------:R-:W-:Y:S01]  /*50e0*/  FADD.FTZ R28, -R3.reuse, R28 ;  /* 0x0000001c031c7221 */ /* 0x040fe20000010100 */
[----:B------:R-:W-:Y:S01]  /*50f0*/  FADD.FTZ R12, -R3, R12 ;  /* 0x0000000c030c7221 */ /* 0x000fe20000010100 */
[----:B------:R-:W-:Y:S01]  /*5100*/  FMUL.FTZ R8, R8, UR13 ;  /* 0x0000000d08087c20 */ /* 0x000fe20008410000 */
[----:B------:R-:W-:Y:S01]  /*5110*/  FMUL.FTZ R9, R183, R9 ;  /* 0x00000009b7097220 */ /* 0x000fe20000410000 */
[----:B------:R-:W-:Y:S01]  /*5120*/  FFMA.FTZ R3, -R114, R114, 1 ;  /* 0x3f80000072037423 */ /* 0x000fe20000010172 */
[----:B------:R-:W-:Y:S01]  /*5130*/  FMUL.FTZ R29, R127, R29 ;  /* 0x0000001d7f1d7220 */ /* 0x000fe20000410000 */
[----:B------:R-:W-:Y:S01]  /*5140*/  FMUL.FTZ R18, R18, R8 ;  /* 0x0000000812127220 */ /* 0x000fe20000410000 */
[----:B------:R-:W-:Y:S01]  /*5150*/  FFMA.FTZ R5, -R121, R121, 1 ;  /* 0x3f80000079057423 */ /* 0x000fe20000010179 */
[----:B------:R-:W-:Y:S01]  /*5160*/  FMUL.FTZ R3, R3, UR13 ;  /* 0x0000000d03037c20 */ /* 0x000fe20008410000 */
[----:B------:R-:W-:Y:S01]  /*5170*/  FFMA.FTZ R6, -R122, R122, 1 ;  /* 0x3f8000007a067423 */ /* 0x000fe2000001017a */
[----:B------:R-:W-:Y:S01]  /*5180*/  STS [R185+-0x4000], R20 ;  /* 0xffc00014b9007388 */ /* 0x000fe20000000800 */
[----:B------:R-:W-:Y:S01]  /*5190*/  FMUL.FTZ R13, R134, R13 ;  /* 0x0000000d860d7220 */ /* 0x000fe20000410000 */
[----:B------:R-:W-:Y:S01]  /*51a0*/  FMUL.FTZ R8, R29, R3 ;  /* 0x000000031d087220 */ /* 0x000fe20000410000 */
[----:B--2---:R-:W-:Y:S01]  /*51b0*/  FFMA.FTZ R7, -R125, R125, 1 ;  /* 0x3f8000007d077423 */ /* 0x004fe2000001017d */
[----:B------:R-:W-:Y:S01]  /*51c0*/  FMUL.FTZ R5, R5, UR13 ;  /* 0x0000000d05057c20 */ /* 0x000fe20008410000 */
[----:B------:R-:W-:Y:S01]  /*51d0*/  FMUL.FTZ R12, R135, R12 ;  /* 0x0000000c870c7220 */ /* 0x000fe20000410000 */
[----:B------:R-:W-:Y:S01]  /*51e0*/  FMUL.FTZ R6, R6, UR13 ;  /* 0x0000000d06067c20 */ /* 0x000fe20008410000 */
[----:B------:R-:W-:Y:S01]  /*51f0*/  FMUL.FTZ R7, R7, UR13 ;  /* 0x0000000d07077c20 */ /* 0x000fe20008410000 */
[----:B------:R-:W-:Y:S01]  /*5200*/  FMUL.FTZ R13, R13, R5 ;  /* 0x000000050d0d7220 */ /* 0x000fe20000410000 */
[----:B------:R-:W-:Y:S01]  /*5210*/  FMUL.FTZ R24, R132, R24 ;  /* 0x0000001884187220 */ /* 0x000fe20000410000 */
[----:B------:R-:W-:Y:S01]  /*5220*/  FMUL.FTZ R12, R12, R6 ;  /* 0x000000060c0c7220 */ /* 0x000fe20000410000 */
[----:B------:R-:W-:Y:S01]  /*5230*/  FMUL.FTZ R9, R9, R7 ;  /* 0x0000000709097220 */ /* 0x000fe20000410000 */
[----:B------:R-:W-:Y:S01]  /*5240*/  FFMA.FTZ R7, -R117, R117, 1 ;  /* 0x3f80000075077423 */ /* 0x000fe20000010175 */
[----:B------:R-:W-:Y:S01]  /*5250*/  FFMA.FTZ R5, -R115, R115, 1 ;  /* 0x3f80000073057423 */ /* 0x000fe20000010173 */
[C---:B------:R-:W-:Y:S01]  /*5260*/  FADD.FTZ R10, -R0.reuse, R10 ;  /* 0x0000000a000a7221 */ /* 0x040fe20000010100 */
[----:B------:R-:W-:Y:S01]  /*5270*/  FADD.FTZ R15, -R0, R15 ;  /* 0x0000000f000f7221 */ /* 0x000fe20000010100 */
[----:B------:R-:W-:Y:S01]  /*5280*/  F2FP.F16.F32.PACK_AB R3, R9, R18 ;  /* 0x000000120903723e */ /* 0x000fe200000000ff */
[----:B------:R-:W-:Y:S01]  /*5290*/  FMUL.FTZ R7, R7, UR13 ;  /* 0x0000000d07077c20 */ /* 0x000fe20008410000 */
[----:B-1----:R-:W-:Y:S01]  /*52a0*/  FFMA.FTZ R4, -R131, R131, 1 ;  /* 0x3f80000083047423 */ /* 0x002fe20000010183 */
[----:B------:R-:W-:Y:S01]  /*52b0*/  FMUL.FTZ R28, R129, R28 ;  /* 0x0000001c811c7220 */ /* 0x000fe20000410000 */
[----:B------:R-:W-:Y:S01]  /*52c0*/  FMUL.FTZ R5, R5, UR13 ;  /* 0x0000000d05057c20 */ /* 0x000fe20008410000 */
[----:B------:R1:W-:Y:S01]  /*52d0*/  STS [R196+-0x3000], R3 ;  /* 0xffd00003c4007388 */ /* 0x0003e20000000800 */
[----:B------:R-:W-:Y:S01]  /*52e0*/  FMUL.FTZ R24, R24, R7 ;  /* 0x0000000718187220 */ /* 0x000fe20000410000 */
[----:B------:R-:W-:Y:S01]  /*52f0*/  F2FP.F16.F32.PACK_AB R7, R13, R12 ;  /* 0x0000000c0d07723e */ /* 0x000fe200000000ff */
[----:B------:R-:W-:Y:S01]  /*5300*/  FMUL.FTZ R12, R189, R10 ;  /* 0x0000000abd0c7220 */ /* 0x000fe20000410000 */
[----:B------:R-:W-:Y:S01]  /*5310*/  FMUL.FTZ R15, R186, R15 ;  /* 0x0000000fba0f7220 */ /* 0x000fe20000410000 */
[----:B------:R-:W-:Y:S01]  /*5320*/  FMUL.FTZ R4, R4, UR13 ;  /* 0x0000000d04047c20 */ /* 0x000fe20008410000 */
        /* <DEDUP_REMOVED lines=8> */
[----:B------:R-:W-:Y:S01]  /*53b0*/  FADD.FTZ R14, -R0, R14 ;  /* 0x0000000e000e7221 */ /* 0x000fe20000010100 */
[----:B------:R-:W-:Y:S01]  /*53c0*/  FFMA.FTZ R5, -R136, R136, 1 ;  /* 0x3f80000088057423 */ /* 0x000fe20000010188 */
[----:B------:R-:W-:Y:S01]  /*53d0*/  FADD.FTZ R30, -R0, R30 ;  /* 0x0000001e001e7221 */ /* 0x000fe20000010100 */
[----:B------:R-:W-:Y:S01]  /*53e0*/  FFMA.FTZ R4, -R120, R120, 1 ;  /* 0x3f80000078047423 */ /* 0x000fe20000010178 */
[----:B------:R-:W-:Y:S01]  /*53f0*/  FMUL.FTZ R12, R12, R10 ;  /* 0x0000000a0c0c7220 */ /* 0x000fe20000410000 */
[----:B------:R-:W-:Y:S01]  /*5400*/  FMUL.FTZ R11, R11, R9 ;  /* 0x000000090b0b7220 */ /* 0x000fe20000410000 */
[----:B------:R-:W-:Y:S01]  /*5410*/  FMUL.FTZ R14, R187, R14 ;  /* 0x0000000ebb0e7220 */ /* 0x000fe20000410000 */
[----:B------:R-:W-:Y:S01]  /*5420*/  FMUL.FTZ R5, R5, UR13 ;  /* 0x0000000d05057c20 */ /* 0x000fe20008410000 */
[----:B------:R-:W-:Y:S01]  /*5430*/  FMUL.FTZ R30, R138, R30 ;  /* 0x0000001e8a1e7220 */ /* 0x000fe20000410000 */
[----:B------:R-:W-:Y:S01]  /*5440*/  FMUL.FTZ R4, R4, UR13 ;  /* 0x0000000d04047c20 */ /* 0x000fe20008410000 */
[----:B------:R-:W-:Y:S01]  /*5450*/  FFMA.FTZ R9, -R124, R124, 1 ;  /* 0x3f8000007c097423 */ /* 0x000fe2000001017c */
[----:B------:R-:W-:Y:S01]  /*5460*/  FMUL.FTZ R14, R14, R5 ;  /* 0x000000050e0e7220 */ /* 0x000fe20000410000 */
[----:B------:R-:W-:Y:S01]  /*5470*/  FADD.FTZ R27, -R0, R27 ;  /* 0x0000001b001b7221 */ /* 0x000fe20000010100 */
[----:B------:R-:W-:Y:S01]  /*5480*/  FMUL.FTZ R30, R30, R4 ;  /* 0x000000041e1e7220 */ /* 0x000fe20000410000 */
[----:B------:R-:W-:Y:S01]  /*5490*/  F2FP.F16.F32.PACK_AB R4, R11, R12 ;  /* 0x0000000c0b04723e */ /* 0x000fe200000000ff */
[----:B------:R-:W-:Y:S01]  /*54a0*/  FFMA.FTZ R5, -R123, R123, 1 ;  /* 0x3f8000007b057423 */ /* 0x000fe2000001017b */
[----:B------:R-:W-:Y:S01]  /*54b0*/  FFMA.FTZ R6, -R116, R116, 1 ;  /* 0x3f80000074067423 */ /* 0x000fe20000010174 */
[C---:B------:R-:W-:Y:S01]  /*54c0*/  FADD.FTZ R26, -R0.reuse, R26 ;  /* 0x0000001a001a7221 */ /* 0x040fe20000010100 */
[----:B-1----:R-:W-:Y:S01]  /*54d0*/  F2FP.F16.F32.PACK_AB R3, R15, R14 ;  /* 0x0000000e0f03723e */ /* 0x002fe200000000ff */
[----:B------:R-:W-:Y:S01]  /*54e0*/  STS [R196+-0x2c00], R4 ;  /* 0xffd40004c4007388 */ /* 0x000fe20000000800 */
[----:B------:R-:W-:Y:S01]  /*54f0*/  FADD.FTZ R31, -R0, R31 ;  /* 0x0000001f001f7221 */ /* 0x000fe20000010100 */
[----:B------:R-:W-:Y:S01]  /*5500*/  FMUL.FTZ R10, R9, UR13 ;  /* 0x0000000d090a7c20 */ /* 0x000fe20008410000 */
[----:B------:R-:W-:Y:S01]  /*5510*/  FFMA.FTZ R0, -R119, R119, 1 ;  /* 0x3f80000077007423 */ /* 0x000fe20000010177 */
[----:B------:R-:W-:Y:S01]  /*5520*/  FMUL.FTZ R25, R130, R25 ;  /* 0x0000001982197220 */ /* 0x000fe20000410000 */
[----:B------:R-:W-:Y:S01]  /*5530*/  FMUL.FTZ R27, R139, R27 ;  /* 0x0000001b8b1b7220 */ /* 0x000fe20000410000 */
[----:B------:R-:W-:Y:S01]  /*5540*/  FMUL.FTZ R9, R5, UR13 ;  /* 0x0000000d05097c20 */ /* 0x000fe20008410000 */
[----:B------:R-:W-:Y:S01]  /*5550*/  FMUL.FTZ R6, R6, UR13 ;  /* 0x0000000d06067c20 */ /* 0x000fe20008410000 */
[----:B------:R-:W-:Y:S01]  /*5560*/  FMUL.FTZ R26, R182, R26 ;  /* 0x0000001ab61a7220 */ /* 0x000fe20000410000 */
[----:B------:R-:W-:Y:S01]  /*5570*/  F2FP.F16.F32.PACK_AB R17, R22, R23 ;  /* 0x000000171611723e */ /* 0x000fe200000000ff */
[----:B------:R-:W-:Y:S01]  /*5580*/  STS [R185+-0x3000], R7 ;  /* 0xffd00007b9007388 */ /* 0x000fe20000000800 */
[----:B------:R-:W-:Y:S01]  /*5590*/  FMUL.FTZ R5, R0, UR13 ;  /* 0x0000000d00057c20 */ /* 0x000fe20008410000 */
[----:B------:R-:W-:Y:S01]  /*55a0*/  FMUL.FTZ R6, R25, R6 ;  /* 0x0000000619067220 */ /* 0x000fe20000410000 */
[----:B------:R-:W-:Y:S02]  /*55b0*/  FMUL.FTZ R31, R133, R31 ;  /* 0x0000001f851f7220 */ /* 0x000fe40000410000 */
[----:B------:R1:W-:Y:S01]  /*55c0*/  STS [R185+-0x2c00], R3 ;  /* 0xffd40003b9007388 */ /* 0x0003e20000000800 */
[----:B------:R-:W-:Y:S01]  /*55d0*/  FMUL.FTZ R26, R26, R10 ;  /* 0x0000000a1a1a7220 */ /* 0x000fe20000410000 */
[----:B------:R-:W-:Y:S01]  /*55e0*/  FMUL.FTZ R0, R27, R9 ;  /* 0x000000091b007220 */ /* 0x000fe20000410000 */
[----:B------:R-:W-:Y:S02]  /*55f0*/  F2FP.F16.F32.PACK_AB R16, R33, R34 ;  /* 0x000000222110723e */ /* 0x000fe400000000ff */
[----:B------:R-:W-:Y:S01]  /*5600*/  STS [R191+-0x4000], R32 ;  /* 0xffc00020bf007388 */ /* 0x000fe20000000800 */
[----:B------:R-:W-:Y:S01]  /*5610*/  FMUL.FTZ R5, R31, R5 ;  /* 0x000000051f057220 */ /* 0x000fe20000410000 */
[----:B------:R-:W-:Y:S01]  /*5620*/  F2FP.F16.F32.PACK_AB R6, R6, R24 ;  /* 0x000000180606723e */ /* 0x000fe200000000ff */
[----:B------:R-:W-:Y:S02]  /*5630*/  IMAD R129, R242, UR7, RZ ;  /* 0x00000007f2817c24 */ /* 0x000fe4000f8e02ff */
[----:B------:R-:W-:Y:S01]  /*5640*/  STS [R191+-0x3c00], R17 ;  /* 0xffc40011bf007388 */ /* 0x000fe20000000800 */
[----:B------:R-:W-:Y:S02]  /*5650*/  F2FP.F16.F32.PACK_AB R0, R0, R26 ;  /* 0x0000001a0000723e */ /* 0x000fe400000000ff */
[----:B------:R-:W-:Y:S02]  /*5660*/  F2FP.F16.F32.PACK_AB R8, R8, R28 ;  /* 0x0000001c0808723e */ /* 0x000fe400000000ff */
[----:B------:R-:W-:Y:S01]  /*5670*/  STS [R109+-0x4000], R21 ;  /* 0xffc000156d007388 */ /* 0x000fe20000000800 */
[----:B------:R-:W-:Y:S04]  /*5680*/  F2FP.F16.F32.PACK_AB R5, R5, R30 ;  /* 0x0000001e0505723e */ /* 0x000fe800000000ff */
[----:B------:R-:W-:Y:S05]  /*5690*/  STS [R109+-0x3c00], R16 ;  /* 0xffc400106d007388 */ /* 0x000fea0000000800 */
[----:B------:R-:W-:Y:S05]  /*56a0*/  STS [R191+-0x3000], R6 ;  /* 0xffd00006bf007388 */ /* 0x000fea0000000800 */
[----:B------:R2:W-:Y:S01]  /*56b0*/  STS [R191+-0x2c00], R0 ;  /* 0xffd40000bf007388 */ /* 0x0005e20000000800 */
[----:B-1----:R-:W-:Y:S04]  /*56c0*/  LEA R3, -R129, RZ, 0x6 ;  /* 0x000000ff81037211 */ /* 0x002fe800078e31ff */
[----:B------:R-:W-:Y:S05]  /*56d0*/  STS [R109+-0x3000], R8 ;  /* 0xffd000086d007388 */ /* 0x000fea0000000800 */
[----:B------:R-:W-:Y:S01]  /*56e0*/  STS [R109+-0x2c00], R5 ;  /* 0xffd400056d007388 */ /* 0x000fe20000000800 */
[----:B------:R-:W-:Y:S01]  /*56f0*/  BAR.SYNC.DEFER_BLOCKING 0x0 ;  /* 0x0000000000007b1d */ /* 0x000fe20000010000 */
[----:B--2---:R-:W-:Y:S05]  /*5700*/  IADD3 R0, PT, PT, R172, R118, RZ ;  /* 0x00000076ac007210 */ /* 0x004fea0007ffe0ff */
        /* <DEDUP_REMOVED lines=10> */
[----:B------:R-:W-:Y:S01]  /*57b0*/  LDSM.16.MT88.4 R104, [R2+0x3000] ;  /* 0x003000000268783b */ /* 0x000fe20000004200 */
[----:B------:R-:W1:Y:S03]  /*57c0*/  S2R R194, SR_TID.X ;  /* 0x0000000000c27919 */ /* 0x000e660000002100 */
[C---:B--2---:R-:W-:Y:S08]  /*57d0*/  HMMA.16816.F32 R40, R12.reuse, R8, R40 ;  /* 0x000000080c28723c */ /* 0x044ff00000001828 */
[-C--:B------:R-:W-:Y:S08]  /*57e0*/  HMMA.16816.F32 R44, R12, R10.reuse, R44 ;  /* 0x0000000a0c2c723c */ /* 0x080ff0000000182c */
[C---:B------:R-:W-:Y:S01]  /*57f0*/  HMMA.16816.F32 R48, R4.reuse, R10, R48 ;  /* 0x0000000a0430723c */ /* 0x040fe20000001830 */
[----:B------:R-:W2:Y:S07]  /*5800*/  LDSM.16.MT88.4 R8, [R2+0x1000] ;  /* 0x001000000208783b */ /* 0x000eae0000004200 */
[-C--:B---3--:R-:W-:Y:S03]  /*5810*/  HMMA.16816.F32 R52, R4, R16.reuse, R52 ;  /* 0x000000100434723c */ /* 0x088fe60000001834 */
[----:B-1----:R-:W-:Y:S05]  /*5820*/  SHF.L.U32 R130, R194, 0x3, RZ ;  /* 0x00000003c2827819 */ /* 0x002fea00000006ff */
[C---:B------:R-:W-:Y:S08]  /*5830*/  HMMA.16816.F32 R56, R12.reuse, R16, R56 ;  /* 0x000000100c38723c */ /* 0x040ff00000001838 */
[-C--:B------:R-:W-:Y:S01]  /*5840*/  HMMA.16816.F32 R60, R12, R18.reuse, R60 ;  /* 0x000000120c3c723c */ /* 0x080fe2000000183c */
[----:B------:R-:W1:Y:S07]  /*5850*/  LDSM.16.MT88.4 R12, [R0+0x5000] ;  /* 0x00500000000c783b */ /* 0x000e6e0000004200 */
        /* <DEDUP_REMOVED lines=31> */
[C---:B------:R-:W-:Y:S02]  /*5a50*/  LEA R5, P1, R3.reuse, R192, 0x2 ;  /* 0x000000c003057211 */ /* 0x040fe400078210ff */
[----:B------:R-:W-:Y:S02]  /*5a60*/  LOP3.LUT R4, R4, 0x38, R194, 0x78, !PT ;  /* 0x0000003804047812 */ /* 0x000fe400078e78c2 */
[----:B------:R-:W-:Y:S02]  /*5a70*/  LEA.HI.X.SX32 R3, R3, R193, 0x2, P1 ;  /* 0x000000c103037211 */ /* 0x000fe400008f16ff */
[----:B------:R-:W-:Y:S02]  /*5a80*/  LOP3.LUT R4, R4, 0x1e00, R130, 0xf8, !PT ;  /* 0x00001e0004047812 */ /* 0x000fe400078ef882 */
[----:B------:R-:W-:Y:S02]  /*5a90*/  MOV R192, R5 ;  /* 0x0000000500c07202 */ /* 0x000fe40000000f00 */
[----:B------:R-:W-:Y:S02]  /*5aa0*/  LEA R119, R4, UR25, 0x1 ;  /* 0x0000001904777c11 */ /* 0x000fe4000f8e08ff */
[----:B------:R-:W-:Y:S01]  /*5ab0*/  MOV R193, R3 ;  /* 0x0000000300c17202 */ /* 0x000fe20000000f00 */
[----:B------:R-:W-:Y:S06]  /*5ac0*/  @!P4 BRA `(.L_x_722) ;  /* 0x00000000003cc947 */ /* 0x000fec0003800000 */
[----:B------:R-:W-:Y:S05]  /*5ad0*/  IADD3 R4, P1, PT, RZ, -UR30, RZ ;  /* 0x8000001eff047c10 */ /* 0x000fea000ff3e0ff */
[----:B------:R-:W-:Y:S05]  /*5ae0*/  IMAD.X R3, RZ, RZ, ~UR6, P1 ;  /* 0x80000006ff037e24 */ /* 0x000fea00088e06ff */
[----:B------:R-:W-:Y:S04]  /*5af0*/  SHF.R.S64 R4, R4, 0x1f, R3 ;  /* 0x0000001f04047819 */ /* 0x000fe80000001003 */
[----:B------:R-:W-:Y:S04]  /*5b00*/  IADD3 R231, P1, PT, R4, R231, RZ ;  /* 0x000000e704e77210 */ /* 0x000fe80007f3e0ff */
[----:B------:R-:W-:Y:S01]  /*5b10*/  LEA.HI.X.SX32 R228, R3, R228, 0x1, P1 ;  /* 0x000000e403e47211 */ /* 0x000fe200008f0eff */
[----:B------:R-:W-:Y:S01]  /*5b20*/  IMAD.MOV.U32 R6, RZ, RZ, R231 ;  /* 0x000000ffff067224 */ /* 0x000fe200078e00e7 */
[C---:B------:R-:W-:Y:S03]  /*5b30*/  LEA R4, P1, R246.reuse, R231, 0x1 ;  /* 0x000000e7f6047211 */ /* 0x040fe600078208ff */
[----:B------:R-:W-:Y:S01]  /*5b40*/  IMAD.MOV.U32 R7, RZ, RZ, R228 ;  /* 0x000000ffff077224 */ /* 0x000fe200078e00e4 */
[----:B------:R-:W-:Y:S04]  /*5b50*/  LEA.HI.X R5, R246, R228, R250, 0x1, P1 ;  /* 0x000000e4f6057211 */ /* 0x000fe800008f0cfa */
[----:B------:R-:W-:Y:S01]  /*5b60*/  @!PT LDS RZ, [RZ] ;  /* 0x00000000fffff984 */ /* 0x000fe20000000800 */
[----:B------:R-:W-:Y:S01]  /*5b70*/  @!PT LDS RZ, [RZ] ;  /* 0x00000000fffff984 */ /* 0x000fe20000000800 */
[----:B------:R-:W-:Y:S01]  /*5b80*/  @!PT LDS RZ, [RZ] ;  /* 0x00000000fffff984 */ /* 0x000fe20000000800 */
[----:B------:R1:W-:Y:S04]  /*5b90*/  LDGSTS.E.BYPASS.LTC128B.128 [R119+0x4000], desc[UR28][R6.64] ;  /* 0x0400000006777fae */ /* 0x0003e8000b981a1c */
[----:B------:R1:W-:Y:S04]  /*5ba0*/  LDGSTS.E.BYPASS.LTC128B.128 [R119+0x5000], desc[UR28][R4.64] ;  /* 0x0500000004777fae */ /* 0x0003e8000b981a1c */
[----:B------:R-:W0:Y:S02]  /*5bb0*/  LDGDEPBAR ;  /* 0x00000000000079af */ /* 0x000e240000000000 */
.L_x_722:
[----:B------:R-:W-:Y:S01]  /*5bc0*/  LDSM.16.M88.4 R16, [R176] ;  /* 0x00000000b010783b */ /* 0x000fe20000000200 */
[----:B------:R-:W-:Y:S01]  /*5bd0*/  IMAD.IADD R116, R176, 0x1, R128 ;  /* 0x00000001b0747824 */ /* 0x000fe200078e0280 */
        /* <DEDUP_REMOVED lines=8> */
[C---:B------:R-:W-:Y:S02]  /*5c60*/  LEA R122, P1, R129.reuse, R124, 0x5 ;  /* 0x0000007c817a7211 */ /* 0x040fe400078228ff */
[----:B------:R-:W-:Y:S01]  /*5c70*/  LDSM.16.MT88.4 R28, [R172+0x6800] ;  /* 0x00680000ac1c783b */ /* 0x000fe20000004200 */
[----:B------:R-:W-:Y:S02]  /*5c80*/  @P4 IADD3 R240, P5, PT, R240, -0x100, RZ ;  /* 0xffffff00f0f04810 */ /* 0x000fe40007fbe0ff */
[C---:B------:R-:W-:Y:S01]  /*5c90*/  LEA.HI.X.SX32 R123, R129.reuse, R125, 0x5, P1 ;  /* 0x0000007d817b7211 */ /* 0x040fe200008f2eff */
[----:B------:R-:W3:Y:S01]  /*5ca0*/  LDSM.16.M88.4 R24, [R116] ;  /* 0x000000007418783b */ /* 0x000ee20000000200 */
[----:B------:R-:W-:Y:S02]  /*5cb0*/  LEA R120, P1, R129, R122, 0x5 ;  /* 0x0000007a81787211 */ /* 0x000fe400078228ff */
[----:B------:R-:W-:Y:S01]  /*5cc0*/  @P4 IADD3.X R239, PT, PT, R239, -0x1, RZ, P5, !PT ;  /* 0xffffffffefef4810 */ /* 0x000fe20002ffe4ff */
[----:B------:R-:W4:Y:S01]  /*5cd0*/  LDSM.16.MT88.4 R32, [R0+0x6800] ;  /* 0x006800000020783b */ /* 0x000f220000004200 */
[C---:B------:R-:W-:Y:S03]  /*5ce0*/  LEA.HI.X.SX32 R121, R129.reuse, R123, 0x5, P1 ;  /* 0x0000007b81797211 */ /* 0x040fe600008f2eff */
[----:B------:R-:W-:Y:S04]  /*5cf0*/  LDSM.16.MT88.4 R104, [R172+0x7000] ;  /* 0x00700000ac68783b */ /* 0x000fe80000004200 */
[----:B------:R-:W4:Y:S04]  /*5d00*/  LDSM.16.M88.4 R100, [R3] ;  /* 0x000000000364783b */ /* 0x000f280000000200 */
        /* <DEDUP_REMOVED lines=20> */
[----:B------:R1:W1:Y:S03]  /*5e50*/  LDSM.16.M88.4 R20, [R116+0x2000] ;  /* 0x002000007414783b */ /* 0x0002660000000200 */
        /* <DEDUP_REMOVED lines=14> */
[C---:B------:R-:W-:Y:S02]  /*5f40*/  LEA.HI.X.SX32 R111, R129.reuse, R113, 0x5, P1 ;  /* 0x00000071816f7211 */ /* 0x040fe400008f2eff */
[C---:B-1----:R-:W-:Y:S03]  /*5f50*/  LEA R116, P1, R129.reuse, R110, 0x5 ;  /* 0x0000006e81747211 */ /* 0x042fe600078228ff */
[----:B------:R-:W-:Y:S01]  /*5f60*/  HMMA.16816.F32 R16, R24, R106, R16 ;  /* 0x0000006a1810723c */ /* 0x000fe20000001810 */
[----:B------:R-:W1:Y:S04]  /*5f70*/  LDSM.16.M88.4 R24, [R3+0x2000] ;  /* 0x002000000318783b */ /* 0x000e680000000200 */
[----:B------:R-:W-:Y:S03]  /*5f80*/  LDSM.16.MT88.4 R104, [R0+0x9800] ;  /* 0x009800000068783b */ /* 0x000fe60000004200 */
[C---:B------:R-:W-:Y:S08]  /*5f90*/  HMMA.16816.F32 R4, R20.reuse, R100, R4 ;  /* 0x000000641404723c */ /* 0x040ff00000001804 */
[C---:B------:R-:W-:Y:S01]  /*5fa0*/  HMMA.16816.F32 R8, R20.reuse, R102, R8 ;  /* 0x000000661408723c */ /* 0x040fe20000001808 */
[----:B------:R3:W4:Y:S07]  /*5fb0*/  LDSM.16.MT88.4 R100, [R0+0x9000] ;  /* 0x009000000064783b */ /* 0x00072e0000004200 */
[C---:B--2---:R-:W-:Y:S08]  /*5fc0*/  HMMA.16816.F32 R12, R20.reuse, R28, R12 ;  /* 0x0000001c140c723c */ /* 0x044ff0000000180c */
[----:B------:R-:W-:Y:S01]  /*5fd0*/  HMMA.16816.F32 R16, R20, R30, R16 ;  /* 0x0000001e1410723c */ /* 0x000fe20000001810 */
[----:B------:R-:W-:Y:S04]  /*5fe0*/  LDSM.16.MT88.4 R28, [R172+0x9800] ;  /* 0x00980000ac1c783b */ /* 0x000fe80000004200 */
[----:B------:R2:W2:Y:S01]  /*5ff0*/  LDSM.16.M88.4 R20, [R117+0x2000] ;  /* 0x002000007514783b */ /* 0x0004a20000000200 */
[----:B---3--:R-:W-:Y:S02]  /*6000*/  LOP3.LUT R0, R198, 0x1, RZ, 0xc0, !PT ;  /* 0x00000001c6007812 */ /* 0x008fe400078ec0ff */
[C---:B-1----:R-:W-:Y:S08]  /*6010*/  HMMA.16816.F32 R4, R24.reuse, R32, R4 ;  /* 0x000000201804723c */ /* 0x042ff00000001804 */
[C---:B------:R-:W-:Y:S08]  /*6020*/  HMMA.16816.F32 R8, R24.reuse, R34, R8 ;  /* 0x000000221808723c */ /* 0x040ff00000001808 */
[C---:B----4-:R-:W-:Y:S03]  /*6030*/  HMMA.16816.F32 R12, R24.reuse, R100, R12 ;  /* 0x00000064180c723c */ /* 0x050fe6000000180c */
[----:B--2---:R-:W-:Y:S05]  /*6040*/  LEA.HI.X.SX32 R117, R129, R111, 0x5, P1 ;  /* 0x0000006f81757211 */ /* 0x004fea00008f2eff */
[----:B------:R-:W-:Y:S01]  /*6050*/  HMMA.16816.F32 R16, R24, R102, R16 ;  /* 0x000000661810723c */ /* 0x000fe20000001810 */
[----:B------:R-:W-:Y:S02]  /*6060*/  LDSM.16.MT88.4 R100, [R173+0x1000] ;  /* 0x00100000ad64783b */ /* 0x000fe40000004200 */
[----:B------:R-:W-:Y:S04]  /*6070*/  @P4 IMAD.WIDE.U32 R26, R243, 0x4, R222 ;  /* 0x00000004f31a4825 */ /* 0x000fe800078e00de */
[C---:B------:R-:W-:Y:S01]  /*6080*/  IMAD.WIDE R126, R129.reuse, -0xc0, R116 ;  /* 0xffffff40817e7825 */ /* 0x040fe200078e0274 */
[----:B------:R-:W5:Y:S01]  /*6090*/  @P4 LDG.E R238, desc[UR28][R26.64+-0x100] ;  /* 0xffff001c1aee4981 */ /* 0x000f62000c1e1900 */
[C---:B------:R-:W-:Y:S03]  /*60a0*/  HMMA.16816.F32 R4, R20.reuse, R28, R4 ;  /* 0x0000001c1404723c */ /* 0x040fe60000001804 */
        /* <DEDUP_REMOVED lines=9> */
[C---:B------:R-:W-:Y:S02]  /*6140*/  LEA.HI.X.SX32 R35, R129.reuse, R109, 0x5, P1 ;  /* 0x0000006d81237211 */ /* 0x040fe400008f2eff */
[C---:B------:R-:W-:Y:S01]  /*6150*/  LEA R32, P1, R129.reuse, R34, 0x5 ;  /* 0x0000002281207211 */ /* 0x040fe200078228ff */
[----:B------:R3:W-:Y:S02]  /*6160*/  REDG.E.ADD.F32.FTZ.RN.STRONG.GPU desc[UR28][R124.64], R5 ;  /* 0x000000057c0079a6 */ /* 0x0007e4000c12f31c */
[----:B------:R-:W-:Y:S02]  /*6170*/  HMMA.16816.F32 R16, R20, R106, R16 ;  /* 0x0000006a1410723c */ /* 0x000fe40000001810 */
        /* <DEDUP_REMOVED lines=8> */
[C---:B------:R-:W-:Y:S03]  /*6200*/  LEA.HI.X.SX32 R25, R129.reuse, R29, 0x5, P1 ;  /* 0x0000001d81197211 */ /* 0x040fe600008f2eff */
        /* <DEDUP_REMOVED lines=69> */
[----:B------:R-:W1:Y:S01]  /*6660*/  S2R R24, SR_TID.X ;  /* 0x0000000000187919 */ /* 0x000e620000002100 */
[----:B------:R-:W2:Y:S01]  /*6670*/  LDCU UR6, c[0x0][0x500] ;  /* 0x0000a000ff0677ac */ /* 0x000ea20008000800 */
[----:B------:R-:W-:Y:S02]  /*6680*/  R2P PR, R194, 0x18 ;  /* 0x00000018c2007804 */ /* 0x000fe40000000000 */
        /* <DEDUP_REMOVED lines=21> */
[C---:B-1----:R-:W-:Y:S01]  /*67e0*/  IMAD.SHL.U32 R3, R24.reuse, 0x10, RZ ;  /* 0x0000001018037824 */ /* 0x042fe200078e00ff */
[----:B------:R-:W-:Y:S01]  /*67f0*/  SHF.R.U32.HI R5, RZ, 0x4, R24 ;  /* 0x00000004ff057819 */ /* 0x000fe20000011618 */
[----:B------:R-:W-:-:S02]  /*6800*/  IMAD.SHL.U32 R4, R24, 0x20, RZ ;  /* 0x0000002018047824 */ /* 0x000fc400078e00ff */
[----:B------:R-:W-:Y:S01]  /*6810*/  FMUL.FTZ R21, R77, UR6 ;  /* 0x000000064d157c20 */ /* 0x000fe20008410000 */
[----:B------:R-:W-:Y:S01]  /*6820*/  IMAD.SHL.U32 R0, R24, 0x2, RZ ;  /* 0x0000000218007824 */ /* 0x000fe200078e00ff */
[----:B------:R-:W-:Y:S01]  /*6830*/  LOP3.LUT R3, R3, 0x1c0, RZ, 0xc0, !PT ;  /* 0x000001c003037812 */ /* 0x000fe200078ec0ff */
[----:B------:R-:W-:Y:S01]  /*6840*/  FMUL.FTZ R78, R78, UR6 ;  /* 0x000000064e4e7c20 */ /* 0x000fe20008410000 */
[----:B------:R-:W-:Y:S01]  /*6850*/  LOP3.LUT R4, R4, 0xc00, RZ, 0xc0, !PT ;  /* 0x00000c0004047812 */ /* 0x000fe200078ec0ff */
[----:B------:R-:W-:Y:S01]  /*6860*/  FMUL.FTZ R20, R79, UR6 ;  /* 0x000000064f147c20 */ /* 0x000fe20008410000 */
[--C-:B------:R-:W-:Y:S01]  /*6870*/  LOP3.LUT R3, R3, 0x38, R0.reuse, 0xf8, !PT ;  /* 0x0000003803037812 */ /* 0x100fe200078ef800 */
[----:B------:R-:W-:Y:S01]  /*6880*/  FMUL.FTZ R84, R84, UR6 ;  /* 0x0000000654547c20 */ /* 0x000fe20008410000 */
[----:B------:R-:W-:Y:S01]  /*6890*/  LOP3.LUT R0, R4, 0x6, R0, 0xf8, !PT ;  /* 0x0000000604007812 */ /* 0x000fe200078ef800 */
[----:B------:R-:W-:Y:S01]  /*68a0*/  FMUL.FTZ R19, R85, UR6 ;  /* 0x0000000655137c20 */ /* 0x000fe20008410000 */
[----:B------:R-:W-:Y:S01]  /*68b0*/  LOP3.LUT R4, R5, 0x8, RZ, 0xc0, !PT ;  /* 0x0000000805047812 */ /* 0x000fe200078ec0ff */
[----:B------:R-:W-:-:S02]  /*68c0*/  IMAD.MOV.U32 R5, RZ, RZ, 0x20 ;  /* 0x00000020ff057424 */ /* 0x000fc400078e00ff */
[----:B------:R-:W-:Y:S01]  /*68d0*/  FMUL.FTZ R86, R86, UR6 ;  /* 0x0000000656567c20 */ /* 0x000fe20008410000 */
[----:B------:R-:W-:Y:S01]  /*68e0*/  FMUL.FTZ R18, R87, UR6 ;  /* 0x0000000657127c20 */ /* 0x000fe20008410000 */
[----:B------:R-:W-:Y:S01]  /*68f0*/  LOP3.LUT R0, R0, R3, R4, 0xf6, !PT ;  /* 0x0000000300007212 */ /* 0x000fe200078ef604 */
[----:B------:R-:W-:Y:S01]  /*6900*/  FMUL.FTZ R96, R96, UR6 ;  /* 0x0000000660607c20 */ /* 0x000fe20008410000 */
[----:B------:R-:W-:Y:S01]  /*6910*/  SEL R5, R5, 0xffffffe0, !P3 ;  /* 0xffffffe005057807 */ /* 0x000fe20005800000 */
[----:B------:R-:W-:Y:S01]  /*6920*/  FMUL.FTZ R9, R97, UR6 ;  /* 0x0000000661097c20 */ /* 0x000fe20008410000 */
[----:B------:R-:W-:Y:S01]  /*6930*/  LEA R0, R0, UR22, 0x1 ;  /* 0x0000001600007c11 */ /* 0x000fe2000f8e08ff */
[----:B------:R-:W-:Y:S01]  /*6940*/  FMUL.FTZ R98, R98, UR6 ;  /* 0x0000000662627c20 */ /* 0x000fe20008410000 */
[----:B------:R-:W-:Y:S01]  /*6950*/  FMUL.FTZ R8, R99, UR6 ;  /* 0x0000000663087c20 */ /* 0x000fe20008410000 */
[----:B------:R-:W-:Y:S01]  /*6960*/  F2FP.F16.F32.PACK_AB R15, R15, R68 ;  /* 0x000000440f0f723e */ /* 0x000fe200000000ff */
[----:B------:R-:W-:Y:S01]  /*6970*/  BAR.SYNC.DEFER_BLOCKING 0x0 ;  /* 0x0000000000007b1d */ /* 0x000fe20000010000 */
[----:B------:R-:W-:Y:S01]  /*6980*/  VIADD R22, R0, 0x6000 ;  /* 0x0000600000167836 */ /* 0x000fe20000000000 */
        /* <DEDUP_REMOVED lines=43> */
[----:B------:R-:W-:Y:S01]  /*6c40*/  ISETP.NE.AND P0, PT, R251, -0x1, PT ;  /* 0xfffffffffb00780c */ /* 0x000fe20003f05270 */
        /* <DEDUP_REMOVED lines=26> */
[----:B-1----:R-:W1:Y:S01]  /*6df0*/  LDC.64 R6, c[0x0][0x5a8] ;  /* 0x00016a00ff067b82 */ /* 0x002e620000000a00 */
[----:B------:R-:W-:-:S05]  /*6e00*/  SHF.R.S32.HI R0, RZ, 0x1f, R248 ;  /* 0x0000001fff007819 */ /* 0x000fca00000114f8 */
[----:B--2---:R-:W-:Y:S02]  /*6e10*/  IMAD R0, R0, UR14, RZ ;  /* 0x0000000e00007c24 */ /* 0x004fe4000f8e02ff */
[----:B------:R-:W-:-:S04]  /*6e20*/  IMAD.WIDE.U32 R4, R248, UR14, RZ ;  /* 0x0000000ef8047c25 */ /* 0x000fc8000f8e00ff */
[----:B------:R-:W-:-:S05]  /*6e30*/  IMAD R0, R248, UR15, R0 ;  /* 0x0000000ff8007c24 */ /* 0x000fca000f8e0200 */
[----:B------:R-:W-:-:S03]  /*6e40*/  IADD3 R5, PT, PT, R5, R0, RZ ;  /* 0x0000000005057210 */ /* 0x000fc60007ffe0ff */
[----:B-1----:R-:W-:-:S04]  /*6e50*/  IMAD.WIDE.U32 R4, R6, UR24, R4 ;  /* 0x0000001806047c25 */ /* 0x002fc8000f8e0004 */
[----:B------:R-:W-:Y:S01]  /*6e60*/  IMAD R18, R7, UR24, R5 ;  /* 0x0000001807127c24 */ /* 0x000fe2000f8e0205 */
[----:B------:R-:W-:Y:S01]  /*6e70*/  MOV R9, R4 ;  /* 0x0000000400097202 */ /* 0x000fe20000000f00 */
[----:B------:R-:W-:Y:S05]  /*6e80*/  BRA `(.L_x_725) ;  /* 0x0000000000187947 */ /* 0x000fea0003800000 */
.L_x_724:
[----:B------:R-:W2:Y:S01]  /*6e90*/  LDCU.64 UR14, c[0x0][0x5c0] ;  /* 0x0000b800ff0e77ac */ /* 0x000ea20008000a00 */
[----:B-1----:R-:W-:-:S05]  /*6ea0*/  IADD3 R4, PT, PT, R248, R251, RZ ;  /* 0x000000fbf8047210 */ /* 0x002fca0007ffe0ff */
[C---:B--2---:R-:W-:Y:S02]  /*6eb0*/  IMAD R0, R4.reuse, UR15, RZ ;  /* 0x0000000f04007c24 */ /* 0x044fe4000f8e02ff */
[----:B------:R-:W-:-:S05]  /*6ec0*/  IMAD.WIDE.U32 R4, R4, UR14, RZ ;  /* 0x0000000e04047c25 */ /* 0x000fca000f8e00ff */
[----:B------:R-:W-:Y:S02]  /*6ed0*/  IADD3 R18, PT, PT, R5, R0, RZ ;  /* 0x0000000005127210 */ /* 0x000fe40007ffe0ff */
[----:B------:R-:W-:Y:S02]  /*6ee0*/  MOV R9, R4 ;  /* 0x0000000400097202 */ /* 0x000fe40000000f00 */
.L_x_725:
        /* <DEDUP_REMOVED lines=12> */
.L_x_726:
[----:B------:R-:W1:Y:S01]  /*6fb0*/  LDCU.64 UR12, c[0x0][0x5c8] ;  /* 0x0000b900ff0c77ac */ /* 0x000e620008000a00 */
[----:B------:R-:W-:-:S05]  /*6fc0*/  IADD3 R4, PT, PT, R248, R251, RZ ;  /* 0x000000fbf8047210 */ /* 0x000fca0007ffe0ff */
[C---:B-1----:R-:W-:Y:S02]  /*6fd0*/  IMAD R0, R4.reuse, UR13, RZ ;  /* 0x0000000d04007c24 */ /* 0x042fe4000f8e02ff */
[----:B------:R-:W-:-:S05]  /*6fe0*/  IMAD.WIDE.U32 R4, R4, UR12, RZ ;  /* 0x0000000c04047c25 */ /* 0x000fca000f8e00ff */
[----:B------:R-:W-:Y:S02]  /*6ff0*/  IADD3 R7, PT, PT, R5, R0, RZ ;  /* 0x0000000005077210 */ /* 0x000fe40007ffe0ff */
[----:B------:R-:W-:-:S07]  /*7000*/  MOV R3, R4 ;  /* 0x0000000400037202 */ /* 0x000fce0000000f00 */
.L_x_727:
[----:B------:R-:W-:Y:S01]  /*7010*/  BAR.SYNC.DEFER_BLOCKING 0x0 ;  /* 0x0000000000007b1d */ /* 0x000fe20000010000 */
[C---:B------:R-:W-:Y:S01]  /*7020*/  IMAD.SHL.U32 R0, R247.reuse, 0x80, RZ ;  /* 0x00000080f7007824 */ /* 0x040fe200078e00ff */
[----:B------:R-:W-:Y:S01]  /*7030*/  SHF.R.U32.HI R24, RZ, 0x3, R24 ;  /* 0x00000003ff187819 */ /* 0x000fe20000011618 */
[----:B------:R-:W-:Y:S01]  /*7040*/  IMAD.SHL.U32 R8, R247, 0x80, RZ ;  /* 0x00000080f7087824 */ /* 0x000fe200078e00ff */
[----:B------:R-:W-:Y:S01]  /*7050*/  LOP3.LUT R4, R130, 0x38, RZ, 0xc0, !PT ;  /* 0x0000003882047812 */ /* 0x000fe200078ec0ff */
[----:B------:R-:W-:-:S03]  /*7060*/  IMAD.IADD R0, R200, 0x1, -R0 ;  /* 0x00000001c8007824 */ /* 0x000fc600078e0a00 */
[----:B------:R-:W1:Y:S01]  /*7070*/  LDC.64 R10, c[0x0][0x5e0] ;  /* 0x00017800ff0a7b82 */ /* 0x000e620000000a00 */
[----:B------:R-:W-:Y:S01]  /*7080*/  IMAD.MOV.U32 R5, RZ, RZ, RZ ;  /* 0x000000ffff057224 */ /* 0x000fe200078e00ff */
[----:B------:R-:W-:Y:S01]  /*7090*/  SHF.R.S32.HI R12, RZ, 0x1f, R8 ;  /* 0x0000001fff0c7819 */ /* 0x000fe20000011408 */
[----:B------:R-:W-:Y:S01]  /*70a0*/  BSSY.RECONVERGENT B0, `(.L_x_728) ;  /* 0x000002f000007945 */ /* 0x000fe20003800200 */
[----:B------:R-:W-:Y:S01]  /*70b0*/  ISETP.GE.AND P2, PT, R24, R0, PT ;  /* 0x000000001800720c */ /* 0x000fe20003f46270 */
[----:B------:R-:W-:Y:S01]  /*70c0*/  IMAD.WIDE.U32 R4, R8, UR12, R4 ;  /* 0x0000000c08047c25 */ /* 0x000fe2000f8e0004 */
[----:B------:R-:W-:Y:S02]  /*70d0*/  LEA.HI R13, R194, 0x20, RZ, 0x1d ;  /* 0x00000020c20d7811 */ /* 0x000fe400078fe8ff */
[----:B------:R-:W2:Y:S01]  /*70e0*/  LDC.64 R16, c[0x0][0x5d8] ;  /* 0x00017600ff107b82 */ /* 0x000ea20000000a00 */
[----:B------:R-:W-:Y:S01]  /*70f0*/  IMAD R6, R12, UR12, RZ ;  /* 0x0000000c0c067c24 */ /* 0x000fe2000f8e02ff */
[----:B------:R-:W-:-:S02]  /*7100*/  IADD3 R4, P0, PT, R3, R4, RZ ;  /* 0x0000000403047210 */ /* 0x000fc40007f1e0ff */
[----:B------:R-:W-:Y:S01]  /*7110*/  ISETP.GE.AND P6, PT, R13, R0, PT ;  /* 0x000000000d00720c */ /* 0x000fe20003fc6270 */
[----:B------:R-:W-:Y:S01]  /*7120*/  IMAD R6, R8, UR13, R6 ;  /* 0x0000000d08067c24 */ /* 0x000fe2000f8e0206 */
[----:B------:R-:W-:-:S03]  /*7130*/  IADD3 R21, P1, PT, R24, 0x20, RZ ;  /* 0x0000002018157810 */ /* 0x000fc60007f3e0ff */
[----:B------:R-:W3:Y:S01]  /*7140*/  @!P2 LDC.64 R22, c[0x0][0x568] ;  /* 0x00015a00ff16ab82 */ /* 0x000ee20000000a00 */
[----:B------:R4:W2:Y:S01]  /*7150*/  LDS.128 R28, [R119+0x7000] ;  /* 0x00700000771c7984 */ /* 0x0008a20000000c00 */
[----:B------:R-:W-:Y:S01]  /*7160*/  IADD3.X R5, PT, PT, R7, R5, R6, P0, !PT ;  /* 0x0000000507057210 */ /* 0x000fe200007fe406 */
[----:B------:R-:W-:Y:S02]  /*7170*/  IMAD.WIDE.U32 R6, R8, UR14, RZ ;  /* 0x0000000e08067c25 */ /* 0x000fe4000f8e00ff */
[----:B------:R4:W2:Y:S02]  /*7180*/  LDS.128 R36, [R119+0x9000] ;  /* 0x0090000077247984 */ /* 0x0008a40000000c00 */
[----:B-1----:R-:W-:Y:S01]  /*7190*/  IMAD.WIDE.U32 R14, R10, UR23, R4 ;  /* 0x000000170a0e7c25 */ /* 0x002fe2000f8e0004 */
[----:B------:R-:W-:Y:S01]  /*71a0*/  LOP3.LUT R3, R6, 0x38, R130, 0xf8, !PT ;  /* 0x0000003806037812 */ /* 0x000fe200078ef882 */
[----:B------:R4:W1:Y:S01]  /*71b0*/  LDS.128 R32, [R119+0xa000] ;  /* 0x00a0000077207984 */ /* 0x0008620000000c00 */
[----:B------:R-:W-:Y:S01]  /*71c0*/  LEA.HI R6, R194, 0x60, RZ, 0x1d ;  /* 0x00000060c2067811 */ /* 0x000fe200078fe8ff */
[----:B------:R-:W-:Y:S01]  /*71d0*/  IMAD R5, R12, UR14, RZ ;  /* 0x0000000e0c057c24 */ /* 0x000fe2000f8e02ff */
[----:B------:R-:W-:Y:S01]  /*71e0*/  IADD3 R4, P0, PT, R9, R3, RZ ;  /* 0x0000000309047210 */ /* 0x000fe20007f1e0ff */
[----:B------:R4:W1:Y:S01]  /*71f0*/  LDS.128 R40, [R119+0xb000] ;  /* 0x00b0000077287984 */ /* 0x0008620000000c00 */
[----:B------:R-:W-:Y:S01]  /*7200*/  IMAD R11, R11, UR23, R15 ;  /* 0x000000170b0b7c24 */ /* 0x000fe2000f8e020f */
[----:B------:R-:W-:Y:S01]  /*7210*/  ISETP.GE.AND P4, PT, R6, R0, PT ;  /* 0x000000000600720c */ /* 0x000fe20003f86270 */
[----:B------:R-:W-:Y:S01]  /*7220*/  IMAD R3, R8, UR15, R5 ;  /* 0x0000000f08037c24 */ /* 0x000fe2000f8e0205 */
[----:B------:R4:W1:Y:S01]  /*7230*/  LDS.128 R44, [R119+0xc000] ;  /* 0x00c00000772c7984 */ /* 0x0008620000000c00 */
[----:B------:R-:W-:Y:S01]  /*7240*/  LEA.HI R5, R194, 0x40, RZ, 0x1d ;  /* 0x00000040c2057811 */ /* 0x000fe200078fe8ff */
[----:B------:R-:W-:-:S02]  /*7250*/  @!P2 IMAD.MOV.U32 R10, RZ, RZ, R14 ;  /* 0x000000ffff0aa224 */ /* 0x000fc400078e000e */
[----:B------:R4:W1:Y:S01]  /*7260*/  LDS.128 R48, [R119+0xd000] ;  /* 0x00d0000077307984 */ /* 0x0008620000000c00 */
[----:B------:R-:W-:Y:S01]  /*7270*/  ISETP.GE.AND P5, PT, R5, R0, PT ;  /* 0x000000000500720c */ /* 0x000fe20003fa6270 */
[----:B------:R-:W-:Y:S01]  /*7280*/  @!P2 IMAD.WIDE.U32 R12, R24, UR12, R10 ;  /* 0x0000000c180cac25 */ /* 0x000fe2000f8e000a */
[----:B------:R-:W-:Y:S02]  /*7290*/  IADD3.X R5, PT, PT, R18, R7, R3, P0, !PT ;  /* 0x0000000712057210 */ /* 0x000fe400007fe403 */
[----:B------:R-:W-:Y:S01]  /*72a0*/  IADD3 R26, P0, PT, R24, 0x60, RZ ;  /* 0x00000060181a7810 */ /* 0x000fe20007f1e0ff */
[----:B------:R-:W-:Y:S01]  /*72b0*/  IMAD.X R27, RZ, RZ, RZ, P1 ;  /* 0x000000ffff1b7224 */ /* 0x000fe200008e06ff */
[----:B---3--:R-:W-:Y:S01]  /*72c0*/  @!P2 LEA R22, P3, R12, R22, 0x1 ;  /* 0x000000160c16a211 */ /* 0x008fe200078608ff */
[----:B--2---:R-:W-:-:S04]  /*72d0*/  IMAD.WIDE.U32 R4, R16, UR23, R4 ;  /* 0x0000001710047c25 */ /* 0x004fc8000f8e0004 */
[----:B------:R-:W-:Y:S01]  /*72e0*/  IMAD R0, R17, UR23, R5 ;  /* 0x0000001711007c24 */ /* 0x000fe2000f8e0205 */
[----:B------:R-:W-:Y:S07]  /*72f0*/  @P2 BRA `(.L_x_729) ;  /* 0x0000000000242947 */ /* 0x000fee0003800000 */
[----:B------:R-:W2:Y:S01]  /*7300*/  LDS.128 R16, [R119+0x6000] ;  /* 0x0060000077107984 */ /* 0x000ea20000000c00 */
[----:B------:R-:W3:Y:S01]  /*7310*/  LDCU.64 UR6, c[0x0][0x560] ;  /* 0x0000ac00ff0677ac */ /* 0x000ee20008000a00 */
[----:B------:R-:W-:Y:S02]  /*7320*/  MOV R6, R4 ;  /* 0x0000000400067202 */ /* 0x000fe40000000f00 */
[----:B------:R-:W-:-:S03]  /*7330*/  MOV R7, R0 ;  /* 0x0000000000077202 */ /* 0x000fc60000000f00 */
[----:B------:R-:W-:-:S04]  /*7340*/  IMAD.WIDE.U32 R6, R24, UR14, R6 ;  /* 0x0000000e18067c25 */ /* 0x000fc8000f8e0006 */
[----:B------:R-:W-:Y:S01]  /*7350*/  IMAD R3, R24, UR15, R7 ;  /* 0x0000000f18037c24 */ /* 0x000fe2000f8e0207 */
[----:B---3--:R-:W-:-:S04]  /*7360*/  LEA R8, P1, R6, UR6, 0x1 ;  /* 0x0000000606087c11 */ /* 0x008fc8000f8208ff */
[----:B------:R-:W-:-:S05]  /*7370*/  LEA.HI.X R9, R6, UR7, R3, 0x1, P1 ;  /* 0x0000000706097c11 */ /* 0x000fca00088f0c03 */
[----:B--2---:R2:W-:Y:S04]  /*7380*/  STG.E.128 desc[UR28][R8.64], R16 ;  /* 0x0000001008007986 */ /* 0x0045e8000c101d1c */
.L_x_729:
[----:B------:R-:W-:Y:S05]  /*7390*/  BSYNC.RECONVERGENT B0 ;  /* 0x0000000000007941 */ /* 0x000fea0003800200 */
.L_x_728:
        /* <DEDUP_REMOVED lines=11> */
[----:B------:R3:W-:Y:S04]  /*7450*/  STG.E.128 desc[UR28][R8.64], R28 ;  /* 0x0000001c08007986 */ /* 0x0007e8000c101d1c */
.L_x_731:
[----:B------:R-:W-:Y:S05]  /*7460*/  BSYNC.RECONVERGENT B0 ;  /* 0x0000000000007941 */ /* 0x000fea0003800200 */
.L_x_730:
[----:B--2---:R2:W1:Y:S01]  /*7470*/  LDS.128 R16, [R119+0x8000] ;  /* 0x0080000077107984 */ /* 0x0044620000000c00 */
[C---:B------:R-:W-:Y:S01]  /*7480*/  IADD3 R20, P1, PT, R24.reuse, 0x40, RZ ;  /* 0x0000004018147810 */ /* 0x040fe20007f3e0ff */
[----:B------:R-:W-:Y:S01]  /*7490*/  BSSY.RECONVERGENT B0, `(.L_x_732) ;  /* 0x000000e000007945 */ /* 0x000fe20003800200 */
[----:B------:R-:W-:Y:S02]  /*74a0*/  @!P2 IMAD R24, R24, UR13, R13 ;  /* 0x0000000d1818ac24 */ /* 0x000fe4000f8e020d */
[----:B------:R-:W-:Y:S01]  /*74b0*/  IADD3.X R25, PT, PT, RZ, RZ, RZ, P1, !PT ;  /* 0x000000ffff197210 */ /* 0x000fe20000ffe4ff */
[----:B------:R-:W-:Y:S08]  /*74c0*/  @P5 BRA `(.L_x_733) ;  /* 0x0000000000285947 */ /* 0x000ff00003800000 */
        /* <DEDUP_REMOVED lines=9> */
[----:B-1----:R1:W-:Y:S04]  /*7560*/  STG.E.128 desc[UR28][R8.64], R16 ;  /* 0x0000001008007986 */ /* 0x0023e8000c101d1c */
.L_x_733:
[----:B------:R-:W-:Y:S05]  /*7570*/  BSYNC.RECONVERGENT B0 ;  /* 0x0000000000007941 */ /* 0x000fea0003800200 */
.L_x_732:
[----:B------:R-:W-:Y:S01]  /*7580*/  BSSY.RECONVERGENT B0, `(.L_x_734) ;  /* 0x000000e000007945 */ /* 0x000fe20003800200 */
[----:B------:R-:W-:Y:S02]  /*7590*/  @!P2 LEA.HI.X R23, R12, R23, R24, 0x1, P3 ;  /* 0x000000170c17a211 */ /* 0x000fe400018f0c18 */
[----:B-1-3--:R-:W-:Y:S01]  /*75a0*/  IADD3.X R8, PT, PT, RZ, RZ, RZ, P0, !PT ;  /* 0x000000ffff087210 */ /* 0x00afe200007fe4ff */
        /* <DEDUP_REMOVED lines=11> */
.L_x_735:
[----:B------:R-:W-:Y:S05]  /*7660*/  BSYNC.RECONVERGENT B0 ;  /* 0x0000000000007941 */ /* 0x000fea0003800200 */
.L_x_734:
[----:B------:R3:W-:Y:S01]  /*7670*/  @!P2 STG.E.128 desc[UR28][R22.64], R32 ;  /* 0x000000201600a986 */ /* 0x0007e2000c101d1c */
        /* <DEDUP_REMOVED lines=12> */
.L_x_737:
[----:B------:R-:W-:Y:S05]  /*7740*/  BSYNC.RECONVERGENT B0 ;  /* 0x0000000000007941 */ /* 0x000fea0003800200 */
.L_x_736:
        /* <DEDUP_REMOVED lines=12> */
.L_x_739:
[----:B------:R-:W-:Y:S05]  /*7810*/  BSYNC.RECONVERGENT B0 ;  /* 0x0000000000007941 */ /* 0x000fea0003800200 */
.L_x_738:
        /* <DEDUP_REMOVED lines=11> */
.L_x_720:
[----:B------:R-:W-:Y:S05]  /*78d0*/  BSYNC.RECONVERGENT B1 ;  /* 0x0000000000017941 */ /* 0x000fea0003800200 */
.L_x_694:
[----:B------:R-:W2:Y:S01]  /*78e0*/  LDCU UR7, c[0x0][0x438] ;  /* 0x00008700ff0777ac */ /* 0x000ea20008000800 */
[----:B------:R-:W3:Y:S08]  /*78f0*/  LDC R0, c[0x0][0x370] ;  /* 0x0000dc00ff007b82 */ /* 0x000ef00000000800 */
[----:B------:R-:W1:Y:S01]  /*7900*/  LDC R3, c[0x0][0x438] ;  /* 0x00010e00ff037b82 */ /* 0x000e620000000800 */
[----:B--2---:R-:W-:-:S04]  /*7910*/  UIADD3 UR7, UPT, UPT, UR7, 0x7f, URZ ;  /* 0x0000007f07077890 */ /* 0x004fc8000fffe0ff */
[----:B------:R-:W-:Y:S01]  /*7920*/  USHF.R.S32.HI UR6, URZ, 0x1f, UR7 ;  /* 0x0000001fff067899 */ /* 0x000fe20008011407 */
[----:B---3--:R-:W-:-:S03]  /*7930*/  IADD3 R247, PT, PT, R0, R247, RZ ;  /* 0x000000f700f77210 */ /* 0x008fc60007ffe0ff */
[----:B------:R-:W-:-:S04]  /*7940*/  ULEA.HI UR6, UR6, UR7, URZ, 0x7 ;  /* 0x0000000706067291 */ /* 0x000fc8000f8f38ff */
[----:B------:R-:W-:-:S06]  /*7950*/  USHF.R.S32.HI UR6, URZ, 0x7, UR6 ;  /* 0x00000007ff067899 */ /* 0x000fcc0008011406 */
[----:B------:R-:W-:-:S13]  /*7960*/  ISETP.GE.AND P0, PT, R247, UR6, PT ;  /* 0x00000006f7007c0c */ /* 0x000fda000bf06270 */
[----:B-1----:R-:W-:Y:S05]  /*7970*/  @!P0 BRA `(.L_x_740) ;  /* 0xffffff8800e08947 */ /* 0x002fea000383ffff */
[----:B------:R-:W-:Y:S05]  /*7980*/  EXIT ;  /* 0x000000000000794d */ /* 0x000fea0003800000 */
.L_x_741:
        /* <DEDUP_REMOVED lines=15> */
.L_x_1417:


//--------------------- .text._ZN5flash44flash_bwd_dq_dk_dv_loop_seqk_parallel_kernelI23Flash_bwd_kernel_traitsILi64ELi64ELi128ELi8ELi2ELi4ELi4ELb1ELb0EN7cutlass6half_tE19Flash_kernel_traitsILi64ELi64ELi128ELi8ES3_EELb1ELb1ELb0ELb1ELb0ELb0ELb0EEEvNS_16Flash_bwd_paramsE --------------------------
	.section	.text._ZN5flash44flash_bwd_dq_dk_dv_loop_seqk_parallel_kernelI23Flash_bwd_kernel_traitsILi64ELi64ELi128ELi8ELi2ELi4ELi4ELb1ELb0EN7cutlass6half_tE19Flash_kernel_traitsILi64ELi64ELi128ELi8ES3_EELb1ELb1ELb0ELb1ELb0ELb0ELb0EEEvNS_16Flash_bwd_paramsE,"ax",@progbits
	.align	128
        .global         _ZN5flash44flash_bwd_dq_dk_dv_loop_seqk_parallel_kernelI23Flash_bwd_kernel_traitsILi64ELi64ELi128ELi8ELi2ELi4ELi4ELb1ELb0EN7cutlass6half_tE19Flash_kernel_traitsILi64ELi64ELi128ELi8ES3_EELb1ELb1ELb0ELb1ELb0ELb0ELb0EEEvNS_16Flash_bwd_paramsE
        .type           _ZN5flash44flash_bwd_dq_dk_dv_loop_seqk_parallel_kernelI23Flash_bwd_kernel_traitsILi64ELi64ELi128ELi8ELi2ELi4ELi4ELb1ELb0EN7cutlass6half_tE19Flash_kernel_traitsILi64ELi64ELi128ELi8ES3_EELb1ELb1ELb0ELb1ELb0ELb0ELb0EEEvNS_16Flash_bwd_paramsE,@function
        .size           _ZN5flash44flash_bwd_dq_dk_dv_loop_seqk_parallel_kernelI23Flash_bwd_kernel_traitsILi64ELi64ELi128ELi8ELi2ELi4ELi4ELb1ELb0EN7cutlass6half_tE19Flash_kernel_traitsILi64ELi64ELi128ELi8ES3_EELb1ELb1ELb0ELb1ELb0ELb0ELb0EEEvNS_16Flash_bwd_paramsE,(.L_x_1418 - _ZN5flash44flash_bwd_dq_dk_dv_loop_seqk_parallel_kernelI23Flash_bwd_kernel_traitsILi64ELi64ELi128ELi8ELi2ELi4ELi4ELb1ELb0EN7cutlass6half_tE19Flash_kernel_traitsILi64ELi64ELi128ELi8ES3_EELb1ELb1ELb0ELb1ELb0ELb0ELb0EEEvNS_16Flash_bwd_paramsE)
        .other          _ZN5flash44flash_bwd_dq_dk_dv_loop_seqk_parallel_kernelI23Flash_bwd_kernel_traitsILi64ELi64ELi128ELi8ELi2ELi4ELi4ELb1ELb0EN7cutlass6half_tE19Flash_kernel_traitsILi64ELi64ELi128ELi8ES3_EELb1ELb1ELb0ELb1ELb0ELb0ELb0EEEvNS_16Flash_bwd_paramsE,@"STO_CUDA_ENTRY STV_DEFAULT"
_ZN5flash44flash_bwd_dq_dk_dv_loop_seqk_parallel_kernelI23Flash_bwd_kernel_traitsILi64ELi64ELi128ELi8ELi2ELi4ELi4ELb1ELb0EN7cutlass6half_tE19Flash_kernel_traitsILi64ELi64ELi128ELi8ES3_EELb1ELb1ELb0ELb1ELb0ELb0ELb0EEEvNS_16Flash_bwd_paramsE:
.text._ZN5flash44flash_bwd_dq_dk_dv_loop_seqk_parallel_kernelI23Flash_bwd_kernel_traitsILi64ELi64ELi128ELi8ELi2ELi4ELi4ELb1ELb0EN7cutlass6half_tE19Flash_kernel_traitsILi64ELi64ELi128ELi8ES3_EELb1ELb1ELb0ELb1ELb0ELb0ELb0EEEvNS_16Flash_bwd_paramsE:
        /* <DEDUP_REMOVED lines=25> */
[C---:B-1----:R-:W-:Y:S01]  /*0190*/  IMAD.SHL.U32 R4, R175.reuse, 0x10, RZ ;  /* 0x00000010af047824 */ /* 0x042fe200078e00ff */
[--C-:B------:R-:W-:Y:S01]  /*01a0*/  SHF.R.U32.HI R6, RZ, 0x4, R175.reuse ;  /* 0x00000004ff067819 */ /* 0x100fe200000116af */
[C---:B------:R-:W-:Y:S01]  /*01b0*/  IMAD.SHL.U32 R2, R175.reuse, 0x20, RZ ;  /* 0x00000020af027824 */ /* 0x040fe200078e00ff */
[----:B------:R-:W-:Y:S01]  /*01c0*/  SHF.R.U32.HI R5, RZ, 0x1, R175 ;  /* 0x00000001ff057819 */ /* 0x000fe200000116af */
[C---:B------:R-:W-:Y:S01]  /*01d0*/  IMAD.SHL.U32 R3, R175.reuse, 0x40, RZ ;  /* 0x00000040af037824 */ /* 0x040fe200078e00ff */
[----:B------:R-:W-:Y:S01]  /*01e0*/  LOP3.LUT R4, R4, 0x1c0, RZ, 0xc0, !PT ;  /* 0x000001c004047812 */ /* 0x000fe200078ec0ff */
[C---:B------:R-:W-:Y:S01]  /*01f0*/  IMAD.SHL.U32 R187, R175.reuse, 0x2, RZ ;  /* 0x00000002afbb7824 */ /* 0x040fe200078e00ff */
[----:B------:R-:W-:Y:S01]  /*0200*/  LOP3.LUT R184, R2, 0xc00, RZ, 0xc0, !PT ;  /* 0x00000c0002b87812 */ /* 0x000fe200078ec0ff */
[----:B------:R-:W-:Y:S01]  /*0210*/  IMAD.SHL.U32 R186, R175, 0x8, RZ ;  /* 0x00000008afba7824 */ /* 0x000fe200078e00ff */
[----:B------:R-:W-:-:S02]  /*0220*/  LOP3.LUT R0, R3, 0x1c0, RZ, 0xc0, !PT ;  /* 0x000001c003007812 */ /* 0x000fc400078ec0ff */
[----:B------:R-:W-:Y:S02]  /*0230*/  LOP3.LUT R6, R6, 0x8, RZ, 0xc0, !PT ;  /* 0x0000000806067812 */ /* 0x000fe400078ec0ff */
[--C-:B------:R-:W-:Y:S02]  /*0240*/  LOP3.LUT R4, R4, 0x38, R187.reuse, 0xf8, !PT ;  /* 0x0000003804047812 */ /* 0x100fe400078ef8bb */
[----:B------:R-:W-:Y:S02]  /*0250*/  LOP3.LUT R184, R184, 0x6, R187, 0xf8, !PT ;  /* 0x00000006b8b87812 */ /* 0x000fe400078ef8bb */
[----:B------:R-:W-:Y:S02]  /*0260*/  LOP3.LUT R173, R5, 0x30, RZ, 0xc0, !PT ;  /* 0x0000003005ad7812 */ /* 0x000fe400078ec0ff */
[----:B------:R-:W-:Y:S02]  /*0270*/  LOP3.LUT R190, R186, 0x1f8, RZ, 0xc0, !PT ;  /* 0x000001f8babe7812 */ /* 0x000fe400078ec0ff */
[----:B------:R-:W-:-:S02]  /*0280*/  LOP3.LUT P2, R177, R175, 0x10, RZ, 0xc0, !PT ;  /* 0x00000010afb17812 */ /* 0x000fc4000784c0ff */
[----:B------:R-:W-:Y:S02]  /*0290*/  LOP3.LUT R0, R0, 0x38, R186, 0xf8, !PT ;  /* 0x0000003800007812 */ /* 0x000fe400078ef8ba */
[----:B------:R-:W-:Y:S02]  /*02a0*/  LOP3.LUT R176, R3, 0x200, RZ, 0xc0, !PT ;  /* 0x0000020003b07812 */ /* 0x000fe400078ec0ff */
[----:B------:R-:W-:Y:S02]  /*02b0*/  LOP3.LUT R184, R184, R4, R6, 0xf6, !PT ;  /* 0x00000004b8b87212 */ /* 0x000fe400078ef606 */
[----:B------:R-:W-:Y:S02]  /*02c0*/  SHF.R.U32.HI R7, RZ, 0x2, R175 ;  /* 0x00000002ff077819 */ /* 0x000fe400000116af */
[C---:B------:R-:W-:Y:S02]  /*02d0*/  LOP3.LUT P4, RZ, R175.reuse, 0x2, RZ, 0xc0, !PT ;  /* 0x00000002afff7812 */ /* 0x040fe4000788c0ff */
[----:B------:R-:W-:-:S02]  /*02e0*/  LOP3.LUT P0, RZ, R175, 0x4, RZ, 0xc0, !PT ;  /* 0x00000004afff7812 */ /* 0x000fc4000780c0ff */
[----:B------:R-:W-:Y:S02]  /*02f0*/  LOP3.LUT P3, RZ, R175, 0x8, RZ, 0xc0, !PT ;  /* 0x00000008afff7812 */ /* 0x000fe4000786c0ff */
[--C-:B------:R-:W-:Y:S02]  /*0300*/  LOP3.LUT R173, R173, 0x8, R175.reuse, 0xf8, !PT ;  /* 0x00000008adad7812 */ /* 0x100fe400078ef8af */
[----:B------:R-:W-:Y:S02]  /*0310*/  LOP3.LUT R190, R190, 0x38, R175, 0x78, !PT ;  /* 0x00000038bebe7812 */ /* 0x000fe400078e78af */
[C---:B------:R-:W-:Y:S02]  /*0320*/  LOP3.LUT R177, R0.reuse, R6, R177, 0x1e, !PT ;  /* 0x0000000600b17212 */ /* 0x040fe400078e1eb1 */
[----:B------:R-:W-:Y:S02]  /*0330*/  LOP3.LUT R175, R0, 0x8, R175, 0x78, !PT ;  /* 0x0000000800af7812 */ /* 0x000fe400078e78af */
[----:B------:R-:W-:-:S02]  /*0340*/  LOP3.LUT R178, R176, 0x400, R2, 0xf8, !PT ;  /* 0x00000400b0b27812 */ /* 0x000fc400078ef802 */
[----:B------:R-:W-:Y:S02]  /*0350*/  LOP3.LUT R0, R0, 0x8, R5, 0x78, !PT ;  /* 0x0000000800007812 */ /* 0x000fe400078e7805 */
[--C-:B------:R-:W-:Y:S02]  /*0360*/  LOP3.LUT R176, R176, 0xc00, R2.reuse, 0xf8, !PT ;  /* 0x00000c00b0b07812 */ /* 0x100fe400078ef802 */
[----:B------:R-:W-:Y:S02]  /*0370*/  LEA R184, R184, UR6, 0x1 ;  /* 0x00000006b8b87c11 */ /* 0x000fe4000f8e08ff */
[--C-:B------:R-:W-:Y:S02]  /*0380*/  LOP3.LUT R187, R187, 0x7006, R2.reuse, 0xc8, !PT ;  /* 0x00007006bbbb7812 */ /* 0x100fe400078ec802 */
[-C--:B------:R-:W-:Y:S01]  /*0390*/  LOP3.LUT R178, R178, R0.reuse, RZ, 0xfc, !PT ;  /* 0x00000000b2b27212 */ /* 0x080fe200078efcff */
[----:B------:R-:W-:Y:S01]  /*03a0*/  VIADD R183, R184, 0x6040 ;  /* 0x00006040b8b77836 */ /* 0x000fe20000000000 */
[----:B------:R-:W-:Y:S01]  /*03b0*/  LOP3.LUT R176, R176, R0, RZ, 0xfc, !PT ;  /* 0x00000000b0b07212 */ /* 0x000fe200078efcff */
[----:B------:R-:W-:Y:S01]  /*03c0*/  VIADD R0, R184, 0x6000 ;  /* 0x00006000b8007836 */ /* 0x000fe20000000000 */
[----:B------:R-:W-:-:S02]  /*03d0*/  LOP3.LUT R187, R187, 0x400, R2, 0xf8, !PT ;  /* 0x00000400bbbb7812 */ /* 0x000fc400078ef802 */
[----:B------:R-:W-:Y:S01]  /*03e0*/  LOP3.LUT R4, R4, 0x20, R5, 0x78, !PT ;  /* 0x0000002004047812 */ /* 0x000fe200078e7805 */
[----:B------:R-:W-:Y:S01]  /*03f0*/  @P2 VIADD R183, R0, 0xffffffc0 ;  /* 0xffffffc000b72836 */ /* 0x000fe20000000000 */
[----:B------:R-:W-:Y:S01]  /*0400*/  LOP3.LUT R173, R173, 0x1c0, R3, 0xf8, !PT ;  /* 0x000001c0adad7812 */ /* 0x000fe200078ef803 */
[----:B--2---:R-:W-:Y:S01]  /*0410*/  IMAD.U32 R0, RZ, RZ, UR4 ;  /* 0x00000004ff007e24 */ /* 0x004fe2000f8e00ff */
[----:B------:R-:W-:Y:S01]  /*0420*/  UIADD3 UR4, UPT, UPT, UR6, 0xa000, URZ ;  /* 0x0000a00006047890 */ /* 0x000fe2000fffe0ff */
[----:B------:R-:W-:Y:S02]  /*0430*/  LOP3.LUT R187, R187, R4, RZ, 0xfc, !PT ;  /* 0x00000004bbbb7212 */ /* 0x000fe400078efcff */
[----:B------:R-:W-:Y:S02]  /*0440*/  LOP3.LUT R173, R173, 0x38, R186, 0x78, !PT ;  /* 0x00000038adad7812 */ /* 0x000fe400078e78ba */
[----:B------:R-:W-:Y:S02]  /*0450*/  LEA R187, R187, UR5, 0x1 ;  /* 0x00000005bbbb7c11 */ /* 0x000fe4000f8e08ff */
[----:B------:R-:W-:-:S02]  /*0460*/  SEL R174, R174, 0xffffffc0, !P0 ;  /* 0xffffffc0aeae7807 */ /* 0x000fc40004000000 */
[----:B------:R-:W-:Y:S01]  /*0470*/  LEA R176, R176, UR4, 0x1 ;  /* 0x00000004b0b07c11 */ /* 0x000fe2000f8e08ff */
[----:B------:R-:W-:Y:S01]  /*0480*/  VIADD R192, R187, 0x20 ;  /* 0x00000020bbc07836 */ /* 0x000fe20000000000 */
[----:B------:R-:W-:Y:S01]  /*0490*/  LOP3.LUT R185, R5, 0x10, RZ, 0xc0, !PT ;  /* 0x0000001005b97812 */ /* 0x000fe200078ec0ff */
[----:B------:R-:W-:Y:S01]  /*04a0*/  @P3 VIADD R192, R187, 0xffffffe0 ;  /* 0xffffffe0bbc03836 */ /* 0x000fe20000000000 */
[----:B------:R-:W-:Y:S01]  /*04b0*/  LOP3.LUT R177, R177, 0x200, R3, 0xf8, !PT ;  /* 0x00000200b1b17812 */ /* 0x000fe200078ef803 */
[----:B------:R-:W-:Y:S01]  /*04c0*/  IMAD.IADD R172, R176, 0x1, R174 ;  /* 0x00000001b0ac7824 */ /* 0x000fe200078e02ae */
[----:B---3--:R-:W-:Y:S02]  /*04d0*/  LEA R188, P1, R182, R188, 0x2 ;  /* 0x000000bcb6bc7211 */ /* 0x008fe400078210ff */
[--C-:B------:R-:W-:Y:S02]  /*04e0*/  LOP3.LUT R175, R175, 0x7a00, R2.reuse, 0xf8, !PT ;  /* 0x00007a00afaf7812 */ /* 0x100fe400078ef802 */
[----:B------:R-:W-:-:S02]  /*04f0*/  LOP3.LUT R173, R173, 0x200, R2, 0xf8, !PT ;  /* 0x00000200adad7812 */ /* 0x000fc400078ef802 */
[----:B------:R-:W-:Y:S02]  /*0500*/  LOP3.LUT R190, R190, 0x1e00, R186, 0xf8, !PT ;  /* 0x00001e00bebe7812 */ /* 0x000fe400078ef8ba */
[----:B------:R-:W-:Y:S02]  /*0510*/  LOP3.LUT R185, R185, 0x7, R7, 0xf8, !PT ;  /* 0x00000007b9b97812 */ /* 0x000fe400078ef807 */
[----:B------:R-:W-:Y:S02]  /*0520*/  LEA.HI.X R189, R182, R189, RZ, 0x2, P1 ;  /* 0x000000bdb6bd7211 */ /* 0x000fe400008f14ff */
[----:B------:R-:W-:Y:S02]  /*0530*/  SEL R179, R179, 0xfffffff0, !P4 ;  /* 0xfffffff0b3b37807 */ /* 0x000fe40006000000 */
[----:B------:R-:W-:Y:S02]  /*0540*/  LOP3.LUT R191, R186, 0x38, RZ, 0xc0, !PT ;  /* 0x00000038babf7812 */ /* 0x000fe400078ec0ff */
[----:B------:R-:W-:-:S02]  /*0550*/  LEA R190, R190, UR6, 0x1 ;  /* 0x00000006bebe7c11 */ /* 0x000fc4000f8e08ff */
[----:B------:R-:W-:Y:S02]  /*0560*/  LEA R178, R178, UR6, 0x1 ;  /* 0x00000006b2b27c11 */ /* 0x000fe4000f8e08ff */
[----:B------:R-:W-:Y:S02]  /*0570*/  LEA R177, R177, UR6, 0x1 ;  /* 0x00000006b1b17c11 */ /* 0x000fe4000f8e08ff */
[----:B------:R-:W-:Y:S02]  /*0580*/  LEA R175, R175, UR4, 0x1 ;  /* 0x00000004afaf7c11 */ /* 0x000fe4000f8e08ff */
[----:B----4-:R-:W-:-:S07]  /*0590*/  LEA R173, R173, UR5, 0x1 ;  /* 0x00000005adad7c11 */ /* 0x010fce000f8e08ff */
.L_x_821:
[----:B-1----:R-:W1:Y:S01]  /*05a0*/  LDCU.64 UR4, c[0x0][0x478] ;  /* 0x00008f00ff0477ac */ /* 0x002e620008000a00 */
[----:B------:R-:W2:Y:S01]  /*05b0*/  LDC.64 R2, c[0x0][0x460] ;  /* 0x00011800ff027b82 */ /* 0x000ea20000000a00 */
[----:B------:R-:W-:Y:S01]  /*05c0*/  ISETP.NE.U32.AND P5, PT, RZ, UR8, PT ;  /* 0x00000008ff007c0c */ /* 0x000fe2000bfa5070 */
[----:B------:R-:W-:Y:S02]  /*05d0*/  IMAD.SHL.U32 R10, R182, 0x4, RZ ;  /* 0x00000004b60a7824 */ /* 0x000fe400078e00ff */
[----:B------:R-:W-:Y:S01]  /*05e0*/  IMAD.MOV.U32 R227, RZ, RZ, RZ ;  /* 0x000000ffffe37224 */ /* 0x000fe200078e00ff */
[----:B------:R-:W-:-:S03]  /*05f0*/  ISETP.NE.AND.EX P5, PT, RZ, UR9, PT, P5 ;  /* 0x00000009ff007c0c */ /* 0x000fc6000bfa5350 */
[----:B----4-:R-:W3:Y:S08]  /*0600*/  LDC.U8 R6, c[0x0][0x532] ;  /* 0x00014c80ff067b82 */ /* 0x010ef00000000000 */
[----:B------:R-:W4:Y:S01]  /*0610*/  LDC.64 R4, c[0x0][0x468] ;  /* 0x00011a00ff047b82 */ /* 0x000f220000000a00 */
        /* <DEDUP_REMOVED lines=11> */
[----:B------:R-:W1:Y:S01]  /*06d0*/  @!P4 LDC R7, c[0x0][0x43c] ;  /* 0x00010f00ff07cb82 */ /* 0x000e620000000800 */
[----:B------:R-:W-:-:S03]  /*06e0*/  @P4 IADD3.X R9, PT, PT, R2, UR5, RZ, P1, !PT ;  /* 0x0000000502094c10 */ /* 0x000fc60008ffe4ff */
[----:B------:R-:W2:Y:S04]  /*06f0*/  @P5 LDG.E R227, desc[UR22][R12.64] ;  /* 0x000000160ce35981 */ /* 0x000ea8000c1e1900 */
[----:B------:R4:W2:Y:S01]  /*0700*/  @P4 LDG.E R226, desc[UR22][R8.64] ;  /* 0x0000001608e24981 */ /* 0x0008a2000c1e1900 */
[----:B---3--:R-:W-:-:S03]  /*0710*/  ISETP.NE.AND P5, PT, R6, RZ, PT ;  /* 0x000000ff0600720c */ /* 0x008fc60003fa5270 */
[----:B-----5:R3:W5:Y:S01]  /*0720*/  @P3 LDG.E R6, desc[UR22][R188.64+0x4] ;  /* 0x00000416bc063981 */ /* 0x020762000c1e1900 */
[----:B----4-:R-:W-:-:S06]  /*0730*/  IMAD.MOV.U32 R9, RZ, RZ, -0x1 ;  /* 0xffffffffff097424 */ /* 0x010fcc00078e00ff */
[----:B------:R3:W5:Y:S01]  /*0740*/  @P0 LDG.E R9, desc[UR22][R188.64] ;  /* 0x00000016bc090981 */ /* 0x000762000c1e1900 */
[----:B------:R-:W-:Y:S02]  /*0750*/  IADD3 R10, P1, PT, R10, R4, RZ ;  /* 0x000000040a0a7210 */ /* 0x000fe40007f3e0ff */
[----:B------:R-:W-:-:S03]  /*0760*/  ISETP.EQ.U32.AND P2, PT, R4, RZ, PT ;  /* 0x000000ff0400720c */ /* 0x000fc60003f42070 */
[----:B------:R-:W-:Y:S01]  /*0770*/  IMAD.X R11, R2, 0x1, R5, P1 ;  /* 0x00000001020b7824 */ /* 0x000fe200008e0605 */
[----:B------:R-:W-:Y:S01]  /*0780*/  ISETP.EQ.OR.EX P2, PT, R5, RZ, !P5, P2 ;  /* 0x000000ff0500720c */ /* 0x000fe20006f42720 */
[----:B------:R-:W4:Y:S08]  /*0790*/  @!P4 LDC.64 R2, c[0x0][0x488] ;  /* 0x00012200ff02cb82 */ /* 0x000f300000000a00 */
[----:B------:R-:W1:Y:S04]  /*07a0*/  @!P3 LDC R218, c[0x0][0x434] ;  /* 0x00010d00ffdabb82 */ /* 0x000e680000000800 */
[----:B------:R3:W5:Y:S01]  /*07b0*/  @!P2 LDG.E R228, desc[UR22][R10.64] ;  /* 0x000000160ae4a981 */ /* 0x000762000c1e1900 */
[----:B------:R-:W-:-:S04]  /*07c0*/  ISETP.NE.U32.AND P2, PT, R4, RZ, PT ;  /* 0x000000ff0400720c */ /* 0x000fc80003f45070 */
[----:B------:R-:W-:Y:S01]  /*07d0*/  ISETP.NE.AND.EX P2, PT, R5, RZ, PT, P2 ;  /* 0x000000ff0500720c */ /* 0x000fe20003f45320 */
[----:B------:R-:W-:Y:S01]  /*07e0*/  USHF.L.U32 UR25, UR21, 0x7, URZ ;  /* 0x0000000715197899 */ /* 0x000fe200080006ff */
        /* <DEDUP_REMOVED lines=8> */
.L_x_742:
        /* <DEDUP_REMOVED lines=32> */
.L_x_744:
[----:B------:R-:W2:Y:S01]  /*0a70*/  LDCU.64 UR12, c[0x0][0x3b8] ;  /* 0x00007700ff0c77ac */ /* 0x000ea20008000a00 */
[----:B------:R-:W-:-:S05]  /*0a80*/  IADD3 R2, PT, PT, R227, R228, RZ ;  /* 0x000000e4e3027210 */ /* 0x000fca0007ffe0ff */
[C---:B--2---:R-:W-:Y:S02]  /*0a90*/  IMAD R7, R2.reuse, UR13, RZ ;  /* 0x0000000d02077c24 */ /* 0x044fe4000f8e02ff */
[----:B------:R-:W-:-:S05]  /*0aa0*/  IMAD.WIDE.U32 R2, R2, UR12, RZ ;  /* 0x0000000c02027c25 */ /* 0x000fca000f8e00ff */
[----:B------:R-:W-:Y:S02]  /*0ab0*/  IADD3 R7, PT, PT, R3, R7, RZ ;  /* 0x0000000703077210 */ /* 0x000fe40007ffe0ff */
[----:B------:R-:W-:-:S07]  /*0ac0*/  MOV R8, R2 ;  /* 0x0000000200087202 */ /* 0x000fce0000000f00 */
.L_x_745:
[----:B------:R-:W2:Y:S01]  /*0ad0*/  LDC R0, c[0x0][0x3e8] ;  /* 0x0000fa00ff007b82 */ /* 0x000ea20000000800 */
[----:B------:R-:W-:Y:S01]  /*0ae0*/  USHF.R.S32.HI UR24, URZ, 0x1f, UR25 ;  /* 0x0000001fff187899 */ /* 0x000fe20008011419 */
[----:B--2---:R-:W-:-:S04]  /*0af0*/  IABS R4, R0 ;  /* 0x0000000000047213 */ /* 0x004fc80000000000 */
[----:B-1----:R-:W1:Y:S08]  /*0b00*/  I2F.RP R10, R4 ;  /* 0x00000004000a7306 */ /* 0x002e700000209400 */
        /* <DEDUP_REMOVED lines=30> */
[----:B------:R-:W-:Y:S02]  /*0cf0*/  IADD3 R3, PT, PT, R5, R2, RZ ;  /* 0x0000000205037210 */ /* 0x000fe40007ffe0ff */
[----:B------:R-:W-:-:S05]  /*0d00*/  MOV R2, R4 ;  /* 0x0000000400027202 */ /* 0x000fca0000000f00 */
[----:B--2---:R-:W-:-:S04]  /*0d10*/  IMAD.WIDE.U32 R2, R182, UR4, R2 ;  /* 0x00000004b6027c25 */ /* 0x004fc8000f8e0002 */
[----:B------:R-:W-:Y:S01]  /*0d20*/  IMAD R10, R182, UR5, R3 ;  /* 0x00000005b60a7c24 */ /* 0x000fe2000f8e0203 */
[----:B------:R-:W-:Y:S01]  /*0d30*/  MOV R11, R2 ;  /* 0x00000002000b7202 */ /* 0x000fe20000000f00 */
[----:B------:R-:W-:Y:S06]  /*0d40*/  BRA `(.L_x_747) ;  /* 0x0000000000187947 */ /* 0x000fec0003800000 */
.L_x_746:
[----:B------:R-:W1:Y:S01]  /*0d50*/  LDCU.64 UR10, c[0x0][0x3c0] ;  /* 0x00007800ff0a77ac */ /* 0x000e620008000a00 */
[----:B------:R-:W-:-:S05]  /*0d60*/  IADD3 R2, PT, PT, R227, R228, RZ ;  /* 0x000000e4e3027210 */ /* 0x000fca0007ffe0ff */
[C---:B-1----:R-:W-:Y:S02]  /*0d70*/  IMAD R10, R2.reuse, UR11, RZ ;  /* 0x0000000b020a7c24 */ /* 0x042fe4000f8e02ff */
[----:B------:R-:W-:-:S05]  /*0d80*/  IMAD.WIDE.U32 R2, R2, UR10, RZ ;  /* 0x0000000a02027c25 */ /* 0x000fca000f8e00ff */
[----:B------:R-:W-:Y:S02]  /*0d90*/  IADD3 R10, PT, PT, R3, R10, RZ ;  /* 0x0000000a030a7210 */ /* 0x000fe40007ffe0ff */
[----:B------:R-:W-:-:S07]  /*0da0*/  MOV R11, R2 ;  /* 0x00000002000b7202 */ /* 0x000fce0000000f00 */
.L_x_747:
        /* <DEDUP_REMOVED lines=28> */
.L_x_748:
[C---:B------:R-:W-:Y:S02]  /*0f70*/  IMAD R25, R9.reuse, UR7, RZ ;  /* 0x0000000709197c24 */ /* 0x040fe4000f8e02ff */
[----:B------:R-:W-:-:S05]  /*0f80*/  IMAD.WIDE.U32 R2, R9, UR6, RZ ;  /* 0x0000000609027c25 */ /* 0x000fca000f8e00ff */
[----:B------:R-:W-:Y:S02]  /*0f90*/  IADD3 R25, PT, PT, R3, R25, RZ ;  /* 0x0000001903197210 */ /* 0x000fe40007ffe0ff */
[----:B------:R-:W-:Y:S02]  /*0fa0*/  MOV R15, R2 ;  /* 0x00000002000f7202 */ /* 0x000fe40000000f00 */
.L_x_749:
        /* <DEDUP_REMOVED lines=20> */
.L_x_750:
[----:B------:R-:W1:Y:S01]  /*10f0*/  LDC R14, c[0x0][0x434] ;  /* 0x00010d00ff0e7b82 */ /* 0x000e620000000800 */
[----:B------:R-:W-:-:S04]  /*1100*/  IMAD R2, R182, UR26, R181 ;  /* 0x0000001ab6027c24 */ /* 0x000fc8000f8e02b5 */
[----:B-1----:R-:W-:-:S03]  /*1110*/  IMAD R14, R2, R14, RZ ;  /* 0x0000000e020e7224 */ /* 0x002fc600078e02ff */
.L_x_751:
        /* <DEDUP_REMOVED lines=11> */
.L_x_752:
[----:B------:R-:W1:Y:S01]  /*11d0*/  LDC R18, c[0x0][0x444] ;  /* 0x00011100ff127b82 */ /* 0x000e620000000800 */
[----:B------:R-:W-:-:S04]  /*11e0*/  IMAD R2, R182, UR26, R181 ;  /* 0x0000001ab6027c24 */ /* 0x000fc8000f8e02b5 */
[----:B-1----:R-:W-:-:S07]  /*11f0*/  IMAD R18, R2, R18, RZ ;  /* 0x0000001202127224 */ /* 0x002fce00078e02ff */
.L_x_753:
[----:B------:R-:W1:Y:S01]  /*1200*/  LDCU.128 UR4, c[0x0][0x590] ;  /* 0x0000b200ff0477ac */ /* 0x000e620008000c00 */
[----:B------:R-:W2:Y:S01]  /*1210*/  LDC.64 R2, c[0x0][0x3b0] ;  /* 0x0000ec00ff027b82 */ /* 0x000ea20000000a00 */
[----:B------:R-:W3:Y:S01]  /*1220*/  S2R R21, SR_TID.X ;  /* 0x0000000000157919 */ /* 0x000ee20000002100 */
[----:B------:R-:W-:Y:S01]  /*1230*/  IADD3 R30, P0, PT, R191, R30, RZ ;  /* 0x0000001ebf1e7210 */ /* 0x000fe20007f1e0ff */
[----:B------:R-:W4:Y:S01]  /*1240*/  LDCU.64 UR18, c[0x0][0x3c8] ;  /* 0x00007900ff1277ac */ /* 0x000f220008000a00 */
[----:B------:R-:W-:Y:S01]  /*1250*/  MOV R13, RZ ;  /* 0x000000ff000d7202 */ /* 0x000fe20000000f00 */
[----:B------:R-:W5:Y:S01]  /*1260*/  S2R R9, SR_TID.X ;  /* 0x0000000000097919 */ /* 0x000f620000002100 */
[----:B------:R-:W-:Y:S01]  /*1270*/  ISETP.NE.AND P4, PT, RZ, UR14, PT ;  /* 0x0000000eff007c0c */ /* 0x000fe2000bf85270 */
[----:B------:R-:W-:Y:S01]  /*1280*/  IMAD.X R31, RZ, RZ, R5, P0 ;  /* 0x000000ffff1f7224 */ /* 0x000fe200000e0605 */
[--C-:B------:R-:W-:Y:S01]  /*1290*/  IADD3 R15, P1, P0, R12, R15, R26.reuse ;  /* 0x0000000f0c0f7210 */ /* 0x100fe2000783e01a */
[----:B------:R-:W4:Y:S01]  /*12a0*/  LDC.64 R4, c[0x0][0x5f8] ;  /* 0x00017e00ff047b82 */ /* 0x000f220000000a00 */
[----:B------:R-:W-:Y:S01]  /*12b0*/  IMAD.MOV.U32 R12, RZ, RZ, R191 ;  /* 0x000000ffff0c7224 */ /* 0x000fe200078e00bf */
[----:B------:R-:W-:Y:S01]  /*12c0*/  SHF.R.S32.HI R26, RZ, 0x1f, R26 ;  /* 0x0000001fff1a7819 */ /* 0x000fe2000001141a */
[----:B------:R-:W-:Y:S01]  /*12d0*/  UIMAD UR29, UR26, UR29, URZ ;  /* 0x0000001d1a1d72a4 */ /* 0x000fe2000f8e02ff */
[----:B------:R-:W-:Y:S01]  /*12e0*/  VIADD R203, R218, UR25 ;  /* 0x00000019dacb7c36 */ /* 0x000fe20008000000 */
[----:B------:R-:W5:Y:S01]  /*12f0*/  LDCU.64 UR16, c[0x0][0x380] ;  /* 0x00007000ff1077ac */ /* 0x000f620008000a00 */
[C---:B------:R-:W-:Y:S01]  /*1300*/  LEA R18, R19.reuse, R18, 0x6 ;  /* 0x0000001213127211 */ /* 0x040fe200078e30ff */
[----:B------:R-:W-:Y:S01]  /*1310*/  IMAD R14, R19, 0x40, R14 ;  /* 0x00000040130e7824 */ /* 0x000fe200078e020e */
[----:B------:R-:W5:Y:S01]  /*1320*/  LDC.64 R234, c[0x0][0x420] ;  /* 0x00010800ffea7b82 */ /* 0x000f620000000a00 */
[----:B-1----:R-:W-:Y:S01]  /*1330*/  IMAD R28, R23, UR4, RZ ;  /* 0x00000004171c7c24 */ /* 0x002fe2000f8e02ff */
[----:B------:R-:W1:Y:S01]  /*1340*/  LDCU.64 UR14, c[0x0][0x550] ;  /* 0x0000aa00ff0e77ac */ /* 0x000e620008000a00 */
[C---:B------:R-:W-:Y:S01]  /*1350*/  IMAD.WIDE.U32 R30, R16.reuse, UR4, R30 ;  /* 0x00000004101e7c25 */ /* 0x040fe2000f8e001e */
[----:B------:R-:W-:Y:S03]  /*1360*/  BSSY.RECONVERGENT B1, `(.L_x_743) ;  /* 0x0000763000017945 */ /* 0x000fe60003800200 */
[----:B------:R-:W-:-:S02]  /*1370*/  IMAD R28, R16, UR5, R28 ;  /* 0x00000005101c7c24 */ /* 0x000fc4000f8e021c */
[-C--:B--2---:R-:W-:Y:S02]  /*1380*/  IMAD R23, R23, R2.reuse, RZ ;  /* 0x0000000217177224 */ /* 0x084fe400078e02ff */
[----:B------:R-:W-:Y:S02]  /*1390*/  IMAD.IADD R29, R31, 0x1, R28 ;  /* 0x000000011f1d7824 */ /* 0x000fe400078e021c */
[----:B------:R-:W-:Y:S02]  /*13a0*/  IMAD.MOV.U32 R28, RZ, RZ, R30 ;  /* 0x000000ffff1c7224 */ /* 0x000fe400078e001e */
[----:B------:R-:W-:Y:S01]  /*13b0*/  IMAD.WIDE.U32 R30, R16, R2, R12 ;  /* 0x00000002101e7225 */ /* 0x000fe200078e000c */
[----:B---3--:R-:W-:-:S03]  /*13c0*/  SHF.R.U32.HI R217, RZ, 0x5, R21 ;  /* 0x00000005ffd97819 */ /* 0x008fc60000011615 */
[----:B------:R-:W-:Y:S01]  /*13d0*/  IMAD R23, R16, R3, R23 ;  /* 0x0000000310177224 */ /* 0x000fe200078e0217 */
[----:B------:R-:W-:Y:S01]  /*13e0*/  IADD3 R24, P2, PT, R20, R30, RZ ;  /* 0x0000001e14187210 */ /* 0x000fe20007f5e0ff */
[----:B------:R-:W-:Y:S01]  /*13f0*/  IMAD.WIDE.U32 R28, R181, UR6, R28 ;  /* 0x00000006b51c7c25 */ /* 0x000fe2000f8e001c */
[----:B------:R-:W-:Y:S02]  /*1400*/  IADD3.X R16, PT, PT, R22, R25, R26, P1, P0 ;  /* 0x0000001916107210 */ /* 0x000fe40000fe041a */
[----:B------:R-:W-:Y:S01]  /*1410*/  IADD3.X R25, PT, PT, R17, R31, R23, P2, !PT ;  /* 0x0000001f11197210 */ /* 0x000fe200017fe417 */
[----:B----4-:R-:W-:Y:S01]  /*1420*/  IMAD.WIDE.U32 R22, R4, UR20, RZ ;  /* 0x0000001404167c25 */ /* 0x010fe2000f8e00ff */
[----:B------:R-:W2:Y:S01]  /*1430*/  LDC R17, c[0x0][0x508] ;  /* 0x00014200ff117b82 */ /* 0x000ea20000000800 */
[----:B-----5:R-:W-:Y:S02]  /*1440*/  LOP3.LUT R230, R9, 0x1f, RZ, 0xc0, !PT ;  /* 0x0000001f09e67812 */ /* 0x020fe400078ec0ff */
[----:B------:R-:W-:Y:S01]  /*1450*/  IMAD.WIDE.U32 R24, R181, UR18, R24 ;  /* 0x00000012b5187c25 */ /* 0x000fe2000f8e0018 */
[----:B------:R-:W-:Y:S01]  /*1460*/  SEL R22, R22, RZ, P4 ;  /* 0x000000ff16167207 */ /* 0x000fe20002000000 */
[----:B------:R-:W-:Y:S01]  /*1470*/  USHF.L.U64.HI UR18, UR4, 0x5, UR5 ;  /* 0x0000000504127899 */ /* 0x000fe20008010205 */
[----:B------:R-:W-:Y:S01]  /*1480*/  SHF.R.U32.HI R4, RZ, 0x3, R21 ;  /* 0x00000003ff047819 */ /* 0x000fe20000011615 */
[----:B------:R-:W-:-:S02]  /*1490*/  IMAD R20, R217, UR29, R230 ;  /* 0x0000001dd9147c24 */ /* 0x000fc4000f8e02e6 */
[----:B------:R-:W-:Y:S02]  /*14a0*/  IMAD R5, R5, UR20, R23 ;  /* 0x0000001405057c24 */ /* 0x000fe4000f8e0217 */
[C---:B------:R-:W-:Y:S01]  /*14b0*/  IMAD R25, R181.reuse, UR19, R25 ;  /* 0x00000013b5197c24 */ /* 0x040fe2000f8e0219 */
[----:B------:R-:W-:Y:S01]  /*14c0*/  IADD3 R15, P1, P0, R20, R15, R22 ;  /* 0x0000000f140f7210 */ /* 0x000fe2000783e016 */
[----:B------:R-:W-:Y:S01]  /*14d0*/  USHF.L.U32 UR19, UR29, 0x6, URZ ;  /* 0x000000061d137899 */ /* 0x000fe200080006ff */
[----:B------:R-:W-:Y:S01]  /*14e0*/  SHF.R.S32.HI R20, RZ, 0x1f, R20 ;  /* 0x0000001fff147819 */ /* 0x000fe20000011414 */
[----:B------:R-:W-:Y:S01]  /*14f0*/  IMAD R27, R181, UR7, R29 ;  /* 0x00000007b51b7c24 */ /* 0x000fe2000f8e021d */
[----:B------:R-:W-:Y:S01]  /*1500*/  SEL R5, R5, RZ, P4 ;  /* 0x000000ff05057207 */ /* 0x000fe20002000000 */
[----:B------:R-:W3:Y:S01]  /*1510*/  LDC.64 R22, c[0x0][0x5e8] ;  /* 0x00017a00ff167b82 */ /* 0x000ee20000000a00 */
[----:B------:R-:W4:Y:S01]  /*1520*/  LDCU.64 UR6, c[0x0][0x570] ;  /* 0x0000ae00ff0677ac */ /* 0x000f220008000a00 */
[----:B------:R-:W-:Y:S01]  /*1530*/  IMAD.MOV.U32 R26, RZ, RZ, R28 ;  /* 0x000000ffff1a7224 */ /* 0x000fe200078e001c */
[----:B------:R-:W-:Y:S01]  /*1540*/  IADD3.X R16, PT, PT, R20, R16, R5, P1, P0 ;  /* 0x0000001014107210 */ /* 0x000fe20000fe0405 */
[----:B------:R-:W-:Y:S01]  /*1550*/  IMAD.U32 R5, RZ, RZ, UR19 ;  /* 0x00000013ff057e24 */ /* 0x000fe2000f8e00ff */
[----:B------:R-:W-:Y:S01]  /*1560*/  IADD3 R15, P0, PT, R15, UR19, RZ ;  /* 0x000000130f0f7c10 */ /* 0x000fe2000ff1e0ff */
[----:B------:R-:W-:Y:S01]  /*1570*/  IMAD.WIDE.U32 R20, R4, R2, R24 ;  /* 0x0000000204147225 */ /* 0x000fe200078e0018 */
[----:B--2---:R-:W-:-:S02]  /*1580*/  IADD3 R17, PT, PT, R203, -R17, -R226 ;  /* 0x80000011cb117210 */ /* 0x004fc40007ffe8e2 */
[----:B------:R-:W-:Y:S01]  /*1590*/  LEA.HI.X.SX32 R5, R5, R16, 0x1, P0 ;  /* 0x0000001005057211 */ /* 0x000fe200000f0eff */
[----:B------:R-:W-:Y:S01]  /*15a0*/  IMAD.WIDE.U32 R26, R4, UR4, R26 ;  /* 0x00000004041a7c25 */ /* 0x000fe2000f8e001a */
[----:B------:R-:W-:Y:S02]  /*15b0*/  SHF.R.S32.HI R16, RZ, 0x1f, R17 ;  /* 0x0000001fff107819 */ /* 0x000fe40000011411 */
[----:B------:R-:W-:Y:S01]  /*15c0*/  LEA R209, P1, R20, UR16, 0x1 ;  /* 0x0000001014d17c11 */ /* 0x000fe2000f8208ff */
[----:B------:R-:W-:Y:S01]  /*15d0*/  IMAD R208, R4, R3, R21 ;  /* 0x0000000304d07224 */ /* 0x000fe200078e0215 */
[----:B------:R-:W-:Y:S01]  /*15e0*/  LEA.HI R16, R16, R17, RZ, 0x6 ;  /* 0x0000001110107211 */ /* 0x000fe200078f30ff */
[----:B------:R-:W-:Y:S01]  /*15f0*/  IMAD R210, R4, UR5, R27 ;  /* 0x0000000504d27c24 */ /* 0x000fe2000f8e021b */
[----:B-1----:R-:W-:Y:S01]  /*1600*/  LEA R211, P2, R26, UR14, 0x1 ;  /* 0x0000000e1ad37c11 */ /* 0x002fe2000f8408ff */
[----:B------:R-:W-:Y:S01]  /*1610*/  USHF.L.U32 UR14, UR4, 0x5, URZ ;  /* 0x00000005040e7899 */ /* 0x000fe200080006ff */
[----:B------:R-:W-:Y:S01]  /*1620*/  SHF.R.S32.HI R204, RZ, 0x6, R16 ;  /* 0x00000006ffcc7819 */ /* 0x000fe20000011410 */
[----:B------:R-:W-:Y:S01]  /*1630*/  IMAD.WIDE R234, R14, 0x4, R234 ;  /* 0x000000040eea7825 */ /* 0x000fe200078e02ea */
[----:B----4-:R-:W-:-:S02]  /*1640*/  LEA R232, P0, R15, UR6, 0x2 ;  /* 0x000000060fe87c11 */ /* 0x010fc4000f8010ff */
[----:B------:R-:W-:Y:S01]  /*1650*/  VIMNMX R204, PT, PT, RZ, R204, !PT ;  /* 0x000000ccffcc7248 */ /* 0x000fe20007fe0100 */
[----:B---3--:R-:W-:Y:S01]  /*1660*/  IMAD.WIDE R22, R18, 0x4, R22 ;  /* 0x0000000412167825 */ /* 0x008fe200078e0216 */
[----:B------:R-:W-:Y:S02]  /*1670*/  LEA.HI.X R208, R20, UR17, R208, 0x1, P1 ;  /* 0x0000001114d07c11 */ /* 0x000fe400088f0cd0 */
[----:B------:R-:W-:Y:S01]  /*1680*/  ISETP.GT.AND P3, PT, R225, R204, PT ;  /* 0x000000cce100720c */ /* 0x000fe20003f64270 */
[----:B------:R-:W-:Y:S01]  /*1690*/  IMAD.MOV.U32 R206, RZ, RZ, R22 ;  /* 0x000000ffffce7224 */ /* 0x000fe200078e0016 */
[----:B------:R-:W-:Y:S01]  /*16a0*/  LEA.HI.X R233, R15, UR7, R5, 0x2, P0 ;  /* 0x000000070fe97c11 */ /* 0x000fe200080f1405 */
[----:B------:R-:W-:Y:S01]  /*16b0*/  IMAD.MOV.U32 R205, RZ, RZ, R23 ;  /* 0x000000ffffcd7224 */ /* 0x000fe200078e0017 */
[----:B------:R-:W-:Y:S01]  /*16c0*/  LEA.HI.X R210, R26, UR15, R210, 0x1, P2 ;  /* 0x0000000f1ad27c11 */ /* 0x000fe200090f0cd2 */
[C---:B------:R-:W-:Y:S01]  /*16d0*/  VIADD R22, R4.reuse, 0x20 ;  /* 0x0000002004167836 */ /* 0x040fe20000000000 */
[C---:B------:R-:W-:Y:S01]  /*16e0*/  IADD3 R15, P1, PT, R4.reuse, 0x60, RZ ;  /* 0x00000060040f7810 */ /* 0x040fe20007f3e0ff */
[C---:B------:R-:W-:Y:S01]  /*16f0*/  VIADD R21, R4.reuse, 0x40 ;  /* 0x0000004004157836 */ /* 0x040fe20000000000 */
[C---:B------:R-:W-:Y:S01]  /*1700*/  IADD3 R17, P0, PT, R4.reuse, 0x20, RZ ;  /* 0x0000002004117810 */ /* 0x040fe20007f1e0ff */
[C---:B------:R-:W-:Y:S01]  /*1710*/  VIADD R20, R4.reuse, 0x60 ;  /* 0x0000006004147836 */ /* 0x040fe20000000000 */
[----:B------:R-:W-:Y:S01]  /*1720*/  IADD3 R5, P2, PT, R4, 0x40, RZ ;  /* 0x0000004004057810 */ /* 0x000fe20007f5e0ff */
[----:B------:R-:W-:Y:S01]  /*1730*/  IMAD.X R14, RZ, RZ, RZ, P1 ;  /* 0x000000ffff0e7224 */ /* 0x000fe200008e06ff */
[C---:B------:R-:W-:Y:S01]  /*1740*/  SHF.L.U64.HI R3, R2.reuse, 0x5, R3 ;  /* 0x0000000502037819 */ /* 0x040fe20000010203 */
[----:B------:R-:W-:Y:S01]  /*1750*/  IMAD.X R16, RZ, RZ, RZ, P0 ;  /* 0x000000ffff107224 */ /* 0x000fe200000e06ff */
[----:B------:R-:W-:-:S02]  /*1760*/  SHF.L.U32 R18, R2, 0x5, RZ ;  /* 0x0000000502127819 */ /* 0x000fc400000006ff */
[----:B------:R-:W-:Y:S01]  /*1770*/  IADD3.X R2, PT, PT, RZ, RZ, RZ, P2, !PT ;  /* 0x000000ffff027210 */ /* 0x000fe200017fe4ff */
        /* <DEDUP_REMOVED lines=12> */
.L_x_755:
[----:B------:R-:W1:Y:S01]  /*1840*/  LDCU.64 UR10, c[0x0][0x5c0] ;  /* 0x0000b800ff0a77ac */ /* 0x000e620008000a00 */
[----:B------:R-:W-:-:S05]  /*1850*/  IADD3 R0, PT, PT, R227, R228, RZ ;  /* 0x000000e4e3007210 */ /* 0x000fca0007ffe0ff */
[C---:B-1----:R-:W-:Y:S02]  /*1860*/  IMAD R3, R0.reuse, UR11, RZ ;  /* 0x0000000b00037c24 */ /* 0x042fe4000f8e02ff */
[----:B------:R-:W-:-:S05]  /*1870*/  IMAD.WIDE.U32 R6, R0, UR10, RZ ;  /* 0x0000000a00067c25 */ /* 0x000fca000f8e00ff */
[----:B------:R-:W-:Y:S02]  /*1880*/  IADD3 R0, PT, PT, R7, R3, RZ ;  /* 0x0000000307007210 */ /* 0x000fe40007ffe0ff */
.L_x_756:
        /* <DEDUP_REMOVED lines=11> */
.L_x_757:
[----:B------:R-:W1:Y:S01]  /*1940*/  LDCU.64 UR6, c[0x0][0x5c8] ;  /* 0x0000b900ff0677ac */ /* 0x000e620008000a00 */
[----:B------:R-:W-:-:S05]  /*1950*/  IADD3 R227, PT, PT, R227, R228, RZ ;  /* 0x000000e4e3e37210 */ /* 0x000fca0007ffe0ff */
[C---:B-1----:R-:W-:Y:S02]  /*1960*/  IMAD R3, R227.reuse, UR7, RZ ;  /* 0x00000007e3037c24 */ /* 0x042fe4000f8e02ff */
[----:B------:R-:W-:-:S05]  /*1970*/  IMAD.WIDE.U32 R8, R227, UR6, RZ ;  /* 0x00000006e3087c25 */ /* 0x000fca000f8e00ff */
[----:B------:R-:W-:Y:S02]  /*1980*/  IADD3 R3, PT, PT, R9, R3, RZ ;  /* 0x0000000309037210 */ /* 0x000fe40007ffe0ff */
.L_x_758:
[----:B------:R-:W1:Y:S01]  /*1990*/  LDCU UR4, c[0x0][0x440] ;  /* 0x00008800ff0477ac */ /* 0x000e620008000800 */
[----:B------:R-:W-:Y:S01]  /*19a0*/  VIADD R226, R226, -UR25 ;  /* 0x80000019e2e27c36 */ /* 0x000fe20008000000 */
[----:B------:R-:W-:Y:S01]  /*19b0*/  BSSY.RECONVERGENT B0, `(.L_x_759) ;  /* 0x0000022000007945 */ /* 0x000fe20003800200 */
[----:B------:R-:W-:Y:S01]  /*19c0*/  IMAD.U32 R7, RZ, RZ, UR10 ;  /* 0x0000000aff077e24 */ /* 0x000fe2000f8e00ff */
[----:B------:R-:W-:-:S03]  /*19d0*/  UIMAD UR12, UR24, UR10, URZ ;  /* 0x0000000a180c72a4 */ /* 0x000fc6000f8e02ff */
        /* <DEDUP_REMOVED lines=17> */
[----:B------:R-:W-:Y:S01]  /*1af0*/  @!P3 LEA.HI.X R7, R24, R7, R0, 0x1, P4 ;  /* 0x000000071807b211 */ /* 0x000fe200020f0c00 */
[----:B------:R-:W-:-:S04]  /*1b00*/  IMAD.U32 R0, RZ, RZ, UR6 ;  /* 0x00000006ff007e24 */ /* 0x000fc8000f8e00ff */
        /* <DEDUP_REMOVED lines=12> */
.L_x_760:
[----:B------:R-:W-:Y:S05]  /*1bd0*/  BSYNC.RECONVERGENT B0 ;  /* 0x0000000000007941 */ /* 0x000fea0003800200 */
.L_x_759:
        /* <DEDUP_REMOVED lines=12> */
.L_x_762:
[----:B------:R-:W-:Y:S05]  /*1ca0*/  BSYNC.RECONVERGENT B0 ;  /* 0x0000000000007941 */ /* 0x000fea0003800200 */
.L_x_761:
        /* <DEDUP_REMOVED lines=11> */
.L_x_764:
[----:B------:R-:W-:Y:S05]  /*1d60*/  BSYNC.RECONVERGENT B0 ;  /* 0x0000000000007941 */ /* 0x000fea0003800200 */
.L_x_763:
        /* <DEDUP_REMOVED lines=26> */
[----:B------:R1:W-:Y:S04]  /*1f10*/  STG.E.128 desc[UR22][R12.64], RZ ;  /* 0x000000ff0c007986 */ /* 0x0003e8000c101d16 */
.L_x_766:
[----:B------:R-:W-:Y:S05]  /*1f20*/  BSYNC.RECONVERGENT B0 ;  /* 0x0000000000007941 */ /* 0x000fea0003800200 */
.L_x_765:
[----:B------:R-:W-:Y:S04]  /*1f30*/  BSSY.RECONVERGENT B0, `(.L_x_767) ;  /* 0x000000c000007945 */ /* 0x000fe80003800200 */
[----:B------:R-:W-:Y:S05]  /*1f40*/  @P1 BRA `(.L_x_768) ;  /* 0x0000000000281947 */ /* 0x000fea0003800000 */
[----:B------:R-:W5:Y:S01]  /*1f50*/  LDCU.64 UR4, c[0x0][0x568] ;  /* 0x0000ad00ff0477ac */ /* 0x000f620008000a00 */
[----:B------:R-:W-:Y:S01]  /*1f60*/  IMAD R0, R2, UR6, RZ ;  /* 0x0000000602007c24 */ /* 0x000fe2000f8e02ff */
        /* <DEDUP_REMOVED lines=8> */
.L_x_768:
[----:B------:R-:W-:Y:S05]  /*1ff0*/  BSYNC.RECONVERGENT B0 ;  /* 0x0000000000007941 */ /* 0x000fea0003800200 */
.L_x_767:
        /* <DEDUP_REMOVED lines=10> */
[----:B------:R1:W-:Y:S01]  /*20a0*/  STG.E.128 desc[UR22][R4.64], RZ ;  /* 0x000000ff04007986 */ /* 0x0003e2000c101d16 */
[----:B------:R-:W-:Y:S05]  /*20b0*/  BRA `(.L_x_769) ;  /* 0x0000006800347947 */ /* 0x000fea0003800000 */
.L_x_754:
[----:B------:R-:W-:Y:S01]  /*20c0*/  IMAD.U32 R23, RZ, RZ, UR10 ;  /* 0x0000000aff177e24 */ /* 0x000fe2000f8e00ff */
[----:B------:R-:W-:Y:S01]  /*20d0*/  UIMAD UR6, UR24, UR10, URZ ;  /* 0x0000000a180672a4 */ /* 0x000fe2000f8e02ff */
[----:B------:R-:W-:Y:S02]  /*20e0*/  @P4 BAR.SYNC.DEFER_BLOCKING 0x0 ;  /* 0x0000000000004b1d */ /* 0x000fe40000010000 */
[----:B------:R-:W-:Y:S01]  /*20f0*/  IMAD.WIDE.U32 R24, R23, UR25, R12 ;  /* 0x0000001917187c25 */ /* 0x000fe2000f8e000c */
[----:B------:R-:W-:Y:S01]  /*2100*/  UIMAD UR6, UR25, UR11, UR6 ;  /* 0x0000000b190672a4 */ /* 0x000fe2000f8e0206 */
[----:B------:R-:W-:Y:S02]  /*2110*/  LOP3.LUT R23, R19, 0x80000001, RZ, 0xc0, !PT ;  /* 0x8000000113177812 */ /* 0x000fe400078ec0ff */
[----:B------:R-:W1:Y:S01]  /*2120*/  LDCU.64 UR4, c[0x0][0x3d8] ;  /* 0x00007b00ff0477ac */ /* 0x000e620008000a00 */
[----:B------:R-:W-:Y:S01]  /*2130*/  IADD3 R24, P0, PT, R11, R24, RZ ;  /* 0x000000180b187210 */ /* 0x000fe20007f1e0ff */
[----:B------:R-:W-:Y:S03]  /*2140*/  BSSY.RECONVERGENT B0, `(.L_x_770) ;  /* 0x000001d000007945 */ /* 0x000fe60003800200 */
[----:B------:R-:W-:-:S02]  /*2150*/  IADD3.X R25, PT, PT, R10, UR6, R25, P0, !PT ;  /* 0x000000060a197c10 */ /* 0x000fc400087fe419 */
[----:B------:R-:W-:Y:S02]  /*2160*/  IADD3 R10, PT, PT, R226, -UR25, RZ ;  /* 0x80000019e20a7c10 */ /* 0x000fe4000fffe0ff */
[----:B------:R-:W-:Y:S02]  /*2170*/  ISETP.NE.AND P0, PT, R23, 0x1, PT ;  /* 0x000000011700780c */ /* 0x000fe40003f05270 */
[----:B------:R-:W-:Y:S02]  /*2180*/  ISETP.GE.AND P6, PT, R4, R10, PT ;  /* 0x0000000a0400720c */ /* 0x000fe40003fc6270 */
[----:B------:R-:W-:Y:S01]  /*2190*/  SEL R166, RZ, 0x2000, P0 ;  /* 0x00002000ffa67807 */ /* 0x000fe20000000000 */
[----:B-1----:R-:W-:Y:S02]  /*21a0*/  IMAD R11, R0, UR4, RZ ;  /* 0x00000004000b7c24 */ /* 0x002fe4000f8e02ff */
[----:B------:R-:W-:-:S04]  /*21b0*/  IMAD.WIDE.U32 R24, R6, UR4, R24 ;  /* 0x0000000406187c25 */ /* 0x000fc8000f8e0018 */
        /* <DEDUP_REMOVED lines=18> */
.L_x_772:
[----:B------:R3:W-:Y:S01]  /*22e0*/  STS.128 [R190+0xa000], RZ ;  /* 0x00a000ffbe007388 */ /* 0x0007e20000000c00 */
[----:B------:R-:W-:Y:S05]  /*22f0*/  BRA `(.L_x_773) ;  /* 0x0000000000047947 */ /* 0x000fea0003800000 */
.L_x_771:
[----:B------:R1:W-:Y:S02]  /*2300*/  STS.128 [R190+0xa000], RZ ;  /* 0x00a000ffbe007388 */ /* 0x0003e40000000c00 */
.L_x_773:
[----:B------:R-:W-:Y:S05]  /*2310*/  BSYNC.RECONVERGENT B0 ;  /* 0x0000000000007941 */ /* 0x000fea0003800200 */
.L_x_770:
        /* <DEDUP_REMOVED lines=23> */
.L_x_775:
[----:B------:R-:W-:Y:S05]  /*2490*/  BSYNC.RECONVERGENT B0 ;  /* 0x0000000000007941 */ /* 0x000fea0003800200 */
.L_x_774:
        /* <DEDUP_REMOVED lines=20> */
.L_x_777:
[----:B------:R-:W-:Y:S05]  /*25e0*/  BSYNC.RECONVERGENT B0 ;  /* 0x0000000000007941 */ /* 0x000fea0003800200 */
.L_x_776:
        /* <DEDUP_REMOVED lines=20> */
.L_x_779:
[----:B------:R-:W-:Y:S05]  /*2730*/  BSYNC.RECONVERGENT B0 ;  /* 0x0000000000007941 */ /* 0x000fea0003800200 */
.L_x_778:
        /* <DEDUP_REMOVED lines=15> */
.L_x_782:
[----:B------:R1:W-:Y:S01]  /*2830*/  STS.128 [R190+0x4000], RZ ;  /* 0x004000ffbe007388 */ /* 0x0003e20000000c00 */
[----:B------:R-:W-:Y:S05]  /*2840*/  BRA `(.L_x_783) ;  /* 0x0000000000047947 */ /* 0x000fea0003800000 */
.L_x_781:
[----:B------:R1:W-:Y:S02]  /*2850*/  STS.128 [R190+0x4000], RZ ;  /* 0x004000ffbe007388 */ /* 0x0003e40000000c00 */
.L_x_783:
[----:B------:R-:W-:Y:S05]  /*2860*/  BSYNC.RECONVERGENT B0 ;  /* 0x0000000000007941 */ /* 0x000fea0003800200 */
.L_x_780:
        /* <DEDUP_REMOVED lines=9> */
[----:B-1----:R-:W-:Y:S01]  /*2900*/  MOV R11, UR14 ;  /* 0x0000000e000b7c02 */ /* 0x002fe20008000f00 */
[----:B------:R-:W-:-:S03]  /*2910*/  IMAD.U32 R10, RZ, RZ, UR18 ;  /* 0x00000012ff0a7e24 */ /* 0x000fc6000f8e00ff */
[----:B------:R-:W-:-:S04]  /*2920*/  LEA R20, P0, R20, R211, 0x1 ;  /* 0x000000d314147211 */ /* 0x000fc800078008ff */
[----:B------:R-:W-:-:S05]  /*2930*/  LEA.HI.X R21, R11, R210, R10, 0x1, P0 ;  /* 0x000000d20b157211 */ /* 0x000fca00000f0c0a */
[----:B------:R-:W-:Y:S01]  /*2940*/  @!PT LDS RZ, [RZ] ;  /* 0x00000000fffff984 */ /* 0x000fe20000000800 */
[----:B------:R-:W-:Y:S01]  /*2950*/  @!PT LDS RZ, [RZ] ;  /* 0x00000000fffff984 */ /* 0x000fe20000000800 */
[----:B------:R-:W-:Y:S01]  /*2960*/  @!PT LDS RZ, [RZ] ;  /* 0x00000000fffff984 */ /* 0x000fe20000000800 */
[----:B------:R1:W-:Y:S04]  /*2970*/  LDGSTS.E.BYPASS.LTC128B.128 [R190+0x5000], desc[UR22][R20.64] ;  /* 0x0500000014be7fae */ /* 0x0003e8000b981a16 */
.L_x_785:
[----:B------:R-:W-:Y:S05]  /*2980*/  BSYNC.RECONVERGENT B0 ;  /* 0x0000000000007941 */ /* 0x000fea0003800200 */
.L_x_784:
        /* <DEDUP_REMOVED lines=13> */
.L_x_788:
[----:B------:R1:W-:Y:S01]  /*2a60*/  STS.128 [R223], RZ ;  /* 0x000000ffdf007388 */ /* 0x0003e20000000c00 */
[----:B------:R-:W-:Y:S05]  /*2a70*/  BRA `(.L_x_789) ;  /* 0x0000000000047947 */ /* 0x000fea0003800000 */
.L_x_787:
[----:B------:R1:W-:Y:S02]  /*2a80*/  STS.128 [R223], RZ ;  /* 0x000000ffdf007388 */ /* 0x0003e40000000c00 */
.L_x_789:
[----:B------:R-:W-:Y:S05]  /*2a90*/  BSYNC.RECONVERGENT B0 ;  /* 0x0000000000007941 */ /* 0x000fea0003800200 */
.L_x_786:
[C---:B-1----:R-:W-:Y:S01]  /*2aa0*/  VIADD R10, R185.reuse, 0x8 ;  /* 0x00000008b90a7836 */ /* 0x042fe20000000000 */
[CC--:B------:R-:W-:Y:S01]  /*2ab0*/  ISETP.GE.AND P2, PT, R185.reuse, R19.reuse, PT ;  /* 0x00000013b900720c */ /* 0x0c0fe20003f46270 */
[----:B------:R-:W-:Y:S01]  /*2ac0*/  IMAD.MOV.U32 R222, RZ, RZ, 0x7f800000 ;  /* 0x7f800000ffde7424 */ /* 0x000fe200078e00ff */
[C---:B------:R-:W-:Y:S01]  /*2ad0*/  LOP3.LUT R11, R185.reuse, 0x20, RZ, 0xfc, !PT ;  /* 0x00000020b90b7812 */ /* 0x040fe200078efcff */
        /* <DEDUP_REMOVED lines=25> */
.L_x_791:
[----:B------:R-:W-:Y:S05]  /*2c70*/  BSYNC.RECONVERGENT B0 ;  /* 0x0000000000007941 */ /* 0x000fea0003800200 */
.L_x_790:
[----:B------:R-:W3:Y:S01]  /*2c80*/  LDCU.64 UR4, c[0x0][0x3d0] ;  /* 0x00007a00ff0477ac */ /* 0x000ee20008000a00 */
[----:B------:R-:W-:Y:S01]  /*2c90*/  MOV R3, UR12 ;  /* 0x0000000c00037c02 */ /* 0x000fe20008000f00 */
[----:B------:R-:W-:Y:S01]  /*2ca0*/  BSSY.RECONVERGENT B0, `(.L_x_792) ;  /* 0x000001d000007945 */ /* 0x000fe20003800200 */
[----:B------:R-:W-:-:S03]  /*2cb0*/  UIMAD UR6, UR24, UR12, URZ ;  /* 0x0000000c180672a4 */ /* 0x000fc6000f8e02ff */
[----:B-1----:R-:W-:Y:S01]  /*2cc0*/  IMAD.WIDE.U32 R10, R3, UR25, R12 ;  /* 0x00000019030a7c25 */ /* 0x002fe2000f8e000c */
[----:B------:R-:W-:Y:S02]  /*2cd0*/  UIMAD UR6, UR25, UR13, UR6 ;  /* 0x0000000d190672a4 */ /* 0x000fe4000f8e0206 */
[----:B------:R-:W-:-:S04]  /*2ce0*/  IADD3 R10, P0, PT, R8, R10, RZ ;  /* 0x0000000a080a7210 */ /* 0x000fc80007f1e0ff */
        /* <DEDUP_REMOVED lines=21> */
.L_x_794:
[----:B------:R3:W-:Y:S01]  /*2e40*/  STS.128 [R190+0x6000], RZ ;  /* 0x006000ffbe007388 */ /* 0x0007e20000000c00 */
[----:B------:R-:W-:Y:S05]  /*2e50*/  BRA `(.L_x_795) ;  /* 0x0000000000047947 */ /* 0x000fea0003800000 */
.L_x_793:
[----:B------:R1:W-:Y:S02]  /*2e60*/  STS.128 [R190+0x6000], RZ ;  /* 0x006000ffbe007388 */ /* 0x0003e40000000c00 */
.L_x_795:
[----:B------:R-:W-:Y:S05]  /*2e70*/  BSYNC.RECONVERGENT B0 ;  /* 0x0000000000007941 */ /* 0x000fea0003800200 */
.L_x_792:
        /* <DEDUP_REMOVED lines=20> */
.L_x_797:
[----:B------:R-:W-:Y:S05]  /*2fc0*/  BSYNC.RECONVERGENT B0 ;  /* 0x0000000000007941 */ /* 0x000fea0003800200 */
.L_x_796:
        /* <DEDUP_REMOVED lines=20> */
.L_x_799:
[----:B------:R-:W-:Y:S05]  /*3110*/  BSYNC.RECONVERGENT B0 ;  /* 0x0000000000007941 */ /* 0x000fea0003800200 */
.L_x_798:
        /* <DEDUP_REMOVED lines=20> */
.L_x_801:
[----:B------:R-:W-:Y:S05]  /*3260*/  BSYNC.RECONVERGENT B0 ;  /* 0x0000000000007941 */ /* 0x000fea0003800200 */
.L_x_800:
[----:B------:R-:W3:Y:S01]  /*3270*/  LDCU.64 UR4, c[0x0][0x538] ;  /* 0x0000a700ff0477ac */ /* 0x000ee20008000a00 */
[----:B------:R-:W0:Y:S01]  /*3280*/  LDGDEPBAR ;  /* 0x00000000000079af */ /* 0x000e220000000000 */
[----:B-1----:R-:W1:Y:S01]  /*3290*/  LDC.64 R6, c[0x0][0x528] ;  /* 0x00014a00ff067b82 */ /* 0x002e620000000a00 */
[----:B------:R-:W-:Y:S01]  /*32a0*/  IMAD.SHL.U32 R171, R179, 0x2, RZ ;  /* 0x00000002b3ab7824 */ /* 0x000fe200078e00ff */
[----:B------:R-:W4:Y:S01]  /*32b0*/  LDCU UR10, c[0x0][0x590] ;  /* 0x0000b200ff0a77ac */ /* 0x000f220008000800 */
[----:B------:R-:W-:Y:S01]  /*32c0*/  IMAD.IADD R170, R175, 0x1, R174 ;  /* 0x00000001afaa7824 */ /* 0x000fe200078e02ae */
[----:B------:R-:W2:Y:S01]  /*32d0*/  S2R R194, SR_TID.X ;  /* 0x0000000000c27919 */ /* 0x000ea20000002100 */
[----:B------:R-:W-:Y:S01]  /*32e0*/  IMAD R0, R182, UR26, R181 ;  /* 0x0000001ab6007c24 */ /* 0x000fe2000f8e02b5 */
[----:B------:R-:W1:Y:S02]  /*32f0*/  LDCU UR7, c[0x0][0x45c] ;  /* 0x00008b80ff0777ac */ /* 0x000e640008000800 */
[----:B------:R-:W2:Y:S01]  /*3300*/  LDC R193, c[0x0][0x44c] ;  /* 0x00011300ffc17b82 */ /* 0x000ea20000000800 */
[----:B------:R-:W-:Y:S01]  /*3310*/  IMAD.MOV.U32 R195, RZ, RZ, RZ ;  /* 0x000000ffffc37224 */ /* 0x000fe200078e00ff */
[----:B------:R-:W1:Y:S01]  /*3320*/  LDCU.U8 UR6, c[0x0][0x4f8] ;  /* 0x00009f00ff0677ac */ /* 0x000e620008000000 */
[----:B---3--:R-:W-:-:S04]  /*3330*/  ISETP.NE.U32.AND P2, PT, RZ, UR4, PT ;  /* 0x00000004ff007c0c */ /* 0x008fc8000bf45070 */
[----:B------:R-:W-:Y:S01]  /*3340*/  ISETP.NE.AND.EX P2, PT, RZ, UR5, PT, P2 ;  /* 0x00000005ff007c0c */ /* 0x000fe2000bf45320 */
[----:B------:R-:W-:-:S04]  /*3350*/  DEPBAR.LE SB0, 0x1 ;  /* 0x000080400000791a */ /* 0x000fc80000000000 */
[----:B------:R-:W-:Y:S08]  /*3360*/  BAR.SYNC.DEFER_BLOCKING 0x0 ;  /* 0x0000000000007b1d */ /* 0x000ff00000010000 */
[----:B------:R-:W3:Y:S01]  /*3370*/  @P2 LDC.64 R2, c[0x0][0x540] ;  /* 0x00015000ff022b82 */ /* 0x000ee20000000a00 */
[----:B------:R-:W-:Y:S02]  /*3380*/  @P2 IMAD.MOV.U32 R4, RZ, RZ, R181 ;  /* 0x000000ffff042224 */ /* 0x000fe400078e00b5 */
[----:B------:R-:W-:Y:S01]  /*3390*/  @P2 IMAD.MOV.U32 R5, RZ, RZ, RZ ;  /* 0x000000ffff052224 */ /* 0x000fe200078e00ff */
[----:B-1----:R-:W4:Y:S01]  /*33a0*/  LDG.E.64 R212, desc[UR22][R6.64+0x8] ;  /* 0x0000081606d47981 */ /* 0x002f22000c1e1b00 */
[----:B------:R-:W-:-:S02]  /*33b0*/  IMAD.IADD R168, R175, 0x1, R171 ;  /* 0x00000001afa87824 */ /* 0x000fc400078e02ab */
[----:B------:R-:W-:Y:S01]  /*33c0*/  IMAD.IADD R169, R171, 0x1, R170 ;  /* 0x00000001aba97824 */ /* 0x000fe200078e02aa */
[----:B------:R1:W1:Y:S01]  /*33d0*/  LDSM.16.M88.4 R132, [R175] ;  /* 0x00000000af84783b */ /* 0x0002620000000200 */
[----:B---3--:R-:W-:-:S03]  /*33e0*/  @P2 IMAD.WIDE.U32 R4, R182, R2, R4 ;  /* 0x00000002b6042225 */ /* 0x008fc600078e0004 */
[----:B------:R3:W1:Y:S01]  /*33f0*/  LDSM.16.M88.4 R136, [R175+0x800] ;  /* 0x00080000af88783b */ /* 0x0006620000000200 */
[----:B------:R-:W-:Y:S01]  /*3400*/  @P2 IMAD R3, R182, R3, R5 ;  /* 0x00000003b6032224 */ /* 0x000fe200078e0205 */
[C---:B------:R-:W-:Y:S02]  /*3410*/  @P2 LEA R2, P0, R4.reuse, UR4, 0x2 ;  /* 0x0000000404022c11 */ /* 0x040fe4000f8010ff */
[----:B------:R3:W1:Y:S04]  /*3420*/  LDSM.16.M88.4 R140, [R168] ;  /* 0x00000000a88c783b */ /* 0x0006680000000200 */
[----:B------:R3:W1:Y:S01]  /*3430*/  LDSM.16.M88.4 R144, [R168+0x800] ;  /* 0x00080000a890783b */ /* 0x0006620000000200 */
[----:B------:R-:W-:-:S03]  /*3440*/  @P2 LEA.HI.X R3, R4, UR5, R3, 0x2, P0 ;  /* 0x0000000504032c11 */ /* 0x000fc600080f1403 */
[----:B------:R3:W1:Y:S04]  /*3450*/  LDSM.16.M88.4 R148, [R170] ;  /* 0x00000000aa94783b */ /* 0x0006680000000200 */
[----:B------:R3:W1:Y:S04]  /*3460*/  LDSM.16.M88.4 R152, [R170+0x800] ;  /* 0x00080000aa98783b */ /* 0x0006680000000200 */
[----:B------:R-:W3:Y:S01]  /*3470*/  LDG.E.64 R6, desc[UR22][R6.64] ;  /* 0x0000001606067981 */ /* 0x000ee2000c1e1b00 */
[----:B------:R-:W-:-:S03]  /*3480*/  IMAD.SHL.U32 R4, R9, 0x2, RZ ;  /* 0x0000000209047824 */ /* 0x000fc600078e00ff */
[----:B------:R1:W1:Y:S04]  /*3490*/  LDSM.16.M88.4 R156, [R169] ;  /* 0x00000000a99c783b */ /* 0x0002680000000200 */
[----:B------:R1:W1:Y:S01]  /*34a0*/  LDSM.16.M88.4 R160, [R169+0x800] ;  /* 0x00080000a9a0783b */ /* 0x0002620000000200 */
[----:B------:R-:W-:Y:S01]  /*34b0*/  IMAD.SHL.U32 R0, R0, 0x20, RZ ;  /* 0x0000002000007824 */ /* 0x000fe200078e00ff */
[----:B------:R-:W-:Y:S01]  /*34c0*/  LOP3.LUT R217, R217, 0x1, RZ, 0xc0, !PT ;  /* 0x00000001d9d97812 */ /* 0x000fe200078ec0ff */
[----:B------:R-:W-:Y:S01]  /*34d0*/  IMAD.MOV.U32 R214, RZ, RZ, 0x10 ;  /* 0x00000010ffd67424 */ /* 0x000fe200078e00ff */
[----:B------:R2:W3:Y:S01]  /*34e0*/  @P2 LDG.E R3, desc[UR22][R2.64] ;  /* 0x0000001602032981 */ /* 0x0004e2000c1e1900 */
[----:B------:R-:W-:Y:S01]  /*34f0*/  SHF.R.U32.HI R9, RZ, 0x1, R9 ;  /* 0x00000001ff097819 */ /* 0x000fe20000011609 */
[----:B------:R-:W-:Y:S01]  /*3500*/  IMAD.IADD R167, R178, 0x1, R166 ;  /* 0x00000001b2a77824 */ /* 0x000fe200078e02a6 */
[----:B------:R-:W-:Y:S01]  /*3510*/  LOP3.LUT R4, R4, 0x6, RZ, 0xc0, !PT ;  /* 0x0000000604047812 */ /* 0x000fe200078ec0ff */
[----:B------:R-:W-:Y:S01]  /*3520*/  IMAD.MOV.U32 R216, RZ, RZ, R223 ;  /* 0x000000ffffd87224 */ /* 0x000fe200078e00df */
[----:B------:R-:W-:-:S02]  /*3530*/  IADD3 R5, PT, PT, R224, R185, R226 ;  /* 0x000000b9e0057210 */ /* 0x000fc40007ffe0e2 */
[----:B------:R-:W-:Y:S02]  /*3540*/  CS2R R94, SRZ ;  /* 0x00000000005e7805 */ /* 0x000fe4000001ff00 */
[----:B------:R-:W-:Y:S02]  /*3550*/  IADD3 R203, PT, PT, R203, 0x80, -R226 ;  /* 0x00000080cbcb7810 */ /* 0x000fe40007ffe8e2 */
        /* <DEDUP_REMOVED lines=16> */
[----:B------:R-:W-:Y:S01]  /*3660*/  CS2R R60, SRZ ;  /* 0x00000000003c7805 */ /* 0x000fe2000001ff00 */
[----:B--2---:R-:W2:Y:S01]  /*3670*/  @P2 LDC R2, c[0x0][0x458] ;  /* 0x00011600ff022b82 */ /* 0x004ea20000000800 */
[----:B------:R-:W-:Y:S02]  /*3680*/  LOP3.LUT R4, R4, 0x1e0, R9, 0xf8, !PT ;  /* 0x000001e004047812 */ /* 0x000fe400078ef809 */
        /* <DEDUP_REMOVED lines=14> */
[----:B------:R-:W-:Y:S01]  /*3770*/  SHF.R.U32.HI R215, RZ, 0x6, R194 ;  /* 0x00000006ffd77819 */ /* 0x000fe200000116c2 */
[--C-:B------:R-:W-:Y:S01]  /*3780*/  IMAD.IADD R165, R172, 0x1, R171.reuse ;  /* 0x00000001aca57824 */ /* 0x100fe200078e02ab */
[----:B------:R-:W1:Y:S01]  /*3790*/  LDCU UR4, c[0x0][0x440] ;  /* 0x00008800ff0477ac */ /* 0x000e620008000800 */
[----:B------:R-:W-:Y:S01]  /*37a0*/  IMAD.IADD R164, R176, 0x1, R171 ;  /* 0x00000001b0a47824 */ /* 0x000fe200078e02ab */
[----:B------:R-:W1:Y:S01]  /*37b0*/  LDCU UR5, c[0x0][0x3e0] ;  /* 0x00007c00ff0577ac */ /* 0x000e620008000800 */
[----:B--2---:R-:W2:Y:S01]  /*37c0*/  @P2 MUFU.RCP R2, R2 ;  /* 0x0000000200022308 */ /* 0x004ea20000001000 */
[----:B------:R-:W-:Y:S01]  /*37d0*/  IMAD R217, R225, 0x4, R217 ;  /* 0x00000004e1d97824 */ /* 0x000fe200078e02d9 */
[----:B------:R-:W-:Y:S01]  /*37e0*/  IADD3 R218, PT, PT, R5, -0x1f, -R218 ;  /* 0xffffffe105da7810 */ /* 0x000fe20007ffe8da */
[----:B------:R-:W-:-:S02]  /*37f0*/  IMAD.IADD R166, R177, 0x1, R166 ;  /* 0x00000001b1a67824 */ /* 0x000fc400078e02a6 */
[----:B------:R-:W-:Y:S01]  /*3800*/  VIADD R217, R217, 0xfffffffc ;  /* 0xfffffffcd9d97836 */ /* 0x000fe20000000000 */
[----:B----4-:R-:W-:Y:S02]  /*3810*/  USHF.L.U32 UR10, UR10, 0x6, URZ ;  /* 0x000000060a0a7899 */ /* 0x010fe400080006ff */
[----:B------:R-:W-:Y:S01]  /*3820*/  USHF.L.U32 UR29, UR29, 0x3, URZ ;  /* 0x000000031d1d7899 */ /* 0x000fe200080006ff */
[----:B------:R-:W-:Y:S02]  /*3830*/  IADD3 R230, P1, P0, R0, R212, R230 ;  /* 0x000000d400e67210 */ /* 0x000fe4000783e0e6 */
[----:B------:R-:W-:Y:S01]  /*3840*/  SHF.R.S32.HI R212, RZ, 0x1f, R0 ;  /* 0x0000001fffd47819 */ /* 0x000fe20000011400 */
[----:B------:R-:W-:-:S04]  /*3850*/  VIADD R0, R4, UR25 ;  /* 0x0000001904007c36 */ /* 0x000fc80008000000 */
[C---:B------:R-:W-:Y:S01]  /*3860*/  VIADD R201, R0.reuse, 0x1 ;  /* 0x0000000100c97836 */ /* 0x040fe20000000000 */
[----:B------:R-:W-:Y:S01]  /*3870*/  I2FP.F32.S32 R202, R0 ;  /* 0x0000000000ca7245 */ /* 0x000fe20000201400 */
[C---:B------:R-:W-:Y:S02]  /*3880*/  VIADD R200, R0.reuse, 0x8 ;  /* 0x0000000800c87836 */ /* 0x040fe40000000000 */
[C---:B------:R-:W-:Y:S02]  /*3890*/  VIADD R199, R0.reuse, 0x9 ;  /* 0x0000000900c77836 */ /* 0x040fe40000000000 */
[C---:B------:R-:W-:Y:S02]  /*38a0*/  VIADD R198, R0.reuse, 0x10 ;  /* 0x0000001000c67836 */ /* 0x040fe40000000000 */
[C---:B------:R-:W-:Y:S02]  /*38b0*/  VIADD R197, R0.reuse, 0x11 ;  /* 0x0000001100c57836 */ /* 0x040fe40000000000 */
[----:B------:R-:W-:-:S02]  /*38c0*/  VIADD R196, R0, 0x18 ;  /* 0x0000001800c47836 */ /* 0x000fc40000000000 */
[----:B------:R-:W-:Y:S01]  /*38d0*/  VIADD R0, R0, 0x19 ;  /* 0x0000001900007836 */ /* 0x000fe20000000000 */
[----:B------:R-:W-:Y:S02]  /*38e0*/  I2FP.F32.S32 R201, R201 ;  /* 0x000000c900c97245 */ /* 0x000fe40000201400 */
[----:B------:R-:W-:Y:S02]  /*38f0*/  I2FP.F32.S32 R200, R200 ;  /* 0x000000c800c87245 */ /* 0x000fe40000201400 */
[----:B------:R-:W-:Y:S02]  /*3900*/  I2FP.F32.S32 R199, R199 ;  /* 0x000000c700c77245 */ /* 0x000fe40000201400 */
[----:B------:R-:W-:Y:S02]  /*3910*/  I2FP.F32.S32 R198, R198 ;  /* 0x000000c600c67245 */ /* 0x000fe40000201400 */
[----:B------:R-:W-:Y:S02]  /*3920*/  I2FP.F32.S32 R197, R197 ;  /* 0x000000c500c57245 */ /* 0x000fe40000201400 */
[----:B------:R-:W-:-:S02]  /*3930*/  I2FP.F32.S32 R196, R196 ;  /* 0x000000c400c47245 */ /* 0x000fc40000201400 */
[----:B---3--:R-:W-:Y:S02]  /*3940*/  R2UR UR34, R6 ;  /* 0x00000000062272ca */ /* 0x008fe400000e0000 */
[----:B------:R-:W-:Y:S02]  /*3950*/  R2UR UR35, R7 ;  /* 0x00000000072372ca */ /* 0x000fe400000e0000 */
[----:B------:R-:W-:Y:S02]  /*3960*/  IADD3.X R212, PT, PT, R212, R213, RZ, P1, P0 ;  /* 0x000000d5d4d47210 */ /* 0x000fe40000fe04ff */
[----:B------:R-:W-:Y:S01]  /*3970*/  I2FP.F32.S32 R0, R0 ;  /* 0x0000000000007245 */ /* 0x000fe20000201400 */
[----:B--2---:R-:W-:Y:S01]  /*3980*/  @P2 FMUL.FTZ R195, R3, R2 ;  /* 0x0000000203c32220 */ /* 0x004fe20000410000 */
[----:B------:R-:W-:-:S03]  /*3990*/  LOP3.LUT P0, RZ, R194, 0x4, RZ, 0xc0, !PT ;  /* 0x00000004c2ff7812 */ /* 0x000fc6000780c0ff */
        /* <DEDUP_REMOVED lines=9> */
[C---:B------:R-:W-:Y:S02]  /*3a30*/  IMAD.IADD R0, R178.reuse, 0x1, R174 ;  /* 0x00000001b2007824 */ /* 0x040fe400078e02ae */
[----:B------:R-:W-:-:S02]  /*3a40*/  IMAD.IADD R3, R178, 0x1, R171 ;  /* 0x00000001b2037824 */ /* 0x000fc400078e02ab */
[----:B------:R-:W-:Y:S02]  /*3a50*/  IMAD.IADD R2, R0, 0x1, R171 ;  /* 0x0000000100027824 */ /* 0x000fe400078e02ab */
[----:B------:R-:W-:Y:S02]  /*3a60*/  IMAD.IADD R213, R187, 0x1, R214 ;  /* 0x00000001bbd57824 */ /* 0x000fe400078e02d6 */
[----:B------:R-:W-:Y:S01]  /*3a70*/  IMAD.WIDE.U32 R230, R230, -0x2daee0ad, RZ ;  /* 0xd2511f53e6e67825 */ /* 0x000fe200078e00ff */
[----:B------:R-:W-:Y:S02]  /*3a80*/  UIADD3 UR25, UPT, UPT, UR25, 0x80, URZ ;  /* 0x0000008019197890 */ /* 0x000fe4000fffe0ff */
        /* <DEDUP_REMOVED lines=12> */
.L_x_804:
[----:B------:R-:W0:Y:S01]  /*3b50*/  LDGDEPBAR ;  /* 0x00000000000079af */ /* 0x000e220000000000 */
[--C-:B------:R-:W-:Y:S01]  /*3b60*/  IMAD.IADD R112, R171, 0x1, R167.reuse ;  /* 0x00000001ab707824 */ /* 0x100fe200078e02a7 */
[----:B------:R-:W-:Y:S01]  /*3b70*/  LEA R242, P0, R185, R206, 0x2 ;  /* 0x000000ceb9f27211 */ /* 0x000fe200078010ff */
[----:B------:R-:W-:Y:S01]  /*3b80*/  IMAD.IADD R180, R174, 0x1, R167 ;  /* 0x00000001aeb47824 */ /* 0x000fe200078e02a7 */
[----:B-----5:R-:W-:Y:S01]  /*3b90*/  FSETP.NEU.FTZ.AND P1, PT, R221, -INF , PT ;  /* 0xff800000dd00780b */ /* 0x020fe20003f3d000 */
[----:B------:R-:W-:Y:S02]  /*3ba0*/  IMAD.MOV.U32 R207, RZ, RZ, R205 ;  /* 0x000000ffffcf7224 */ /* 0x000fe400078e00cd */
[----:B------:R-:W-:Y:S01]  /*3bb0*/  FMUL.FTZ R229, R219, 1.4426950216293334961 ;  /* 0x3fb8aa3bdbe57820 */ /* 0x000fe20000410000 */
[----:B------:R-:W-:Y:S01]  /*3bc0*/  VIADD R224, R224, 0xffffffc0 ;  /* 0xffffffc0e0e07836 */ /* 0x000fe20000000000 */
[----:B------:R-:W-:Y:S01]  /*3bd0*/  FSETP.NEU.FTZ.AND P3, PT, R222, -INF , PT ;  /* 0xff800000de00780b */ /* 0x000fe20003f7d000 */
[----:B------:R-:W-:Y:S01]  /*3be0*/  IMAD.U32 R240, RZ, RZ, UR21 ;  /* 0x00000015fff07e24 */ /* 0x000fe2000f8e00ff */
[----:B------:R-:W-:Y:S01]  /*3bf0*/  LEA.HI.X R243, R185, R207, RZ, 0x2, P0 ;  /* 0x000000cfb9f37211 */ /* 0x000fe200000f14ff */
[----:B------:R-:W-:Y:S01]  /*3c00*/  VIADD R236, R217, 0x2 ;  /* 0x00000002d9ec7836 */ /* 0x000fe20000000000 */
[----:B------:R-:W-:Y:S01]  /*3c10*/  ISETP.GE.AND P4, PT, R224, R203, PT ;  /* 0x000000cbe000720c */ /* 0x000fe20003f86270 */
[----:B------:R-:W-:Y:S02]  /*3c20*/  IMAD R240, R240, 0x4, R215 ;  /* 0x00000004f0f07824 */ /* 0x000fe400078e02d7 */
[----:B------:R-:W-:Y:S01]  /*3c30*/  IMAD.WIDE.U32 R236, R236, -0x326172a9, RZ ;  /* 0xcd9e8d57ecec7825 */ /* 0x000fe200078e00ff */
[----:B------:R-:W-:Y:S02]  /*3c40*/  ISETP.GT.AND P4, PT, R226, UR25, P4 ;  /* 0x00000019e2007c0c */ /* 0x000fe4000a784270 */
[----:B------:R-:W-:Y:S01]  /*3c50*/  LOP3.LUT R240, R240, UR35, R231, 0x96, !PT ;  /* 0x00000023f0f07c12 */ /* 0x000fe2000f8e96e7 */
[----:B------:R-:W-:Y:S04]  /*3c60*/  VIADD R225, R225, 0xffffffff ;  /* 0xffffffffe1e17836 */ /* 0x000fe80000000000 */
[----:B------:R-:W-:Y:S01]  /*3c70*/  IMAD.WIDE.U32 R240, R240, -0x326172a9, RZ ;  /* 0xcd9e8d57f0f07825 */ /* 0x000fe200078e00ff */
[----:B------:R-:W-:Y:S04]  /*3c80*/  DEPBAR.LE SB0, 0x0 ;  /* 0x000080000000791a */ /* 0x000fe80000000000 */
[----:B------:R-:W-:Y:S01]  /*3c90*/  BAR.SYNC.DEFER_BLOCKING 0x0 ;  /* 0x0000000000007b1d */ /* 0x000fe20000010000 */
[----:B------:R-:W-:Y:S02]  /*3ca0*/  LOP3.LUT R236, R236, UR32, R241, 0x96, !PT ;  /* 0x00000020ecec7c12 */ /* 0x000fe4000f8e96f1 */
[C---:B------:R-:W-:Y:S03]  /*3cb0*/  @!P4 VIMNMX R207, PT, PT, R218.reuse, R226, PT ;  /* 0x000000e2dacfc248 */ /* 0x040fe60003fe0100 */
        /* <DEDUP_REMOVED lines=11> */
[----:B------:R-:W-:Y:S01]  /*3d70*/  LDSM.16.M88.4 R120, [R180] ;  /* 0x00000000b478783b */ /* 0x000fe20000000200 */
[C---:B------:R-:W-:Y:S07]  /*3d80*/  HMMA.16816.F32 R16, R32.reuse, R18, RZ ;  /* 0x000000122010723c */ /* 0x040fee00000018ff */
[----:B------:R-:W2:Y:S01]  /*3d90*/  LDSM.16.M88.4 R124, [R170+-0x4000] ;  /* 0xffc00000aa7c783b */ /* 0x000ea20000000200 */
[-C--:B---3--:R-:W-:Y:S07]  /*3da0*/  HMMA.16816.F32 R20, R32, R100.reuse, RZ ;  /* 0x000000642014723c */ /* 0x088fee00000018ff */
[----:B------:R3:W3:Y:S01]  /*3db0*/  LDSM.16.M88.4 R128, [R180+0x1000] ;  /* 0x00100000b480783b */ /* 0x0006e20000000200 */
[C---:B------:R-:W-:Y:S08]  /*3dc0*/  HMMA.16816.F32 R24, R28.reuse, R100, RZ ;  /* 0x000000641c18723c */ /* 0x040ff000000018ff */
[-C--:B------:R-:W-:Y:S08]  /*3dd0*/  HMMA.16816.F32 R28, R28, R102.reuse, RZ ;  /* 0x000000661c1c723c */ /* 0x080ff000000018ff */
[----:B------:R-:W-:Y:S01]  /*3de0*/  HMMA.16816.F32 R32, R32, R102, RZ ;  /* 0x000000662020723c */ /* 0x000fe200000018ff */
[----:B------:R-:W3:Y:S07]  /*3df0*/  LDSM.16.M88.4 R100, [R170+-0x3800] ;  /* 0xffc80000aa64783b */ /* 0x000eee0000000200 */
[-C--:B----4-:R-:W-:Y:S08]  /*3e00*/  HMMA.16816.F32 R4, R104, R108.reuse, R4 ;  /* 0x0000006c6804723c */ /* 0x090ff00000001804 */
[C---:B-1----:R-:W-:Y:S08]  /*3e10*/  HMMA.16816.F32 R8, R112.reuse, R108, R8 ;  /* 0x0000006c7008723c */ /* 0x042ff00000001808 */
[-C--:B------:R-:W-:Y:S08]  /*3e20*/  HMMA.16816.F32 R12, R112, R110.reuse, R12 ;  /* 0x0000006e700c723c */ /* 0x080ff0000000180c */
[C---:B------:R-:W-:Y:S01]  /*3e30*/  HMMA.16816.F32 R16, R104.reuse, R110, R16 ;  /* 0x0000006e6810723c */ /* 0x040fe20000001810 */
[----:B------:R-:W-:Y:S07]  /*3e40*/  LDSM.16.M88.4 R108, [R169+-0x4000] ;  /* 0xffc00000a96c783b */ /* 0x000fee0000000200 */
[-C--:B--2---:R-:W-:Y:S08]  /*3e50*/  HMMA.16816.F32 R20, R104, R116.reuse, R20 ;  /* 0x000000746814723c */ /* 0x084ff00000001814 */
[C---:B------:R-:W-:Y:S01]  /*3e60*/  HMMA.16816.F32 R24, R112.reuse, R116, R24 ;  /* 0x000000747018723c */ /* 0x040fe20000001818 */
[----:B------:R-:W5:Y:S07]  /*3e70*/  LDG.E R117, desc[UR22][R242.64+0x80] ;  /* 0x00008016f2757981 */ /* 0x000f6e000c1e1900 */
[-C--:B------:R-:W-:Y:S03]  /*3e80*/  HMMA.16816.F32 R28, R112, R118.reuse, R28 ;  /* 0x00000076701c723c */ /* 0x080fe6000000181c */
[----:B------:R-:W-:Y:S01]  /*3e90*/  IMAD.IADD R112, R171, 0x1, R180 ;  /* 0x00000001ab707824 */ /* 0x000fe200078e02b4 */
[----:B---3--:R-:W-:Y:S04]  /*3ea0*/  @!P4 VIADDMNMX R180, R218, 0x8, R226, PT ;  /* 0x00000008dab4c846 */ /* 0x008fe800038001e2 */
[----:B------:R-:W-:Y:S01]  /*3eb0*/  HMMA.16816.F32 R32, R104, R118, R32 ;  /* 0x000000766820723c */ /* 0x000fe20000001820 */
[----:B------:R-:W2:Y:S04]  /*3ec0*/  LDG.E R119, desc[UR22][R242.64] ;  /* 0x00000016f2777981 */ /* 0x000ea8000c1e1900 */
[----:B------:R-:W3:Y:S03]  /*3ed0*/  LDG.E R118, desc[UR22][R242.64+0x20] ;  /* 0x00002016f2767981 */ /* 0x000ee6000c1e1900 */
[-C--:B------:R-:W-:Y:S01]  /*3ee0*/  HMMA.16816.F32 R4, R120, R124.reuse, R4 ;  /* 0x0000007c7804723c */ /* 0x080fe20000001804 */
[----:B------:R-:W1:Y:S07]  /*3ef0*/  LDSM.16.M88.4 R104, [R112] ;  /* 0x000000007068783b */ /* 0x000e6e0000000200 */
[C---:B------:R-:W-:Y:S01]  /*3f00*/  HMMA.16816.F32 R8, R128.reuse, R124, R8 ;  /* 0x0000007c8008723c */ /* 0x040fe20000001808 */
[----:B------:R-:W4:Y:S03]  /*3f10*/  LDSM.16.M88.4 R112, [R112+0x1000] ;  /* 0x001000007070783b */ /* 0x000f260000000200 */
[----:B------:R-:W-:Y:S04]  /*3f20*/  IMAD.WIDE.U32 R124, R217, -0x326172a9, RZ ;  /* 0xcd9e8d57d97c7825 */ /* 0x000fe800078e00ff */
[-C--:B------:R-:W-:Y:S03]  /*3f30*/  HMMA.16816.F32 R12, R128, R126.reuse, R12 ;  /* 0x0000007e800c723c */ /* 0x080fe6000000180c */
[----:B------:R-:W-:Y:S02]  /*3f40*/  LOP3.LUT R238, R212, UR34, R125, 0x96, !PT ;  /* 0x00000022d4ee7c12 */ /* 0x000fe4000f8e967d */
[----:B------:R-:W-:Y:S03]  /*3f50*/  LOP3.LUT R124, R124, UR32, R241, 0x96, !PT ;  /* 0x000000207c7c7c12 */ /* 0x000fe6000f8e96f1 */
[C---:B------:R-:W-:Y:S01]  /*3f60*/  HMMA.16816.F32 R16, R120.reuse, R126, R16 ;  /* 0x0000007e7810723c */ /* 0x040fe20000001810 */
[----:B------:R-:W-:Y:S03]  /*3f70*/  IMAD.U32 R127, RZ, RZ, UR21 ;  /* 0x00000015ff7f7e24 */ /* 0x000fe6000f8e00ff */
[----:B------:R-:W-:Y:S01]  /*3f80*/  @!P4 SHF.R.U32.HI R126, RZ, 0x1, R194 ;  /* 0x00000001ff7ec819 */ /* 0x000fe200000116c2 */
[----:B------:R-:W-:Y:S03]  /*3f90*/  IMAD.WIDE.U32 R238, R238, -0x2daee0ad, RZ ;  /* 0xd2511f53eeee7825 */ /* 0x000fe600078e00ff */
[-C--:B------:R-:W-:Y:S03]  /*3fa0*/  HMMA.16816.F32 R20, R120, R100.reuse, R20 ;  /* 0x000000647814723c */ /* 0x080fe60000001814 */
[----:B------:R-:W-:Y:S05]  /*3fb0*/  LOP3.LUT R116, R230, UR31, R239, 0x96, !PT ;  /* 0x0000001fe6747c12 */ /* 0x000fea000f8e96ef */
[C---:B------:R-:W-:Y:S04]  /*3fc0*/  HMMA.16816.F32 R24, R128.reuse, R100, R24 ;  /* 0x000000648018723c */ /* 0x040fe80000001818 */
[----:B------:R-:W-:Y:S01]  /*3fd0*/  LOP3.LUT R100, R212, UR34, R237, 0x96, !PT ;  /* 0x00000022d4647c12 */ /* 0x000fe2000f8e96ed */
[----:B------:R-:W-:Y:S02]  /*3fe0*/  @!P4 IMAD.SHL.U32 R101, R194, 0x2, RZ ;  /* 0x00000002c265c824 */ /* 0x000fe400078e00ff */
[----:B------:R-:W-:Y:S01]  /*3ff0*/  IMAD.WIDE.U32 R236, R236, -0x2daee0ad, RZ ;  /* 0xd2511f53ecec7825 */ /* 0x000fe200078e00ff */
[-C--:B------:R-:W-:Y:S03]  /*4000*/  HMMA.16816.F32 R28, R128, R102.reuse, R28 ;  /* 0x00000066801c723c */ /* 0x080fe6000000181c */
[----:B------:R-:W-:Y:S01]  /*4010*/  @!P4 LOP3.LUT R101, R101, 0x6, RZ, 0xc0, !PT ;  /* 0x000000066565c812 */ /* 0x000fe200078ec0ff */
[----:B------:R-:W-:Y:S02]  /*4020*/  IMAD.WIDE.U32 R130, R116, -0x326172a9, RZ ;  /* 0xcd9e8d5774827825 */ /* 0x000fe400078e00ff */
[----:B------:R4:W5:Y:S01]  /*4030*/  LDG.E R116, desc[UR22][R242.64+0xa0] ;  /* 0x0000a016f2747981 */ /* 0x000962000c1e1900 */
[----:B------:R-:W-:Y:S01]  /*4040*/  @!P4 LOP3.LUT R126, R101, 0x1e0, R126, 0xf8, !PT ;  /* 0x000001e0657ec812 */ /* 0x000fe200078ef87e */
[----:B------:R-:W-:Y:S01]  /*4050*/  IMAD.WIDE.U32 R100, R100, -0x2daee0ad, RZ ;  /* 0xd2511f5364647825 */ /* 0x000fe200078e00ff */
[----:B------:R-:W-:Y:S01]  /*4060*/  LOP3.LUT R125, R240, UR30, R131, 0x96, !PT ;  /* 0x0000001ef07d7c12 */ /* 0x000fe2000f8e9683 */
[----:B------:R-:W-:Y:S04]  /*4070*/  HMMA.16816.F32 R32, R120, R102, R32 ;  /* 0x000000667820723c */ /* 0x000fe80000001820 */
[----:B------:R-:W-:Y:S01]  /*4080*/  LOP3.LUT R120, R100, UR26, R237, 0x96, !PT ;  /* 0x0000001a64787c12 */ /* 0x000fe2000f8e96ed */
[----:B------:R-:W-:Y:S01]  /*4090*/  @!P4 IMAD R126, R127, 0x80, R126 ;  /* 0x000000807f7ec824 */ /* 0x000fe200078e027e */
[----:B------:R-:W-:Y:S01]  /*40a0*/  @!P4 VIADDMNMX R122, R218, 0xffffffe0, R226, PT ;  /* 0xffffffe0da7ac846 */ /* 0x000fe200038001e2 */
[----:B------:R-:W-:Y:S01]  /*40b0*/  FMUL.FTZ R127, R221, 1.4426950216293334961 ;  /* 0x3fb8aa3bdd7f7820 */ /* 0x000fe20000410000 */
[----:B------:R-:W-:Y:S01]  /*40c0*/  LOP3.LUT R128, R230, UR31, R101, 0x96, !PT ;  /* 0x0000001fe6807c12 */ /* 0x000fe2000f8e9665 */
[----:B------:R-:W-:Y:S01]  /*40d0*/  @!P4 VIADD R100, R126, 0x1 ;  /* 0x000000017e64c836 */ /* 0x000fe20000000000 */
[-C--:B-1----:R-:W-:Y:S05]  /*40e0*/  HMMA.16816.F32 R4, R104, R108.reuse, R4 ;  /* 0x0000006c6804723c */ /* 0x082fea0000001804 */
[----:B------:R-:W-:Y:S01]  /*40f0*/  @!P4 ISETP.GE.AND P5, PT, R100, R122, PT ;  /* 0x0000007a6400c20c */ /* 0x000fe20003fa6270 */
[----:B------:R-:W-:Y:S01]  /*4100*/  FMUL.FTZ R237, R220, 1.4426950216293334961 ;  /* 0x3fb8aa3bdced7820 */ /* 0x000fe20000410000 */
[C---:B------:R-:W-:Y:S01]  /*4110*/  @!P4 ISETP.GE.AND P2, PT, R100.reuse, R207, PT ;  /* 0x000000cf6400c20c */ /* 0x040fe20003f46270 */
[C---:B----4-:R-:W-:Y:S04]  /*4120*/  HMMA.16816.F32 R8, R112.reuse, R108, R8 ;  /* 0x0000006c7008723c */ /* 0x050fe80000001808 */
[-C--:B------:R-:W-:Y:S01]  /*4130*/  @!P4 ISETP.GE.AND P0, PT, R100, R180.reuse, PT ;  /* 0x000000b46400c20c */ /* 0x080fe20003f06270 */
[----:B------:R-:W-:Y:S01]  /*4140*/  IMAD.WIDE.U32 R242, R124, -0x2daee0ad, RZ ;  /* 0xd2511f537cf27825 */ /* 0x000fe200078e00ff */
[----:B------:R-:W-:Y:S02]  /*4150*/  FSEL R127, R127, RZ, P1 ;  /* 0x000000ff7f7f7208 */ /* 0x000fe40000800000 */
[----:B------:R-:W-:Y:S01]  /*4160*/  FSETP.NEU.FTZ.AND P1, PT, R219, -INF , PT ;  /* 0xff800000db00780b */ /* 0x000fe20003f3d000 */
[----:B------:R-:W-:Y:S01]  /*4170*/  IMAD.WIDE.U32 R124, R125, -0x2daee0ad, RZ ;  /* 0xd2511f537d7c7825 */ /* 0x000fe200078e00ff */
[----:B------:R-:W-:Y:S01]  /*4180*/  LOP3.LUT R131, R238, UR26, R243, 0x96, !PT ;  /* 0x0000001aee837c12 */ /* 0x000fe2000f8e96f3 */
[-C--:B------:R-:W-:Y:S03]  /*4190*/  HMMA.16816.F32 R12, R112, R110.reuse, R12 ;  /* 0x0000006e700c723c */ /* 0x080fe6000000180c */
[----:B------:R-:W-:Y:S01]  /*41a0*/  LOP3.LUT R123, R242, UR19, R125, 0x96, !PT ;  /* 0x00000013f27b7c12 */ /* 0x000fe2000f8e967d */
[----:B------:R-:W-:Y:S01]  /*41b0*/  FADD.FTZ R108, R202, R4 ;  /* 0x00000004ca6c7221 */ /* 0x000fe20000010000 */
[----:B------:R-:W-:Y:S01]  /*41c0*/  @!P4 VIADDMNMX R125, R218, 0xffffffe8, R226, PT ;  /* 0xffffffe8da7dc846 */ /* 0x000fe200038001e2 */
[----:B------:R-:W-:Y:S01]  /*41d0*/  FADD.FTZ R109, R201, R5 ;  /* 0x00000005c96d7221 */ /* 0x000fe20000010000 */
[----:B------:R-:W-:Y:S01]  /*41e0*/  FSEL R4, R229, RZ, P1 ;  /* 0x000000ffe5047208 */ /* 0x000fe20000800000 */
[C---:B------:R-:W-:Y:S04]  /*41f0*/  HMMA.16816.F32 R16, R104.reuse, R110, R16 ;  /* 0x0000006e6810723c */ /* 0x040fe80000001810 */
[-C--:B------:R-:W-:Y:S01]  /*4200*/  @!P4 ISETP.GE.AND P6, PT, R100, R125.reuse, PT ;  /* 0x0000007d6400c20c */ /* 0x080fe20003fc6270 */
[----:B------:R-:W-:Y:S01]  /*4210*/  IMAD.WIDE.U32 R128, R128, -0x326172a9, RZ ;  /* 0xcd9e8d5780807825 */ /* 0x000fe200078e00ff */
[----:B------:R-:W-:Y:S01]  /*4220*/  @!P4 FSEL R109, R109, -INF , !P5 ;  /* 0xff8000006d6dc808 */ /* 0x000fe20006800000 */
[----:B------:R-:W1:Y:S01]  /*4230*/  LDSM.16.M88.4 R100, [R169+-0x3800] ;  /* 0xffc80000a964783b */ /* 0x000e620000000200 */
[----:B------:R-:W-:Y:S01]  /*4240*/  @!P4 ISETP.GE.AND P1, PT, R126, R125, PT ;  /* 0x0000007d7e00c20c */ /* 0x000fe20003f26270 */
[----:B------:R-:W-:Y:S01]  /*4250*/  FADD.FTZ R9, R201, R9 ;  /* 0x00000009c9097221 */ /* 0x000fe20000010000 */
[----:B------:R-:W-:Y:S01]  /*4260*/  LOP3.LUT R121, R240, UR30, R129, 0x96, !PT ;  /* 0x0000001ef0797c12 */ /* 0x000fe2000f8e9681 */
[----:B------:R-:W-:Y:S01]  /*4270*/  FMUL.FTZ R129, R222, 1.4426950216293334961 ;  /* 0x3fb8aa3bde817820 */ /* 0x000fe20000410000 */
[----:B------:R-:W-:Y:S02]  /*4280*/  @!P4 VIADD R229, R126, 0x8 ;  /* 0x000000087ee5c836 */ /* 0x000fe40000000000 */
[----:B------:R-:W-:Y:S01]  /*4290*/  FADD.FTZ R10, R202, R10 ;  /* 0x0000000aca0a7221 */ /* 0x000fe20000010000 */
[----:B------:R-:W-:Y:S01]  /*42a0*/  @!P4 FSEL R9, R9, -INF , !P2 ;  /* 0xff8000000909c808 */ /* 0x000fe20005000000 */
[C---:B------:R-:W-:Y:S01]  /*42b0*/  @!P4 VIADD R110, R126.reuse, 0x9 ;  /* 0x000000097e6ec836 */ /* 0x040fe20000000000 */
[----:B------:R-:W-:Y:S01]  /*42c0*/  @!P4 ISETP.GE.AND P2, PT, R126, R180, PT ;  /* 0x000000b47e00c20c */ /* 0x000fe20003f46270 */
[----:B------:R-:W-:Y:S01]  /*42d0*/  FADD.FTZ R11, R201, R11 ;  /* 0x0000000bc90b7221 */ /* 0x000fe20000010000 */
[----:B------:R-:W-:Y:S01]  /*42e0*/  FSEL R129, R129, RZ, P3 ;  /* 0x000000ff81817208 */ /* 0x000fe20001800000 */
[----:B------:R-:W-:Y:S01]  /*42f0*/  FADD.FTZ R12, R200, R12 ;  /* 0x0000000cc80c7221 */ /* 0x000fe20000010000 */
[----:B------:R-:W-:Y:S01]  /*4300*/  FSETP.NEU.FTZ.AND P3, PT, R220, -INF , PT ;  /* 0xff800000dc00780b */ /* 0x000fe20003f7d000 */
[----:B------:R-:W-:Y:S01]  /*4310*/  FADD.FTZ R13, R199, R13 ;  /* 0x0000000dc70d7221 */ /* 0x000fe20000010000 */
[----:B------:R-:W-:Y:S01]  /*4320*/  @!P4 FSEL R10, R10, -INF , !P2 ;  /* 0xff8000000a0ac808 */ /* 0x000fe20005000000 */
[----:B------:R-:W-:Y:S01]  /*4330*/  FFMA.FTZ R109, R109, UR7, -R129 ;  /* 0x000000076d6d7c23 */ /* 0x000fe20008010881 */
[-C--:B------:R-:W-:Y:S01]  /*4340*/  @!P4 ISETP.GE.AND P5, PT, R229, R207.reuse, PT ;  /* 0x000000cfe500c20c */ /* 0x080fe20003fa6270 */
[----:B------:R-:W-:Y:S01]  /*4350*/  FADD.FTZ R6, R202, R6 ;  /* 0x00000006ca067221 */ /* 0x000fe20000010000 */
[----:B------:R-:W-:Y:S01]  /*4360*/  @!P4 ISETP.GE.AND P2, PT, R110, R207, PT ;  /* 0x000000cf6e00c20c */ /* 0x000fe20003f46270 */
[----:B------:R-:W-:Y:S01]  /*4370*/  FADD.FTZ R7, R201, R7 ;  /* 0x00000007c9077221 */ /* 0x000fe20000010000 */
[----:B------:R-:W-:Y:S01]  /*4380*/  FSEL R5, R237, RZ, P3 ;  /* 0x000000ffed057208 */ /* 0x000fe20001800000 */
[----:B------:R-:W-:Y:S01]  /*4390*/  FFMA.FTZ R10, R10, UR7, -R4 ;  /* 0x000000070a0a7c23 */ /* 0x000fe20008010804 */
[----:B------:R-:W-:Y:S01]  /*43a0*/  @!P4 ISETP.GE.AND P3, PT, R126, R122, PT ;  /* 0x0000007a7e00c20c */ /* 0x000fe20003f66270 */
[----:B------:R-:W-:Y:S01]  /*43b0*/  MUFU.EX2 R109, R109 ;  /* 0x0000006d006d7308 */ /* 0x000fe20000000800 */
[----:B------:R-:W-:Y:S01]  /*43c0*/  @!P4 FSEL R11, R11, -INF , !P0 ;  /* 0xff8000000b0bc808 */ /* 0x000fe20004000000 */
[----:B------:R-:W-:Y:S01]  /*43d0*/  FFMA.FTZ R9, R9, UR7, -R5 ;  /* 0x0000000709097c23 */ /* 0x000fe20008010805 */
[----:B------:R-:W-:Y:S01]  /*43e0*/  @!P4 FSEL R12, R12, -INF , !P5 ;  /* 0xff8000000c0cc808 */ /* 0x000fe20006800000 */
[----:B------:R-:W-:Y:S01]  /*43f0*/  FADD.FTZ R14, R200, R14 ;  /* 0x0000000ec80e7221 */ /* 0x000fe20000010000 */
[----:B------:R-:W-:Y:S01]  /*4400*/  @!P4 FSEL R13, R13, -INF , !P2 ;  /* 0xff8000000d0dc808 */ /* 0x000fe20005000000 */
[----:B------:R-:W-:Y:S01]  /*4410*/  FADD.FTZ R15, R199, R15 ;  /* 0x0000000fc70f7221 */ /* 0x000fe20000010000 */
[----:B------:R-:W-:Y:S01]  /*4420*/  @!P4 FSEL R6, R6, -INF , !P1 ;  /* 0xff8000000606c808 */ /* 0x000fe20004800000 */
[----:B------:R-:W-:Y:S01]  /*4430*/  FFMA.FTZ R12, R12, UR7, -R5 ;  /* 0x000000070c0c7c23 */ /* 0x000fe20008010805 */
[----:B------:R-:W-:Y:S01]  /*4440*/  @!P4 FSEL R7, R7, -INF , !P6 ;  /* 0xff8000000707c808 */ /* 0x000fe20007000000 */
[----:B------:R-:W-:Y:S01]  /*4450*/  FADD.FTZ R16, R200, R16 ;  /* 0x00000010c8107221 */ /* 0x000fe20000010000 */
[----:B------:R-:W-:Y:S01]  /*4460*/  @!P4 ISETP.GE.AND P0, PT, R110, R180, PT ;  /* 0x000000b46e00c20c */ /* 0x000fe20003f06270 */
[--C-:B------:R-:W-:Y:S01]  /*4470*/  FFMA.FTZ R6, R6, UR7, -R127.reuse ;  /* 0x0000000706067c23 */ /* 0x100fe2000801087f */
[C---:B------:R-:W-:Y:S01]  /*4480*/  @!P4 ISETP.GE.AND P5, PT, R110.reuse, R122, PT ;  /* 0x0000007a6e00c20c */ /* 0x040fe20003fa6270 */
[----:B------:R-:W-:Y:S01]  /*4490*/  FFMA.FTZ R7, R7, UR7, -R127 ;  /* 0x0000000707077c23 */ /* 0x000fe2000801087f */
[----:B------:R-:W-:Y:S01]  /*44a0*/  @!P4 ISETP.GE.AND P2, PT, R110, R125, PT ;  /* 0x0000007d6e00c20c */ /* 0x000fe20003f46270 */
[-C--:B-1----:R-:W-:Y:S02]  /*44b0*/  HMMA.16816.F32 R20, R104, R100.reuse, R20 ;  /* 0x000000646814723c */ /* 0x082fe40000001814 */
[----:B------:R-:W-:Y:S01]  /*44c0*/  MUFU.EX2 R111, R7 ;  /* 0x00000007006f7308 */ /* 0x000fe20000000800 */
[----:B------:R-:W-:Y:S01]  /*44d0*/  @!P4 FSEL R108, R108, -INF , !P3 ;  /* 0xff8000006c6cc808 */ /* 0x000fe20005800000 */
[----:B------:R-:W-:Y:S01]  /*44e0*/  FADD.FTZ R17, R199, R17 ;  /* 0x00000011c7117221 */ /* 0x000fe20000010000 */
[C---:B------:R-:W-:Y:S01]  /*44f0*/  @!P4 ISETP.GE.AND P1, PT, R229.reuse, R180, PT ;  /* 0x000000b4e500c20c */ /* 0x040fe20003f26270 */
[----:B------:R-:W-:Y:S01]  /*4500*/  FADD.FTZ R8, R202, R8 ;  /* 0x00000008ca087221 */ /* 0x000fe20000010000 */
[-C--:B------:R-:W-:Y:S01]  /*4510*/  @!P4 ISETP.GE.AND P6, PT, R229, R122.reuse, PT ;  /* 0x0000007ae500c20c */ /* 0x080fe20003fc6270 */
[C---:B------:R-:W-:Y:S04]  /*4520*/  HMMA.16816.F32 R24, R112.reuse, R100, R24 ;  /* 0x000000647018723c */ /* 0x040fe80000001818 */
[C---:B------:R-:W-:Y:S01]  /*4530*/  @!P4 ISETP.GE.AND P3, PT, R126.reuse, R207, PT ;  /* 0x000000cf7e00c20c */ /* 0x040fe20003f66270 */
[----:B------:R-:W-:Y:S01]  /*4540*/  @!P4 VIADD R110, R126, 0x10 ;  /* 0x000000107e6ec836 */ /* 0x000fe20000000000 */
[----:B------:R-:W-:Y:S01]  /*4550*/  @!P4 FSEL R14, R14, -INF , !P1 ;  /* 0xff8000000e0ec808 */ /* 0x000fe20004800000 */
[----:B------:R-:W-:Y:S01]  /*4560*/  FFMA.FTZ R108, R108, UR7, -R129 ;  /* 0x000000076c6c7c23 */ /* 0x000fe20008010881 */
[----:B------:R-:W-:Y:S01]  /*4570*/  @!P4 FSEL R15, R15, -INF , !P0 ;  /* 0xff8000000f0fc808 */ /* 0x000fe20004000000 */
[-C--:B------:R-:W-:Y:S01]  /*4580*/  HMMA.16816.F32 R28, R112, R102.reuse, R28 ;  /* 0x00000066701c723c */ /* 0x080fe2000000181c */
[----:B------:R-:W-:Y:S02]  /*4590*/  MUFU.EX2 R115, R10 ;  /* 0x0000000a00737308 */ /* 0x000fe40000000800 */
[----:B------:R-:W-:Y:S01]  /*45a0*/  @!P4 FSEL R16, R16, -INF , !P6 ;  /* 0xff8000001010c808 */ /* 0x000fe20007000000 */
[--C-:B------:R-:W-:Y:S01]  /*45b0*/  FFMA.FTZ R114, R11, UR7, -R4.reuse ;  /* 0x000000070b727c23 */ /* 0x100fe20008010804 */
[----:B------:R-:W-:Y:S01]  /*45c0*/  @!P4 FSEL R17, R17, -INF , !P5 ;  /* 0xff8000001111c808 */ /* 0x000fe20006800000 */
[----:B------:R-:W-:Y:S01]  /*45d0*/  FFMA.FTZ R14, R14, UR7, -R4 ;  /* 0x000000070e0e7c23 */ /* 0x000fe20008010804 */
[----:B------:R-:W-:Y:S01]  /*45e0*/  @!P4 FSEL R8, R8, -INF , !P3 ;  /* 0xff8000000808c808 */ /* 0x000fe20005800000 */
[----:B------:R-:W-:Y:S03]  /*45f0*/  HMMA.16816.F32 R32, R104, R102, R32 ;  /* 0x000000666820723c */ /* 0x000fe60000001820 */
[----:B------:R-:W1:Y:S01]  /*4600*/  MUFU.EX2 R108, R108 ;  /* 0x0000006c006c7308 */ /* 0x000e620000000800 */
[----:B------:R-:W-:Y:S01]  /*4610*/  @!P4 ISETP.GE.AND P1, PT, R110, R122, PT ;  /* 0x0000007a6e00c20c */ /* 0x000fe20003f26270 */
[----:B------:R-:W-:Y:S01]  /*4620*/  FFMA.FTZ R8, R8, UR7, -R5 ;  /* 0x0000000708087c23 */ /* 0x000fe20008010805 */
[C---:B------:R-:W-:Y:S01]  /*4630*/  @!P4 ISETP.GE.AND P0, PT, R110.reuse, R125, PT ;  /* 0x0000007d6e00c20c */ /* 0x040fe20003f06270 */
[--C-:B------:R-:W-:Y:S01]  /*4640*/  FFMA.FTZ R17, R17, UR7, -R129.reuse ;  /* 0x0000000711117c23 */ /* 0x100fe20008010881 */
[----:B------:R-:W-:Y:S01]  /*4650*/  @!P4 ISETP.GE.AND P6, PT, R110, R207, PT ;  /* 0x000000cf6e00c20c */ /* 0x000fe20003fc6270 */
[----:B------:R-:W-:Y:S01]  /*4660*/  FFMA.FTZ R16, R16, UR7, -R129 ;  /* 0x0000000710107c23 */ /* 0x000fe20008010881 */
[----:B------:R-:W-:Y:S01]  /*4670*/  @!P4 ISETP.GE.AND P5, PT, R110, R180, PT ;  /* 0x000000b46e00c20c */ /* 0x000fe20003fa6270 */
[----:B------:R-:W-:Y:S01]  /*4680*/  FADD.FTZ R18, R200, R18 ;  /* 0x00000012c8127221 */ /* 0x000fe20000010000 */
[-C--:B------:R-:W-:Y:S01]  /*4690*/  @!P4 ISETP.GE.AND P3, PT, R229, R125.reuse, PT ;  /* 0x0000007de500c20c */ /* 0x080fe20003f66270 */
[----:B------:R-:W-:Y:S02]  /*46a0*/  @!P4 VIADD R110, R126, 0x11 ;  /* 0x000000117e6ec836 */ /* 0x000fe40000000000 */
[C---:B------:R-:W-:Y:S01]  /*46b0*/  FADD.FTZ R31, R195.reuse, R31 ;  /* 0x0000001fc31f7221 */ /* 0x040fe20000010000 */
[----:B------:R-:W-:Y:S01]  /*46c0*/  FADD.FTZ R29, R195, R29 ;  /* 0x0000001dc31d7221 */ /* 0x000fe20000010000 */
[----:B------:R-:W-:Y:S01]  /*46d0*/  @!P4 FSEL R18, R18, -INF , !P3 ;  /* 0xff8000001212c808 */ /* 0x000fe20005800000 */
[----:B------:R-:W-:Y:S01]  /*46e0*/  FADD.FTZ R21, R197, R21 ;  /* 0x00000015c5157221 */ /* 0x000fe20000010000 */
[----:B------:R-:W-:Y:S01]  /*46f0*/  @!P4 ISETP.GE.AND P3, PT, R110, R122, PT ;  /* 0x0000007a6e00c20c */ /* 0x000fe20003f66270 */
[----:B------:R-:W-:Y:S01]  /*4700*/  FADD.FTZ R19, R199, R19 ;  /* 0x00000013c7137221 */ /* 0x000fe20000010000 */
[----:B------:R-:W-:Y:S01]  /*4710*/  FADD.FTZ R20, R198, R20 ;  /* 0x00000014c6147221 */ /* 0x000fe20000010000 */
[----:B------:R-:W-:Y:S01]  /*4720*/  FADD.FTZ R35, R195, R35 ;  /* 0x00000023c3237221 */ /* 0x000fe20000010000 */
[----:B------:R-:W-:Y:S01]  /*4730*/  @!P4 FSEL R21, R21, -INF , !P3 ;  /* 0xff8000001515c808 */ /* 0x000fe20005800000 */
[----:B------:R-:W-:Y:S01]  /*4740*/  @!P4 VIADD R100, R126, 0x18 ;  /* 0x000000187e64c836 */ /* 0x000fe20000000000 */
[----:B------:R-:W-:Y:S01]  /*4750*/  @!P4 ISETP.GE.AND P3, PT, R110, R180, PT ;  /* 0x000000b46e00c20c */ /* 0x000fe20003f66270 */
[----:B------:R-:W-:Y:S01]  /*4760*/  FADD.FTZ R26, R198, R26 ;  /* 0x0000001ac61a7221 */ /* 0x000fe20000010000 */
[----:B------:R-:W-:Y:S01]  /*4770*/  @!P4 FSEL R19, R19, -INF , !P2 ;  /* 0xff8000001313c808 */ /* 0x000fe20005000000 */
[----:B------:R-:W-:Y:S01]  /*4780*/  FADD.FTZ R27, R197, R27 ;  /* 0x0000001bc51b7221 */ /* 0x000fe20000010000 */
[----:B------:R-:W-:Y:S01]  /*4790*/  @!P4 FSEL R20, R20, -INF , !P1 ;  /* 0xff8000001414c808 */ /* 0x000fe20004800000 */
[----:B------:R-:W-:Y:S01]  /*47a0*/  @!P4 VIADD R126, R126, 0x19 ;  /* 0x000000197e7ec836 */ /* 0x000fe20000000000 */
[C---:B------:R-:W-:Y:S01]  /*47b0*/  @!P4 ISETP.GE.AND P2, PT, R110.reuse, R125, PT ;  /* 0x0000007d6e00c20c */ /* 0x040fe20003f46270 */
[----:B------:R-:W-:Y:S01]  /*47c0*/  FADD.FTZ R33, R195, R33 ;  /* 0x00000021c3217221 */ /* 0x000fe20000010000 */
[-C--:B------:R-:W-:Y:S01]  /*47d0*/  @!P4 ISETP.GE.AND P1, PT, R110, R207.reuse, PT ;  /* 0x000000cf6e00c20c */ /* 0x080fe20003f26270 */
[--C-:B------:R-:W-:Y:S01]  /*47e0*/  FFMA.FTZ R21, R21, UR7, -R129.reuse ;  /* 0x0000000715157c23 */ /* 0x100fe20008010881 */
[----:B------:R-:W-:Y:S01]  /*47f0*/  @!P4 FSEL R26, R26, -INF , !P5 ;  /* 0xff8000001a1ac808 */ /* 0x000fe20006800000 */
[----:B------:R-:W-:Y:S01]  /*4800*/  FFMA.FTZ R20, R20, UR7, -R129 ;  /* 0x0000000714147c23 */ /* 0x000fe20008010881 */
[----:B------:R-:W-:Y:S01]  /*4810*/  @!P4 FSEL R27, R27, -INF , !P3 ;  /* 0xff8000001b1bc808 */ /* 0x000fe20005800000 */
[--C-:B------:R-:W-:Y:S01]  /*4820*/  FFMA.FTZ R18, R18, UR7, -R127.reuse ;  /* 0x0000000712127c23 */ /* 0x100fe2000801087f */
[-C--:B------:R-:W-:Y:S01]  /*4830*/  @!P4 ISETP.GE.AND P5, PT, R100, R122.reuse, PT ;  /* 0x0000007a6400c20c */ /* 0x080fe20003fa6270 */
[--C-:B------:R-:W-:Y:S01]  /*4840*/  FFMA.FTZ R19, R19, UR7, -R127.reuse ;  /* 0x0000000713137c23 */ /* 0x100fe2000801087f */
[----:B------:R-:W-:Y:S01]  /*4850*/  @!P4 ISETP.GE.AND P3, PT, R126, R122, PT ;  /* 0x0000007a7e00c20c */ /* 0x000fe20003f66270 */
[----:B------:R4:W1:Y:S01]  /*4860*/  MUFU.EX2 R110, R6 ;  /* 0x00000006006e7308 */ /* 0x0008620000000800 */
[----:B------:R-:W-:Y:S01]  /*4870*/  FADD.FTZ R22, R198, R22 ;  /* 0x00000016c6167221 */ /* 0x000fe20000010000 */
[--C-:B------:R-:W-:Y:S01]  /*4880*/  FFMA.FTZ R26, R26, UR7, -R4.reuse ;  /* 0x000000071a1a7c23 */ /* 0x100fe20008010804 */
[----:B------:R-:W-:Y:S01]  /*4890*/  @!P4 FSEL R33, R33, -INF , !P3 ;  /* 0xff8000002121c808 */ /* 0x000fe20005800000 */
[----:B------:R-:W-:Y:S01]  /*48a0*/  FFMA.FTZ R27, R27, UR7, -R4 ;  /* 0x000000071b1b7c23 */ /* 0x000fe20008010804 */
[----:B------:R-:W-:Y:S01]  /*48b0*/  FADD.FTZ R28, R196, R28 ;  /* 0x0000001cc41c7221 */ /* 0x000fe20000010000 */
[----:B------:R-:W-:Y:S01]  /*48c0*/  @!P4 FSEL R22, R22, -INF , !P0 ;  /* 0xff8000001616c808 */ /* 0x000fe20004000000 */
[----:B------:R-:W-:Y:S01]  /*48d0*/  FADD.FTZ R24, R198, R24 ;  /* 0x00000018c6187221 */ /* 0x000fe20000010000 */
[----:B------:R-:W-:Y:S02]  /*48e0*/  @!P4 ISETP.GE.AND P0, PT, R100, R207, PT ;  /* 0x000000cf6400c20c */ /* 0x000fe40003f06270 */
[----:B------:R-:W1:Y:S01]  /*48f0*/  MUFU.EX2 R112, R8 ;  /* 0x0000000800707308 */ /* 0x000e620000000800 */
[----:B------:R-:W-:Y:S01]  /*4900*/  FADD.FTZ R30, R196, R30 ;  /* 0x0000001ec41e7221 */ /* 0x000fe20000010000 */
[----:B------:R-:W-:Y:S01]  /*4910*/  FFMA.FTZ R22, R22, UR7, -R127 ;  /* 0x0000000716167c23 */ /* 0x000fe2000801087f */
[----:B------:R-:W-:Y:S01]  /*4920*/  @!P4 FSEL R24, R24, -INF , !P6 ;  /* 0xff8000001818c808 */ /* 0x000fe20007000000 */
[----:B------:R-:W-:Y:S01]  /*4930*/  FADD.FTZ R32, R196, R32 ;  /* 0x00000020c4207221 */ /* 0x000fe20000010000 */
[----:B------:R-:W-:Y:S01]  /*4940*/  @!P4 FSEL R28, R28, -INF , !P0 ;  /* 0xff8000001c1cc808 */ /* 0x000fe20004000000 */
[----:B------:R-:W-:Y:S01]  /*4950*/  FADD.FTZ R34, R196, R34 ;  /* 0x00000022c4227221 */ /* 0x000fe20000010000 */
[CC--:B------:R-:W-:Y:S03]  /*4960*/  @!P4 ISETP.GE.AND P6, PT, R100.reuse, R180.reuse, PT ;  /* 0x000000b46400c20c */ /* 0x0c0fe60003fc6270 */
[----:B------:R1:W-:Y:S01]  /*4970*/  MUFU.EX2 R122, R9 ;  /* 0x00000009007a7308 */ /* 0x0003e20000000800 */
[----:B------:R-:W-:Y:S01]  /*4980*/  @!P4 ISETP.GE.AND P0, PT, R100, R125, PT ;  /* 0x0000007d6400c20c */ /* 0x000fe20003f06270 */
[----:B----4-:R-:W-:Y:S01]  /*4990*/  IMAD.WIDE.U32 R6, R121, -0x2daee0ad, RZ ;  /* 0xd2511f5379067825 */ /* 0x010fe200078e00ff */
[----:B------:R-:W-:Y:S02]  /*49a0*/  @!P4 FSEL R30, R30, -INF , !P6 ;  /* 0xff8000001e1ec808 */ /* 0x000fe40007000000 */
[----:B------:R-:W-:Y:S01]  /*49b0*/  @!P4 FSEL R32, R32, -INF , !P5 ;  /* 0xff8000002020c808 */ /* 0x000fe20006800000 */
[----:B------:R-:W-:Y:S01]  /*49c0*/  IMAD.WIDE.U32 R120, R120, -0x326172a9, RZ ;  /* 0xcd9e8d5778787825 */ /* 0x000fe200078e00ff */
[----:B------:R-:W-:Y:S03]  /*49d0*/  LOP3.LUT R236, R236, UR19, R7, 0x96, !PT ;  /* 0x00000013ecec7c12 */ /* 0x000fe6000f8e9607 */
[----:B------:R-:W-:Y:S01]  /*49e0*/  MUFU.EX2 R114, R114 ;  /* 0x0000007200727308 */ /* 0x000fe20000000800 */
[----:B------:R-:W-:Y:S01]  /*49f0*/  @!P4 FSEL R34, R34, -INF , !P0 ;  /* 0xff8000002222c808 */ /* 0x000fe20004000000 */
[----:B------:R-:W-:Y:S01]  /*4a00*/  IMAD.WIDE.U32 R100, R131, -0x326172a9, RZ ;  /* 0xcd9e8d5783647825 */ /* 0x000fe200078e00ff */
[----:B------:R-:W-:Y:S03]  /*4a10*/  LOP3.LUT R238, R128, UR24, R121, 0x96, !PT ;  /* 0x0000001880ee7c12 */ /* 0x000fe6000f8e9679 */
[----:B------:R-:W-:Y:S01]  /*4a20*/  FFMA.FTZ R28, R28, UR7, -R5 ;  /* 0x000000071c1c7c23 */ /* 0x000fe20008010805 */
[----:B------:R-:W-:Y:S01]  /*4a30*/  FFMA.FTZ R32, R32, UR7, -R129 ;  /* 0x0000000720207c23 */ /* 0x000fe20008010881 */
[----:B------:R-:W-:Y:S02]  /*4a40*/  LOP3.LUT R130, R130, UR24, R101, 0x96, !PT ;  /* 0x0000001882827c12 */ /* 0x000fe4000f8e9665 */
[----:B------:R4:W-:Y:S01]  /*4a50*/  MUFU.EX2 R121, R12 ;  /* 0x0000000c00797308 */ /* 0x0009e20000000800 */
[----:B-1----:R-:W-:Y:S04]  /*4a60*/  IMAD.WIDE.U32 R8, R123, -0x326172a9, RZ ;  /* 0xcd9e8d577b087825 */ /* 0x002fe800078e00ff */
[----:B------:R-:W-:Y:S01]  /*4a70*/  FFMA.FTZ R129, R33, UR7, -R129 ;  /* 0x0000000721817c23 */ /* 0x000fe20008010881 */
[--C-:B------:R-:W-:Y:S01]  /*4a80*/  FFMA.FTZ R30, R30, UR7, -R4.reuse ;  /* 0x000000071e1e7c23 */ /* 0x100fe20008010804 */
[----:B------:R-:W-:Y:S01]  /*4a90*/  FFMA.FTZ R34, R34, UR7, -R127 ;  /* 0x0000000722227c23 */ /* 0x000fe2000801087f */
[----:B------:R-:W-:Y:S01]  /*4aa0*/  LOP3.LUT R237, R100, UR17, R9, 0x96, !PT ;  /* 0x0000001164ed7c12 */ /* 0x000fe2000f8e9609 */
[----:B------:R-:W-:Y:S01]  /*4ab0*/  IMAD.WIDE.U32 R238, R238, -0x2daee0ad, RZ ;  /* 0xd2511f53eeee7825 */ /* 0x000fe200078e00ff */
[----:B------:R-:W-:Y:S03]  /*4ac0*/  MUFU.EX2 R243, R32 ;  /* 0x0000002000f37308 */ /* 0x000fe60000000800 */
[----:B------:R-:W-:Y:S01]  /*4ad0*/  FFMA.FTZ R24, R24, UR7, -R5 ;  /* 0x0000000718187c23 */ /* 0x000fe20008010805 */
[----:B------:R-:W-:Y:S01]  /*4ae0*/  IMAD.WIDE.U32 R10, R236, -0x326172a9, RZ ;  /* 0xcd9e8d57ec0a7825 */ /* 0x000fe200078e00ff */
[----:B------:R-:W-:Y:S03]  /*4af0*/  LOP3.LUT R100, R6, UR16, R239, 0x96, !PT ;  /* 0x0000001006647c12 */ /* 0x000fe6000f8e96ef */
[----:B------:R-:W-:Y:S01]  /*4b00*/  FADD.FTZ R25, R197, R25 ;  /* 0x00000019c5197221 */ /* 0x000fe20000010000 */
[----:B------:R-:W-:Y:S01]  /*4b10*/  IMAD.WIDE.U32 R236, R237, -0x2daee0ad, RZ ;  /* 0xd2511f53edec7825 */ /* 0x000fe200078e00ff */
[----:B------:R-:W-:Y:S03]  /*4b20*/  MUFU.EX2 R239, R34 ;  /* 0x0000002200ef7308 */ /* 0x000fe60000000800 */
[--C-:B------:R-:W-:Y:S01]  /*4b30*/  FFMA.FTZ R123, R15, UR7, -R4.reuse ;  /* 0x000000070f7b7c23 */ /* 0x100fe20008010804 */
[----:B------:R-:W-:Y:S01]  /*4b40*/  @!P4 FSEL R25, R25, -INF , !P1 ;  /* 0xff8000001919c808 */ /* 0x000fe20004800000 */
[----:B------:R-:W-:Y:S01]  /*4b50*/  IMAD.WIDE.U32 R240, R130, -0x2daee0ad, RZ ;  /* 0xd2511f5382f07825 */ /* 0x000fe200078e00ff */
[----:B------:R-:W-:Y:S02]  /*4b60*/  LOP3.LUT R130, R120, UR17, R11, 0x96, !PT ;  /* 0x0000001178827c12 */ /* 0x000fe4000f8e960b */
[----:B------:R-:W-:Y:S02]  /*4b70*/  @!P4 ISETP.GE.AND P1, PT, R126, R180, PT ;  /* 0x000000b47e00c20c */ /* 0x000fe40003f26270 */
[----:B------:R-:W-:Y:S01]  /*4b80*/  MUFU.EX2 R229, R28 ;  /* 0x0000001c00e57308 */ /* 0x000fe20000000800 */
[----:B------:R-:W-:Y:S01]  /*4b90*/  LOP3.LUT R6, R240, UR13, R237, 0x96, !PT ;  /* 0x0000000df0067c12 */ /* 0x000fe2000f8e96ed */
[----:B------:R-:W-:Y:S01]  /*4ba0*/  IMAD.WIDE.U32 R130, R130, -0x2daee0ad, RZ ;  /* 0xd2511f5382827825 */ /* 0x000fe200078e00ff */
[----:B------:R-:W-:Y:S03]  /*4bb0*/  LOP3.LUT R124, R124, UR16, R241, 0x96, !PT ;  /* 0x000000107c7c7c12 */ /* 0x000fe6000f8e96f1 */
[----:B------:R-:W-:Y:S01]  /*4bc0*/  FADD.FTZ R23, R197, R23 ;  /* 0x00000017c5177221 */ /* 0x000fe20000010000 */
[----:B------:R-:W-:Y:S01]  /*4bd0*/  IMAD.WIDE.U32 R6, R6, -0x326172a9, RZ ;  /* 0xcd9e8d5706067825 */ /* 0x000fe200078e00ff */
[----:B------:R-:W-:Y:S02]  /*4be0*/  @!P4 FSEL R31, R31, -INF , !P1 ;  /* 0xff8000001f1fc808 */ /* 0x000fe40004800000 */
[----:B------:R-:W-:Y:S01]  /*4bf0*/  MUFU.EX2 R113, R14 ;  /* 0x0000000e00717308 */ /* 0x000fe20000000800 */
[----:B------:R-:W-:Y:S01]  /*4c00*/  FFMA.FTZ R120, R13, UR7, -R5 ;  /* 0x000000070d787c23 */ /* 0x000fe20008010805 */
[----:B------:R-:W-:Y:S01]  /*4c10*/  IMAD.WIDE.U32 R240, R124, -0x326172a9, RZ ;  /* 0xcd9e8d577cf07825 */ /* 0x000fe200078e00ff */
[C---:B----4-:R-:W-:Y:S02]  /*4c20*/  PRMT R12, R6.reuse, 0x7770, RZ ;  /* 0x00007770060c7816 */ /* 0x050fe400000000ff */
[----:B------:R-:W-:Y:S01]  /*4c30*/  PRMT R11, R6, 0x7771, RZ ;  /* 0x00007771060b7816 */ /* 0x000fe200000000ff */
[----:B------:R-:W-:Y:S01]  /*4c40*/  IMAD.WIDE.U32 R100, R100, -0x326172a9, RZ ;  /* 0xcd9e8d5764647825 */ /* 0x000fe200078e00ff */
[----:B------:R-:W-:Y:S03]  /*4c50*/  LOP3.LUT R9, R240, UR12, R7, 0x96, !PT ;  /* 0x0000000cf0097c12 */ /* 0x000fe6000f8e9607 */
[----:B------:R-:W-:Y:S01]  /*4c60*/  MUFU.EX2 R120, R120 ;  /* 0x0000007800787308 */ /* 0x000fe20000000800 */
[----:B------:R-:W-:Y:S01]  /*4c70*/  ISETP.LE.U32.AND P6, PT, R12, UR6, PT ;  /* 0x000000060c007c0c */ /* 0x000fe2000bfc3070 */
[----:B------:R-:W-:Y:S01]  /*4c80*/  FFMA.FTZ R25, R25, UR7, -R5 ;  /* 0x0000000719197c23 */ /* 0x000fe20008010805 */
[----:B------:R-:W-:Y:S01]  /*4c90*/  LOP3.LUT R12, R9, 0xffff, RZ, 0xc0, !PT ;  /* 0x0000ffff090c7812 */ /* 0x000fe200078ec0ff */
[----:B------:R-:W-:Y:S01]  /*4ca0*/  FFMA.FTZ R4, R31, UR7, -R4 ;  /* 0x000000071f047c23 */ /* 0x000fe20008010804 */
[----:B------:R-:W-:Y:S02]  /*4cb0*/  @!P4 FSEL R23, R23, -INF , !P2 ;  /* 0xff8000001717c808 */ /* 0x000fe40005000000 */
[----:B------:R-:W-:Y:S03]  /*4cc0*/  ISETP.GT.U32.AND P1, PT, R11, UR6, PT ;  /* 0x000000060b007c0c */ /* 0x000fe6000bf24070 */
[----:B------:R-:W-:Y:S01]  /*4cd0*/  MUFU.EX2 R244, R21 ;  /* 0x0000001500f47308 */ /* 0x000fe20000000800 */
[----:B------:R-:W-:Y:S01]  /*4ce0*/  @!P4 ISETP.GE.AND P2, PT, R126, R207, PT ;  /* 0x000000cf7e00c20c */ /* 0x000fe20003f46270 */
[----:B------:R-:W-:Y:S01]  /*4cf0*/  FFMA.FTZ R23, R23, UR7, -R127 ;  /* 0x0000000717177c23 */ /* 0x000fe2000801087f */
[----:B------:R-:W-:Y:S02]  /*4d00*/  LOP3.LUT R11, R9, 0xff, RZ, 0xc0, !PT ;  /* 0x000000ff090b7812 */ /* 0x000fe400078ec0ff */
[----:B------:R-:W-:Y:S02]  /*4d10*/  LOP3.LUT R124, R238, UR13, R131, 0x96, !PT ;  /* 0x0000000dee7c7c12 */ /* 0x000fe4000f8e9683 */
[----:B------:R-:W-:Y:S03]  /*4d20*/  SHF.R.U32.HI R12, RZ, 0x8, R12 ;  /* 0x00000008ff0c7819 */ /* 0x000fe6000001160c */
[----:B------:R-:W-:Y:S01]  /*4d30*/  MUFU.EX2 R245, R20 ;  /* 0x0000001400f57308 */ /* 0x000fe20000000800 */
[----:B------:R-:W-:Y:S02]  /*4d40*/  @!P4 FSEL R29, R29, -INF , !P2 ;  /* 0xff8000001d1dc808 */ /* 0x000fe40005000000 */
[----:B------:R-:W-:Y:S02]  /*4d50*/  ISETP.LE.U32.AND P5, PT, R11, UR6, PT ;  /* 0x000000060b007c0c */ /* 0x000fe4000bfa3070 */
[----:B------:R-:W-:Y:S01]  /*4d60*/  @!P4 ISETP.GE.AND P2, PT, R126, R125, PT ;  /* 0x0000007d7e00c20c */ /* 0x000fe20003f46270 */
[----:B------:R-:W-:Y:S01]  /*4d70*/  IMAD.WIDE.U32 R124, R124, -0x326172a9, RZ ;  /* 0xcd9e8d577c7c7825 */ /* 0x000fe200078e00ff */
[----:B------:R-:W-:Y:S03]  /*4d80*/  SHF.R.U32.HI R11, RZ, 0x18, R9 ;  /* 0x00000018ff0b7819 */ /* 0x000fe60000011609 */
[----:B------:R-:W-:Y:S01]  /*4d90*/  MUFU.EX2 R126, R18 ;  /* 0x00000012007e7308 */ /* 0x000fe20000000800 */
[----:B------:R-:W-:Y:S01]  /*4da0*/  LOP3.LUT R12, R12, 0xffff, RZ, 0xc0, !PT ;  /* 0x0000ffff0c0c7812 */ /* 0x000fe200078ec0ff */
[----:B------:R-:W-:Y:S01]  /*4db0*/  FFMA.FTZ R5, R29, UR7, -R5 ;  /* 0x000000071d057c23 */ /* 0x000fe20008010805 */
[----:B------:R-:W-:Y:S02]  /*4dc0*/  PRMT R9, R9, 0x7632, R9 ;  /* 0x0000763209097816 */ /* 0x000fe40000000009 */
[----:B------:R-:W-:Y:S02]  /*4dd0*/  ISETP.LE.U32.AND P0, PT, R12, UR6, PT ;  /* 0x000000060c007c0c */ /* 0x000fe4000bf03070 */
[----:B------:R-:W-:Y:S01]  /*4de0*/  LOP3.LUT R12, R9, 0xff, RZ, 0xc0, !PT ;  /* 0x000000ff090c7812 */ /* 0x000fe200078ec0ff */
[----:B------:R-:W-:Y:S01]  /*4df0*/  @!P5 FADD.FTZ R108, -R108, -RZ ;  /* 0x800000ff6c6cd221 */ /* 0x000fe20000010100 */
[----:B------:R-:W-:Y:S01]  /*4e00*/  LOP3.LUT R7, R100, UR12, R125, 0x96, !PT ;  /* 0x0000000c64077c12 */ /* 0x000fe2000f8e967d */
[----:B------:R-:W-:Y:S01]  /*4e10*/  MUFU.EX2 R207, R5 ;  /* 0x0000000500cf7308 */ /* 0x000fe20000000800 */
[----:B------:R-:W-:Y:S02]  /*4e20*/  @!P4 FSEL R35, R35, -INF , !P2 ;  /* 0xff8000002323c808 */ /* 0x000fe40005000000 */
[----:B------:R-:W-:Y:S02]  /*4e30*/  ISETP.LE.U32.AND P2, PT, R12, UR6, PT ;  /* 0x000000060c007c0c */ /* 0x000fe4000bf43070 */
[----:B------:R-:W-:Y:S01]  /*4e40*/  LOP3.LUT R9, R7, 0xff, RZ, 0xc0, !PT ;  /* 0x000000ff07097812 */ /* 0x000fe200078ec0ff */
[----:B------:R-:W-:Y:S01]  /*4e50*/  FFMA.FTZ R127, R35, UR7, -R127 ;  /* 0x00000007237f7c23 */ /* 0x000fe2000801087f */
[----:B------:R-:W-:Y:S03]  /*4e60*/  PRMT R100, R124, 0x7771, RZ ;  /* 0x000077717c647816 */ /* 0x000fe600000000ff */
[----:B------:R-:W1:Y:S01]  /*4e70*/  MUFU.EX2 R125, R17 ;  /* 0x00000011007d7308 */ /* 0x000e620000000800 */
[----:B------:R-:W-:Y:S01]  /*4e80*/  ISETP.LE.U32.AND P4, PT, R9, UR6, PT ;  /* 0x0000000609007c0c */ /* 0x000fe2000bf83070 */
[----:B------:R-:W-:Y:S01]  /*4e90*/  @!P0 FADD.FTZ R109, -R109, -RZ ;  /* 0x800000ff6d6d8221 */ /* 0x000fe20000010100 */
[----:B------:R-:W-:Y:S02]  /*4ea0*/  PRMT R9, R7, 0x7632, R9 ;  /* 0x0000763207097816 */ /* 0x000fe40000000009 */
[----:B------:R-:W-:Y:S02]  /*4eb0*/  ISETP.LE.U32.AND P3, PT, R11, UR6, PT ;  /* 0x000000060b007c0c */ /* 0x000fe4000bf63070 */
[----:B------:R-:W-:Y:S01]  /*4ec0*/  LOP3.LUT R9, R9, 0xff, RZ, 0xc0, !PT ;  /* 0x000000ff09097812 */ /* 0x000fe200078ec0ff */
[----:B------:R-:W-:Y:S01]  /*4ed0*/  @!P2 FADD.FTZ R110, -R110, -RZ ;  /* 0x800000ff6e6ea221 */ /* 0x000fe20000010100 */
[----:B------:R-:W-:Y:S01]  /*4ee0*/  LOP3.LUT R11, R7, 0xffff, RZ, 0xc0, !PT ;  /* 0x0000ffff070b7812 */ /* 0x000fe200078ec0ff */
[----:B------:R-:W4:Y:S01]  /*4ef0*/  MUFU.EX2 R128, R19 ;  /* 0x0000001300807308 */ /* 0x000f220000000800 */
[----:B------:R-:W-:Y:S02]  /*4f00*/  ISETP.LE.U32.AND P2, PT, R9, UR6, PT ;  /* 0x0000000609007c0c */ /* 0x000fe4000bf43070 */
[----:B------:R-:W-:Y:S01]  /*4f10*/  LOP3.LUT R13, R8, UR15, R241, 0x96, !PT ;  /* 0x0000000f080d7c12 */ /* 0x000fe2000f8e96f1 */
[----:B------:R-:W-:Y:S01]  /*4f20*/  @!P4 FADD.FTZ R112, -R112, -RZ ;  /* 0x800000ff7070c221 */ /* 0x000fe20000010100 */
[----:B------:R-:W-:Y:S02]  /*4f30*/  SHF.R.U32.HI R11, RZ, 0x8, R11 ;  /* 0x00000008ff0b7819 */ /* 0x000fe4000001160b */
[----:B------:R-:W-:Y:S01]  /*4f40*/  SHF.R.U32.HI R7, RZ, 0x18, R7 ;  /* 0x00000018ff077819 */ /* 0x000fe20000011607 */
[----:B------:R-:W-:Y:S01]  /*4f50*/  IMAD.WIDE.U32 R102, R13, -0x2daee0ad, RZ ;  /* 0xd2511f530d667825 */ /* 0x000fe200078e00ff */
[----:B------:R-:W-:Y:S01]  /*4f60*/  LOP3.LUT R11, R11, 0xffff, RZ, 0xc0, !PT ;  /* 0x0000ffff0b0b7812 */ /* 0x000fe200078ec0ff */
[----:B------:R-:W-:Y:S02]  /*4f70*/  MUFU.EX2 R241, R22 ;  /* 0x0000001600f17308 */ /* 0x000fe40000000800 */
[----:B------:R-:W-:Y:S01]  /*4f80*/  @!P3 FADD.FTZ R111, -R111, -RZ ;  /* 0x800000ff6f6fb221 */ /* 0x000fe20000010100 */
[----:B------:R-:W-:Y:S01]  /*4f90*/  ISETP.LE.U32.AND P3, PT, R7, UR6, PT ;  /* 0x0000000607007c0c */ /* 0x000fe2000bf63070 */
[----:B-1----:R-:W-:Y:S01]  /*4fa0*/  @P1 FADD.FTZ R125, -R125, -RZ ;  /* 0x800000ff7d7d1221 */ /* 0x002fe20000010100 */
[----:B------:R-:W-:Y:S01]  /*4fb0*/  @!P2 FADD.FTZ R115, -R115, -RZ ;  /* 0x800000ff7373a221 */ /* 0x000fe20000010100 */
[----:B------:R-:W-:Y:S02]  /*4fc0*/  ISETP.GT.U32.AND P2, PT, R100, UR6, PT ;  /* 0x0000000664007c0c */ /* 0x000fe4000bf44070 */
[----:B------:R-:W-:Y:S02]  /*4fd0*/  ISETP.LE.U32.AND P5, PT, R11, UR6, PT ;  /* 0x000000060b007c0c */ /* 0x000fe4000bfa3070 */
[----:B------:R-:W-:Y:S01]  /*4fe0*/  MUFU.EX2 R180, R26 ;  /* 0x0000001a00b47308 */ /* 0x000fe20000000800 */
[----:B------:R-:W-:Y:S02]  /*4ff0*/  PRMT R12, R102, 0x7770, RZ ;  /* 0x00007770660c7816 */ /* 0x000fe400000000ff */
[----:B------:R-:W-:Y:S02]  /*5000*/  LOP3.LUT R13, R236, UR11, R103, 0x96, !PT ;  /* 0x0000000bec0d7c12 */ /* 0x000fe4000f8e9667 */
[----:B------:R-:W-:Y:S02]  /*5010*/  LOP3.LUT R10, R10, UR15, R101, 0x96, !PT ;  /* 0x0000000f0a0a7c12 */ /* 0x000fe4000f8e9665 */
[----:B------:R-:W-:Y:S01]  /*5020*/  PRMT R101, R124, 0x7770, RZ ;  /* 0x000077707c657816 */ /* 0x000fe200000000ff */
[----:B------:R-:W-:Y:S01]  /*5030*/  @!P3 FADD.FTZ R114, -R114, -RZ ;  /* 0x800000ff7272b221 */ /* 0x000fe20000010100 */
[----:B------:R-:W-:Y:S01]  /*5040*/  PRMT R15, R124, 0x7772, RZ ;  /* 0x000077727c0f7816 */ /* 0x000fe200000000ff */
[----:B------:R-:W-:Y:S01]  /*5050*/  @P2 FADD.FTZ R120, -R120, -RZ ;  /* 0x800000ff78782221 */ /* 0x000fe20000010100 */
[----:B------:R-:W-:Y:S01]  /*5060*/  ISETP.LE.U32.AND P2, PT, R12, UR6, PT ;  /* 0x000000060c007c0c */ /* 0x000fe2000bf43070 */
[----:B------:R-:W-:Y:S01]  /*5070*/  @!P5 FADD.FTZ R122, -R122, -RZ ;  /* 0x800000ff7a7ad221 */ /* 0x000fe20000010100 */
[----:B------:R-:W-:Y:S01]  /*5080*/  LOP3.LUT R12, R13, 0xffff, RZ, 0xc0, !PT ;  /* 0x0000ffff0d0c7812 */ /* 0x000fe200078ec0ff */
[----:B------:R-:W-:Y:S01]  /*5090*/  IMAD.WIDE.U32 R104, R10, -0x2daee0ad, RZ ;  /* 0xd2511f530a687825 */ /* 0x000fe200078e00ff */
[----:B------:R-:W-:Y:S01]  /*50a0*/  ISETP.LE.U32.AND P5, PT, R101, UR6, PT ;  /* 0x0000000665007c0c */ /* 0x000fe2000bfa3070 */
[----:B------:R-:W1:Y:S01]  /*50b0*/  MUFU.EX2 R123, R123 ;  /* 0x0000007b007b7308 */ /* 0x000e620000000800 */
[----:B------:R-:W-:Y:S02]  /*50c0*/  SHF.R.U32.HI R12, RZ, 0x8, R12 ;  /* 0x00000008ff0c7819 */ /* 0x000fe4000001160c */
[----:B------:R-:W-:Y:S02]  /*50d0*/  ISETP.GT.U32.AND P3, PT, R15, UR6, PT ;  /* 0x000000060f007c0c */ /* 0x000fe4000bf64070 */
[----:B------:R-:W-:Y:S02]  /*50e0*/  LOP3.LUT R12, R12, 0xffff, RZ, 0xc0, !PT ;  /* 0x0000ffff0c0c7812 */ /* 0x000fe400078ec0ff */
[----:B------:R-:W-:Y:S03]  /*50f0*/  PRMT R8, R6, 0x7772, RZ ;  /* 0x0000777206087816 */ /* 0x000fe600000000ff */
[----:B------:R-:W-:Y:S01]  /*5100*/  MUFU.EX2 R240, R23 ;  /* 0x0000001700f07308 */ /* 0x000fe20000000800 */
[----:B------:R-:W-:Y:S01]  /*5110*/  ISETP.LE.U32.AND P1, PT, R12, UR6, PT ;  /* 0x000000060c007c0c */ /* 0x000fe2000bf23070 */
[----:B------:R-:W-:Y:S01]  /*5120*/  @!P2 FADD.FTZ R243, -R243, -RZ ;  /* 0x800000fff3f3a221 */ /* 0x000fe20000010100 */
[----:B------:R-:W-:Y:S01]  /*5130*/  PRMT R6, R6, 0x7773, RZ ;  /* 0x0000777306067816 */ /* 0x000fe200000000ff */
[----:B------:R-:W-:Y:S01]  /*5140*/  @!P5 FADD.FTZ R121, -R121, -RZ ;  /* 0x800000ff7979d221 */ /* 0x000fe20000010100 */
[----:B------:R-:W-:Y:S02]  /*5150*/  PRMT R14, R124, 0x7773, RZ ;  /* 0x000077737c0e7816 */ /* 0x000fe400000000ff */
[----:B------:R-:W-:Y:S03]  /*5160*/  ISETP.GT.U32.AND P4, PT, R6, UR6, PT ;  /* 0x0000000606007c0c */ /* 0x000fe6000bf84070 */
[----:B------:R-:W2:Y:S01]  /*5170*/  MUFU.EX2 R124, R16 ;  /* 0x00000010007c7308 */ /* 0x000ea20000000800 */
[----:B------:R-:W-:Y:S01]  /*5180*/  PRMT R6, R102, 0x7771, RZ ;  /* 0x0000777166067816 */ /* 0x000fe200000000ff */
[----:B------:R-:W-:Y:S01]  /*5190*/  @P3 FADD.FTZ R113, -R113, -RZ ;  /* 0x800000ff71713221 */ /* 0x000fe20000010100 */
[----:B------:R-:W-:Y:S02]  /*51a0*/  ISETP.GT.U32.AND P5, PT, R14, UR6, PT ;  /* 0x000000060e007c0c */ /* 0x000fe4000bfa4070 */
[----:B------:R-:W-:Y:S01]  /*51b0*/  LOP3.LUT R14, R13, 0xff, RZ, 0xc0, !PT ;  /* 0x000000ff0d0e7812 */ /* 0x000fe200078ec0ff */
[----:B------:R-:W-:Y:S01]  /*51c0*/  @!P1 FADD.FTZ R244, -R244, -RZ ;  /* 0x800000fff4f49221 */ /* 0x000fe20000010100 */
[----:B------:R-:W-:Y:S03]  /*51d0*/  ISETP.GT.U32.AND P1, PT, R6, UR6, PT ;  /* 0x0000000606007c0c */ /* 0x000fe6000bf24070 */
[----:B------:R-:W3:Y:S01]  /*51e0*/  MUFU.EX2 R242, R129 ;  /* 0x0000008100f27308 */ /* 0x000ee20000000800 */
[----:B------:R-:W-:Y:S02]  /*51f0*/  F2FP.RELU.F16.F32.PACK_AB R6, R109, R108 ;  /* 0x0000006c6d06723e */ /* 0x000fe400000008ff */
[----:B------:R-:W-:Y:S01]  /*5200*/  F2FP.RELU.F16.F32.PACK_AB R5, R111, R110 ;  /* 0x0000006e6f05723e */ /* 0x000fe200000008ff */
[----:B----4-:R-:W-:Y:S01]  /*5210*/  @P4 FADD.FTZ R128, -R128, -RZ ;  /* 0x800000ff80804221 */ /* 0x010fe20000010100 */
[----:B------:R-:W-:Y:S01]  /*5220*/  ISETP.LE.U32.AND P3, PT, R14, UR6, PT ;  /* 0x000000060e007c0c */ /* 0x000fe2000bf63070 */
[----:B------:R4:W-:Y:S01]  /*5230*/  STS [R187], R6 ;  /* 0x00000006bb007388 */ /* 0x0009e20000000800 */
[--C-:B------:R-:W-:Y:S01]  /*5240*/  SHF.R.U32.HI R14, RZ, 0x18, R13.reuse ;  /* 0x00000018ff0e7819 */ /* 0x100fe2000001160d */
[----:B-1----:R-:W-:Y:S01]  /*5250*/  @P5 FADD.FTZ R123, -R123, -RZ ;  /* 0x800000ff7b7b5221 */ /* 0x002fe20000010100 */
[----:B------:R-:W-:Y:S01]  /*5260*/  PRMT R13, R13, 0x7632, R13 ;  /* 0x000076320d0d7816 */ /* 0x000fe2000000000d */
[----:B------:R1:W-:Y:S01]  /*5270*/  STS [R187+0x400], R5 ;  /* 0x00040005bb007388 */ /* 0x0003e20000000800 */
[----:B------:R-:W-:Y:S01]  /*5280*/  LOP3.LUT R10, R130, UR11, R105, 0x96, !PT ;  /* 0x0000000b820a7c12 */ /* 0x000fe2000f8e9669 */
[----:B--2---:R-:W-:Y:S01]  /*5290*/  @!P6 FADD.FTZ R124, -R124, -RZ ;  /* 0x800000ff7c7ce221 */ /* 0x004fe20000010100 */
[----:B------:R-:W-:Y:S01]  /*52a0*/  LOP3.LUT R13, R13, 0xff, RZ, 0xc0, !PT ;  /* 0x000000ff0d0d7812 */ /* 0x000fe200078ec0ff */
[----:B------:R2:W-:Y:S01]  /*52b0*/  MUFU.EX2 R238, R127 ;  /* 0x0000007f00ee7308 */ /* 0x0005e20000000800 */
[----:B------:R-:W-:Y:S02]  /*52c0*/  ISETP.GT.U32.AND P0, PT, R8, UR6, PT ;  /* 0x0000000608007c0c */ /* 0x000fe4000bf04070 */
[----:B------:R-:W-:Y:S01]  /*52d0*/  ISETP.LE.U32.AND P6, PT, R13, UR6, PT ;  /* 0x000000060d007c0c */ /* 0x000fe2000bfc3070 */
[----:B------:R-:W-:Y:S01]  /*52e0*/  @!P3 FADD.FTZ R245, -R245, -RZ ;  /* 0x800000fff5f5b221 */ /* 0x000fe20000010100 */
[----:B------:R-:W-:Y:S01]  /*52f0*/  PRMT R13, R10, 0x7632, R13 ;  /* 0x000076320a0d7816 */ /* 0x000fe2000000000d */
[----:B---3--:R-:W-:Y:S01]  /*5300*/  @P1 FADD.FTZ R242, -R242, -RZ ;  /* 0x800000fff2f21221 */ /* 0x008fe20000010100 */
[----:B------:R-:W-:Y:S03]  /*5310*/  PRMT R7, R102, 0x7772, RZ ;  /* 0x0000777266077816 */ /* 0x000fe600000000ff */
[----:B------:R3:W-:Y:S01]  /*5320*/  MUFU.EX2 R129, R4 ;  /* 0x0000000400817308 */ /* 0x0007e20000000800 */
[----:B------:R-:W-:Y:S02]  /*5330*/  LOP3.LUT R13, R13, 0xff, RZ, 0xc0, !PT ;  /* 0x000000ff0d0d7812 */ /* 0x000fe400078ec0ff */
[----:B------:R-:W-:Y:S02]  /*5340*/  PRMT R8, R104, 0x7772, RZ ;  /* 0x0000777268087816 */ /* 0x000fe400000000ff */
[----:B------:R-:W-:Y:S01]  /*5350*/  ISETP.LE.U32.AND P3, PT, R13, UR6, PT ;  /* 0x000000060d007c0c */ /* 0x000fe2000bf63070 */
[----:B------:R-:W-:Y:S01]  /*5360*/  @P0 FADD.FTZ R126, -R126, -RZ ;  /* 0x800000ff7e7e0221 */ /* 0x000fe20000010100 */
[----:B------:R-:W-:Y:S01]  /*5370*/  ISETP.LE.U32.AND P5, PT, R14, UR6, PT ;  /* 0x000000060e007c0c */ /* 0x000fe2000bfa3070 */
[----:B------:R-:W-:Y:S01]  /*5380*/  @!P6 FADD.FTZ R241, -R241, -RZ ;  /* 0x800000fff1f1e221 */ /* 0x000fe20000010100 */
[----:B----4-:R-:W-:Y:S01]  /*5390*/  F2FP.RELU.F16.F32.PACK_AB R6, R125, R124 ;  /* 0x0000007c7d06723e */ /* 0x010fe200000008ff */
[----:B------:R-:W4:Y:S01]  /*53a0*/  MUFU.EX2 R237, R24 ;  /* 0x0000001800ed7308 */ /* 0x000f220000000800 */
[----:B------:R-:W-:Y:S01]  /*53b0*/  ISETP.GT.U32.AND P6, PT, R7, UR6, PT ;  /* 0x0000000607007c0c */ /* 0x000fe2000bfc4070 */
[----:B--2---:R-:W-:Y:S01]  /*53c0*/  IMAD.IADD R127, R192, 0x1, R214 ;  /* 0x00000001c07f7824 */ /* 0x004fe200078e02d6 */
[----:B-1----:R-:W-:Y:S01]  /*53d0*/  F2FP.RELU.F16.F32.PACK_AB R5, R128, R126 ;  /* 0x0000007e8005723e */ /* 0x002fe200000008ff */
[----:B------:R1:W-:Y:S01]  /*53e0*/  STS [R213], R6 ;  /* 0x00000006d5007388 */ /* 0x0003e20000000800 */
[----:B------:R-:W-:Y:S02]  /*53f0*/  F2FP.RELU.F16.F32.PACK_AB R7, R114, R115 ;  /* 0x000000737207723e */ /* 0x000fe400000008ff */
[----:B------:R-:W-:Y:S01]  /*5400*/  LOP3.LUT R12, R10, 0xffff, RZ, 0xc0, !PT ;  /* 0x0000ffff0a0c7812 */ /* 0x000fe200078ec0ff */
[----:B------:R-:W-:Y:S01]  /*5410*/  @!P3 FADD.FTZ R180, -R180, -RZ ;  /* 0x800000ffb4b4b221 */ /* 0x000fe20000010100 */
[----:B------:R-:W-:Y:S01]  /*5420*/  ISETP.GT.U32.AND P3, PT, R8, UR6, PT ;  /* 0x0000000608007c0c */ /* 0x000fe2000bf64070 */
[----:B------:R2:W-:Y:S01]  /*5430*/  STS [R213+0x400], R5 ;  /* 0x00040005d5007388 */ /* 0x0005e20000000800 */
[----:B------:R-:W-:Y:S01]  /*5440*/  F2FP.RELU.F16.F32.PACK_AB R8, R122, R112 ;  /* 0x000000707a08723e */ /* 0x000fe200000008ff */
[----:B------:R-:W-:Y:S01]  /*5450*/  @!P5 FADD.FTZ R240, -R240, -RZ ;  /* 0x800000fff0f0d221 */ /* 0x000fe20000010100 */
[----:B------:R-:W-:Y:S01]  /*5460*/  SHF.R.U32.HI R12, RZ, 0x8, R12 ;  /* 0x00000008ff0c7819 */ /* 0x000fe2000001160c */
[----:B------:R2:W-:Y:S01]  /*5470*/  STS [R187+0x1400], R7 ;  /* 0x00140007bb007388 */ /* 0x0005e20000000800 */
[----:B------:R-:W2:Y:S01]  /*5480*/  MUFU.EX2 R236, R25 ;  /* 0x0000001900ec7308 */ /* 0x000ea20000000800 */
[----:B------:R-:W-:Y:S01]  /*5490*/  LOP3.LUT R14, R10, 0xff, RZ, 0xc0, !PT ;  /* 0x000000ff0a0e7812 */ /* 0x000fe200078ec0ff */
[----:B------:R-:W-:Y:S01]  /*54a0*/  @P6 FADD.FTZ R239, -R239, -RZ ;  /* 0x800000ffefef6221 */ /* 0x000fe20000010100 */
[----:B------:R2:W-:Y:S01]  /*54b0*/  STS [R187+0x1000], R8 ;  /* 0x00100008bb007388 */ /* 0x0005e20000000800 */
[----:B------:R-:W-:Y:S02]  /*54c0*/  LOP3.LUT R12, R12, 0xffff, RZ, 0xc0, !PT ;  /* 0x0000ffff0c0c7812 */ /* 0x000fe400078ec0ff */
[----:B------:R-:W-:Y:S02]  /*54d0*/  ISETP.LE.U32.AND P0, PT, R14, UR6, PT ;  /* 0x000000060e007c0c */ /* 0x000fe4000bf03070 */
[----:B------:R-:W-:Y:S02]  /*54e0*/  ISETP.LE.U32.AND P4, PT, R12, UR6, PT ;  /* 0x000000060c007c0c */ /* 0x000fe4000bf83070 */
[----:B------:R-:W-:Y:S01]  /*54f0*/  MUFU.EX2 R131, R27 ;  /* 0x0000001b00837308 */ /* 0x000fe20000000800 */
[----:B------:R-:W-:Y:S02]  /*5500*/  PRMT R102, R102, 0x7773, RZ ;  /* 0x0000777366667816 */ /* 0x000fe400000000ff */
[----:B---3--:R-:W-:Y:S02]  /*5510*/  F2FP.RELU.F16.F32.PACK_AB R4, R242, R243 ;  /* 0x000000f3f204723e */ /* 0x008fe400000008ff */
[----:B-1----:R-:W-:Y:S02]  /*5520*/  F2FP.RELU.F16.F32.PACK_AB R6, R244, R245 ;  /* 0x000000f5f406723e */ /* 0x002fe400000008ff */
[----:B------:R-:W-:Y:S03]  /*5530*/  ISETP.GT.U32.AND P5, PT, R102, UR6, PT ;  /* 0x0000000666007c0c */ /* 0x000fe6000bfa4070 */
[----:B------:R-:W1:Y:S01]  /*5540*/  MUFU.EX2 R130, R30 ;  /* 0x0000001e00827308 */ /* 0x000e620000000800 */
[----:B------:R-:W-:Y:S01]  /*5550*/  SHF.R.U32.HI R10, RZ, 0x18, R10 ;  /* 0x00000018ff0a7819 */ /* 0x000fe2000001160a */
[----:B----4-:R-:W-:Y:S01]  /*5560*/  @!P0 FADD.FTZ R237, -R237, -RZ ;  /* 0x800000ffeded8221 */ /* 0x010fe20000010100 */
[----:B--2---:R-:W-:Y:S01]  /*5570*/  F2FP.RELU.F16.F32.PACK_AB R5, R240, R241 ;  /* 0x000000f1f005723e */ /* 0x004fe200000008ff */
[----:B------:R-:W-:Y:S01]  /*5580*/  @!P4 FADD.FTZ R236, -R236, -RZ ;  /* 0x800000ffececc221 */ /* 0x000fe20000010100 */
[C---:B------:R-:W-:Y:S02]  /*5590*/  PRMT R11, R104.reuse, 0x7770, RZ ;  /* 0x00007770680b7816 */ /* 0x040fe400000000ff */
[----:B------:R-:W-:Y:S02]  /*55a0*/  F2FP.RELU.F16.F32.PACK_AB R7, R123, R113 ;  /* 0x000000717b07723e */ /* 0x000fe400000008ff */
[----:B------:R-:W-:Y:S02]  /*55b0*/  PRMT R9, R104, 0x7771, RZ ;  /* 0x0000777168097816 */ /* 0x000fe400000000ff */
[----:B------:R-:W-:Y:S01]  /*55c0*/  F2FP.RELU.F16.F32.PACK_AB R8, R120, R121 ;  /* 0x000000797808723e */ /* 0x000fe200000008ff */
[----:B------:R2:W-:Y:S01]  /*55d0*/  STS [R213+0x1400], R7 ;  /* 0x00140007d5007388 */ /* 0x0005e20000000800 */
[----:B------:R-:W-:Y:S01]  /*55e0*/  PRMT R104, R104, 0x7773, RZ ;  /* 0x0000777368687816 */ /* 0x000fe200000000ff */
[----:B------:R-:W-:Y:S01]  /*55f0*/  @P5 FADD.FTZ R238, -R238, -RZ ;  /* 0x800000ffeeee5221 */ /* 0x000fe20000010100 */
[----:B------:R-:W-:Y:S01]  /*5600*/  ISETP.LE.U32.AND P1, PT, R10, UR6, PT ;  /* 0x000000060a007c0c */ /* 0x000fe2000bf23070 */
[----:B------:R3:W-:Y:S01]  /*5610*/  STS [R213+0x1000], R8 ;  /* 0x00100008d5007388 */ /* 0x0007e20000000800 */
[----:B------:R-:W-:Y:S01]  /*5620*/  ISETP.GT.U32.AND P2, PT, R104, UR6, PT ;  /* 0x0000000668007c0c */ /* 0x000fe2000bf44070 */
[----:B-1----:R-:W-:Y:S01]  /*5630*/  @P3 FADD.FTZ R130, -R130, -RZ ;  /* 0x800000ff82823221 */ /* 0x002fe20000010100 */
[----:B------:R-:W-:Y:S01]  /*5640*/  ISETP.LE.U32.AND P0, PT, R11, UR6, PT ;  /* 0x000000060b007c0c */ /* 0x000fe2000bf03070 */
[----:B------:R1:W-:Y:S01]  /*5650*/  STS [R192], R6 ;  /* 0x00000006c0007388 */ /* 0x0003e20000000800 */
[----:B------:R-:W-:Y:S02]  /*5660*/  ISETP.GT.U32.AND P4, PT, R9, UR6, PT ;  /* 0x0000000609007c0c */ /* 0x000fe4000bf84070 */
[----:B------:R-:W-:Y:S01]  /*5670*/  FSETP.GE.FTZ.AND P3, PT, R125, RZ, PT ;  /* 0x000000ff7d00720b */ /* 0x000fe20003f76000 */
[----:B------:R4:W-:Y:S04]  /*5680*/  STS [R192+0x400], R5 ;  /* 0x00040005c0007388 */ /* 0x0009e80000000800 */
[----:B------:R4:W-:Y:S01]  /*5690*/  STS [R127], R4 ;  /* 0x000000047f007388 */ /* 0x0009e20000000800 */
[----:B------:R-:W-:Y:S01]  /*56a0*/  @!P1 FADD.FTZ R131, -R131, -RZ ;  /* 0x800000ff83839221 */ /* 0x000fe20000010100 */
[----:B------:R-:W-:Y:S01]  /*56b0*/  @P2 FADD.FTZ R129, -R129, -RZ ;  /* 0x800000ff81812221 */ /* 0x000fe20000010100 */
[----:B------:R-:W-:Y:S01]  /*56c0*/  FSETP.GE.FTZ.AND P1, PT, R108, RZ, PT ;  /* 0x000000ff6c00720b */ /* 0x000fe20003f36000 */
[----:B------:R-:W-:Y:S01]  /*56d0*/  @!P0 FADD.FTZ R229, -R229, -RZ ;  /* 0x800000ffe5e58221 */ /* 0x000fe20000010100 */
[----:B------:R-:W-:Y:S01]  /*56e0*/  FSETP.GE.FTZ.AND P0, PT, R109, RZ, PT ;  /* 0x000000ff6d00720b */ /* 0x000fe20003f16000 */
[----:B------:R-:W-:Y:S01]  /*56f0*/  @P4 FADD.FTZ R207, -R207, -RZ ;  /* 0x800000ffcfcf4221 */ /* 0x000fe20000010100 */
[----:B------:R-:W-:Y:S02]  /*5700*/  FSETP.GE.FTZ.AND P4, PT, R124, RZ, PT ;  /* 0x000000ff7c00720b */ /* 0x000fe40003f96000 */
[----:B--2---:R-:W-:Y:S02]  /*5710*/  F2FP.RELU.F16.F32.PACK_AB R7, R131, R180 ;  /* 0x000000b48307723e */ /* 0x004fe400000008ff */
[----:B------:R-:W-:Y:S02]  /*5720*/  FSETP.GE.FTZ.AND P2, PT, R245, RZ, PT ;  /* 0x000000fff500720b */ /* 0x000fe40003f56000 */
[----:B---3--:R-:W-:Y:S02]  /*5730*/  F2FP.RELU.F16.F32.PACK_AB R8, R236, R237 ;  /* 0x000000edec08723e */ /* 0x008fe400000008ff */
[----:B-1----:R-:W-:Y:S02]  /*5740*/  F2FP.RELU.F16.F32.PACK_AB R6, R238, R239 ;  /* 0x000000efee06723e */ /* 0x002fe400000008ff */
        /* <DEDUP_REMOVED lines=26> */
[----:B------:R-:W-:Y:S07]  /*58f0*/  LDSM.16.M88.4 R104, [R0+0x5000] ;  /* 0x005000000068783b */ /* 0x000fee0000000200 */
[----:B------:R-:W-:Y:S01]  /*5900*/  HMMA.16816.F32 R32, R100, R146, R32 ;  /* 0x000000926420723c */ /* 0x000fe20000001820 */
[----:B------:R-:W1:Y:S07]  /*5910*/  LDSM.16.M88.4 R100, [R0+0x4000] ;  /* 0x004000000064783b */ /* 0x000e6e0000000200 */
        /* <DEDUP_REMOVED lines=13> */
[C---:B------:R-:W-:Y:S01]  /*59f0*/  FADD.FTZ R6, -R118.reuse, R6 ;  /* 0x0000000676067221 */ /* 0x040fe20000010100 */
[----:B------:R-:W-:Y:S04]  /*5a00*/  FADD.FTZ R7, -R118, R7 ;  /* 0x0000000776077221 */ /* 0x000fe80000010100 */
        /* <DEDUP_REMOVED lines=8> */
[-C--:B------:R-:W-:Y:S01]  /*5a90*/  FSEL R17, R17, R119.reuse, P3 ;  /* 0x0000007711117208 */ /* 0x080fe20001800000 */
[C---:B------:R-:W-:Y:S01]  /*5aa0*/  FADD.FTZ R4, -R119.reuse, R5 ;  /* 0x0000000577047221 */ /* 0x040fe20000010100 */
[C---:B------:R-:W-:Y:S01]  /*5ab0*/  FADD.FTZ R21, -R119.reuse, R21 ;  /* 0x0000001577157221 */ /* 0x040fe20000010100 */
[----:B------:R-:W-:Y:S04]  /*5ac0*/  HMMA.16816.F32 R32, R104, R162, R32 ;  /* 0x000000a26820723c */ /* 0x000fe80000001820 */
[-C--:B------:R-:W-:Y:S01]  /*5ad0*/  FSEL R4, R4, R119.reuse, P0 ;  /* 0x0000007704047208 */ /* 0x080fe20000000000 */
[----:B------:R-:W-:Y:S01]  /*5ae0*/  FADD.FTZ R20, -R119, R20 ;  /* 0x0000001477147221 */ /* 0x000fe20000010100 */
[----:B------:R-:W-:Y:S01]  /*5af0*/  FSETP.GE.FTZ.AND P0, PT, R242, RZ, PT ;  /* 0x000000fff200720b */ /* 0x000fe20003f16000 */
[----:B------:R-:W-:Y:S01]  /*5b00*/  FMUL.FTZ R16, R124, R16 ;  /* 0x000000107c107220 */ /* 0x000fe20000410000 */
[----:B------:R-:W-:Y:S01]  /*5b10*/  FSEL R5, R100, R119, P1 ;  /* 0x0000007764057208 */ /* 0x000fe20000800000 */
[----:B------:R-:W-:Y:S01]  /*5b20*/  FMUL.FTZ R4, R109, R4 ;  /* 0x000000046d047220 */ /* 0x000fe20000410000 */
[----:B------:R-:W-:Y:S01]  /*5b30*/  FSETP.GE.FTZ.AND P1, PT, R244, RZ, PT ;  /* 0x000000fff400720b */ /* 0x000fe20003f36000 */
[----:B------:R-:W-:Y:S01]  /*5b40*/  FMUL.FTZ R17, R125, R17 ;  /* 0x000000117d117220 */ /* 0x000fe20000410000 */
[----:B------:R-:W-:Y:S01]  /*5b50*/  FSEL R20, R20, R119, P2 ;  /* 0x0000007714147208 */ /* 0x000fe20001000000 */
[----:B------:R-:W-:Y:S01]  /*5b60*/  FMUL.FTZ R5, R108, R5 ;  /* 0x000000056c057220 */ /* 0x000fe20000410000 */
[----:B------:R-:W-:Y:S02]  /*5b70*/  FSEL R21, R21, R119, P1 ;  /* 0x0000007715157208 */ /* 0x000fe40000800000 */
[----:B------:R-:W-:Y:S01]  /*5b80*/  FSETP.GE.FTZ.AND P1, PT, R243, RZ, PT ;  /* 0x000000fff300720b */ /* 0x000fe20003f36000 */
[----:B------:R-:W-:Y:S01]  /*5b90*/  FMUL.FTZ R20, R245, R20 ;  /* 0x00000014f5147220 */ /* 0x000fe20000410000 */
[----:B------:R-:W-:Y:S01]  /*5ba0*/  FSETP.GE.FTZ.AND P2, PT, R110, RZ, PT ;  /* 0x000000ff6e00720b */ /* 0x000fe20003f56000 */
[----:B------:R-:W-:Y:S01]  /*5bb0*/  FADD.FTZ R32, -R119, R32 ;  /* 0x0000002077207221 */ /* 0x000fe20000010100 */
[----:B------:R-:W-:Y:S01]  /*5bc0*/  F2FP.F16.F32.PACK_AB R4, R4, R5 ;  /* 0x000000050404723e */ /* 0x000fe200000000ff */
[----:B------:R-:W-:Y:S01]  /*5bd0*/  FMUL.FTZ R21, R244, R21 ;  /* 0x00000015f4157220 */ /* 0x000fe20000410000 */
[----:B------:R-:W-:Y:S02]  /*5be0*/  F2FP.F16.F32.PACK_AB R16, R17, R16 ;  /* 0x000000101110723e */ /* 0x000fe400000000ff */
[----:B------:R-:W-:Y:S01]  /*5bf0*/  FSEL R32, R32, R119, P1 ;  /* 0x0000007720207208 */ /* 0x000fe20000800000 */
[----:B------:R-:W-:Y:S01]  /*5c00*/  @P0 FADD.FTZ R119, -R119, R33 ;  /* 0x0000002177770221 */ /* 0x000fe20000010100 */
[----:B------:R-:W-:Y:S02]  /*5c10*/  ISETP.GT.AND P0, PT, R225, R204, PT ;  /* 0x000000cce100720c */ /* 0x000fe40003f04270 */
[----:B------:R-:W-:Y:S01]  /*5c20*/  FSETP.GE.FTZ.AND P1, PT, R111, RZ, PT ;  /* 0x000000ff6f00720b */ /* 0x000fe20003f36000 */
[----:B------:R-:W-:Y:S01]  /*5c30*/  FMUL.FTZ R243, R243, R32 ;  /* 0x00000020f3f37220 */ /* 0x000fe20000410000 */
[----:B------:R-:W-:Y:S01]  /*5c40*/  F2FP.F16.F32.PACK_AB R20, R21, R20 ;  /* 0x000000141514723e */ /* 0x000fe200000000ff */
[----:B------:R-:W-:Y:S01]  /*5c50*/  FMUL.FTZ R119, R242, R119 ;  /* 0x00000077f2777220 */ /* 0x000fe20000410000 */
        /* <DEDUP_REMOVED lines=9> */
[C---:B-1----:R-:W-:Y:S04]  /*5cf0*/  IMAD.SHL.U32 R7, R6.reuse, 0x40, RZ ;  /* 0x0000004006077824 */ /* 0x042fe800078e00ff */
[----:B------:R-:W-:Y:S01]  /*5d00*/  IMAD.X R7, RZ, RZ, ~R7, P2 ;  /* 0x000000ffff077224 */ /* 0x000fe200010e0e07 */
[----:B------:R-:W-:Y:S04]  /*5d10*/  ISETP.GE.AND P2, PT, R191, UR4, PT ;  /* 0x00000004bf007c0c */ /* 0x000fe8000bf46270 */
[----:B------:R-:W-:Y:S04]  /*5d20*/  SHF.R.S64 R17, R17, 0x1f, R7 ;  /* 0x0000001f11117819 */ /* 0x000fe80000001007 */
[----:B------:R-:W-:Y:S01]  /*5d30*/  IADD3 R209, P3, PT, R17, R209, RZ ;  /* 0x000000d111d17210 */ /* 0x000fe20007f7e0ff */
[----:B------:R-:W-:Y:S03]  /*5d40*/  IMAD.MOV.U32 R17, RZ, RZ, -0x2000 ;  /* 0xffffe000ff117424 */ /* 0x000fe600078e00ff */
[----:B------:R-:W-:Y:S02]  /*5d50*/  LEA.HI.X.SX32 R208, R7, R208, 0x1, P3 ;  /* 0x000000d007d07211 */ /* 0x000fe400018f0eff */
[C---:B------:R-:W-:Y:S02]  /*5d60*/  @!P1 LEA R100, P3, R6.reuse, R209, 0x6 ;  /* 0x000000d106649211 */ /* 0x040fe400078630ff */
[----:B------:R-:W-:Y:S01]  /*5d70*/  SEL R17, R17, 0x2000, !P4 ;  /* 0x0000200011117807 */ /* 0x000fe20006000000 */
[----:B------:R-:W-:Y:S01]  /*5d80*/  @!P2 IMAD.MOV.U32 R7, RZ, RZ, R208 ;  /* 0x000000ffff07a224 */ /* 0x000fe200078e00d0 */
[----:B--2---:R-:W-:Y:S01]  /*5d90*/  @!P1 LEA.HI.X R101, R6, R208, R5, 0x6, P3 ;  /* 0x000000d006659211 */ /* 0x004fe200018f3405 */
[----:B------:R-:W-:Y:S02]  /*5da0*/  @!P2 IMAD.MOV.U32 R6, RZ, RZ, R209 ;  /* 0x000000ffff06a224 */ /* 0x000fe400078e00d1 */
[--C-:B------:R-:W-:Y:S02]  /*5db0*/  IMAD.IADD R216, R216, 0x1, R17.reuse ;  /* 0x00000001d8d87824 */ /* 0x100fe400078e0211 */
        /* <DEDUP_REMOVED lines=15> */
.L_x_802:
[----:B------:R-:W-:Y:S01]  /*5eb0*/  FADD.FTZ R18, -R118, R18 ;  /* 0x0000001276127221 */ /* 0x000fe20000010100 */
[----:B------:R-:W-:Y:S01]  /*5ec0*/  FSETP.GE.FTZ.AND P1, PT, R126, RZ, PT ;  /* 0x000000ff7e00720b */ /* 0x000fe20003f36000 */
[----:B------:R2:W-:Y:S01]  /*5ed0*/  STS [R187+-0x4000], R4 ;  /* 0xffc00004bb007388 */ /* 0x0005e20000000800 */
[----:B------:R-:W-:Y:S01]  /*5ee0*/  FADD.FTZ R23, -R118, R23 ;  /* 0x0000001776177221 */ /* 0x000fe20000010100 */
[----:B------:R-:W-:Y:S01]  /*5ef0*/  FSETP.GE.FTZ.AND P2, PT, R240, RZ, PT ;  /* 0x000000fff000720b */ /* 0x000fe20003f56000 */
[----:B------:R-:W-:Y:S01]  /*5f00*/  FADD.FTZ R19, -R118, R19 ;  /* 0x0000001376137221 */ /* 0x000fe20000010100 */
[-C--:B------:R-:W-:Y:S01]  /*5f10*/  FSEL R18, R18, R118.reuse, P1 ;  /* 0x0000007612127208 */ /* 0x080fe20000800000 */
[----:B------:R-:W-:Y:S01]  /*5f20*/  FADD.FTZ R22, -R118, R22 ;  /* 0x0000001676167221 */ /* 0x000fe20000010100 */
[----:B------:R-:W-:Y:S01]  /*5f30*/  FSETP.GE.FTZ.AND P1, PT, R238, RZ, PT ;  /* 0x000000ffee00720b */ /* 0x000fe20003f36000 */
[----:B------:R-:W-:Y:S01]  /*5f40*/  FADD.FTZ R34, -R118, R34 ;  /* 0x0000002276227221 */ /* 0x000fe20000010100 */
[-C--:B------:R-:W-:Y:S01]  /*5f50*/  FSEL R23, R23, R118.reuse, P2 ;  /* 0x0000007617177208 */ /* 0x080fe20001000000 */
[C---:B-----5:R-:W-:Y:S01]  /*5f60*/  FADD.FTZ R12, -R117.reuse, R12 ;  /* 0x0000000c750c7221 */ /* 0x060fe20000010100 */
[----:B------:R-:W-:Y:S01]  /*5f70*/  FSETP.GE.FTZ.AND P4, PT, R128, RZ, PT ;  /* 0x000000ff8000720b */ /* 0x000fe20003f96000 */
[----:B------:R-:W-:Y:S01]  /*5f80*/  FADD.FTZ R9, -R117, R9 ;  /* 0x0000000975097221 */ /* 0x000fe20000010100 */
[----:B------:R-:W-:Y:S01]  /*5f90*/  FSETP.GE.FTZ.AND P3, PT, R241, RZ, PT ;  /* 0x000000fff100720b */ /* 0x000fe20003f76000 */
[----:B------:R-:W-:Y:S01]  /*5fa0*/  FADD.FTZ R8, -R117, R8 ;  /* 0x0000000875087221 */ /* 0x000fe20000010100 */
[----:B------:R-:W-:Y:S01]  /*5fb0*/  FSETP.GE.FTZ.AND P2, PT, R239, RZ, PT ;  /* 0x000000ffef00720b */ /* 0x000fe20003f56000 */
[----:B------:R-:W-:Y:S01]  /*5fc0*/  FADD.FTZ R24, -R117, R24 ;  /* 0x0000001875187221 */ /* 0x000fe20000010100 */
[-C--:B------:R-:W-:Y:S01]  /*5fd0*/  FSEL R19, R19, R118.reuse, P4 ;  /* 0x0000007613137208 */ /* 0x080fe20002000000 */
[C---:B------:R-:W-:Y:S01]  /*5fe0*/  FADD.FTZ R25, -R117.reuse, R25 ;  /* 0x0000001975197221 */ /* 0x040fe20000010100 */
[-C--:B------:R-:W-:Y:S01]  /*5ff0*/  FSEL R22, R22, R118.reuse, P3 ;  /* 0x0000007616167208 */ /* 0x080fe20001800000 */
[----:B------:R-:W-:Y:S01]  /*6000*/  FADD.FTZ R28, -R117, R28 ;  /* 0x0000001c751c7221 */ /* 0x000fe20000010100 */
[----:B------:R-:W-:Y:S01]  /*6010*/  FSEL R34, R34, R118, P2 ;  /* 0x0000007622227208 */ /* 0x000fe20001000000 */
[----:B------:R-:W-:Y:S01]  /*6020*/  @P1 FADD.FTZ R118, -R118, R35 ;  /* 0x0000002376761221 */ /* 0x000fe20000010100 */
[----:B------:R-:W-:Y:S01]  /*6030*/  FSETP.GE.FTZ.AND P1, PT, R121, RZ, PT ;  /* 0x000000ff7900720b */ /* 0x000fe20003f36000 */
[----:B------:R-:W-:Y:S01]  /*6040*/  FADD.FTZ R10, -R116, R10 ;  /* 0x0000000a740a7221 */ /* 0x000fe20000010100 */
[----:B------:R-:W-:Y:S01]  /*6050*/  FSETP.GE.FTZ.AND P2, PT, R122, RZ, PT ;  /* 0x000000ff7a00720b */ /* 0x000fe20003f56000 */
[----:B--2---:R-:W-:Y:S01]  /*6060*/  FADD.FTZ R4, -R117, R13 ;  /* 0x0000000d75047221 */ /* 0x004fe20000010100 */
[----:B------:R-:W-:Y:S01]  /*6070*/  FSEL R12, R12, R117, P1 ;  /* 0x000000750c0c7208 */ /* 0x000fe20000800000 */
[----:B------:R-:W-:Y:S01]  /*6080*/  FADD.FTZ R11, -R116, R11 ;  /* 0x0000000b740b7221 */ /* 0x000fe20000010100 */
[----:B------:R-:W-:Y:S01]  /*6090*/  FSETP.GE.FTZ.AND P1, PT, R207, RZ, PT ;  /* 0x000000ffcf00720b */ /* 0x000fe20003f36000 */
[----:B------:R-:W-:Y:S01]  /*60a0*/  FMUL.FTZ R33, R110, R33 ;  /* 0x000000216e217220 */ /* 0x000fe20000410000 */
[-C--:B------:R-:W-:Y:S01]  /*60b0*/  FSEL R9, R9, R117.reuse, P2 ;  /* 0x0000007509097208 */ /* 0x080fe20001000000 */
[----:B------:R-:W-:Y:S01]  /*60c0*/  FMUL.FTZ R32, R111, R32 ;  /* 0x000000206f207220 */ /* 0x000fe20000410000 */
[----:B------:R-:W-:Y:S01]  /*60d0*/  FSETP.GE.FTZ.AND P3, PT, R112, RZ, PT ;  /* 0x000000ff7000720b */ /* 0x000fe20003f76000 */
[----:B------:R-:W-:Y:S01]  /*60e0*/  FADD.FTZ R14, -R116, R14 ;  /* 0x0000000e740e7221 */ /* 0x000fe20000010100 */
[----:B------:R-:W-:Y:S01]  /*60f0*/  FSETP.GE.FTZ.AND P2, PT, R120, RZ, PT ;  /* 0x000000ff7800720b */ /* 0x000fe20003f56000 */
[----:B------:R-:W-:Y:S01]  /*6100*/  FADD.FTZ R15, -R116, R15 ;  /* 0x0000000f740f7221 */ /* 0x000fe20000010100 */
[----:B------:R-:W-:Y:S01]  /*6110*/  FSEL R8, R8, R117, P3 ;  /* 0x0000007508087208 */ /* 0x000fe20001800000 */
[----:B------:R-:W-:Y:S01]  /*6120*/  FMUL.FTZ R19, R128, R19 ;  /* 0x0000001380137220 */ /* 0x000fe20000410000 */
[----:B------:R-:W-:Y:S01]  /*6130*/  FSEL R4, R4, R117, P2 ;  /* 0x0000007504047208 */ /* 0x000fe20001000000 */
[----:B------:R-:W-:Y:S01]  /*6140*/  FMUL.FTZ R18, R126, R18 ;  /* 0x000000127e127220 */ /* 0x000fe20000410000 */
[----:B------:R-:W-:Y:S01]  /*6150*/  FSETP.GE.FTZ.AND P4, PT, R237, RZ, PT ;  /* 0x000000ffed00720b */ /* 0x000fe20003f96000 */
[----:B------:R-:W-:Y:S01]  /*6160*/  FMUL.FTZ R9, R122, R9 ;  /* 0x000000097a097220 */ /* 0x000fe20000410000 */
[----:B------:R-:W-:Y:S01]  /*6170*/  FSETP.GE.FTZ.AND P3, PT, R236, RZ, PT ;  /* 0x000000ffec00720b */ /* 0x000fe20003f76000 */
[----:B------:R-:W-:Y:S01]  /*6180*/  FMUL.FTZ R8, R112, R8 ;  /* 0x0000000870087220 */ /* 0x000fe20000410000 */
[----:B------:R-:W-:Y:S01]  /*6190*/  FSETP.GE.FTZ.AND P2, PT, R229, RZ, PT ;  /* 0x000000ffe500720b */ /* 0x000fe20003f56000 */
[----:B------:R-:W-:Y:S01]  /*61a0*/  FMUL.FTZ R12, R121, R12 ;  /* 0x0000000c790c7220 */ /* 0x000fe20000410000 */
[-C--:B------:R-:W-:Y:S01]  /*61b0*/  FSEL R24, R24, R117.reuse, P4 ;  /* 0x0000007518187208 */ /* 0x080fe20002000000 */
[----:B------:R-:W-:Y:S01]  /*61c0*/  FMUL.FTZ R4, R120, R4 ;  /* 0x0000000478047220 */ /* 0x000fe20000410000 */
[-C--:B------:R-:W-:Y:S01]  /*61d0*/  FSEL R25, R25, R117.reuse, P3 ;  /* 0x0000007519197208 */ /* 0x080fe20001800000 */
[----:B------:R-:W-:Y:S01]  /*61e0*/  FADD.FTZ R26, -R116, R26 ;  /* 0x0000001a741a7221 */ /* 0x000fe20000010100 */
[----:B------:R-:W-:Y:S01]  /*61f0*/  FSEL R28, R28, R117, P2 ;  /* 0x000000751c1c7208 */ /* 0x000fe20001000000 */
[----:B------:R-:W-:Y:S01]  /*6200*/  @P1 FADD.FTZ R117, -R117, R29 ;  /* 0x0000001d75751221 */ /* 0x000fe20000010100 */
[----:B------:R-:W-:Y:S01]  /*6210*/  FSETP.GE.FTZ.AND P2, PT, R115, RZ, PT ;  /* 0x000000ff7300720b */ /* 0x000fe20003f56000 */
[----:B------:R-:W-:Y:S01]  /*6220*/  FADD.FTZ R27, -R116, R27 ;  /* 0x0000001b741b7221 */ /* 0x000fe20000010100 */
[----:B------:R-:W-:Y:S01]  /*6230*/  FSETP.GE.FTZ.AND P1, PT, R114, RZ, PT ;  /* 0x000000ff7200720b */ /* 0x000fe20003f36000 */
[----:B------:R-:W-:Y:S01]  /*6240*/  FMUL.FTZ R23, R240, R23 ;  /* 0x00000017f0177220 */ /* 0x000fe20000410000 */
[----:B------:R-:W-:Y:S01]  /*6250*/  FSEL R10, R10, R116, P2 ;  /* 0x000000740a0a7208 */ /* 0x000fe20001000000 */
        /* <DEDUP_REMOVED lines=9> */
[----:B------:R-:W-:Y:S01]  /*62f0*/  FSEL R14, R14, R116, P2 ;  /* 0x000000740e0e7208 */ /* 0x000fe20001000000 */
[----:B------:R-:W-:Y:S01]  /*6300*/  FMUL.FTZ R118, R238, R118 ;  /* 0x00000076ee767220 */ /* 0x000fe20000410000 */
[----:B------:R-:W-:Y:S01]  /*6310*/  FSEL R15, R15, R116, P5 ;  /* 0x000000740f0f7208 */ /* 0x000fe20002800000 */
[----:B------:R-:W-:Y:S01]  /*6320*/  STS [R187+-0x3c00], R32 ;  /* 0xffc40020bb007388 */ /* 0x000fe20000000800 */
[----:B------:R-:W-:Y:S01]  /*6330*/  F2FP.F16.F32.PACK_AB R18, R19, R18 ;  /* 0x000000121312723e */ /* 0x000fe200000000ff */
[----:B------:R-:W-:Y:S01]  /*6340*/  FMUL.FTZ R14, R113, R14 ;  /* 0x0000000e710e7220 */ /* 0x000fe20000410000 */
[----:B------:R-:W-:Y:S01]  /*6350*/  FSETP.GE.FTZ.AND P1, PT, R129, RZ, PT ;  /* 0x000000ff8100720b */ /* 0x000fe20003f36000 */
[----:B------:R-:W-:Y:S01]  /*6360*/  FMUL.FTZ R15, R123, R15 ;  /* 0x0000000f7b0f7220 */ /* 0x000fe20000410000 */
[----:B------:R-:W-:Y:S01]  /*6370*/  F2FP.F16.F32.PACK_AB R8, R9, R8 ;  /* 0x000000080908723e */ /* 0x000fe200000000ff */
[----:B------:R-:W-:Y:S01]  /*6380*/  STS [R213+-0x4000], R16 ;  /* 0xffc00010d5007388 */ /* 0x000fe20000000800 */
[----:B------:R-:W-:Y:S01]  /*6390*/  F2FP.F16.F32.PACK_AB R10, R11, R10 ;  /* 0x0000000a0b0a723e */ /* 0x000fe200000000ff */
[----:B------:R-:W-:Y:S01]  /*63a0*/  FMUL.FTZ R25, R236, R25 ;  /* 0x00000019ec197220 */ /* 0x000fe20000410000 */
[----:B------:R-:W-:Y:S02]  /*63b0*/  FSETP.GE.FTZ.AND P4, PT, R180, RZ, PT ;  /* 0x000000ffb400720b */ /* 0x000fe40003f96000 */
[----:B------:R-:W-:Y:S01]  /*63c0*/  STS [R213+-0x3c00], R18 ;  /* 0xffc40012d5007388 */ /* 0x000fe20000000800 */
[----:B------:R-:W-:Y:S01]  /*63d0*/  FSETP.GE.FTZ.AND P3, PT, R131, RZ, PT ;  /* 0x000000ff8300720b */ /* 0x000fe20003f76000 */
[----:B------:R-:W-:Y:S01]  /*63e0*/  FMUL.FTZ R24, R237, R24 ;  /* 0x00000018ed187220 */ /* 0x000fe20000410000 */
[----:B------:R-:W-:Y:S02]  /*63f0*/  F2FP.F16.F32.PACK_AB R4, R4, R12 ;  /* 0x0000000c0404723e */ /* 0x000fe400000000ff */
[----:B------:R-:W-:Y:S01]  /*6400*/  STS [R187+-0x3000], R8 ;  /* 0xffd00008bb007388 */ /* 0x000fe20000000800 */
[----:B------:R-:W-:Y:S01]  /*6410*/  F2FP.F16.F32.PACK_AB R14, R15, R14 ;  /* 0x0000000e0f0e723e */ /* 0x000fe200000000ff */
[----:B------:R-:W-:Y:S01]  /*6420*/  FMUL.FTZ R28, R229, R28 ;  /* 0x0000001ce51c7220 */ /* 0x000fe20000410000 */
[-C--:B------:R-:W-:Y:S02]  /*6430*/  FSEL R26, R26, R116.reuse, P4 ;  /* 0x000000741a1a7208 */ /* 0x080fe40002000000 */
[----:B------:R-:W-:Y:S01]  /*6440*/  STS [R187+-0x2c00], R10 ;  /* 0xffd4000abb007388 */ /* 0x000fe20000000800 */
[----:B------:R-:W-:Y:S01]  /*6450*/  FSEL R27, R27, R116, P3 ;  /* 0x000000741b1b7208 */ /* 0x000fe20001800000 */
[----:B------:R-:W-:Y:S01]  /*6460*/  FMUL.FTZ R117, R207, R117 ;  /* 0x00000075cf757220 */ /* 0x000fe20000410000 */
[----:B------:R-:W-:Y:S02]  /*6470*/  FSETP.GE.FTZ.AND P2, PT, R130, RZ, PT ;  /* 0x000000ff8200720b */ /* 0x000fe40003f56000 */
[----:B------:R-:W-:Y:S01]  /*6480*/  STS [R213+-0x3000], R4 ;  /* 0xffd00004d5007388 */ /* 0x000fe20000000800 */
[----:B------:R-:W-:Y:S01]  /*6490*/  F2FP.F16.F32.PACK_AB R22, R23, R22 ;  /* 0x000000161716723e */ /* 0x000fe200000000ff */
[----:B------:R-:W-:Y:S01]  /*64a0*/  FMUL.FTZ R27, R131, R27 ;  /* 0x0000001b831b7220 */ /* 0x000fe20000410000 */
[----:B------:R-:W-:Y:S02]  /*64b0*/  FSEL R30, R30, R116, P2 ;  /* 0x000000741e1e7208 */ /* 0x000fe40001000000 */
[----:B------:R-:W-:Y:S01]  /*64c0*/  STS [R213+-0x2c00], R14 ;  /* 0xffd4000ed5007388 */ /* 0x000fe20000000800 */
[----:B------:R-:W-:Y:S01]  /*64d0*/  @P1 FADD.FTZ R116, -R116, R31 ;  /* 0x0000001f74741221 */ /* 0x000fe20000010100 */
[----:B------:R-:W-:Y:S01]  /*64e0*/  FMUL.FTZ R26, R180, R26 ;  /* 0x0000001ab41a7220 */ /* 0x000fe20000410000 */
[----:B------:R-:W-:Y:S02]  /*64f0*/  F2FP.F16.F32.PACK_AB R34, R118, R34 ;  /* 0x000000227622723e */ /* 0x000fe400000000ff */
[----:B------:R-:W-:Y:S01]  /*6500*/  STS [R192+-0x4000], R20 ;  /* 0xffc00014c0007388 */ /* 0x000fe20000000800 */
[----:B------:R-:W-:Y:S01]  /*6510*/  F2FP.F16.F32.PACK_AB R119, R119, R243 ;  /* 0x000000f37777723e */ /* 0x000fe200000000ff */
[----:B------:R-:W-:Y:S01]  /*6520*/  FMUL.FTZ R30, R130, R30 ;  /* 0x0000001e821e7220 */ /* 0x000fe20000410000 */
[----:B------:R-:W-:Y:S02]  /*6530*/  FMUL.FTZ R116, R129, R116 ;  /* 0x0000007481747220 */ /* 0x000fe40000410000 */
[----:B------:R-:W-:Y:S01]  /*6540*/  STS [R192+-0x3c00], R22 ;  /* 0xffc40016c0007388 */ /* 0x000fe20000000800 */
[----:B------:R-:W-:Y:S02]  /*6550*/  F2FP.F16.F32.PACK_AB R24, R25, R24 ;  /* 0x000000181918723e */ /* 0x000fe400000000ff */
[----:B------:R-:W-:Y:S02]  /*6560*/  F2FP.F16.F32.PACK_AB R26, R27, R26 ;  /* 0x0000001a1b1a723e */ /* 0x000fe400000000ff */
[----:B------:R-:W-:Y:S01]  /*6570*/  STS [R127+-0x4000], R119 ;  /* 0xffc000777f007388 */ /* 0x000fe20000000800 */
[----:B------:R-:W-:Y:S01]  /*6580*/  F2FP.F16.F32.PACK_AB R28, R117, R28 ;  /* 0x0000001c751c723e */ /* 0x000fe200000000ff */
[----:B------:R-:W-:Y:S01]  /*6590*/  IMAD R117, R193, UR5, RZ ;  /* 0x00000005c1757c24 */ /* 0x000fe2000f8e02ff */
[----:B------:R-:W-:Y:S02]  /*65a0*/  F2FP.F16.F32.PACK_AB R30, R116, R30 ;  /* 0x0000001e741e723e */ /* 0x000fe400000000ff */
[----:B------:R-:W-:Y:S01]  /*65b0*/  STS [R127+-0x3c00], R34 ;  /* 0xffc400227f007388 */ /* 0x000fe20000000800 */
[----:B------:R-:W-:Y:S04]  /*65c0*/  IMAD.IADD R116, R177, 0x1, R174 ;  /* 0x00000001b1747824 */ /* 0x000fe800078e02ae */
[----:B------:R-:W-:Y:S05]  /*65d0*/  STS [R192+-0x3000], R24 ;  /* 0xffd00018c0007388 */ /* 0x000fea0000000800 */
[----:B------:R-:W-:Y:S05]  /*65e0*/  STS [R192+-0x2c00], R26 ;  /* 0xffd4001ac0007388 */ /* 0x000fea0000000800 */
[----:B------:R-:W-:Y:S05]  /*65f0*/  STS [R127+-0x3000], R28 ;  /* 0xffd0001c7f007388 */ /* 0x000fea0000000800 */
[----:B------:R-:W-:Y:S01]  /*6600*/  STS [R127+-0x2c00], R30 ;  /* 0xffd4001e7f007388 */ /* 0x000fe20000000800 */
[----:B------:R-:W-:Y:S06]  /*6610*/  BAR.SYNC.DEFER_BLOCKING 0x0 ;  /* 0x0000000000007b1d */ /* 0x000fec0000010000 */
[----:B-1----:R-:W-:Y:S05]  /*6620*/  LDSM.16.MT88.4 R4, [R173] ;  /* 0x00000000ad04783b */ /* 0x002fea0000004200 */
        /* <DEDUP_REMOVED lines=62> */
[----:B------:R-:W-:Y:S04]  /*6a10*/  @!P2 LEA R6, P1, R6, R211, 0x1 ;  /* 0x000000d30606a211 */ /* 0x000fe800078208ff */
[----:B------:R-:W-:Y:S01]  /*6a20*/  @!P2 LEA.HI.X R7, R5, R210, R4, 0x1, P1 ;  /* 0x000000d20507a211 */ /* 0x000fe200008f0c04 */
[----:B------:R-:W-:Y:S02]  /*6a30*/  @!P3 IMAD.MOV.U32 R4, RZ, RZ, R211 ;  /* 0x000000ffff04b224 */ /* 0x000fe400078e00d3 */
[----:B------:R-:W-:Y:S05]  /*6a40*/  @!P3 IMAD.MOV.U32 R5, RZ, RZ, R210 ;  /* 0x000000ffff05b224 */ /* 0x000fea00078e00d2 */
[----:B------:R-:W-:Y:S01]  /*6a50*/  @!PT LDS RZ, [RZ] ;  /* 0x00000000fffff984 */ /* 0x000fe20000000800 */
[----:B------:R-:W-:Y:S01]  /*6a60*/  @!PT LDS RZ, [RZ] ;  /* 0x00000000fffff984 */ /* 0x000fe20000000800 */
[----:B------:R-:W-:Y:S01]  /*6a70*/  @!PT LDS RZ, [RZ] ;  /* 0x00000000fffff984 */ /* 0x000fe20000000800 */
[----:B------:R1:W-:Y:S04]  /*6a80*/  @!P3 LDGSTS.E.BYPASS.LTC128B.128 [R190+0x4000], desc[UR22][R4.64] ;  /* 0x0400000004bebfae */ /* 0x0003e8000b981a16 */
[----:B------:R1:W-:Y:S04]  /*6a90*/  @P3 STS.128 [R190+0x4000], RZ ;  /* 0x004000ffbe003388 */ /* 0x0003e80000000c00 */
[----:B------:R1:W-:Y:S04]  /*6aa0*/  @P2 STS.128 [R190+0x5000], RZ ;  /* 0x005000ffbe002388 */ /* 0x0003e80000000c00 */
[----:B------:R-:W-:Y:S01]  /*6ab0*/  @!PT LDS RZ, [RZ] ;  /* 0x00000000fffff984 */ /* 0x000fe20000000800 */
[----:B------:R-:W-:Y:S01]  /*6ac0*/  @!PT LDS RZ, [RZ] ;  /* 0x00000000fffff984 */ /* 0x000fe20000000800 */
[----:B------:R-:W-:Y:S01]  /*6ad0*/  @!PT LDS RZ, [RZ] ;  /* 0x00000000fffff984 */ /* 0x000fe20000000800 */
[----:B------:R1:W-:Y:S04]  /*6ae0*/  @!P2 LDGSTS.E.BYPASS.LTC128B.128 [R190+0x5000], desc[UR22][R6.64] ;  /* 0x0500000006beafae */ /* 0x0003e8000b981a16 */
[----:B------:R-:W0:Y:S02]  /*6af0*/  LDGDEPBAR ;  /* 0x00000000000079af */ /* 0x000e240000000000 */
.L_x_803:
[----:B------:R-:W-:Y:S01]  /*6b00*/  LDSM.16.M88.4 R16, [R176] ;  /* 0x00000000b010783b */ /* 0x000fe20000000200 */
[----:B------:R-:W-:Y:S01]  /*6b10*/  ISETP.GT.AND P2, PT, R225, R204, PT ;  /* 0x000000cce100720c */ /* 0x000fe20003f44270 */
[----:B------:R-:W-:Y:S01]  /*6b20*/  VIADD R218, R218, 0xffffffc0 ;  /* 0xffffffc0dada7836 */ /* 0x000fe20000000000 */
[----:B------:R-:W-:Y:S01]  /*6b30*/  @P0 IADD3 R206, P3, PT, R206, -0x100, RZ ;  /* 0xffffff00cece0810 */ /* 0x000fe20007f7e0ff */
[----:B------:R-:W1:Y:S01]  /*6b40*/  LDSM.16.MT88.4 R8, [R177+0x6000] ;  /* 0x00600000b108783b */ /* 0x000e620000004200 */
        /* <DEDUP_REMOVED lines=69> */
[C---:B------:R-:W-:Y:S04]  /*6fa0*/  LEA R100, P1, R117.reuse, R34, 0x5 ;  /* 0x0000002275647211 */ /* 0x040fe800078228ff */
[C---:B------:R-:W-:Y:S02]  /*6fb0*/  LEA.HI.X.SX32 R101, R117.reuse, R35, 0x5, P1 ;  /* 0x0000002375657211 */ /* 0x040fe400008f2eff */
[----:B------:R-:W-:Y:S01]  /*6fc0*/  LEA R24, P1, R117, R100, 0x5 ;  /* 0x0000006475187211 */ /* 0x000fe200078228ff */
[C---:B---3--:R-:W-:Y:S05]  /*6fd0*/  HMMA.16816.F32 R4, R20.reuse, R28, R4 ;  /* 0x0000001c1404723c */ /* 0x048fea0000001804 */
[----:B------:R-:W-:Y:S01]  /*6fe0*/  @P0 IMAD.WIDE.U32 R28, R185, 0x4, R234 ;  /* 0x00000004b91c0825 */ /* 0x000fe200078e00ea */
[C---:B------:R-:W-:Y:S02]  /*6ff0*/  LEA.HI.X.SX32 R25, R117.reuse, R101, 0x5, P1 ;  /* 0x0000006575197211 */ /* 0x040fe400008f2eff */
[C---:B------:R-:W-:Y:S02]  /*7000*/  HMMA.16816.F32 R8, R20.reuse, R30, R8 ;  /* 0x0000001e1408723c */ /* 0x040fe40000001808 */
[----:B------:R-:W5:Y:S01]  /*7010*/  @P0 LDG.E R222, desc[UR22][R28.64+-0x100] ;  /* 0xffff00161cde0981 */ /* 0x000f62000c1e1900 */
[C---:B------:R-:W-:Y:S03]  /*7020*/  LEA R26, P1, R117.reuse, R24, 0x5 ;  /* 0x00000018751a7211 */ /* 0x040fe600078228ff */
[----:B------:R-:W5:Y:S01]  /*7030*/  @P0 LDG.E R221, desc[UR22][R28.64+-0xe0] ;  /* 0xffff20161cdd0981 */ /* 0x000f62000c1e1900 */
[C---:B------:R-:W-:Y:S01]  /*7040*/  LEA.HI.X.SX32 R27, R117.reuse, R25, 0x5, P1 ;  /* 0x00000019751b7211 */ /* 0x040fe200008f2eff */
[C---:B------:R-:W-:Y:S02]  /*7050*/  HMMA.16816.F32 R12, R20.reuse, R104, R12 ;  /* 0x00000068140c723c */ /* 0x040fe4000000180c */
[----:B------:R-:W5:Y:S01]  /*7060*/  @P0 LDG.E R220, desc[UR22][R28.64+-0x80] ;  /* 0xffff80161cdc0981 */ /* 0x000f62000c1e1900 */
[C---:B------:R-:W-:Y:S03]  /*7070*/  LEA R30, P1, R117.reuse, R26, 0x5 ;  /* 0x0000001a751e7211 */ /* 0x040fe600078228ff */
[----:B------:R1:W5:Y:S01]  /*7080*/  @P0 LDG.E R219, desc[UR22][R28.64+-0x60] ;  /* 0xffffa0161cdb0981 */ /* 0x000362000c1e1900 */
[C---:B------:R-:W-:Y:S01]  /*7090*/  LEA.HI.X.SX32 R31, R117.reuse, R27, 0x5, P1 ;  /* 0x0000001b751f7211 */ /* 0x040fe200008f2eff */
[----:B------:R-:W-:Y:S02]  /*70a0*/  HMMA.16816.F32 R16, R20, R106, R16 ;  /* 0x0000006a1410723c */ /* 0x000fe40000001810 */
        /* <DEDUP_REMOVED lines=13> */
[----:B------:R-:W-:Y:S03]  /*7180*/  IMAD.IADD R108, R174, 0x1, R166 ;  /* 0x00000001ae6c7824 */ /* 0x000fe600078e02a6 */
[----:B------:R-:W-:Y:S04]  /*7190*/  REDG.E.ADD.F32.FTZ.RN.STRONG.GPU desc[UR22][R34.64+0x80], R13 ;  /* 0x0000800d220079a6 */ /* 0x000fe8000c12f316 */
[----:B------:R-:W-:Y:S04]  /*71a0*/  REDG.E.ADD.F32.FTZ.RN.STRONG.GPU desc[UR22][R100.64+0x80], R14 ;  /* 0x0000800e640079a6 */ /* 0x000fe8000c12f316 */
        /* <DEDUP_REMOVED lines=13> */
[----:B------:R-:W-:Y:S04]  /*7280*/  LDSM.16.MT88.4 R100, [R166+0x1000] ;  /* 0x00100000a664783b */ /* 0x000fe80000004200 */
[----:B------:R-:W-:Y:S01]  /*7290*/  LDSM.16.MT88.4 R104, [R173+-0x1000] ;  /* 0xfff00000ad68783b */ /* 0x000fe20000004200 */
        /* <DEDUP_REMOVED lines=8> */
[----:B------:R-:W3:Y:S04]  /*7320*/  LDSM.16.MT88.4 R20, [R108+0x1000] ;  /* 0x001000006c14783b */ /* 0x000ee80000004200 */
[----:B------:R-:W-:Y:S03]  /*7330*/  LDSM.16.MT88.4 R108, [R108+0x1800] ;  /* 0x001800006c6c783b */ /* 0x000fe60000004200 */
[----:B------:R-:W-:Y:S01]  /*7340*/  HMMA.16816.F32 R96, R4, R26, R96 ;  /* 0x0000001a0460723c */ /* 0x000fe20000001860 */
[----:B------:R-:W-:Y:S04]  /*7350*/  LDSM.16.MT88.4 R4, [R173+-0x2800] ;  /* 0xffd80000ad04783b */ /* 0x000fe80000004200 */
[----:B------:R-:W-:Y:S03]  /*7360*/  LDSM.16.MT88.4 R24, [R173+-0x800] ;  /* 0xfff80000ad18783b */ /* 0x000fe60000004200 */
        /* <DEDUP_REMOVED lines=13> */
[-C--:B---3--:R-:W-:Y:S08]  /*7440*/  HMMA.16816.F32 R84, R8, R20.reuse, R84 ;  /* 0x000000140854723c */ /* 0x088ff00000001854 */
[C---:B------:R-:W-:Y:S08]  /*7450*/  HMMA.16816.F32 R88, R104.reuse, R20, R88 ;  /* 0x000000146858723c */ /* 0x040ff00000001858 */
[-C--:B------:R-:W-:Y:S08]  /*7460*/  HMMA.16816.F32 R92, R104, R22.reuse, R92 ;  /* 0x00000016685c723c */ /* 0x080ff0000000185c */
[----:B------:R-:W-:Y:S04]  /*7470*/  HMMA.16816.F32 R96, R8, R22, R96 ;  /* 0x000000160860723c */ /* 0x000fe80000001860 */
[----:B------:R-:W-:Y:S04]  /*7480*/  LOP3.LUT R8, R225, 0x1, RZ, 0xc0, !PT ;  /* 0x00000001e1087812 */ /* 0x000fe800078ec0ff */
[-C--:B-1----:R-:W-:Y:S05]  /*7490*/  HMMA.16816.F32 R68, R4, R12.reuse, R68 ;  /* 0x0000000c0444723c */ /* 0x082fea0000001844 */
        /* <DEDUP_REMOVED lines=18> */
[----:B------:R-:W3:Y:S01]  /*75c0*/  LDCU UR5, c[0x0][0x4fc] ;  /* 0x00009f80ff0577ac */ /* 0x000ee20008000800 */
        /* <DEDUP_REMOVED lines=42> */
[----:B---3--:R-:W-:Y:S01]  /*7870*/  FMUL.FTZ R36, R36, UR5 ;  /* 0x0000000524247c20 */ /* 0x008fe20008410000 */
        /* <DEDUP_REMOVED lines=20> */
[----:B------:R-:W-:Y:S01]  /*79c0*/  IADD3 R0, PT, PT, R183, R0, RZ ;  /* 0x00000000b7007210 */ /* 0x000fe20007ffe0ff */
[----:B------:R1:W-:Y:S01]  /*79d0*/  STS [R184+0x6400], R70 ;  /* 0x00640046b8007388 */ /* 0x0003e20000000800 */
        /* <DEDUP_REMOVED lines=81> */
.L_x_805:
[----:B------:R-:W2:Y:S01]  /*7ef0*/  LDCU.64 UR10, c[0x0][0x5c0] ;  /* 0x0000b800ff0a77ac */ /* 0x000ea20008000a00 */
[----:B------:R-:W-:-:S05]  /*7f00*/  IADD3 R14, PT, PT, R227, R228, RZ ;  /* 0x000000e4e30e7210 */ /* 0x000fca0007ffe0ff */
[C---:B--2---:R-:W-:Y:S02]  /*7f10*/  IMAD R3, R14.reuse, UR11, RZ ;  /* 0x0000000b0e037c24 */ /* 0x044fe4000f8e02ff */
[----:B------:R-:W-:-:S05]  /*7f20*/  IMAD.WIDE.U32 R14, R14, UR10, RZ ;  /* 0x0000000a0e0e7c25 */ /* 0x000fca000f8e00ff */
[----:B------:R-:W-:Y:S02]  /*7f30*/  IADD3 R3, PT, PT, R15, R3, RZ ;  /* 0x000000030f037210 */ /* 0x000fe40007ffe0ff */
.L_x_806:
        /* <DEDUP_REMOVED lines=10> */
[----:B------:R-:W-:Y:S01]  /*7fe0*/  MOV R2, R4 ;  /* 0x0000000400027202 */ /* 0x000fe20000000f00 */
[----:B------:R-:W-:Y:S06]  /*7ff0*/  BRA `(.L_x_808) ;  /* 0x0000000000187947 */ /* 0x000fec0003800000 */
.L_x_807:
[----:B------:R-:W2:Y:S01]  /*8000*/  LDCU.64 UR6, c[0x0][0x5c8] ;  /* 0x0000b900ff0677ac */ /* 0x000ea20008000a00 */
[----:B------:R-:W-:-:S05]  /*8010*/  IADD3 R4, PT, PT, R227, R228, RZ ;  /* 0x000000e4e3047210 */ /* 0x000fca0007ffe0ff */
[C---:B--2---:R-:W-:Y:S02]  /*8020*/  IMAD R12, R4.reuse, UR7, RZ ;  /* 0x00000007040c7c24 */ /* 0x044fe4000f8e02ff */
[----:B------:R-:W-:-:S05]  /*8030*/  IMAD.WIDE.U32 R4, R4, UR6, RZ ;  /* 0x0000000604047c25 */ /* 0x000fca000f8e00ff */
[----:B------:R-:W-:Y:S02]  /*8040*/  IADD3 R12, PT, PT, R5, R12, RZ ;  /* 0x0000000c050c7210 */ /* 0x000fe40007ffe0ff */
[----:B-1----:R-:W-:-:S07]  /*8050*/  MOV R2, R4 ;  /* 0x0000000400027202 */ /* 0x002fce0000000f00 */
.L_x_808:
[----:B------:R-:W-:Y:S01]  /*8060*/  BAR.SYNC.DEFER_BLOCKING 0x0 ;  /* 0x0000000000007b1d */ /* 0x000fe20000010000 */
[----:B------:R-:W-:Y:S02]  /*8070*/  USHF.L.U32 UR12, UR21, 0x7, URZ ;  /* 0x00000007150c7899 */ /* 0x000fe400080006ff */
[----:B------:R-:W-:Y:S02]  /*8080*/  USHF.L.U32 UR14, UR21, 0x7, URZ ;  /* 0x00000007150e7899 */ /* 0x000fe400080006ff */
[----:B------:R-:W-:Y:S01]  /*8090*/  UIMAD.WIDE.U32 UR16, UR12, UR10, URZ ;  /* 0x0000000a0c1072a5 */ /* 0x000fe2000f8e00ff */
[----:B------:R-:W-:Y:S01]  /*80a0*/  BSSY.RECONVERGENT B0, `(.L_x_809) ;  /* 0x0000028000007945 */ /* 0x000fe20003800200 */
[----:B------:R-:W1:Y:S01]  /*80b0*/  LDCU UR15, c[0x0][0x440] ;  /* 0x00008800ff0f77ac */ /* 0x000e620008000800 */
[----:B------:R-:W2:Y:S01]  /*80c0*/  S2R R0, SR_TID.X ;  /* 0x0000000000007919 */ /* 0x000ea20000002100 */
[----:B------:R-:W-:Y:S01]  /*80d0*/  VIADD R226, R226, -UR14 ;  /* 0x8000000ee2e27c36 */ /* 0x000fe20008000000 */
[----:B------:R-:W-:Y:S01]  /*80e0*/  USHF.R.S32.HI UR13, URZ, 0x1f, UR12 ;  /* 0x0000001fff0d7899 */ /* 0x000fe2000801140c */
[----:B------:R-:W-:Y:S01]  /*80f0*/  IMAD.U32 R8, RZ, RZ, UR16 ;  /* 0x00000010ff087e24 */ /* 0x000fe2000f8e00ff */
[----:B------:R-:W3:Y:S01]  /*8100*/  LDCU.64 UR4, c[0x0][0x5d8] ;  /* 0x0000bb00ff0477ac */ /* 0x000ee20008000a00 */
[----:B------:R-:W-:Y:S01]  /*8110*/  IMAD.U32 R9, RZ, RZ, UR17 ;  /* 0x00000011ff097e24 */ /* 0x000fe2000f8e00ff */
[----:B------:R-:W-:-:S02]  /*8120*/  UIMAD UR16, UR13, UR10, URZ ;  /* 0x0000000a0d1072a4 */ /* 0x000fc4000f8e02ff */
[----:B------:R-:W-:Y:S02]  /*8130*/  LOP3.LUT R15, R8, 0x38, R186, 0xf8, !PT ;  /* 0x00000038080f7812 */ /* 0x000fe400078ef8ba */
[----:B------:R-:W-:Y:S02]  /*8140*/  UIMAD UR16, UR12, UR11, UR16 ;  /* 0x0000000b0c1072a4 */ /* 0x000fe4000f8e0210 */
[----:B------:R-:W-:Y:S01]  /*8150*/  IADD3 R14, P0, PT, R14, R15, RZ ;  /* 0x0000000f0e0e7210 */ /* 0x000fe20007f1e0ff */
[----:B------:R4:W4:Y:S01]  /*8160*/  LDS.128 R4, [R190+0x7000] ;  /* 0x00700000be047984 */ /* 0x0009220000000c00 */
[----:B-1----:R-:W-:Y:S02]  /*8170*/  ISETP.GE.AND P3, PT, R191, UR15, PT ;  /* 0x0000000fbf007c0c */ /* 0x002fe4000bf66270 */
[----:B------:R-:W-:-:S05]  /*8180*/  IMAD.U32 R8, RZ, RZ, UR16 ;  /* 0x00000010ff087e24 */ /* 0x000fca000f8e00ff */
[----:B------:R-:W-:-:S03]  /*8190*/  IADD3.X R15, PT, PT, R3, UR17, R8, P0, !PT ;  /* 0x00000011030f7c10 */ /* 0x000fc600087fe408 */
[----:B---3--:R-:W-:Y:S01]  /*81a0*/  IMAD.WIDE.U32 R14, R181, UR4, R14 ;  /* 0x00000004b50e7c25 */ /* 0x008fe2000f8e000e */
[----:B--2---:R-:W-:-:S03]  /*81b0*/  SHF.R.U32.HI R0, RZ, 0x3, R0 ;  /* 0x00000003ff007819 */ /* 0x004fc60000011600 */
[----:B------:R-:W-:Y:S01]  /*81c0*/  IMAD R3, R181, UR5, R15 ;  /* 0x00000005b5037c24 */ /* 0x000fe2000f8e020f */
[CC--:B------:R-:W-:Y:S01]  /*81d0*/  ISETP.GE.OR P6, PT, R0.reuse, R226.reuse, P3 ;  /* 0x000000e20000720c */ /* 0x0c0fe20001fc6670 */
[C---:B------:R-:W-:Y:S01]  /*81e0*/  VIADD R9, R0.reuse, 0x20 ;  /* 0x0000002000097836 */ /* 0x040fe20000000000 */
[C---:B------:R-:W-:Y:S01]  /*81f0*/  IADD3 R23, P2, PT, R0.reuse, 0x20, RZ ;  /* 0x0000002000177810 */ /* 0x040fe20007f5e0ff */
[C---:B------:R-:W-:Y:S01]  /*8200*/  VIADD R10, R0.reuse, 0x40 ;  /* 0x00000040000a7836 */ /* 0x040fe20000000000 */
[C---:B------:R-:W-:Y:S02]  /*8210*/  IADD3 R21, P1, PT, R0.reuse, 0x40, RZ ;  /* 0x0000004000157810 */ /* 0x040fe40007f3e0ff */
[-C--:B------:R-:W-:Y:S01]  /*8220*/  ISETP.GE.OR P5, PT, R9, R226.reuse, P3 ;  /* 0x000000e20900720c */ /* 0x080fe20001fa6670 */
[----:B------:R-:W-:Y:S01]  /*8230*/  VIADD R9, R0, 0x60 ;  /* 0x0000006000097836 */ /* 0x000fe20000000000 */
[----:B------:R-:W-:Y:S01]  /*8240*/  ISETP.GE.OR P4, PT, R10, R226, P3 ;  /* 0x000000e20a00720c */ /* 0x000fe20001f86670 */
[----:B------:R-:W-:Y:S01]  /*8250*/  IMAD.X R22, RZ, RZ, RZ, P2 ;  /* 0x000000ffff167224 */ /* 0x000fe200010e06ff */
[----:B------:R-:W-:-:S02]  /*8260*/  IADD3 R20, P0, PT, R0, 0x60, RZ ;  /* 0x0000006000147810 */ /* 0x000fc40007f1e0ff */
[----:B------:R-:W-:Y:S01]  /*8270*/  ISETP.GE.OR P3, PT, R9, R226, P3 ;  /* 0x000000e20900720c */ /* 0x000fe20001f66670 */
[----:B------:R-:W-:-:S12]  /*8280*/  @P6 BRA `(.L_x_810) ;  /* 0x0000000000246947 */ /* 0x000fd80003800000 */
        /* <DEDUP_REMOVED lines=9> */
.L_x_810:
[----:B------:R-:W-:Y:S05]  /*8320*/  BSYNC.RECONVERGENT B0 ;  /* 0x0000000000007941 */ /* 0x000fea0003800200 */
.L_x_809:
        /* <DEDUP_REMOVED lines=12> */
.L_x_812:
[----:B------:R-:W-:Y:S05]  /*83f0*/  BSYNC.RECONVERGENT B0 ;  /* 0x0000000000007941 */ /* 0x000fea0003800200 */
.L_x_811:
        /* <DEDUP_REMOVED lines=14> */
.L_x_814:
[----:B------:R-:W-:Y:S05]  /*84e0*/  BSYNC.RECONVERGENT B0 ;  /* 0x0000000000007941 */ /* 0x000fea0003800200 */
.L_x_813:
        /* <DEDUP_REMOVED lines=15> */
.L_x_816:
[----:B------:R-:W-:Y:S05]  /*85e0*/  BSYNC.RECONVERGENT B0 ;  /* 0x0000000000007941 */ /* 0x000fea0003800200 */
.L_x_815:
[----:B-1--4-:R-:W-:Y:S01]  /*85f0*/  MOV R4, R191 ;  /* 0x000000bf00047202 */ /* 0x012fe20000000f00 */
[----:B------:R-:W1:Y:S01]  /*8600*/  LDCU.64 UR4, c[0x0][0x5e0] ;  /* 0x0000bc00ff0477ac */ /* 0x000e620008000a00 */
[----:B------:R-:W-:Y:S01]  /*8610*/  MOV R5, RZ ;  /* 0x000000ff00057202 */ /* 0x000fe20000000f00 */
[----:B------:R-:W4:Y:S01]  /*8620*/  LDS.128 R16, [R190+0xa000] ;  /* 0x00a00000be107984 */ /* 0x000f220000000c00 */
[----:B------:R-:W-:Y:S01]  /*8630*/  BSSY.RECONVERGENT B0, `(.L_x_817) ;  /* 0x000001d000007945 */ /* 0x000fe20003800200 */
[----:B------:R-:W-:Y:S01]  /*8640*/  UIMAD UR13, UR13, UR6, URZ ;  /* 0x000000060d0d72a4 */ /* 0x000fe2000f8e02ff */
[----:B------:R-:W-:-:S03]  /*8650*/  IMAD.WIDE.U32 R8, R8, UR12, R4 ;  /* 0x0000000c08087c25 */ /* 0x000fc6000f8e0004 */
[----:B------:R-:W-:Y:S01]  /*8660*/  UIMAD UR13, UR12, UR7, UR13 ;  /* 0x000000070c0d72a4 */ /* 0x000fe2000f8e020d */
[----:B------:R2:W2:Y:S01]  /*8670*/  LDS.128 R4, [R190+0xd000] ;  /* 0x00d00000be047984 */ /* 0x0004a20000000c00 */
[----:B------:R-:W-:Y:S02]  /*8680*/  IADD3 R26, P0, PT, R2, R8, RZ ;  /* 0x00000008021a7210 */ /* 0x000fe40007f1e0ff */
[----:B------:R-:W3:Y:S02]  /*8690*/  @!P6 LDC.64 R2, c[0x0][0x568] ;  /* 0x00015a00ff02eb82 */ /* 0x000ee40000000a00 */
        /* <DEDUP_REMOVED lines=13> */
[----:B---3--:R-:W-:Y:S01]  /*8770*/  MOV R2, R26 ;  /* 0x0000001a00027202 */ /* 0x008fe20000000f00 */
        /* <DEDUP_REMOVED lines=8> */
.L_x_818:
[----:B------:R-:W-:Y:S05]  /*8800*/  BSYNC.RECONVERGENT B0 ;  /* 0x0000000000007941 */ /* 0x000fea0003800200 */
.L_x_817:
[----:B------:R-:W-:Y:S04]  /*8810*/  BSSY.RECONVERGENT B0, `(.L_x_819) ;  /* 0x000000c000007945 */ /* 0x000fe80003800200 */
[----:B------:R-:W-:Y:S05]  /*8820*/  @P4 BRA `(.L_x_820) ;  /* 0x0000000000284947 */ /* 0x000fea0003800000 */
        /* <DEDUP_REMOVED lines=10> */
.L_x_820:
[----:B------:R-:W-:Y:S05]  /*88d0*/  BSYNC.RECONVERGENT B0 ;  /* 0x0000000000007941 */ /* 0x000fea0003800200 */
.L_x_819:
[----:B------:R-:W-:Y:S05]  /*88e0*/  @P3 BRA `(.L_x_769) ;  /* 0x0000000000283947 */ /* 0x000fea0003800000 */
[----:B------:R-:W2:Y:S01]  /*88f0*/  LDCU.64 UR4, c[0x0][0x568] ;  /* 0x0000ad00ff0477ac */ /* 0x000ea20008000a00 */
[----:B---3--:R-:W-:Y:S01]  /*8900*/  MOV R2, R26 ;  /* 0x0000001a00027202 */ /* 0x008fe20000000f00 */
        /* <DEDUP_REMOVED lines=8> */
.L_x_769:
[----:B------:R-:W-:Y:S05]  /*8990*/  BSYNC.RECONVERGENT B1 ;  /* 0x0000000000017941 */ /* 0x000fea0003800200 */
.L_x_743:
[----:B------:R-:W3:Y:S01]  /*89a0*/  LDCU UR5, c[0x0][0x438] ;  /* 0x00008700ff0577ac */ /* 0x000ee20008000800 */
[----:B------:R-:W1:Y:S01]  /*89b0*/  LDC R0, c[0x0][0x438] ;  /* 0x00010e00ff007b82 */ /* 0x000e620000000800 */
[----:B------:R-:W2:Y:S01]  /*89c0*/  LDCU UR6, c[0x0][0x370] ;  /* 0x00006e00ff0677ac */ /* 0x000ea20008000800 */
[----:B---3--:R-:W-:-:S04]  /*89d0*/  UIADD3 UR5, UPT, UPT, UR5, 0x7f, URZ ;  /* 0x0000007f05057890 */ /* 0x008fc8000fffe0ff */
[----:B------:R-:W-:Y:S02]  /*89e0*/  USHF.R.S32.HI UR4, URZ, 0x1f, UR5 ;  /* 0x0000001fff047899 */ /* 0x000fe40008011405 */
[----:B--2---:R-:W-:Y:S02]  /*89f0*/  UIADD3 UR21, UPT, UPT, UR6, UR21, URZ ;  /* 0x0000001506157290 */ /* 0x004fe4000fffe0ff */
[----:B------:R-:W-:-:S04]  /*8a00*/  ULEA.HI UR4, UR4, UR5, URZ, 0x7 ;  /* 0x0000000504047291 */ /* 0x000fc8000f8f38ff */
[----:B------:R-:W-:-:S04]  /*8a10*/  USHF.R.S32.HI UR4, URZ, 0x7, UR4 ;  /* 0x00000007ff047899 */ /* 0x000fc80008011404 */
[----:B------:R-:W-:-:S09]  /*8a20*/  UISETP.GE.AND UP0, UPT, UR21, UR4, UPT ;  /* 0x000000041500728c */ /* 0x000fd2000bf06270 */
[----:B------:R-:W-:Y:S05]  /*8a30*/  BRA.U !UP0, `(.L_x_821) ;  /* 0xffffff7908d87547 */ /* 0x000fea000b83ffff */
[----:B------:R-:W-:Y:S05]  /*8a40*/  EXIT ;  /* 0x000000000000794d */ /* 0x000fea0003800000 */
.L_x_822:
        /* <DEDUP_REMOVED lines=11> */
.L_x_1418:


//--------------------- .text._ZN5flash44flash_bwd_dq_dk_dv_loop_seqk_parallel_kernelI23Flash_bwd_kernel_traitsILi64ELi64ELi128ELi8ELi2ELi4ELi4ELb1ELb0EN7cutlass6half_tE19Flash_kernel_traitsILi64ELi64ELi128ELi8ES3_EELb0ELb1ELb0ELb1ELb0ELb0ELb1EEEvNS_16Flash_bwd_paramsE --------------------------
	.section	.text._ZN5flash44flash_bwd_dq_dk_dv_loop_seqk_parallel_kernelI23Flash_bwd_kernel_traitsILi64ELi64ELi128ELi8ELi2ELi4ELi4ELb1ELb0EN7cutlass6half_tE19Flash_kernel_traitsILi64ELi64ELi128ELi8ES3_EELb0ELb1ELb0ELb1ELb0ELb0ELb1EEEvNS_16Flash_bwd_paramsE,"ax",@progbits
	.align	128
        .global         _ZN5flash44flash_bwd_dq_dk_dv_loop_seqk_parallel_kernelI23Flash_bwd_kernel_traitsILi64ELi64ELi128ELi8ELi2ELi4ELi4ELb1ELb0EN7cutlass6half_tE19Flash_kernel_traitsILi64ELi64ELi128ELi8ES3_EELb0ELb1ELb0ELb1ELb0ELb0ELb1EEEvNS_16Flash_bwd_paramsE
        .type           _ZN5flash44flash_bwd_dq_dk_dv_loop_seqk_parallel_kernelI23Flash_bwd_kernel_traitsILi64ELi64ELi128ELi8ELi2ELi4ELi4ELb1ELb0EN7cutlass6half_tE19Flash_kernel_traitsILi64ELi64ELi128ELi8ES3_EELb0ELb1ELb0ELb1ELb0ELb0ELb1EEEvNS_16Flash_bwd_paramsE,@function
        .size           _ZN5flash44flash_bwd_dq_dk_dv_loop_seqk_parallel_kernelI23Flash_bwd_kernel_traitsILi64ELi64ELi128ELi8ELi2ELi4ELi4ELb1ELb0EN7cutlass6half_tE19Flash_kernel_traitsILi64ELi64ELi128ELi8ES3_EELb0ELb1ELb0ELb1ELb0ELb0ELb1EEEvNS_16Flash_bwd_paramsE,(.L_x_1419 - _ZN5flash44flash_bwd_dq_dk_dv_loop_seqk_parallel_kernelI23Flash_bwd_kernel_traitsILi64ELi64ELi128ELi8ELi2ELi4ELi4ELb1ELb0EN7cutlass6half_tE19Flash_kernel_traitsILi64ELi64ELi128ELi8ES3_EELb0ELb1ELb0ELb1ELb0ELb0ELb1EEEvNS_16Flash_bwd_paramsE)
        .other          _ZN5flash44flash_bwd_dq_dk_dv_loop_seqk_parallel_kernelI23Flash_bwd_kernel_traitsILi64ELi64ELi128ELi8ELi2ELi4ELi4ELb1ELb0EN7cutlass6half_tE19Flash_kernel_traitsILi64ELi64ELi128ELi8ES3_EELb0ELb1ELb0ELb1ELb0ELb0ELb1EEEvNS_16Flash_bwd_paramsE,@"STO_CUDA_ENTRY STV_DEFAULT"
_ZN5flash44flash_bwd_dq_dk_dv_loop_seqk_parallel_kernelI23Flash_bwd_kernel_traitsILi64ELi64ELi128ELi8ELi2ELi4ELi4ELb1ELb0EN7cutlass6half_tE19Flash_kernel_traitsILi64ELi64ELi128ELi8ES3_EELb0ELb1ELb0ELb1ELb0ELb0ELb1EEEvNS_16Flash_bwd_paramsE:
.text._ZN5flash44flash_bwd_dq_dk_dv_loop_seqk_parallel_kernelI23Flash_bwd_kernel_traitsILi64ELi64ELi128ELi8ELi2ELi4ELi4ELb1ELb0EN7cutlass6half_tE19Flash_kernel_traitsILi64ELi64ELi128ELi8ES3_EELb0ELb1ELb0ELb1ELb0ELb0ELb1EEEvNS_16Flash_bwd_paramsE:
        /* <DEDUP_REMOVED lines=9> */
[----:B------:R-:W1:Y:S01]  /*0090*/  LDCU.64 UR8, c[0x0][0x460] ;  /* 0x00008c00ff0877ac */ /* 0x000e620008000a00 */
[----:B------:R-:W2:Y:S01]  /*00a0*/  S2UR UR6, SR_CgaCtaId ;  /* 0x00000000000679c3 */ /* 0x000ea20000008800 */
[----:B------:R-:W3:Y:S01]  /*00b0*/  LDCU.64 UR14, c[0x0][0x468] ;  /* 0x00008d00ff0e77ac */ /* 0x000ee20008000a00 */
[----:B------:R-:W4:Y:S06]  /*00c0*/  LDCU.64 UR12, c[0x0][0x470] ;  /* 0x00008e00ff0c77ac */ /* 0x000f2c0008000a00 */
[----:B------:R-:W5:Y:S01]  /*00d0*/  S2UR UR4, SR_CgaCtaId ;  /* 0x00000000000479c3 */ /* 0x000f620000008800 */
[----:B------:R-:W-:Y:S01]  /*00e0*/  UMOV UR5, 0x400 ;  /* 0x0000040000057882 */ /* 0x000fe20000000000 */
[----:B------:R-:W2:Y:S06]  /*00f0*/  LDCU UR10, c[0x0][0x438] ;  /* 0x00008700ff0a77ac */ /* 0x000eac0008000800 */
[----:B------:R-:W2:Y:S01]  /*0100*/  S2UR UR30, SR_CTAID.Y ;  /* 0x00000000001e79c3 */ /* 0x000ea20000002600 */
[----:B-1----:R-:W-:-:S02]  /*0110*/  UISETP.NE.U32.AND UP1, UPT, UR8, URZ, UPT ;  /* 0x000000ff0800728c */ /* 0x002fc4000bf25070 */
[----:B------:R-:W-:Y:S01]  /*0120*/  UISETP.NE.U32.AND UP0, UPT, UR8, URZ, UPT ;  /* 0x000000ff0800728c */ /* 0x000fe2000bf05070 */
[----:B------:R-:W1:Y:S04]  /*0130*/  LDCU.U8 UR8, c[0x0][0x532] ;  /* 0x0000a640ff0877ac */ /* 0x000e680008000000 */
[----:B------:R-:W2:Y:S01]  /*0140*/  S2UR UR29, SR_CTAID.Z ;  /* 0x00000000001d79c3 */ /* 0x000ea20000002700 */
[----:B------:R-:W-:Y:S02]  /*0150*/  UISETP.NE.AND.EX UP4, UPT, UR9, URZ, UPT, UP0 ;  /* 0x000000ff0900728c */ /* 0x000fe4000bf85300 */
[----:B------:R-:W-:Y:S02]  /*0160*/  UISETP.NE.AND.EX UP5, UPT, UR9, URZ, UPT, UP1 ;  /* 0x000000ff0900728c */ /* 0x000fe4000bfa5310 */
[----:B---3--:R-:W-:-:S02]  /*0170*/  UISETP.EQ.U32.AND UP1, UPT, UR14, URZ, UPT ;  /* 0x000000ff0e00728c */ /* 0x008fc4000bf22070 */
[----:B----4-:R-:W-:Y:S01]  /*0180*/  UISETP.NE.U32.AND UP0, UPT, UR12, URZ, UPT ;  /* 0x000000ff0c00728c */ /* 0x010fe2000bf05070 */
[----:B------:R-:W3:Y:S01]  /*0190*/  S2UR UR28, SR_CTAID.X ;  /* 0x00000000001c79c3 */ /* 0x000ee20000002500 */
[----:B------:R-:W-:Y:S01]  /*01a0*/  UISETP.NE.U32.AND UP6, UPT, UR14, URZ, UPT ;  /* 0x000000ff0e00728c */ /* 0x000fe2000bfc5070 */
[----:B------:R-:W-:Y:S01]  /*01b0*/  UMOV UR9, 0x400 ;  /* 0x0000040000097882 */ /* 0x000fe20000000000 */
[----:B------:R-:W4:Y:S05]  /*01c0*/  LDCU.64 UR38, c[0x0][0x358] ;  /* 0x00006b00ff2677ac */ /* 0x000f2a0008000a00 */
[----:B------:R-:W3:Y:S01]  /*01d0*/  S2UR UR7, SR_CTAID.Y ;  /* 0x00000000000779c3 */ /* 0x000ee20000002600 */
[----:B-1----:R-:W-:Y:S01]  /*01e0*/  UISETP.NE.AND UP2, UPT, UR8, URZ, UPT ;  /* 0x000000ff0800728c */ /* 0x002fe2000bf45270 */
[----:B------:R-:W1:Y:S03]  /*01f0*/  LDCU.64 UR32, c[0x0][0x460] ;  /* 0x00008c00ff2077ac */ /* 0x000e660008000a00 */
[----:B------:R-:W-:-:S03]  /*0200*/  UISETP.EQ.OR.EX UP1, UPT, UR15, URZ, !UP2, UP1 ;  /* 0x000000ff0f00728c */ /* 0x000fc6000d722710 */
[----:B------:R-:W1:Y:S01]  /*0210*/  S2UR UR27, SR_CTAID.Z ;  /* 0x00000000001b79c3 */ /* 0x000e620000002700 */
[----:B------:R-:W1:Y:S01]  /*0220*/  LDCU UR26, c[0x0][0x438] ;  /* 0x00008700ff1a77ac */ /* 0x000e620008000800 */
[----:B--2---:R-:W-:Y:S02]  /*0230*/  ULEA UR6, UR6, UR9, 0x18 ;  /* 0x0000000906067291 */ /* 0x004fe4000f8ec0ff */
[----:B-----5:R-:W-:Y:S01]  /*0240*/  ULEA UR4, UR4, UR5, 0x18 ;  /* 0x0000000504047291 */ /* 0x020fe2000f8ec0ff */
[----:B------:R-:W2:Y:S01]  /*0250*/  @!UP4 LDCU UR31, c[0x0][0x434] ;  /* 0x00008680ff1fc7ac */ /* 0x000ea20008000800 */
[----:B------:R-:W-:Y:S02]  /*0260*/  UP2UR UR46, UPR, URZ, 0x4 ;  /* 0x00000004ff2e7883 */ /* 0x000fe40008000000 */
[----:B------:R-:W-:Y:S02]  /*0270*/  UISETP.NE.AND.EX UP3, UPT, UR13, URZ, UPT, UP0 ;  /* 0x000000ff0d00728c */ /* 0x000fe4000bf65300 */
[----:B------:R-:W-:-:S02]  /*0280*/  UISETP.NE.AND.EX UP6, UPT, UR15, URZ, UPT, UP6 ;  /* 0x000000ff0f00728c */ /* 0x000fc4000bfc5360 */
[----:B------:R-:W-:Y:S01]  /*0290*/  UP2UR UR47, UPR, URZ, 0x2 ;  /* 0x00000002ff2f7883 */ /* 0x000fe20008000000 */
[----:B------:R-:W-:Y:S01]  /*02a0*/  UMOV UR34, 0xffffe000 ;  /* 0xffffe00000227882 */ /* 0x000fe20000000000 */
[----:B------:R-:W-:Y:S01]  /*02b0*/  UMOV UR35, URZ ;  /* 0x000000ff00237c82 */ /* 0x000fe20008000000 */
[----:B----4-:R-:W-:-:S09]  /*02c0*/  UMOV UR36, URZ ;  /* 0x000000ff00247c82 */ /* 0x010fd20008000000 */
.L_x_902:
[----:B----4-:R-:W4:Y:S01]  /*02d0*/  LDCU.64 UR8, c[0x0][0x478] ;  /* 0x00008f00ff0877ac */ /* 0x010f220008000a00 */
[----:B------:R-:W-:Y:S02]  /*02e0*/  PLOP3.LUT P1, PT, PT, PT, UP3, 0x80, 0x8 ;  /* 0x000000000008781c */ /* 0x000fe40003f2f038 */
[----:B------:R-:W-:Y:S01]  /*02f0*/  PLOP3.LUT P4, PT, PT, PT, UP5, 0x80, 0x8 ;  /* 0x000000000008781c */ /* 0x000fe20003f8f058 */
[----:B------:R-:W-:Y:S01]  /*0300*/  USHF.L.U32 UR20, UR30, 0x2, URZ ;  /* 0x000000021e147899 */ /* 0x000fe200080006ff */
[----:B------:R-:W-:Y:S01]  /*0310*/  PLOP3.LUT P2, PT, PT, PT, UP4, 0x80, 0x8 ;  /* 0x000000000008781c */ /* 0x000fe20003f4f048 */
[----:B------:R-:W-:Y:S02]  /*0320*/  USHF.R.U32.HI UR16, URZ, 0x1e, UR30 ;  /* 0x0000001eff107899 */ /* 0x000fe4000801161e */
[----:B------:R-:W-:Y:S02]  /*0330*/  UIADD3 UR11, UP0, UPT, UR20, UR14, URZ ;  /* 0x0000000e140b7290 */ /* 0x000fe4000ff1e0ff */
[----:B------:R-:W-:-:S02]  /*0340*/  UISETP.NE.AND UP2, UPT, UR47, URZ, UPT ;  /* 0x000000ff2f00728c */ /* 0x000fc4000bf45270 */
[----:B------:R-:W-:Y:S02]  /*0350*/  UIADD3.X UR5, UPT, UPT, UR16, UR15, URZ, UP0, !UPT ;  /* 0x0000000f10057290 */ /* 0x000fe400087fe4ff */
[----:B------:R-:W-:-:S04]  /*0360*/  @UP3 UIADD3 UR18, UP0, UPT, UR20, UR12, URZ ;  /* 0x0000000c14123290 */ /* 0x000fc8000ff1e0ff */
[----:B------:R-:W-:Y:S02]  /*0370*/  @UP3 UIADD3.X UR19, UPT, UPT, UR16, UR13, URZ, UP0, !UPT ;  /* 0x0000000d10133290 */ /* 0x000fe400087fe4ff */
[----:B----4-:R-:W-:Y:S01]  /*0380*/  UISETP.NE.U32.AND UP0, UPT, UR8, URZ, UPT ;  /* 0x000000ff0800728c */ /* 0x010fe2000bf05070 */
[----:B---3--:R-:W-:-:S03]  /*0390*/  IMAD.U32 R4, RZ, RZ, UR18 ;  /* 0x00000012ff047e24 */ /* 0x008fc6000f8e00ff */
[----:B------:R-:W-:Y:S01]  /*03a0*/  UISETP.NE.AND.EX UP0, UPT, UR9, URZ, UPT, UP0 ;  /* 0x000000ff0900728c */ /* 0x000fe2000bf05300 */
[----:B------:R-:W-:-:S05]  /*03b0*/  IMAD.U32 R5, RZ, RZ, UR19 ;  /* 0x00000013ff057e24 */ /* 0x000fca000f8e00ff */
[----:B------:R-:W-:Y:S01]  /*03c0*/  PLOP3.LUT P0, PT, PT, PT, UP0, 0x80, 0x8 ;  /* 0x000000000008781c */ /* 0x000fe20003f0f008 */
[----:B------:R-:W4:Y:S04]  /*03d0*/  @P1 LDG.E R7, desc[UR38][R4.64] ;  /* 0x0000002604071981 */ /* 0x000f28000c1e1900 */
[----:B------:R-:W-:-:S04]  /*03e0*/  @UP0 UIADD3 UR20, UP1, UPT, UR20, UR8, URZ ;  /* 0x0000000814140290 */ /* 0x000fc8000ff3e0ff */
[----:B------:R-:W-:Y:S01]  /*03f0*/  @UP0 UIADD3.X UR21, UPT, UPT, UR16, UR9, URZ, UP1, !UPT ;  /* 0x0000000910150290 */ /* 0x000fe20008ffe4ff */
[----:B-----5:R-:W5:Y:S01]  /*0400*/  @!UP0 LDCU.64 UR8, c[0x0][0x488] ;  /* 0x00009100ff0887ac */ /* 0x020f620008000a00 */
[----:B------:R-:W-:Y:S01]  /*0410*/  IMAD.U32 R2, RZ, RZ, UR20 ;  /* 0x00000014ff027e24 */ /* 0x000fe2000f8e00ff */
[----:B------:R-:W1:Y:S03]  /*0420*/  @!UP0 LDCU UR16, c[0x0][0x43c] ;  /* 0x00008780ff1087ac */ /* 0x000e660008000800 */
[----:B------:R-:W-:Y:S01]  /*0430*/  IMAD.U32 R3, RZ, RZ, UR21 ;  /* 0x00000015ff037e24 */ /* 0x000fe2000f8e00ff */
[----:B------:R-:W-:-:S04]  /*0440*/  PLOP3.LUT P3, PT, PT, PT, UP2, 0x80, 0x8 ;  /* 0x000000000008781c */ /* 0x000fc80003f6f028 */
[----:B------:R2:W3:Y:S01]  /*0450*/  @P0 LDG.E R5, desc[UR38][R2.64] ;  /* 0x0000002602050981 */ /* 0x0004e2000c1e1900 */
[----:B-----5:R-:W-:-:S04]  /*0460*/  @!UP0 UISETP.NE.U32.AND UP1, UPT, UR8, URZ, UPT ;  /* 0x000000ff0800828c */ /* 0x020fc8000bf25070 */
[----:B------:R-:W-:-:S04]  /*0470*/  @!UP0 UISETP.NE.AND.EX UP1, UPT, UR9, URZ, UPT, UP1 ;  /* 0x000000ff0900828c */ /* 0x000fc8000bf25310 */
[----:B-1----:R-:W-:Y:S02]  /*0480*/  @!UP0 USEL UR8, UR16, URZ, UP1 ;  /* 0x000000ff10088287 */ /* 0x002fe40008800000 */
[----:B------:R-:W-:-:S06]  /*0490*/  UIMAD.WIDE.U32 UR16, UR30, 0x4, UR32 ;  /* 0x000000041e1078a5 */ /* 0x000fcc000f8e0020 */
[----:B--2---:R-:W-:Y:S02]  /*04a0*/  IMAD.U32 R2, RZ, RZ, UR16 ;  /* 0x00000010ff027e24 */ /* 0x004fe4000f8e00ff */
[----:B------:R-:W-:-:S05]  /*04b0*/  IMAD.U32 R3, RZ, RZ, UR17 ;  /* 0x00000011ff037e24 */ /* 0x000fca000f8e00ff */
[----:B------:R-:W2:Y:S04]  /*04c0*/  @P4 LDG.E R6, desc[UR38][R2.64] ;  /* 0x0000002602064981 */ /* 0x000ea8000c1e1900 */
[----:B------:R1:W5:Y:S02]  /*04d0*/  @P2 LDG.E R0, desc[UR38][R2.64+0x4] ;  /* 0x0000042602002981 */ /* 0x000364000c1e1900 */
[----:B-1----:R-:W-:Y:S02]  /*04e0*/  IMAD.U32 R2, RZ, RZ, UR11 ;  /* 0x0000000bff027e24 */ /* 0x002fe4000f8e00ff */
[----:B------:R-:W-:-:S05]  /*04f0*/  IMAD.U32 R3, RZ, RZ, UR5 ;  /* 0x00000005ff037e24 */ /* 0x000fca000f8e00ff */
[----:B------:R-:W5:Y:S01]  /*0500*/  @!P3 LDG.E R4, desc[UR38][R2.64] ;  /* 0x000000260204b981 */ /* 0x000f62000c1e1900 */
[----:B------:R-:W-:Y:S01]  /*0510*/  UMOV UR42, URZ ;  /* 0x000000ff002a7c82 */ /* 0x000fe20008000000 */
[----:B------:R-:W-:Y:S01]  /*0520*/  UMOV UR24, 0xffffffff ;  /* 0xffffffff00187882 */ /* 0x000fe20000000000 */
[----:B------:R-:W-:Y:S01]  /*0530*/  UMOV UR44, 0xffffffff ;  /* 0xffffffff002c7882 */ /* 0x000fe20000000000 */
[----:B------:R-:W-:Y:S01]  /*0540*/  USHF.L.U32 UR5, UR45, 0x7, URZ ;  /* 0x000000072d057899 */ /* 0x000fe200080006ff */
[----:B----4-:R-:W-:Y:S02]  /*0550*/  @P1 R2UR UR42, R7 ;  /* 0x00000000072a12ca */ /* 0x010fe400000e0000 */
[----:B---3--:R-:W-:-:S13]  /*0560*/  @P0 R2UR UR41, R5 ;  /* 0x00000000052902ca */ /* 0x008fda00000e0000 */
[----:B------:R-:W-:Y:S01]  /*0570*/  @UP0 UIADD3 UR41, UPT, UPT, UR41, -UR42, URZ ;  /* 0x8000002a29290290 */ /* 0x000fe2000fffe0ff */
[----:B--2---:R-:W-:Y:S02]  /*0580*/  @P4 R2UR UR24, R6 ;  /* 0x00000000061842ca */ /* 0x004fe400000e0000 */
[----:B-----5:R-:W-:Y:S02]  /*0590*/  @P2 R2UR UR9, R0 ;  /* 0x00000000000922ca */ /* 0x020fe400000e0000 */
[----:B------:R-:W-:Y:S01]  /*05a0*/  @!P3 R2UR UR44, R4 ;  /* 0x00000000042cb2ca */ /* 0x000fe200000e0000 */
[----:B------:R-:W-:-:S14]  /*05b0*/  BRA.U !UP6, `(.L_x_823) ;  /* 0x000000010e1c7547 */ /* 0x000fdc000b800000 */
[----:B------:R-:W-:-:S06]  /*05c0*/  UISETP.NE.AND UP1, UPT, UR46, URZ, UPT ;  /* 0x000000ff2e00728c */ /* 0x000fcc000bf25270 */
[----:B------:R-:W-:-:S13]  /*05d0*/  PLOP3.LUT P0, PT, PT, PT, UP1, 0x80, 0x8 ;  /* 0x000000000008781c */ /* 0x000fda0003f0f018 */
[----:B------:R-:W2:Y:S04]  /*05e0*/  @P0 LDG.E R0, desc[UR38][R2.64+0x4] ;  /* 0x0000042602000981 */ /* 0x000ea8000c1e1900 */
[----:B------:R-:W3:Y:S01]  /*05f0*/  @!P0 LDG.E R2, desc[UR38][R2.64] ;  /* 0x0000002602028981 */ /* 0x000ee2000c1e1900 */
[----:B--2---:R-:W-:-:S13]  /*0600*/  @P0 R2UR UR10, R0 ;  /* 0x00000000000a02ca */ /* 0x004fda00000e0000 */
[----:B------:R-:W-:-:S07]  /*0610*/  @UP1 UIADD3 UR10, UPT, UPT, UR10, -UR44, URZ ;  /* 0x8000002c0a0a1290 */ /* 0x000fce000fffe0ff */
[----:B---3--:R-:W-:-:S15]  /*0620*/  @!P0 R2UR UR10, R2 ;  /* 0x00000000020a82ca */ /* 0x008fde00000e0000 */
.L_x_823:
        /* <DEDUP_REMOVED lines=34> */
.L_x_825:
[----:B------:R-:W1:Y:S01]  /*0850*/  LDCU.64 UR18, c[0x0][0x3b8] ;  /* 0x00007700ff1277ac */ /* 0x000e620008000a00 */
[----:B------:R-:W-:-:S04]  /*0860*/  UIADD3 UR8, UPT, UPT, UR42, UR44, URZ ;  /* 0x0000002c2a087290 */ /* 0x000fc8000fffe0ff */
[----:B-1----:R-:W-:Y:S02]  /*0870*/  UIMAD.WIDE.U32 UR52, UR8, UR18, URZ ;  /* 0x00000012083472a5 */ /* 0x002fe4000f8e00ff */
[----:B------:R-:W-:-:S04]  /*0880*/  UIMAD UR8, UR8, UR19, URZ ;  /* 0x00000013080872a4 */ /* 0x000fc8000f8e02ff */
[----:B------:R-:W-:-:S06]  /*0890*/  UIADD3 UR8, UPT, UPT, UR53, UR8, URZ ;  /* 0x0000000835087290 */ /* 0x000fcc000fffe0ff */
[----:B------:R-:W-:Y:S02]  /*08a0*/  MOV R23, UR8 ;  /* 0x0000000800177c02 */ /* 0x000fe40008000f00 */
.L_x_826:
        /* <DEDUP_REMOVED lines=43> */
.L_x_827:
[----:B------:R-:W1:Y:S01]  /*0b60*/  LDCU.64 UR16, c[0x0][0x3c0] ;  /* 0x00007800ff1077ac */ /* 0x000e620008000a00 */
[----:B------:R-:W-:-:S04]  /*0b70*/  UIADD3 UR8, UPT, UPT, UR42, UR44, URZ ;  /* 0x0000002c2a087290 */ /* 0x000fc8000fffe0ff */
[----:B-1----:R-:W-:Y:S02]  /*0b80*/  UIMAD.WIDE.U32 UR54, UR8, UR16, URZ ;  /* 0x00000010083672a5 */ /* 0x002fe4000f8e00ff */
[----:B------:R-:W-:-:S04]  /*0b90*/  UIMAD UR8, UR8, UR17, URZ ;  /* 0x00000011080872a4 */ /* 0x000fc8000f8e02ff */
[----:B------:R-:W-:-:S06]  /*0ba0*/  UIADD3 UR8, UPT, UPT, UR55, UR8, URZ ;  /* 0x0000000837087290 */ /* 0x000fcc000fffe0ff */
[----:B------:R-:W-:-:S07]  /*0bb0*/  MOV R18, UR8 ;  /* 0x0000000800127c02 */ /* 0x000fce0008000f00 */
.L_x_828:
[----:B------:R-:W1:Y:S01]  /*0bc0*/  @!UP1 LDCU.64 UR10, c[0x0][0x588] ;  /* 0x0000b100ff0a97ac */ /* 0x000e620008000a00 */
[----:B------:R-:W2:Y:S01]  /*0bd0*/  @UP1 LDCU.64 UR8, c[0x0][0x590] ;  /* 0x0000b200ff0817ac */ /* 0x000ea20008000a00 */
[----:B------:R-:W3:Y:S01]  /*0be0*/  LDCU UR60, c[0x0][0x3e0] ;  /* 0x00007c00ff3c77ac */ /* 0x000ee20008000800 */
[----:B------:R-:W3:Y:S01]  /*0bf0*/  LDCU UR50, c[0x0][0x44c] ;  /* 0x00008980ff3277ac */ /* 0x000ee20008000800 */
[----:B-1----:R-:W-:-:S04]  /*0c00*/  @!UP1 UIMAD.WIDE.U32 UR62, UR30, UR10, URZ ;  /* 0x0000000a1e3e92a5 */ /* 0x002fc8000f8e00ff */
[----:B------:R-:W-:Y:S02]  /*0c10*/  @!UP1 UIMAD UR25, UR30, UR11, UR63 ;  /* 0x0000000b1e1992a4 */ /* 0x000fe4000f8e023f */
[----:B--2---:R-:W-:-:S04]  /*0c20*/  @UP1 UIMAD.WIDE.U32 UR10, UR24, UR8, URZ ;  /* 0x00000008180a12a5 */ /* 0x004fc8000f8e00ff */
[----:B------:R-:W-:Y:S02]  /*0c30*/  @UP1 UIMAD UR25, UR24, UR9, UR11 ;  /* 0x00000009181912a4 */ /* 0x000fe4000f8e020b */
[----:B---3--:R-:W-:Y:S01]  /*0c40*/  UIMAD.WIDE UR66, UR60, UR50, URZ ;  /* 0x000000323c4272a5 */ /* 0x008fe2000f8e02ff */
[----:B------:R-:W-:Y:S01]  /*0c50*/  @UP1 UMOV UR62, UR10 ;  /* 0x0000000a003e1c82 */ /* 0x000fe20008000000 */
[----:B------:R-:W-:Y:S10]  /*0c60*/  BRA.U UP1, `(.L_x_829) ;  /* 0x0000000101407547 */ /* 0x000ff4000b800000 */
[----:B------:R-:W1:Y:S01]  /*0c70*/  LDCU UR48, c[0x0][0x444] ;  /* 0x00008880ff3077ac */ /* 0x000e620008000800 */
[----:B------:R-:W-:Y:S02]  /*0c80*/  USHF.R.S32.HI UR9, URZ, 0x1f, UR60 ;  /* 0x0000001fff097899 */ /* 0x000fe4000801143c */
[----:B-1----:R-:W-:Y:S02]  /*0c90*/  USHF.R.S32.HI UR8, URZ, 0x1f, UR48 ;  /* 0x0000001fff087899 */ /* 0x002fe40008011430 */
[----:B------:R-:W-:Y:S02]  /*0ca0*/  UIMAD.WIDE.U32 UR48, UR30, UR48, URZ ;  /* 0x000000301e3072a5 */ /* 0x000fe4000f8e00ff */
[----:B------:R-:W-:Y:S02]  /*0cb0*/  UIMAD UR8, UR8, UR30, URZ ;  /* 0x0000001e080872a4 */ /* 0x000fe4000f8e02ff */
[----:B------:R-:W-:Y:S02]  /*0cc0*/  UIMAD.WIDE.U32 UR10, UR48, UR60, URZ ;  /* 0x0000003c300a72a5 */ /* 0x000fe4000f8e00ff */
[----:B------:R-:W-:-:S02]  /*0cd0*/  UIADD3 UR8, UPT, UPT, UR49, UR8, URZ ;  /* 0x0000000831087290 */ /* 0x000fc4000fffe0ff */
[----:B------:R-:W-:Y:S02]  /*0ce0*/  UIMAD.WIDE.U32 UR56, UR10, UR50, URZ ;  /* 0x000000320a3872a5 */ /* 0x000fe4000f8e00ff */
[----:B------:R-:W-:-:S04]  /*0cf0*/  UIMAD UR8, UR8, UR60, URZ ;  /* 0x0000003c080872a4 */ /* 0x000fc8000f8e02ff */
[----:B------:R-:W-:Y:S02]  /*0d00*/  UIMAD UR8, UR9, UR48, UR8 ;  /* 0x00000030090872a4 */ /* 0x000fe4000f8e0208 */
[----:B------:R-:W-:Y:S02]  /*0d10*/  USHF.R.S32.HI UR9, URZ, 0x1f, UR50 ;  /* 0x0000001fff097899 */ /* 0x000fe40008011432 */
[----:B------:R-:W-:-:S04]  /*0d20*/  UIADD3 UR8, UPT, UPT, UR11, UR8, URZ ;  /* 0x000000080b087290 */ /* 0x000fc8000fffe0ff */
[----:B------:R-:W-:-:S04]  /*0d30*/  UIMAD UR8, UR8, UR50, URZ ;  /* 0x00000032080872a4 */ /* 0x000fc8000f8e02ff */
[----:B------:R-:W-:-:S04]  /*0d40*/  UIMAD UR8, UR9, UR10, UR8 ;  /* 0x0000000a090872a4 */ /* 0x000fc8000f8e0208 */
[----:B------:R-:W-:Y:S01]  /*0d50*/  UIADD3 UR8, UPT, UPT, UR57, UR8, URZ ;  /* 0x0000000839087290 */ /* 0x000fe2000fffe0ff */
[----:B------:R-:W-:Y:S11]  /*0d60*/  BRA `(.L_x_830) ;  /* 0x00000000000c7947 */ /* 0x000ff60003800000 */
.L_x_829:
[----:B------:R-:W-:Y:S02]  /*0d70*/  UIMAD.WIDE.U32 UR56, UR66, UR24, URZ ;  /* 0x00000018423872a5 */ /* 0x000fe4000f8e00ff */
[----:B------:R-:W-:-:S04]  /*0d80*/  UIMAD UR8, UR67, UR24, URZ ;  /* 0x00000018430872a4 */ /* 0x000fc8000f8e02ff */
[----:B------:R-:W-:Y:S02]  /*0d90*/  UIADD3 UR8, UPT, UPT, UR57, UR8, URZ ;  /* 0x0000000839087290 */ /* 0x000fe4000fffe0ff */
.L_x_830:
        /* <DEDUP_REMOVED lines=20> */
.L_x_831:
[----:B------:R-:W1:Y:S01]  /*0ee0*/  LDCU UR58, c[0x0][0x434] ;  /* 0x00008680ff3a77ac */ /* 0x000e620008000800 */
[----:B------:R-:W-:-:S04]  /*0ef0*/  UIMAD UR10, UR30, UR60, UR29 ;  /* 0x0000003c1e0a72a4 */ /* 0x000fc8000f8e021d */
[----:B-1----:R-:W-:Y:S02]  /*0f00*/  UIMAD UR58, UR10, UR58, URZ ;  /* 0x0000003a0a3a72a4 */ /* 0x002fe4000f8e02ff */
.L_x_832:
        /* <DEDUP_REMOVED lines=11> */
.L_x_833:
[----:B------:R-:W1:Y:S01]  /*0fc0*/  LDCU UR57, c[0x0][0x444] ;  /* 0x00008880ff3977ac */ /* 0x000e620008000800 */
[----:B------:R-:W-:-:S04]  /*0fd0*/  UIMAD UR10, UR30, UR60, UR29 ;  /* 0x0000003c1e0a72a4 */ /* 0x000fc8000f8e021d */
[----:B-1----:R-:W-:-:S12]  /*0fe0*/  UIMAD UR57, UR10, UR57, URZ ;  /* 0x000000390a3972a4 */ /* 0x002fd8000f8e02ff */
.L_x_834:
[----:B------:R-:W-:Y:S01]  /*0ff0*/  USHF.R.S32.HI UR10, URZ, 0x1f, UR9 ;  /* 0x0000001fff0a7899 */ /* 0x000fe20008011409 */
[----:B------:R-:W1:Y:S01]  /*1000*/  S2R R25, SR_TID.X ;  /* 0x0000000000197919 */ /* 0x000e620000002100 */
[----:B------:R-:W-:Y:S01]  /*1010*/  UIADD3 UR56, UP1, UP0, UR64, UR56, UR9 ;  /* 0x0000003840387290 */ /* 0x000fe2000f83e009 */
[----:B------:R-:W2:Y:S01]  /*1020*/  LDC.64 R12, c[0x0][0x3b0] ;  /* 0x0000ec00ff0c7b82 */ /* 0x000ea20000000a00 */
[----:B------:R-:W3:Y:S01]  /*1030*/  LDCU UR9, c[0x0][0x508] ;  /* 0x0000a100ff0977ac */ /* 0x000ee20008000800 */
[----:B------:R-:W4:Y:S01]  /*1040*/  S2R R24, SR_TID.X ;  /* 0x0000000000187919 */ /* 0x000f220000002100 */
[----:B------:R-:W-:Y:S01]  /*1050*/  IMAD.MOV.U32 R11, RZ, RZ, RZ ;  /* 0x000000ffff0b7224 */ /* 0x000fe200078e00ff */
[----:B------:R-:W-:Y:S01]  /*1060*/  ISETP.NE.AND P3, PT, RZ, UR59, PT ;  /* 0x0000003bff007c0c */ /* 0x000fe2000bf65270 */
[----:B------:R-:W-:Y:S01]  /*1070*/  UIADD3 UR49, UPT, UPT, UR5, UR43, URZ ;  /* 0x0000002b05317290 */ /* 0x000fe2000fffe0ff */
[----:B------:R-:W-:Y:S01]  /*1080*/  BSSY.RECONVERGENT B1, `(.L_x_824) ;  /* 0x000077d000017945 */ /* 0x000fe20003800200 */
[----:B------:R-:W-:Y:S01]  /*1090*/  UIADD3.X UR55, UPT, UPT, UR55, UR8, UR10, UP1, UP0 ;  /* 0x0000000837377290 */ /* 0x000fe20008fe040a */
[----:B------:R-:W5:Y:S01]  /*10a0*/  LDC.64 R16, c[0x0][0x5f8] ;  /* 0x00017e00ff107b82 */ /* 0x000f620000000a00 */
[----:B------:R-:W-:Y:S01]  /*10b0*/  UIMAD UR50, UR60, UR50, URZ ;  /* 0x000000323c3272a4 */ /* 0x000fe2000f8e02ff */
[----:B------:R-:W5:Y:S03]  /*10c0*/  LDCU.64 UR60, c[0x0][0x5e8] ;  /* 0x0000bd00ff3c77ac */ /* 0x000f660008000a00 */
[----:B------:R-:W-:-:S02]  /*10d0*/  USHF.L.U32 UR59, UR50, 0x6, URZ ;  /* 0x00000006323b7899 */ /* 0x000fc400080006ff */
[----:B------:R-:W-:Y:S02]  /*10e0*/  ULEA UR57, UR53, UR57, 0x6 ;  /* 0x0000003935397291 */ /* 0x000fe4000f8e30ff */
[----:B---3--:R-:W-:Y:S02]  /*10f0*/  UIADD3 UR9, UPT, UPT, UR49, -UR9, -UR41 ;  /* 0x8000000931097290 */ /* 0x008fe4000fffe829 */
[----:B------:R-:W-:Y:S02]  /*1100*/  ULEA UR58, UR53, UR58, 0x6 ;  /* 0x0000003a353a7291 */ /* 0x000fe4000f8e30ff */
[----:B------:R-:W-:Y:S01]  /*1110*/  USHF.R.S32.HI UR8, URZ, 0x1f, UR9 ;  /* 0x0000001fff087899 */ /* 0x000fe20008011409 */
[----:B--2---:R-:W-:-:S03]  /*1120*/  SHF.L.U64.HI R21, R12, 0x5, R13 ;  /* 0x000000050c157819 */ /* 0x004fc6000001020d */
[----:B------:R-:W-:Y:S01]  /*1130*/  ULEA.HI UR8, UR8, UR9, URZ, 0x6 ;  /* 0x0000000908087291 */ /* 0x000fe2000f8f30ff */
[----:B-1----:R-:W-:-:S03]  /*1140*/  IMAD.SHL.U32 R29, R25, 0x8, RZ ;  /* 0x00000008191d7824 */ /* 0x002fc600078e00ff */
[----:B------:R-:W-:Y:S01]  /*1150*/  USHF.R.S32.HI UR48, URZ, 0x6, UR8 ;  /* 0x00000006ff307899 */ /* 0x000fe20008011408 */
[----:B------:R-:W-:Y:S02]  /*1160*/  SHF.R.U32.HI R9, RZ, 0x5, R25 ;  /* 0x00000005ff097819 */ /* 0x000fe40000011619 */
[----:B------:R-:W-:Y:S01]  /*1170*/  LOP3.LUT R8, R25, 0x1f, RZ, 0xc0, !PT ;  /* 0x0000001f19087812 */ /* 0x000fe200078ec0ff */
[----:B------:R-:W-:Y:S01]  /*1180*/  UISETP.LT.AND UP0, UPT, URZ, UR48, UPT ;  /* 0x00000030ff00728c */ /* 0x000fe2000bf01270 */
[----:B------:R-:W-:Y:S02]  /*1190*/  LOP3.LUT R10, R29, 0x38, RZ, 0xc0, !PT ;  /* 0x000000381d0a7812 */ /* 0x000fe400078ec0ff */
[----:B------:R-:W1:Y:S01]  /*11a0*/  LDCU.128 UR8, c[0x0][0x590] ;  /* 0x0000b200ff0877ac */ /* 0x000e620008000c00 */
[----:B------:R-:W-:Y:S01]  /*11b0*/  IMAD R8, R9, UR50, R8 ;  /* 0x0000003209087c24 */ /* 0x000fe2000f8e0208 */
[----:B------:R-:W-:Y:S01]  /*11c0*/  IADD3 R2, P0, PT, R10, UR62, RZ ;  /* 0x0000003e0a027c10 */ /* 0x000fe2000ff1e0ff */
[----:B------:R-:W-:Y:S01]  /*11d0*/  IMAD.WIDE.U32 R4, R12, UR21, R10 ;  /* 0x000000150c047c25 */ /* 0x000fe2000f8e000a */
[----:B----4-:R-:W-:Y:S01]  /*11e0*/  SHF.R.U32.HI R24, RZ, 0x3, R24 ;  /* 0x00000003ff187819 */ /* 0x010fe20000011618 */
[----:B------:R-:W-:Y:S01]  /*11f0*/  USEL UR48, URZ, UR48, !UP0 ;  /* 0x00000030ff307287 */ /* 0x000fe2000c000000 */
[C---:B------:R-:W-:Y:S01]  /*1200*/  LEA.HI R26, R25.reuse, 0x20, RZ, 0x1d ;  /* 0x00000020191a7811 */ /* 0x040fe200078fe8ff */
[----:B------:R-:W-:Y:S01]  /*1210*/  IMAD.X R3, RZ, RZ, UR25, P0 ;  /* 0x00000019ff037e24 */ /* 0x000fe200080e06ff */
[----:B------:R-:W-:Y:S01]  /*1220*/  IADD3 R4, P0, PT, R4, UR22, RZ ;  /* 0x0000001604047c10 */ /* 0x000fe2000ff1e0ff */
[----:B------:R-:W-:Y:S01]  /*1230*/  UISETP.GT.AND UP0, UPT, UR40, UR48, UPT ;  /* 0x000000302800728c */ /* 0x000fe2000bf04270 */
[----:B------:R-:W-:-:S02]  /*1240*/  LEA.HI R28, R25, 0x60, RZ, 0x1d ;  /* 0x00000060191c7811 */ /* 0x000fc400078fe8ff */
[----:B------:R-:W-:Y:S01]  /*1250*/  LEA.HI R27, R25, 0x40, RZ, 0x1d ;  /* 0x00000040191b7811 */ /* 0x000fe200078fe8ff */
[----:B-1----:R-:W-:Y:S01]  /*1260*/  UIMAD UR24, UR23, UR8, URZ ;  /* 0x00000008171872a4 */ /* 0x002fe2000f8e02ff */
[----:B------:R-:W-:Y:S01]  /*1270*/  IMAD.U32 R0, RZ, RZ, UR8 ;  /* 0x00000008ff007e24 */ /* 0x000fe2000f8e00ff */
[----:B------:R-:W-:Y:S02]  /*1280*/  MOV R6, UR11 ;  /* 0x0000000b00067c02 */ /* 0x000fe40008000f00 */
[----:B------:R-:W-:Y:S01]  /*1290*/  UIMAD UR24, UR21, UR9, UR24 ;  /* 0x00000009151872a4 */ /* 0x000fe2000f8e0218 */
[----:B------:R-:W-:-:S04]  /*12a0*/  IMAD.WIDE.U32 R2, R0, UR21, R2 ;  /* 0x0000001500027c25 */ /* 0x000fc8000f8e0002 */
[----:B------:R-:W-:Y:S01]  /*12b0*/  IMAD.U32 R0, RZ, RZ, UR10 ;  /* 0x0000000aff007e24 */ /* 0x000fe2000f8e00ff */
[----:B------:R-:W1:Y:S01]  /*12c0*/  LDCU.64 UR10, c[0x0][0x570] ;  /* 0x0000ae00ff0a77ac */ /* 0x000e620008000a00 */
[----:B------:R-:W-:-:S04]  /*12d0*/  VIADD R3, R3, UR24 ;  /* 0x0000001803037c36 */ /* 0x000fc80008000000 */
[----:B------:R-:W2:Y:S01]  /*12e0*/  LDCU.64 UR24, c[0x0][0x3c8] ;  /* 0x00007900ff1877ac */ /* 0x000ea20008000a00 */
[----:B------:R-:W-:-:S04]  /*12f0*/  IMAD.WIDE.U32 R2, R0, UR29, R2 ;  /* 0x0000001d00027c25 */ /* 0x000fc8000f8e0002 */
[----:B------:R-:W-:Y:S01]  /*1300*/  IMAD R0, R12, UR23, RZ ;  /* 0x000000170c007c24 */ /* 0x000fe2000f8e02ff */
[----:B------:R-:W3:Y:S01]  /*1310*/  LDCU.64 UR22, c[0x0][0x380] ;  /* 0x00007000ff1677ac */ /* 0x000ee20008000a00 */
[----:B------:R-:W-:Y:S02]  /*1320*/  IMAD R7, R6, UR29, R3 ;  /* 0x0000001d06077c24 */ /* 0x000fe4000f8e0203 */
[----:B------:R-:W-:Y:S02]  /*1330*/  IMAD R0, R13, UR21, R0 ;  /* 0x000000150d007c24 */ /* 0x000fe4000f8e0200 */
[----:B------:R-:W-:Y:S02]  /*1340*/  IMAD.MOV.U32 R6, RZ, RZ, R2 ;  /* 0x000000ffff067224 */ /* 0x000fe400078e0002 */
[----:B-----5:R-:W-:Y:S01]  /*1350*/  IMAD.WIDE.U32 R2, R16, UR28, RZ ;  /* 0x0000001c10027c25 */ /* 0x020fe2000f8e00ff */
[----:B------:R-:W-:Y:S01]  /*1360*/  IADD3.X R5, PT, PT, R5, UR20, R0, P0, !PT ;  /* 0x0000001405057c10 */ /* 0x000fe200087fe400 */
[----:B------:R-:W4:Y:S02]  /*1370*/  LDCU.64 UR20, c[0x0][0x550] ;  /* 0x0000aa00ff1477ac */ /* 0x000f240008000a00 */
[----:B------:R-:W-:Y:S01]  /*1380*/  IMAD R9, R17, UR28, R3 ;  /* 0x0000001c11097c24 */ /* 0x000fe2000f8e0203 */
[----:B------:R-:W-:Y:S01]  /*1390*/  SEL R2, R2, RZ, P3 ;  /* 0x000000ff02027207 */ /* 0x000fe20001800000 */
[----:B--2---:R-:W-:Y:S01]  /*13a0*/  IMAD.U32 R0, RZ, RZ, UR24 ;  /* 0x00000018ff007e24 */ /* 0x004fe2000f8e00ff */
[----:B------:R-:W-:Y:S01]  /*13b0*/  USHF.L.U64.HI UR24, UR8, 0x5, UR9 ;  /* 0x0000000508187899 */ /* 0x000fe20008010209 */
[----:B------:R-:W-:Y:S01]  /*13c0*/  IMAD.WIDE.U32 R6, R24, UR8, R6 ;  /* 0x0000000818067c25 */ /* 0x000fe2000f8e0006 */
[----:B------:R-:W-:-:S03]  /*13d0*/  IADD3 R14, P1, P0, R8, UR56, R2 ;  /* 0x00000038080e7c10 */ /* 0x000fc6000f83e002 */
[----:B------:R-:W-:Y:S01]  /*13e0*/  IMAD.WIDE.U32 R4, R0, UR29, R4 ;  /* 0x0000001d00047c25 */ /* 0x000fe2000f8e0004 */
[----:B------:R-:W-:Y:S01]  /*13f0*/  MOV R0, UR25 ;  /* 0x0000001900007c02 */ /* 0x000fe20008000f00 */
[----:B------:R-:W-:Y:S02]  /*1400*/  USHF.L.U32 UR25, UR8, 0x5, URZ ;  /* 0x0000000508197899 */ /* 0x000fe400080006ff */
[----:B------:R-:W-:Y:S02]  /*1410*/  IMAD.MOV.U32 R2, RZ, RZ, R4 ;  /* 0x000000ffff027224 */ /* 0x000fe400078e0004 */
[----:B------:R-:W-:Y:S01]  /*1420*/  IMAD R3, R0, UR29, R5 ;  /* 0x0000001d00037c24 */ /* 0x000fe2000f8e0205 */
[----:B------:R-:W-:Y:S01]  /*1430*/  SHF.R.S32.HI R5, RZ, 0x1f, R8 ;  /* 0x0000001fff057819 */ /* 0x000fe20000011408 */
[C---:B------:R-:W-:Y:S01]  /*1440*/  IMAD R8, R24.reuse, UR9, R7 ;  /* 0x0000000918087c24 */ /* 0x040fe2000f8e0207 */
[----:B------:R-:W-:Y:S01]  /*1450*/  SEL R0, R9, RZ, P3 ;  /* 0x000000ff09007207 */ /* 0x000fe20001800000 */
[----:B------:R-:W-:Y:S01]  /*1460*/  IMAD.WIDE.U32 R2, R24, R12, R2 ;  /* 0x0000000c18027225 */ /* 0x000fe200078e0002 */
[----:B------:R-:W2:Y:S02]  /*1470*/  LDCU.64 UR8, c[0x0][0x420] ;  /* 0x00008400ff0877ac */ /* 0x000ea40008000a00 */
[----:B------:R-:W-:Y:S01]  /*1480*/  IADD3.X R7, PT, PT, R5, UR55, R0, P1, P0 ;  /* 0x0000003705077c10 */ /* 0x000fe20008fe0400 */
[----:B------:R-:W-:Y:S01]  /*1490*/  IMAD.U32 R5, RZ, RZ, UR59 ;  /* 0x0000003bff057e24 */ /* 0x000fe2000f8e00ff */
[----:B----4-:R-:W-:Y:S01]  /*14a0*/  LEA R236, P1, R6, UR20, 0x1 ;  /* 0x0000001406ec7c11 */ /* 0x010fe2000f8208ff */
[----:B------:R-:W-:Y:S01]  /*14b0*/  IMAD R0, R24, R13, R3 ;  /* 0x0000000d18007224 */ /* 0x000fe200078e0203 */
[----:B------:R-:W-:Y:S01]  /*14c0*/  IADD3 R4, P0, PT, R14, UR59, RZ ;  /* 0x0000003b0e047c10 */ /* 0x000fe2000ff1e0ff */
[----:B------:R-:W-:Y:S01]  /*14d0*/  IMAD.SHL.U32 R13, R12, 0x20, RZ ;  /* 0x000000200c0d7824 */ /* 0x000fe200078e00ff */
[----:B------:R-:W-:-:S02]  /*14e0*/  LEA.HI.X R235, R6, UR21, R8, 0x1, P1 ;  /* 0x0000001506eb7c11 */ /* 0x000fc400088f0c08 */
[----:B------:R-:W-:Y:S02]  /*14f0*/  LEA.HI.X.SX32 R3, R5, R7, 0x1, P0 ;  /* 0x0000000705037211 */ /* 0x000fe400000f0eff */
[----:B---3--:R-:W-:Y:S02]  /*1500*/  LEA R234, P1, R2, UR22, 0x1 ;  /* 0x0000001602ea7c11 */ /* 0x008fe4000f8208ff */
[----:B-1----:R-:W-:Y:S02]  /*1510*/  LEA R204, P0, R4, UR10, 0x2 ;  /* 0x0000000a04cc7c11 */ /* 0x002fe4000f8010ff */
[----:B------:R-:W-:Y:S02]  /*1520*/  LEA.HI.X R233, R2, UR23, R0, 0x1, P1 ;  /* 0x0000001702e97c11 */ /* 0x000fe400088f0c00 */
[----:B------:R-:W-:Y:S01]  /*1530*/  LEA.HI.X R205, R4, UR11, R3, 0x2, P0 ;  /* 0x0000000b04cd7c11 */ /* 0x000fe200080f1403 */
[----:B------:R-:W-:Y:S01]  /*1540*/  UIMAD.WIDE UR10, UR57, 0x4, UR60 ;  /* 0x00000004390a78a5 */ /* 0x000fe2000f8e023c */
[C---:B------:R-:W-:Y:S01]  /*1550*/  IADD3 R16, P1, PT, R24.reuse, 0x60, RZ ;  /* 0x0000006018107810 */ /* 0x040fe20007f3e0ff */
[----:B--2---:R-:W-:Y:S01]  /*1560*/  UIMAD.WIDE UR22, UR58, 0x4, UR8 ;  /* 0x000000043a1678a5 */ /* 0x004fe2000f8e0208 */
[----:B------:R-:W-:-:S02]  /*1570*/  IADD3 R12, P0, PT, R24, 0x20, RZ ;  /* 0x00000020180c7810 */ /* 0x000fc40007f1e0ff */
[----:B------:R-:W-:Y:S01]  /*1580*/  IADD3 R14, P2, PT, R24, 0x40, RZ ;  /* 0x00000040180e7810 */ /* 0x000fe20007f5e0ff */
[----:B------:R-:W-:Y:S02]  /*1590*/  IMAD.X R20, RZ, RZ, RZ, P1 ;  /* 0x000000ffff147224 */ /* 0x000fe400008e06ff */
[----:B------:R-:W-:Y:S01]  /*15a0*/  IMAD.X R17, RZ, RZ, RZ, P0 ;  /* 0x000000ffff117224 */ /* 0x000fe200000e06ff */
[----:B------:R-:W-:Y:S01]  /*15b0*/  IADD3.X R19, PT, PT, RZ, RZ, RZ, P2, !PT ;  /* 0x000000ffff137210 */ /* 0x000fe200017fe4ff */
[----:B------:R-:W-:Y:S08]  /*15c0*/  BRA.U UP0, `(.L_x_835) ;  /* 0x0000000900787547 */ /* 0x000ff0000b800000 */
        /* <DEDUP_REMOVED lines=13> */
.L_x_836:
[----:B------:R-:W1:Y:S01]  /*16a0*/  LDCU.64 UR10, c[0x0][0x5c0] ;  /* 0x0000b800ff0a77ac */ /* 0x000e620008000a00 */
[----:B------:R-:W-:-:S04]  /*16b0*/  UIADD3 UR8, UPT, UPT, UR42, UR44, URZ ;  /* 0x0000002c2a087290 */ /* 0x000fc8000fffe0ff */
[----:B-1----:R-:W-:Y:S02]  /*16c0*/  UIMAD.WIDE.U32 UR20, UR8, UR10, URZ ;  /* 0x0000000a081472a5 */ /* 0x002fe4000f8e00ff */
[----:B------:R-:W-:-:S04]  /*16d0*/  UIMAD UR8, UR8, UR11, URZ ;  /* 0x0000000b080872a4 */ /* 0x000fc8000f8e02ff */
[----:B------:R-:W-:-:S06]  /*16e0*/  UIADD3 UR8, UPT, UPT, UR21, UR8, URZ ;  /* 0x0000000815087290 */ /* 0x000fcc000fffe0ff */
[----:B------:R-:W-:Y:S02]  /*16f0*/  MOV R0, UR8 ;  /* 0x0000000800007c02 */ /* 0x000fe40008000f00 */
.L_x_837:
        /* <DEDUP_REMOVED lines=13> */
.L_x_838:
[----:B------:R-:W1:Y:S01]  /*17d0*/  LDCU.64 UR8, c[0x0][0x5c8] ;  /* 0x0000b900ff0877ac */ /* 0x000e620008000a00 */
[----:B------:R-:W-:-:S04]  /*17e0*/  UIADD3 UR42, UPT, UPT, UR42, UR44, URZ ;  /* 0x0000002c2a2a7290 */ /* 0x000fc8000fffe0ff */
[----:B-1----:R-:W-:Y:S02]  /*17f0*/  UIMAD.WIDE.U32 UR18, UR42, UR8, URZ ;  /* 0x000000082a1272a5 */ /* 0x002fe4000f8e00ff */
[----:B------:R-:W-:-:S04]  /*1800*/  UIMAD UR42, UR42, UR9, URZ ;  /* 0x000000092a2a72a4 */ /* 0x000fc8000f8e02ff */
[----:B------:R-:W-:-:S06]  /*1810*/  UIADD3 UR42, UPT, UPT, UR19, UR42, URZ ;  /* 0x0000002a132a7290 */ /* 0x000fcc000fffe0ff */
[----:B------:R-:W-:-:S07]  /*1820*/  MOV R13, UR42 ;  /* 0x0000002a000d7c02 */ /* 0x000fce0008000f00 */
.L_x_839:
        /* <DEDUP_REMOVED lines=37> */
.L_x_841:
[----:B------:R-:W-:Y:S05]  /*1a80*/  BSYNC.RECONVERGENT B0 ;  /* 0x0000000000007941 */ /* 0x000fea0003800200 */
.L_x_840:
        /* <DEDUP_REMOVED lines=12> */
.L_x_843:
[----:B------:R-:W-:Y:S05]  /*1b50*/  BSYNC.RECONVERGENT B0 ;  /* 0x0000000000007941 */ /* 0x000fea0003800200 */
.L_x_842:
        /* <DEDUP_REMOVED lines=12> */
.L_x_845:
[----:B------:R-:W-:Y:S05]  /*1c20*/  BSYNC.RECONVERGENT B0 ;  /* 0x0000000000007941 */ /* 0x000fea0003800200 */
.L_x_844:
        /* <DEDUP_REMOVED lines=30> */
.L_x_847:
[----:B------:R-:W-:Y:S05]  /*1e10*/  BSYNC.RECONVERGENT B0 ;  /* 0x0000000000007941 */ /* 0x000fea0003800200 */
.L_x_846:
        /* <DEDUP_REMOVED lines=12> */
.L_x_849:
[----:B------:R-:W-:Y:S05]  /*1ee0*/  BSYNC.RECONVERGENT B0 ;  /* 0x0000000000007941 */ /* 0x000fea0003800200 */
.L_x_848:
        /* <DEDUP_REMOVED lines=12> */
.L_x_835:
[----:B------:R-:W1:Y:S01]  /*1fb0*/  LDCU.64 UR8, c[0x0][0x3d8] ;  /* 0x00007b00ff0877ac */ /* 0x000e620008000a00 */
[----:B------:R-:W-:Y:S01]  /*1fc0*/  IMAD.U32 R2, RZ, RZ, UR16 ;  /* 0x00000010ff027e24 */ /* 0x000fe2000f8e00ff */
[----:B------:R-:W-:Y:S01]  /*1fd0*/  LOP3.LUT R4, R29, 0x1f8, RZ, 0xc0, !PT ;  /* 0x000001f81d047812 */ /* 0x000fe200078ec0ff */
[----:B------:R-:W-:Y:S01]  /*1fe0*/  BSSY.RECONVERGENT B0, `(.L_x_851) ;  /* 0x0000026000007945 */ /* 0x000fe20003800200 */
[----:B------:R-:W-:Y:S01]  /*1ff0*/  UIADD3 UR21, UPT, UPT, -UR5, UR41, URZ ;  /* 0x0000002905157290 */ /* 0x000fe2000fffe1ff */
[----:B------:R-:W-:Y:S01]  /*2000*/  IMAD.WIDE.U32 R2, R2, UR5, R10 ;  /* 0x0000000502027c25 */ /* 0x000fe2000f8e000a */
[----:B------:R-:W-:Y:S01]  /*2010*/  UIMAD UR20, UR51, UR16, URZ ;  /* 0x00000010331472a4 */ /* 0x000fe2000f8e02ff */
[----:B------:R-:W-:-:S03]  /*2020*/  LOP3.LUT R4, R4, 0x38, R25, 0x78, !PT ;  /* 0x0000003804047812 */ /* 0x000fc600078e7819 */
[----:B------:R-:W-:Y:S01]  /*2030*/  UIMAD UR20, UR5, UR17, UR20 ;  /* 0x00000011051472a4 */ /* 0x000fe2000f8e0214 */
[----:B------:R-:W-:Y:S01]  /*2040*/  @P3 BAR.SYNC.DEFER_BLOCKING 0x0 ;  /* 0x0000000000003b1d */ /* 0x000fe20000010000 */
[----:B------:R-:W-:Y:S02]  /*2050*/  ISETP.GE.AND P6, PT, R24, UR21, PT ;  /* 0x0000001518007c0c */ /* 0x000fe4000bfc6270 */
[----:B------:R-:W-:Y:S01]  /*2060*/  IADD3 R2, P0, PT, R2, UR54, RZ ;  /* 0x0000003602027c10 */ /* 0x000fe2000ff1e0ff */
[----:B------:R-:W-:-:S03]  /*2070*/  ULOP3.LUT UR54, UR53, 0x80000001, URZ, 0xc0, !UPT ;  /* 0x8000000135367892 */ /* 0x000fc6000f8ec0ff */
[----:B------:R-:W-:Y:S01]  /*2080*/  IADD3.X R3, PT, PT, R18, UR20, R3, P0, !PT ;  /* 0x0000001412037c10 */ /* 0x000fe200087fe403 */
[----:B-1----:R-:W-:Y:S01]  /*2090*/  IMAD R0, R22, UR8, RZ ;  /* 0x0000000816007c24 */ /* 0x002fe2000f8e02ff */
[----:B------:R-:W-:-:S03]  /*20a0*/  UISETP.NE.AND UP0, UPT, UR54, 0x1, UPT ;  /* 0x000000013600788c */ /* 0x000fc6000bf05270 */
[C---:B------:R-:W-:Y:S01]  /*20b0*/  IMAD R5, R15.reuse, UR9, R0 ;  /* 0x000000090f057c24 */ /* 0x040fe2000f8e0200 */
[----:B------:R-:W-:Y:S01]  /*20c0*/  LOP3.LUT R0, R4, 0x1e00, R29, 0xf8, !PT ;  /* 0x00001e0004007812 */ /* 0x000fe200078ef81d */
[----:B------:R-:W-:Y:S01]  /*20d0*/  IMAD.WIDE.U32 R6, R15, UR8, R2 ;  /* 0x000000080f067c25 */ /* 0x000fe2000f8e0002 */
[----:B------:R-:W-:Y:S02]  /*20e0*/  USEL UR20, URZ, 0x2000, UP0 ;  /* 0x00002000ff147887 */ /* 0x000fe40008000000 */
[----:B------:R-:W-:Y:S01]  /*20f0*/  LEA R8, R0, UR6, 0x1 ;  /* 0x0000000600087c11 */ /* 0x000fe2000f8e08ff */
[----:B------:R-:W-:Y:S01]  /*2100*/  IMAD.IADD R9, R7, 0x1, R5 ;  /* 0x0000000107097824 */ /* 0x000fe200078e0205 */
[----:B------:R-:W-:Y:S08]  /*2110*/  @P6 BRA `(.L_x_852) ;  /* 0x0000000000446947 */ /* 0x000ff00003800000 */
        /* <DEDUP_REMOVED lines=15> */
.L_x_853:
[----:B------:R3:W-:Y:S01]  /*2210*/  STS.128 [R8+0xa000], RZ ;  /* 0x00a000ff08007388 */ /* 0x0007e20000000c00 */
[----:B------:R-:W-:Y:S05]  /*2220*/  BRA `(.L_x_854) ;  /* 0x0000000000047947 */ /* 0x000fea0003800000 */
.L_x_852:
[----:B------:R1:W-:Y:S02]  /*2230*/  STS.128 [R8+0xa000], RZ ;  /* 0x00a000ff08007388 */ /* 0x0003e40000000c00 */
.L_x_854:
[----:B------:R-:W-:Y:S05]  /*2240*/  BSYNC.RECONVERGENT B0 ;  /* 0x0000000000007941 */ /* 0x000fea0003800200 */
.L_x_851:
        /* <DEDUP_REMOVED lines=23> */
.L_x_856:
[----:B------:R-:W-:Y:S05]  /*23c0*/  BSYNC.RECONVERGENT B0 ;  /* 0x0000000000007941 */ /* 0x000fea0003800200 */
.L_x_855:
        /* <DEDUP_REMOVED lines=20> */
.L_x_858:
[----:B------:R-:W-:Y:S05]  /*2510*/  BSYNC.RECONVERGENT B0 ;  /* 0x0000000000007941 */ /* 0x000fea0003800200 */
.L_x_857:
        /* <DEDUP_REMOVED lines=12> */
[----:B--2---:R-:W-:-:S05]  /*25e0*/  IMAD.WIDE.U32 R4, R16, UR16, R2 ;  /* 0x0000001010047c25 */ /* 0x004fca000f8e0002 */
[----:B------:R-:W-:Y:S02]  /*25f0*/  IADD3 R0, PT, PT, R5, R0, RZ ;  /* 0x0000000005007210 */ /* 0x000fe40007ffe0ff */
[----:B-----5:R-:W-:-:S04]  /*2600*/  LEA R2, P0, R4, UR8, 0x1 ;  /* 0x0000000804027c11 */ /* 0x020fc8000f8008ff */
[----:B------:R-:W-:-:S05]  /*2610*/  LEA.HI.X R3, R4, UR9, R0, 0x1, P0 ;  /* 0x0000000904037c11 */ /* 0x000fca00080f0c00 */
[----:B------:R-:W-:Y:S01]  /*2620*/  @!PT LDS RZ, [RZ] ;  /* 0x00000000fffff984 */ /* 0x000fe20000000800 */
[----:B------:R-:W-:Y:S01]  /*2630*/  @!PT LDS RZ, [RZ] ;  /* 0x00000000fffff984 */ /* 0x000fe20000000800 */
[----:B------:R-:W-:Y:S01]  /*2640*/  @!PT LDS RZ, [RZ] ;  /* 0x00000000fffff984 */ /* 0x000fe20000000800 */
[----:B------:R2:W-:Y:S04]  /*2650*/  LDGSTS.E.BYPASS.LTC128B.128 [R8+0xd000], desc[UR38][R2.64] ;  /* 0x0d00000002087fae */ /* 0x0005e8000b981a26 */
.L_x_860:
[----:B------:R-:W-:Y:S05]  /*2660*/  BSYNC.RECONVERGENT B0 ;  /* 0x0000000000007941 */ /* 0x000fea0003800200 */
.L_x_859:
        /* <DEDUP_REMOVED lines=8> */
[----:B--2---:R-:W-:Y:S02]  /*26f0*/  MOV R2, R236 ;  /* 0x000000ec00027202 */ /* 0x004fe40000000f00 */
[----:B------:R-:W-:-:S05]  /*2700*/  MOV R3, R235 ;  /* 0x000000eb00037202 */ /* 0x000fca0000000f00 */
[----:B------:R-:W-:Y:S01]  /*2710*/  @!PT LDS RZ, [RZ] ;  /* 0x00000000fffff984 */ /* 0x000fe20000000800 */
[----:B------:R-:W-:Y:S01]  /*2720*/  @!PT LDS RZ, [RZ] ;  /* 0x00000000fffff984 */ /* 0x000fe20000000800 */
[----:B------:R-:W-:Y:S01]  /*2730*/  @!PT LDS RZ, [RZ] ;  /* 0x00000000fffff984 */ /* 0x000fe20000000800 */
[----:B------:R2:W-:Y:S01]  /*2740*/  LDGSTS.E.BYPASS.LTC128B.128 [R8+0x4000], desc[UR38][R2.64] ;  /* 0x0400000002087fae */ /* 0x0005e2000b981a26 */
[----:B------:R-:W-:Y:S05]  /*2750*/  BRA `(.L_x_864) ;  /* 0x00000000000c7947 */ /* 0x000fea0003800000 */
.L_x_863:
[----:B------:R1:W-:Y:S01]  /*2760*/  STS.128 [R8+0x4000], RZ ;  /* 0x004000ff08007388 */ /* 0x0003e20000000c00 */
[----:B------:R-:W-:Y:S05]  /*2770*/  BRA `(.L_x_864) ;  /* 0x0000000000047947 */ /* 0x000fea0003800000 */
.L_x_862:
[----:B------:R1:W-:Y:S02]  /*2780*/  STS.128 [R8+0x4000], RZ ;  /* 0x004000ff08007388 */ /* 0x0003e40000000c00 */
.L_x_864:
[----:B------:R-:W-:Y:S05]  /*2790*/  BSYNC.RECONVERGENT B0 ;  /* 0x0000000000007941 */ /* 0x000fea0003800200 */
.L_x_861:
        /* <DEDUP_REMOVED lines=8> */
[----:B--2---:R-:W-:Y:S01]  /*2820*/  IMAD.U32 R2, RZ, RZ, UR25 ;  /* 0x00000019ff027e24 */ /* 0x004fe2000f8e00ff */
        /* <DEDUP_REMOVED lines=8> */
.L_x_866:
[----:B------:R-:W-:Y:S05]  /*28b0*/  BSYNC.RECONVERGENT B0 ;  /* 0x0000000000007941 */ /* 0x000fea0003800200 */
.L_x_865:
[----:B------:R-:W-:Y:S01]  /*28c0*/  BSSY.RECONVERGENT B0, `(.L_x_867) ;  /* 0x0000010000007945 */ /* 0x000fe20003800200 */
[----:B------:R-:W-:-:S03]  /*28d0*/  IADD3 R210, PT, PT, R8, UR20, RZ ;  /* 0x0000001408d27c10 */ /* 0x000fc6000fffe0ff */
        /* <DEDUP_REMOVED lines=9> */
[----:B------:R2:W-:Y:S01]  /*2970*/  LDGSTS.E.BYPASS.LTC128B.128 [R210], desc[UR38][R2.64] ;  /* 0x0000000002d27fae */ /* 0x0005e2000b981a26 */
[----:B------:R-:W-:Y:S05]  /*2980*/  BRA `(.L_x_870) ;  /* 0x00000000000c7947 */ /* 0x000fea0003800000 */
.L_x_869:
[----:B------:R1:W-:Y:S01]  /*2990*/  STS.128 [R210], RZ ;  /* 0x000000ffd2007388 */ /* 0x0003e20000000c00 */
[----:B------:R-:W-:Y:S05]  /*29a0*/  BRA `(.L_x_870) ;  /* 0x0000000000047947 */ /* 0x000fea0003800000 */
.L_x_868:
[----:B------:R1:W-:Y:S02]  /*29b0*/  STS.128 [R210], RZ ;  /* 0x000000ffd2007388 */ /* 0x0003e40000000c00 */
.L_x_870:
[----:B------:R-:W-:Y:S05]  /*29c0*/  BSYNC.RECONVERGENT B0 ;  /* 0x0000000000007941 */ /* 0x000fea0003800200 */
.L_x_867:
[--C-:B------:R-:W-:Y:S01]  /*29d0*/  SHF.R.U32.HI R18, RZ, 0x1, R25.reuse ;  /* 0x00000001ff127819 */ /* 0x100fe20000011619 */
[----:B--2---:R-:W-:Y:S01]  /*29e0*/  IMAD.MOV.U32 R2, RZ, RZ, 0x4 ;  /* 0x00000004ff027424 */ /* 0x004fe200078e00ff */
[----:B------:R-:W-:Y:S01]  /*29f0*/  SHF.R.U32.HI R0, RZ, 0x2, R25 ;  /* 0x00000002ff007819 */ /* 0x000fe20000011619 */
[----:B------:R-:W-:Y:S01]  /*2a00*/  IMAD.MOV.U32 R245, RZ, RZ, 0x7f800000 ;  /* 0x7f800000fff57424 */ /* 0x000fe200078e00ff */
[----:B------:R-:W-:Y:S01]  /*2a10*/  LOP3.LUT R223, R18, 0x10, RZ, 0xc0, !PT ;  /* 0x0000001012df7812 */ /* 0x000fe200078ec0ff */
[----:B------:R-:W-:-:S03]  /*2a20*/  IMAD.MOV.U32 R244, RZ, RZ, 0x7f800000 ;  /* 0x7f800000fff47424 */ /* 0x000fc600078e00ff */
[----:B------:R-:W-:-:S04]  /*2a30*/  LOP3.LUT R223, R223, 0x7, R0, 0xf8, !PT ;  /* 0x00000007dfdf7812 */ /* 0x000fc800078ef800 */
[C---:B------:R-:W-:Y:S01]  /*2a40*/  ISETP.GE.AND P2, PT, R223.reuse, UR53, PT ;  /* 0x00000035df007c0c */ /* 0x040fe2000bf46270 */
[C---:B------:R-:W-:Y:S01]  /*2a50*/  VIADD R0, R223.reuse, 0x8 ;  /* 0x00000008df007836 */ /* 0x040fe20000000000 */
[C---:B------:R-:W-:Y:S01]  /*2a60*/  LOP3.LUT R4, R223.reuse, 0x20, RZ, 0xfc, !PT ;  /* 0x00000020df047812 */ /* 0x040fe200078efcff */
[----:B------:R-:W-:-:S03]  /*2a70*/  IMAD.WIDE.U32 R2, R223, R2, UR22 ;  /* 0x00000016df027e25 */ /* 0x000fc6000f8e0002 */
[----:B------:R-:W-:Y:S01]  /*2a80*/  ISETP.GE.AND P0, PT, R0, UR53, PT ;  /* 0x0000003500007c0c */ /* 0x000fe2000bf06270 */
[----:B------:R-:W-:-:S06]  /*2a90*/  VIADD R0, R223, 0x28 ;  /* 0x00000028df007836 */ /* 0x000fcc0000000000 */
[----:B------:R2:W5:Y:S01]  /*2aa0*/  @!P2 LDG.E R245, desc[UR38][R2.64] ;  /* 0x0000002602f5a981 */ /* 0x000562000c1e1900 */
[----:B------:R-:W-:-:S05]  /*2ab0*/  ISETP.GE.AND P2, PT, R4, UR53, PT ;  /* 0x0000003504007c0c */ /* 0x000fca000bf46270 */
[----:B------:R2:W5:Y:S01]  /*2ac0*/  @!P0 LDG.E R244, desc[UR38][R2.64+0x20] ;  /* 0x0000202602f48981 */ /* 0x000562000c1e1900 */
[----:B------:R-:W-:Y:S01]  /*2ad0*/  ISETP.GE.AND P0, PT, R0, UR53, PT ;  /* 0x0000003500007c0c */ /* 0x000fe2000bf06270 */
[----:B------:R-:W-:Y:S02]  /*2ae0*/  IMAD.MOV.U32 R243, RZ, RZ, 0x7f800000 ;  /* 0x7f800000fff37424 */ /* 0x000fe400078e00ff */
[----:B------:R-:W-:-:S04]  /*2af0*/  IMAD.MOV.U32 R242, RZ, RZ, 0x7f800000 ;  /* 0x7f800000fff27424 */ /* 0x000fc800078e00ff */
[----:B------:R2:W5:Y:S06]  /*2b00*/  @!P2 LDG.E R243, desc[UR38][R2.64+0x80] ;  /* 0x0000802602f3a981 */ /* 0x00056c000c1e1900 */
[----:B------:R2:W5:Y:S01]  /*2b10*/  @!P0 LDG.E R242, desc[UR38][R2.64+0xa0] ;  /* 0x0000a02602f28981 */ /* 0x000562000c1e1900 */
[----:B------:R-:W-:Y:S03]  /*2b20*/  BSSY.RECONVERGENT B0, `(.L_x_871) ;  /* 0x000000d000007945 */ /* 0x000fe60003800200 */
[----:B------:R2:W-:Y:S01]  /*2b30*/  @P1 STS.128 [R210+0x1000], RZ ;  /* 0x001000ffd2001388 */ /* 0x0005e20000000c00 */
[----:B------:R-:W-:Y:S05]  /*2b40*/  @P1 BRA `(.L_x_872) ;  /* 0x0000000000281947 */ /* 0x000fea0003800000 */
[----:B------:R-:W1:Y:S02]  /*2b50*/  LDCU UR8, c[0x0][0x440] ;  /* 0x00008800ff0877ac */ /* 0x000e640008000800 */
[----:B-1----:R-:W-:-:S13]  /*2b60*/  ISETP.GE.AND P0, PT, R10, UR8, PT ;  /* 0x000000080a007c0c */ /* 0x002fda000bf06270 */
[----:B------:R1:W-:Y:S01]  /*2b70*/  @P0 STS.128 [R210+0x1000], RZ ;  /* 0x001000ffd2000388 */ /* 0x0003e20000000c00 */
[----:B------:R-:W-:Y:S05]  /*2b80*/  @P0 BRA `(.L_x_872) ;  /* 0x0000000000180947 */ /* 0x000fea0003800000 */
[----:B--2---:R-:W-:-:S04]  /*2b90*/  LEA R2, P0, R13, R234, 0x1 ;  /* 0x000000ea0d027211 */ /* 0x004fc800078008ff */
[----:B------:R-:W-:-:S05]  /*2ba0*/  LEA.HI.X R3, R13, R233, R21, 0x1, P0 ;  /* 0x000000e90d037211 */ /* 0x000fca00000f0c15 */
[----:B------:R-:W-:Y:S01]  /*2bb0*/  @!PT LDS RZ, [RZ] ;  /* 0x00000000fffff984 */ /* 0x000fe20000000800 */
[----:B------:R-:W-:Y:S01]  /*2bc0*/  @!PT LDS RZ, [RZ] ;  /* 0x00000000fffff984 */ /* 0x000fe20000000800 */
[----:B------:R-:W-:Y:S01]  /*2bd0*/  @!PT LDS RZ, [RZ] ;  /* 0x00000000fffff984 */ /* 0x000fe20000000800 */
[----:B------:R2:W-:Y:S04]  /*2be0*/  LDGSTS.E.BYPASS.LTC128B.128 [R210+0x1000], desc[UR38][R2.64] ;  /* 0x0100000002d27fae */ /* 0x0005e8000b981a26 */
.L_x_872:
[----:B------:R-:W-:Y:S05]  /*2bf0*/  BSYNC.RECONVERGENT B0 ;  /* 0x0000000000007941 */ /* 0x000fea0003800200 */
.L_x_871:
[----:B------:R-:W3:Y:S01]  /*2c00*/  LDCU.64 UR8, c[0x0][0x3d0] ;  /* 0x00007a00ff0877ac */ /* 0x000ee20008000a00 */
[----:B--2---:R-:W-:Y:S01]  /*2c10*/  MOV R2, UR18 ;  /* 0x0000001200027c02 */ /* 0x004fe20008000f00 */
        /* <DEDUP_REMOVED lines=11> */
[----:B------:R-:W2:Y:S02]  /*2cd0*/  LDCU UR8, c[0x0][0x440] ;  /* 0x00008800ff0877ac */ /* 0x000ea40008000800 */
[----:B--2---:R-:W-:-:S13]  /*2ce0*/  ISETP.GE.AND P0, PT, R10, UR8, PT ;  /* 0x000000080a007c0c */ /* 0x004fda000bf06270 */
[----:B------:R-:W-:Y:S05]  /*2cf0*/  @P0 BRA `(.L_x_875) ;  /* 0x0000000000300947 */ /* 0x000fea0003800000 */
[----:B------:R-:W2:Y:S01]  /*2d00*/  LDCU.64 UR8, c[0x0][0x388] ;  /* 0x00007100ff0877ac */ /* 0x000ea20008000a00 */
[----:B------:R-:W-:Y:S02]  /*2d10*/  MOV R2, R6 ;  /* 0x0000000600027202 */ /* 0x000fe40000000f00 */
[----:B------:R-:W-:-:S03]  /*2d20*/  MOV R3, R9 ;  /* 0x0000000900037202 */ /* 0x000fc60000000f00 */
[----:B------:R-:W-:-:S04]  /*2d30*/  IMAD.WIDE.U32 R2, R24, UR18, R2 ;  /* 0x0000001218027c25 */ /* 0x000fc8000f8e0002 */
[----:B------:R-:W-:Y:S01]  /*2d40*/  IMAD R0, R24, UR19, R3 ;  /* 0x0000001318007c24 */ /* 0x000fe2000f8e0203 */
[----:B--2---:R-:W-:-:S04]  /*2d50*/  LEA R4, P0, R2, UR8, 0x1 ;  /* 0x0000000802047c11 */ /* 0x004fc8000f8008ff */
[----:B------:R-:W-:-:S05]  /*2d60*/  LEA.HI.X R5, R2, UR9, R0, 0x1, P0 ;  /* 0x0000000902057c11 */ /* 0x000fca00080f0c00 */
[----:B------:R-:W-:Y:S01]  /*2d70*/  @!PT LDS RZ, [RZ] ;  /* 0x00000000fffff984 */ /* 0x000fe20000000800 */
[----:B------:R-:W-:Y:S01]  /*2d80*/  @!PT LDS RZ, [RZ] ;  /* 0x00000000fffff984 */ /* 0x000fe20000000800 */
[----:B------:R-:W-:Y:S01]  /*2d90*/  @!PT LDS RZ, [RZ] ;  /* 0x00000000fffff984 */ /* 0x000fe20000000800 */
[----:B------:R2:W-:Y:S01]  /*2da0*/  LDGSTS.E.BYPASS.LTC128B.128 [R8+0x6000], desc[UR38][R4.64] ;  /* 0x0600000004087fae */ /* 0x0005e2000b981a26 */
[----:B------:R-:W-:Y:S05]  /*2db0*/  BRA `(.L_x_876) ;  /* 0x00000000000c7947 */ /* 0x000fea0003800000 */
.L_x_875:
[----:B------:R3:W-:Y:S01]  /*2dc0*/  STS.128 [R8+0x6000], RZ ;  /* 0x006000ff08007388 */ /* 0x0007e20000000c00 */
[----:B------:R-:W-:Y:S05]  /*2dd0*/  BRA `(.L_x_876) ;  /* 0x0000000000047947 */ /* 0x000fea0003800000 */
.L_x_874:
[----:B------:R2:W-:Y:S02]  /*2de0*/  STS.128 [R8+0x6000], RZ ;  /* 0x006000ff08007388 */ /* 0x0005e40000000c00 */
.L_x_876:
[----:B------:R-:W-:Y:S05]  /*2df0*/  BSYNC.RECONVERGENT B0 ;  /* 0x0000000000007941 */ /* 0x000fea0003800200 */
.L_x_873:
[----:B------:R1:W-:Y:S01]  /*2e00*/  @P5 STS.128 [R8+0x7000], RZ ;  /* 0x007000ff08005388 */ /* 0x0003e20000000c00 */
[----:B------:R-:W-:Y:S04]  /*2e10*/  BSSY.RECONVERGENT B0, `(.L_x_877) ;  /* 0x0000013000007945 */ /* 0x000fe80003800200 */
[----:B------:R-:W-:Y:S05]  /*2e20*/  @P5 BRA `(.L_x_878) ;  /* 0x0000000000445947 */ /* 0x000fea0003800000 */
[----:B------:R-:W4:Y:S02]  /*2e30*/  LDCU UR8, c[0x0][0x440] ;  /* 0x00008800ff0877ac */ /* 0x000f240008000800 */
[----:B----4-:R-:W-:-:S13]  /*2e40*/  ISETP.GE.AND P0, PT, R10, UR8, PT ;  /* 0x000000080a007c0c */ /* 0x010fda000bf06270 */
        /* <DEDUP_REMOVED lines=15> */
.L_x_878:
[----:B------:R-:W-:Y:S05]  /*2f40*/  BSYNC.RECONVERGENT B0 ;  /* 0x0000000000007941 */ /* 0x000fea0003800200 */
.L_x_877:
        /* <DEDUP_REMOVED lines=20> */
.L_x_880:
[----:B------:R-:W-:Y:S05]  /*3090*/  BSYNC.RECONVERGENT B0 ;  /* 0x0000000000007941 */ /* 0x000fea0003800200 */
.L_x_879:
[----:B------:R1:W-:Y:S01]  /*30a0*/  @P3 STS.128 [R8+0x9000], RZ ;  /* 0x009000ff08003388 */ /* 0x0003e20000000c00 */
[----:B------:R-:W-:Y:S04]  /*30b0*/  BSSY.RECONVERGENT B0, `(.L_x_881) ;  /* 0x0000013000007945 */ /* 0x000fe80003800200 */
[----:B------:R-:W-:Y:S05]  /*30c0*/  @P3 BRA `(.L_x_882) ;  /* 0x0000000000443947 */ /* 0x000fea0003800000 */
[----:B------:R-:W4:Y:S02]  /*30d0*/  LDCU UR8, c[0x0][0x440] ;  /* 0x00008800ff0877ac */ /* 0x000f240008000800 */
[----:B----4-:R-:W-:-:S13]  /*30e0*/  ISETP.GE.AND P0, PT, R10, UR8, PT ;  /* 0x000000080a007c0c */ /* 0x010fda000bf06270 */
[----:B------:R4:W-:Y:S01]  /*30f0*/  @P0 STS.128 [R8+0x9000], RZ ;  /* 0x009000ff08000388 */ /* 0x0009e20000000c00 */
[----:B------:R-:W-:Y:S05]  /*3100*/  @P0 BRA `(.L_x_882) ;  /* 0x0000000000340947 */ /* 0x000fea0003800000 */
[----:B------:R-:W1:Y:S01]  /*3110*/  LDCU.64 UR8, c[0x0][0x388] ;  /* 0x00007100ff0877ac */ /* 0x000e620008000a00 */
[----:B------:R-:W-:Y:S01]  /*3120*/  MOV R2, R6 ;  /* 0x0000000600027202 */ /* 0x000fe20000000f00 */
[----:B------:R-:W-:Y:S01]  /*3130*/  IMAD R0, R20, UR18, RZ ;  /* 0x0000001214007c24 */ /* 0x000fe2000f8e02ff */
[----:B------:R-:W-:-:S03]  /*3140*/  MOV R3, R9 ;  /* 0x0000000900037202 */ /* 0x000fc60000000f00 */
[C---:B------:R-:W-:Y:S02]  /*3150*/  IMAD R0, R16.reuse, UR19, R0 ;  /* 0x0000001310007c24 */ /* 0x040fe4000f8e0200 */
[----:B--2---:R-:W-:-:S05]  /*3160*/  IMAD.WIDE.U32 R4, R16, UR18, R2 ;  /* 0x0000001210047c25 */ /* 0x004fca000f8e0002 */
[----:B------:R-:W-:Y:S02]  /*3170*/  IADD3 R0, PT, PT, R5, R0, RZ ;  /* 0x0000000005007210 */ /* 0x000fe40007ffe0ff */
[----:B-1----:R-:W-:-:S04]  /*3180*/  LEA R2, P0, R4, UR8, 0x1 ;  /* 0x0000000804027c11 */ /* 0x002fc8000f8008ff */
[----:B------:R-:W-:-:S05]  /*3190*/  LEA.HI.X R3, R4, UR9, R0, 0x1, P0 ;  /* 0x0000000904037c11 */ /* 0x000fca00080f0c00 */
[----:B------:R-:W-:Y:S01]  /*31a0*/  @!PT LDS RZ, [RZ] ;  /* 0x00000000fffff984 */ /* 0x000fe20000000800 */
[----:B------:R-:W-:Y:S01]  /*31b0*/  @!PT LDS RZ, [RZ] ;  /* 0x00000000fffff984 */ /* 0x000fe20000000800 */
[----:B------:R-:W-:Y:S01]  /*31c0*/  @!PT LDS RZ, [RZ] ;  /* 0x00000000fffff984 */ /* 0x000fe20000000800 */
[----:B------:R1:W-:Y:S04]  /*31d0*/  LDGSTS.E.BYPASS.LTC128B.128 [R8+0x9000], desc[UR38][R2.64] ;  /* 0x0900000002087fae */ /* 0x0003e8000b981a26 */
.L_x_882:
[----:B------:R-:W-:Y:S05]  /*31e0*/  BSYNC.RECONVERGENT B0 ;  /* 0x0000000000007941 */ /* 0x000fea0003800200 */
.L_x_881:
[----:B------:R-:W2:Y:S01]  /*31f0*/  LDCU.64 UR8, c[0x0][0x538] ;  /* 0x0000a700ff0877ac */ /* 0x000ea20008000a00 */
[----:B------:R-:W0:Y:S01]  /*3200*/  LDGDEPBAR ;  /* 0x00000000000079af */ /* 0x000e220000000000 */
[----:B-1----:R-:W-:Y:S01]  /*3210*/  IMAD.U32 R2, RZ, RZ, UR29 ;  /* 0x0000001dff027e24 */ /* 0x002fe2000f8e00ff */
[----:B------:R-:W1:Y:S01]  /*3220*/  S2R R180, SR_TID.X ;  /* 0x0000000000b47919 */ /* 0x000e620000002100 */
[----:B------:R-:W-:Y:S02]  /*3230*/  IMAD.U32 R0, RZ, RZ, UR37 ;  /* 0x00000025ff007e24 */ /* 0x000fe4000f8e00ff */
[C---:B------:R-:W-:Y:S01]  /*3240*/  IMAD.SHL.U32 R172, R25.reuse, 0x40, RZ ;  /* 0x0000004019ac7824 */ /* 0x040fe200078e00ff */
[C---:B------:R-:W-:Y:S01]  /*3250*/  LOP3.LUT P2, RZ, R25.reuse, 0x2, RZ, 0xc0, !PT ;  /* 0x0000000219ff7812 */ /* 0x040fe2000784c0ff */
[C---:B------:R-:W-:Y:S01]  /*3260*/  IMAD.SHL.U32 R10, R25.reuse, 0x20, RZ ;  /* 0x00000020190a7824 */ /* 0x040fe200078e00ff */
[----:B------:R-:W1:Y:S01]  /*3270*/  LDC R246, c[0x0][0x44c] ;  /* 0x00011300fff67b82 */ /* 0x000e620000000800 */
[----:B--234-:R-:W-:Y:S01]  /*3280*/  IMAD.SHL.U32 R8, R25, 0x2, RZ ;  /* 0x0000000219087824 */ /* 0x01cfe200078e00ff */
[----:B------:R-:W2:Y:S01]  /*3290*/  LDCU UR17, c[0x0][0x590] ;  /* 0x0000b200ff1177ac */ /* 0x000ea20008000800 */
[----:B------:R-:W3:Y:S01]  /*32a0*/  LDCU UR16, c[0x0][0x50c] ;  /* 0x0000a180ff1077ac */ /* 0x000ee20008000800 */
[----:B------:R-:W-:-:S04]  /*32b0*/  ISETP.NE.U32.AND P0, PT, RZ, UR8, PT ;  /* 0x00000008ff007c0c */ /* 0x000fc8000bf05070 */
[----:B------:R-:W-:Y:S01]  /*32c0*/  ISETP.NE.AND.EX P0, PT, RZ, UR9, PT, P0 ;  /* 0x00000009ff007c0c */ /* 0x000fe2000bf05300 */
[----:B------:R-:W-:-:S12]  /*32d0*/  DEPBAR.LE SB0, 0x1 ;  /* 0x000080400000791a */ /* 0x000fd80000000000 */
[----:B------:R-:W4:Y:S01]  /*32e0*/  @P0 LDC.64 R4, c[0x0][0x540] ;  /* 0x00015000ff040b82 */ /* 0x000f220000000a00 */
[----:B------:R-:W-:Y:S02]  /*32f0*/  @P0 IMAD.MOV.U32 R3, RZ, RZ, RZ ;  /* 0x000000ffff030224 */ /* 0x000fe400078e00ff */
[C---:B-1----:R-:W-:Y:S02]  /*3300*/  IMAD.SHL.U32 R14, R180.reuse, 0x40, RZ ;  /* 0x00000040b40e7824 */ /* 0x042fe400078e00ff */
[C---:B------:R-:W-:Y:S02]  /*3310*/  IMAD.SHL.U32 R7, R180.reuse, 0x20, RZ ;  /* 0x00000020b4077824 */ /* 0x040fe400078e00ff */
[----:B------:R-:W-:Y:S01]  /*3320*/  IMAD.SHL.U32 R249, R180, 0x2, RZ ;  /* 0x00000002b4f97824 */ /* 0x000fe200078e00ff */
[----:B------:R-:W1:Y:S01]  /*3330*/  @P0 LDC R6, c[0x0][0x458] ;  /* 0x00011600ff060b82 */ /* 0x000e620000000800 */
[----:B----4-:R-:W-:-:S04]  /*3340*/  @P0 IMAD.WIDE.U32 R2, R4, UR30, R2 ;  /* 0x0000001e04020c25 */ /* 0x010fc8000f8e0002 */
[----:B------:R-:W-:Y:S01]  /*3350*/  @P0 IMAD R5, R5, UR30, R3 ;  /* 0x0000001e05050c24 */ /* 0x000fe2000f8e0203 */
[C---:B------:R-:W-:Y:S02]  /*3360*/  @P0 LEA R4, P1, R2.reuse, UR8, 0x2 ;  /* 0x0000000802040c11 */ /* 0x040fe4000f8210ff */
[----:B------:R-:W-:Y:S02]  /*3370*/  BAR.SYNC.DEFER_BLOCKING 0x0 ;  /* 0x0000000000007b1d */ /* 0x000fe40000010000 */
[----:B------:R-:W-:Y:S01]  /*3380*/  @P0 LEA.HI.X R5, R2, UR9, R5, 0x2, P1 ;  /* 0x0000000902050c11 */ /* 0x000fe200088f1405 */
[----:B------:R-:W-:Y:S01]  /*3390*/  IMAD.U32 R3, RZ, RZ, UR43 ;  /* 0x0000002bff037e24 */ /* 0x000fe2000f8e00ff */
[----:B------:R-:W-:Y:S02]  /*33a0*/  IADD3 R2, PT, PT, R0, UR41, R223 ;  /* 0x0000002900027c10 */ /* 0x000fe4000fffe0df */
[----:B------:R-:W-:Y:S02]  /*33b0*/  LOP3.LUT R11, R14, 0x200, RZ, 0xc0, !PT ;  /* 0x000002000e0b7812 */ /* 0x000fe400078ec0ff */
[----:B------:R-:W-:Y:S01]  /*33c0*/  LOP3.LUT R12, R172, 0x200, RZ, 0xc0, !PT ;  /* 0x00000200ac0c7812 */ /* 0x000fe200078ec0ff */
[----:B------:R-:W-:Y:S01]  /*33d0*/  IMAD.MOV.U32 R128, RZ, RZ, 0x20 ;  /* 0x00000020ff807424 */ /* 0x000fe200078e00ff */
[----:B-1----:R-:W1:Y:S01]  /*33e0*/  @P0 MUFU.RCP R6, R6 ;  /* 0x0000000600060308 */ /* 0x002e620000001000 */
[----:B------:R-:W-:Y:S01]  /*33f0*/  LOP3.LUT R8, R8, 0x6, RZ, 0xc0, !PT ;  /* 0x0000000608087812 */ /* 0x000fe200078ec0ff */
[----:B------:R-:W-:Y:S01]  /*3400*/  IMAD.MOV.U32 R116, RZ, RZ, 0x40 ;  /* 0x00000040ff747424 */ /* 0x000fe200078e00ff */
[----:B------:R-:W-:Y:S01]  /*3410*/  SHF.R.U32.HI R181, RZ, 0x1, R180 ;  /* 0x00000001ffb57819 */ /* 0x000fe200000116b4 */
[----:B------:R-:W-:-:S02]  /*3420*/  IMAD.SHL.U32 R241, R180, 0x8, RZ ;  /* 0x00000008b4f17824 */ /* 0x000fc400078e00ff */
[----:B------:R-:W-:Y:S01]  /*3430*/  IMAD.MOV.U32 R248, RZ, RZ, 0x10 ;  /* 0x00000010fff87424 */ /* 0x000fe200078e00ff */
[----:B------:R-:W-:Y:S01]  /*3440*/  CS2R R94, SRZ ;  /* 0x00000000005e7805 */ /* 0x000fe2000001ff00 */
[----:B------:R-:W-:Y:S01]  /*3450*/  IMAD.MOV.U32 R225, RZ, RZ, R210 ;  /* 0x000000ffffe17224 */ /* 0x000fe200078e00d2 */
[----:B------:R-:W-:Y:S01]  /*3460*/  CS2R R92, SRZ ;  /* 0x00000000005c7805 */ /* 0x000fe2000001ff00 */
[----:B------:R-:W-:Y:S01]  /*3470*/  IMAD.MOV.U32 R252, RZ, RZ, 0x18 ;  /* 0x00000018fffc7424 */ /* 0x000fe200078e00ff */
[----:B------:R-:W-:Y:S01]  /*3480*/  CS2R R98, SRZ ;  /* 0x0000000000627805 */ /* 0x000fe2000001ff00 */
[----:B------:R-:W-:Y:S01]  /*3490*/  IMAD.MOV.U32 R251, RZ, RZ, 0x8 ;  /* 0x00000008fffb7424 */ /* 0x000fe200078e00ff */
[----:B------:R4:W1:Y:S01]  /*34a0*/  @P0 LDG.E R9, desc[UR38][R4.64] ;  /* 0x0000002604090981 */ /* 0x000862000c1e1900 */
[----:B------:R-:W-:Y:S01]  /*34b0*/  IADD3 R199, PT, PT, R2, -0x1f, -R3 ;  /* 0xffffffe102c77810 */ /* 0x000fe20007ffe803 */
[----:B------:R-:W-:Y:S01]  /*34c0*/  IMAD.MOV.U32 R250, RZ, RZ, 0x4 ;  /* 0x00000004fffa7424 */ /* 0x000fe200078e00ff */
[----:B------:R-:W-:-:S02]  /*34d0*/  SHF.R.U32.HI R2, RZ, 0x4, R25 ;  /* 0x00000004ff027819 */ /* 0x000fc40000011619 */
[----:B------:R-:W-:Y:S02]  /*34e0*/  CS2R R96, SRZ ;  /* 0x0000000000607805 */ /* 0x000fe4000001ff00 */
[----:B------:R-:W-:Y:S02]  /*34f0*/  LOP3.LUT R3, R249, 0x7006, R7, 0xc8, !PT ;  /* 0x00007006f9037812 */ /* 0x000fe400078ec807 */
[----:B------:R-:W-:Y:S02]  /*3500*/  CS2R R90, SRZ ;  /* 0x00000000005a7805 */ /* 0x000fe4000001ff00 */
[----:B------:R-:W-:Y:S02]  /*3510*/  LOP3.LUT R2, R2, 0x8, RZ, 0xc0, !PT ;  /* 0x0000000802027812 */ /* 0x000fe400078ec0ff */
[----:B------:R-:W-:Y:S02]  /*3520*/  CS2R R88, SRZ ;  /* 0x0000000000587805 */ /* 0x000fe4000001ff00 */
[----:B------:R-:W-:-:S02]  /*3530*/  LOP3.LUT P1, RZ, R25, 0x4, RZ, 0xc0, !PT ;  /* 0x0000000419ff7812 */ /* 0x000fc4000782c0ff */
[----:B------:R-:W-:Y:S02]  /*3540*/  CS2R R86, SRZ ;  /* 0x0000000000567805 */ /* 0x000fe4000001ff00 */
[----:B------:R-:W-:Y:S02]  /*3550*/  LOP3.LUT R2, R2, 0x10, R25, 0xf8, !PT ;  /* 0x0000001002027812 */ /* 0x000fe400078ef819 */
[----:B------:R-:W-:Y:S02]  /*3560*/  CS2R R84, SRZ ;  /* 0x0000000000547805 */ /* 0x000fe4000001ff00 */
[----:B------:R-:W-:Y:S02]  /*3570*/  SEL R128, R128, 0xffffffe0, !P2 ;  /* 0xffffffe080807807 */ /* 0x000fe40005000000 */
[----:B------:R-:W-:Y:S02]  /*3580*/  CS2R R78, SRZ ;  /* 0x00000000004e7805 */ /* 0x000fe4000001ff00 */
[----:B------:R-:W-:-:S02]  /*3590*/  LOP3.LUT R8, R8, 0x1e0, R18, 0xf8, !PT ;  /* 0x000001e008087812 */ /* 0x000fc400078ef812 */
[----:B------:R-:W-:Y:S02]  /*35a0*/  CS2R R76, SRZ ;  /* 0x00000000004c7805 */ /* 0x000fe4000001ff00 */
[----:B------:R-:W-:Y:S02]  /*35b0*/  SEL R116, R116, 0xffffffc0, !P1 ;  /* 0xffffffc074747807 */ /* 0x000fe40004800000 */
[----:B------:R-:W-:Y:S02]  /*35c0*/  CS2R R82, SRZ ;  /* 0x0000000000527805 */ /* 0x000fe4000001ff00 */
[----:B------:R-:W-:Y:S02]  /*35d0*/  CS2R R80, SRZ ;  /* 0x0000000000507805 */ /* 0x000fe4000001ff00 */
[----:B------:R-:W-:Y:S02]  /*35e0*/  CS2R R74, SRZ ;  /* 0x00000000004a7805 */ /* 0x000fe4000001ff00 */
[----:B------:R-:W-:-:S02]  /*35f0*/  CS2R R72, SRZ ;  /* 0x0000000000487805 */ /* 0x000fc4000001ff00 */
[----:B------:R-:W-:Y:S02]  /*3600*/  CS2R R70, SRZ ;  /* 0x0000000000467805 */ /* 0x000fe4000001ff00 */
[----:B------:R-:W-:Y:S02]  /*3610*/  CS2R R68, SRZ ;  /* 0x0000000000447805 */ /* 0x000fe4000001ff00 */
[----:B------:R-:W-:Y:S02]  /*3620*/  CS2R R62, SRZ ;  /* 0x00000000003e7805 */ /* 0x000fe4000001ff00 */
[----:B----4-:R-:W-:Y:S02]  /*3630*/  LOP3.LUT R4, R172, 0x1c0, RZ, 0xc0, !PT ;  /* 0x000001c0ac047812 */ /* 0x010fe400078ec0ff */
[----:B------:R-:W-:Y:S02]  /*3640*/  CS2R R60, SRZ ;  /* 0x00000000003c7805 */ /* 0x000fe4000001ff00 */
[----:B------:R-:W-:-:S02]  /*3650*/  CS2R R66, SRZ ;  /* 0x0000000000427805 */ /* 0x000fc4000001ff00 */
[----:B------:R-:W-:Y:S02]  /*3660*/  CS2R R64, SRZ ;  /* 0x0000000000407805 */ /* 0x000fe4000001ff00 */
[----:B------:R-:W-:Y:S02]  /*3670*/  LOP3.LUT R0, R4, 0x38, R29, 0xf8, !PT ;  /* 0x0000003804007812 */ /* 0x000fe400078ef81d */
[----:B------:R-:W-:Y:S02]  /*3680*/  CS2R R58, SRZ ;  /* 0x00000000003a7805 */ /* 0x000fe4000001ff00 */
[----:B------:R-:W-:Y:S02]  /*3690*/  CS2R R56, SRZ ;  /* 0x0000000000387805 */ /* 0x000fe4000001ff00 */
[----:B------:R-:W-:Y:S02]  /*36a0*/  CS2R R54, SRZ ;  /* 0x0000000000367805 */ /* 0x000fe4000001ff00 */
[----:B------:R-:W-:-:S02]  /*36b0*/  LOP3.LUT R4, R0, 0x8, R18, 0x78, !PT ;  /* 0x0000000800047812 */ /* 0x000fc400078e7812 */
[----:B------:R-:W-:Y:S02]  /*36c0*/  CS2R R52, SRZ ;  /* 0x0000000000347805 */ /* 0x000fe4000001ff00 */
[----:B------:R-:W-:Y:S02]  /*36d0*/  LOP3.LUT R5, R2, R0, RZ, 0x3c, !PT ;  /* 0x0000000002057212 */ /* 0x000fe400078e3cff */
[----:B------:R-:W-:Y:S02]  /*36e0*/  CS2R R46, SRZ ;  /* 0x00000000002e7805 */ /* 0x000fe4000001ff00 */
[----:B------:R-:W-:Y:S02]  /*36f0*/  LOP3.LUT R0, R0, 0x8, R25, 0x78, !PT ;  /* 0x0000000800007812 */ /* 0x000fe400078e7819 */
[----:B------:R-:W-:Y:S02]  /*3700*/  CS2R R44, SRZ ;  /* 0x00000000002c7805 */ /* 0x000fe4000001ff00 */
[----:B------:R-:W-:Y:S01]  /*3710*/  LOP3.LUT R2, R11, 0x400, R7, 0xf8, !PT ;  /* 0x000004000b027812 */ /* 0x000fe200078ef807 */
[----:B------:R-:W-:Y:S01]  /*3720*/  IMAD.SHL.U32 R11, R180, 0x10, RZ ;  /* 0x00000010b40b7824 */ /* 0x000fe200078e00ff */
[----:B------:R-:W-:-:S02]  /*3730*/  LOP3.LUT R0, R0, 0x7a00, R10, 0xf8, !PT ;  /* 0x00007a0000007812 */ /* 0x000fc400078ef80a */
[----:B------:R-:W-:Y:S02]  /*3740*/  CS2R R50, SRZ ;  /* 0x0000000000327805 */ /* 0x000fe4000001ff00 */
[----:B------:R-:W-:Y:S02]  /*3750*/  LOP3.LUT R7, R3, 0x400, R7, 0xf8, !PT ;  /* 0x0000040003077812 */ /* 0x000fe400078ef807 */
[----:B------:R-:W-:Y:S02]  /*3760*/  CS2R R48, SRZ ;  /* 0x0000000000307805 */ /* 0x000fe4000001ff00 */
[----:B------:R-:W-:Y:S02]  /*3770*/  LOP3.LUT R3, R12, 0x400, R10, 0xf8, !PT ;  /* 0x000004000c037812 */ /* 0x000fe400078ef80a */
[----:B------:R-:W-:Y:S02]  /*3780*/  CS2R R42, SRZ ;  /* 0x00000000002a7805 */ /* 0x000fe4000001ff00 */
[----:B------:R-:W-:Y:S01]  /*3790*/  LEA R174, R0, UR6, 0x1 ;  /* 0x0000000600ae7c11 */ /* 0x000fe2000f8e08ff */
[----:B------:R-:W-:Y:S01]  /*37a0*/  IMAD.MOV.U32 R0, RZ, RZ, RZ ;  /* 0x000000ffff007224 */ /* 0x000fe200078e00ff */
[----:B------:R-:W-:-:S02]  /*37b0*/  LOP3.LUT R173, R3, R4, RZ, 0xfc, !PT ;  /* 0x0000000403ad7212 */ /* 0x000fc400078efcff */
[----:B------:R-:W-:Y:S02]  /*37c0*/  CS2R R40, SRZ ;  /* 0x0000000000287805 */ /* 0x000fe4000001ff00 */
[----:B------:R-:W-:Y:S01]  /*37d0*/  LOP3.LUT R10, R11, 0x1c0, RZ, 0xc0, !PT ;  /* 0x000001c00b0a7812 */ /* 0x000fe200078ec0ff */
[C---:B------:R-:W-:Y:S01]  /*37e0*/  VIADD R4, R174.reuse, 0xa000 ;  /* 0x0000a000ae047836 */ /* 0x040fe20000000000 */
[----:B------:R4:W1:Y:S01]  /*37f0*/  LDSM.16.M88.4 R140, [R174+0xa000] ;  /* 0x00a00000ae8c783b */ /* 0x0008620000000200 */
[----:B------:R-:W-:Y:S01]  /*3800*/  VIADD R160, R174, 0xa040 ;  /* 0x0000a040aea07836 */ /* 0x000fe20000000000 */
[----:B------:R-:W-:Y:S01]  /*3810*/  LOP3.LUT R3, R10, 0x38, R249, 0xf8, !PT ;  /* 0x000000380a037812 */ /* 0x000fe200078ef8f9 */
[----:B------:R-:W-:Y:S01]  /*3820*/  @P1 VIADD R160, R4, 0xffffffc0 ;  /* 0xffffffc004a01836 */ /* 0x000fe20000000000 */
[----:B------:R4:W1:Y:S01]  /*3830*/  LDSM.16.M88.4 R144, [R174+0xa800] ;  /* 0x00a80000ae90783b */ /* 0x0008620000000200 */
[C---:B------:R-:W-:Y:S01]  /*3840*/  IMAD.IADD R175, R128.reuse, 0x1, R174 ;  /* 0x0000000180af7824 */ /* 0x040fe200078e02ae */
[----:B------:R-:W-:Y:S01]  /*3850*/  LOP3.LUT R3, R3, 0x20, R181, 0x78, !PT ;  /* 0x0000002003037812 */ /* 0x000fe200078e78b5 */
[----:B------:R-:W-:Y:S01]  /*3860*/  IMAD.IADD R168, R128, 0x1, R160 ;  /* 0x0000000180a87824 */ /* 0x000fe200078e02a0 */
[----:B------:R4:W1:Y:S01]  /*3870*/  LDSM.16.M88.4 R156, [R160] ;  /* 0x00000000a09c783b */ /* 0x0008620000000200 */
[----:B------:R-:W-:Y:S01]  /*3880*/  LOP3.LUT R172, R5, 0x200, R172, 0xf8, !PT ;  /* 0x0000020005ac7812 */ /* 0x000fe200078ef8ac */
[----:B------:R-:W-:Y:S01]  /*3890*/  IMAD.IADD R176, R174, 0x1, R116 ;  /* 0x00000001aeb07824 */ /* 0x000fe200078e0274 */
[----:B------:R-:W-:Y:S01]  /*38a0*/  LOP3.LUT R247, R7, R3, RZ, 0xfc, !PT ;  /* 0x0000000307f77212 */ /* 0x000fe200078efcff */
[----:B------:R4:W1:Y:S01]  /*38b0*/  LDSM.16.M88.4 R164, [R168] ;  /* 0x00000000a8a4783b */ /* 0x0008620000000200 */
[----:B------:R-:W-:Y:S01]  /*38c0*/  VIADD R3, R8, UR5 ;  /* 0x0000000508037c36 */ /* 0x000fe20008000000 */
[----:B------:R-:W-:-:S02]  /*38d0*/  LEA R173, R173, UR6, 0x1 ;  /* 0x00000006adad7c11 */ /* 0x000fc4000f8e08ff */
[----:B------:R-:W-:Y:S01]  /*38e0*/  CS2R R38, SRZ ;  /* 0x0000000000267805 */ /* 0x000fe2000001ff00 */
[----:B------:R-:W1:Y:S01]  /*38f0*/  LDSM.16.M88.4 R160, [R160+0x800] ;  /* 0x00080000a0a0783b */ /* 0x000e620000000200 */
[C---:B------:R-:W-:Y:S01]  /*3900*/  VIADD R5, R3.reuse, 0x8 ;  /* 0x0000000803057836 */ /* 0x040fe20000000000 */
[----:B------:R-:W-:Y:S01]  /*3910*/  I2FP.F32.S32 R13, R3 ;  /* 0x00000003000d7245 */ /* 0x000fe20000201400 */
[C---:B------:R-:W-:Y:S01]  /*3920*/  VIADD R4, R3.reuse, 0x9 ;  /* 0x0000000903047836 */ /* 0x040fe20000000000 */
[----:B------:R-:W1:Y:S01]  /*3930*/  LDSM.16.M88.4 R168, [R168+0x800] ;  /* 0x00080000a8a8783b */ /* 0x000e620000000200 */
[C---:B------:R-:W-:Y:S01]  /*3940*/  VIADD R8, R3.reuse, 0x10 ;  /* 0x0000001003087836 */ /* 0x040fe20000000000 */
[----:B------:R-:W-:Y:S01]  /*3950*/  LEA R172, R172, UR6, 0x1 ;  /* 0x00000006acac7c11 */ /* 0x000fe2000f8e08ff */
[C---:B------:R-:W-:Y:S01]  /*3960*/  VIADD R10, R3.reuse, 0x11 ;  /* 0x00000011030a7836 */ /* 0x040fe20000000000 */
[----:B------:R4:W1:Y:S01]  /*3970*/  LDSM.16.M88.4 R148, [R175+0xa000] ;  /* 0x00a00000af94783b */ /* 0x0008620000000200 */
[----:B------:R-:W-:Y:S01]  /*3980*/  VIADD R12, R3, 0x18 ;  /* 0x00000018030c7836 */ /* 0x000fe20000000000 */
[----:B------:R-:W-:-:S02]  /*3990*/  I2FP.F32.S32 R7, R4 ;  /* 0x0000000400077245 */ /* 0x000fc40000201400 */
[----:B------:R-:W-:Y:S01]  /*39a0*/  CS2R R36, SRZ ;  /* 0x0000000000247805 */ /* 0x000fe2000001ff00 */
[----:B------:R4:W1:Y:S01]  /*39b0*/  LDSM.16.M88.4 R152, [R175+0xa800] ;  /* 0x00a80000af98783b */ /* 0x0008620000000200 */
[----:B------:R-:W-:Y:S01]  /*39c0*/  LOP3.LUT P1, RZ, R180, 0x4, RZ, 0xc0, !PT ;  /* 0x00000004b4ff7812 */ /* 0x000fe2000782c0ff */
[----:B------:R-:W-:Y:S01]  /*39d0*/  VIADD R173, R173, UR20 ;  /* 0x00000014adad7c36 */ /* 0x000fe20008000000 */
[----:B------:R-:W-:Y:S01]  /*39e0*/  I2FP.F32.S32 R4, R12 ;  /* 0x0000000c00047245 */ /* 0x000fe20000201400 */
[----:B------:R-:W-:Y:S01]  /*39f0*/  VIADD R172, R172, UR20 ;  /* 0x00000014acac7c36 */ /* 0x000fe20008000000 */
[----:B------:R-:W-:Y:S01]  /*3a00*/  LOP3.LUT P2, RZ, R180, 0x2, RZ, 0xc0, !PT ;  /* 0x00000002b4ff7812 */ /* 0x000fe2000784c0ff */
[----:B------:R-:W-:Y:S01]  /*3a10*/  IMAD.IADD R177, R128, 0x1, R176 ;  /* 0x0000000180b17824 */ /* 0x000fe200078e02b0 */
[----:B------:R-:W-:Y:S01]  /*3a20*/  LOP3.LUT P3, RZ, R180, 0x8, RZ, 0xc0, !PT ;  /* 0x00000008b4ff7812 */ /* 0x000fe2000786c0ff */
[----:B------:R-:W1:Y:S01]  /*3a30*/  LDCU UR8, c[0x0][0x440] ;  /* 0x00008800ff0877ac */ /* 0x000e620008000800 */
[----:B------:R-:W-:Y:S01]  /*3a40*/  SEL R248, R248, 0xfffffff0, !P1 ;  /* 0xfffffff0f8f87807 */ /* 0x000fe20004800000 */
[----:B------:R-:W1:Y:S01]  /*3a50*/  LDCU UR9, c[0x0][0x3e0] ;  /* 0x00007c00ff0977ac */ /* 0x000e620008000800 */
[----:B------:R-:W1:Y:S01]  /*3a60*/  LDCU UR5, c[0x0][0x45c] ;  /* 0x00008b80ff0577ac */ /* 0x000e620008000800 */
[----:B--2---:R-:W-:-:S02]  /*3a70*/  USHF.L.U32 UR17, UR17, 0x6, URZ ;  /* 0x0000000611117899 */ /* 0x004fc400080006ff */
[----:B------:R-:W-:Y:S02]  /*3a80*/  UIADD3 UR49, UPT, UPT, UR49, 0x80, -UR41 ;  /* 0x0000008031317890 */ /* 0x000fe4000fffe829 */
[----:B------:R-:W-:Y:S01]  /*3a90*/  USHF.L.U32 UR50, UR50, 0x3, URZ ;  /* 0x0000000332327899 */ /* 0x000fe200080006ff */
[----:B-1----:R-:W-:Y:S01]  /*3aa0*/  @P0 FMUL.FTZ R0, R9, R6 ;  /* 0x0000000609000220 */ /* 0x002fe20000410000 */
[C---:B------:R-:W-:Y:S01]  /*3ab0*/  VIADD R6, R3.reuse, 0x1 ;  /* 0x0000000103067836 */ /* 0x040fe20000000000 */
[----:B------:R-:W-:Y:S01]  /*3ac0*/  I2FP.F32.S32 R9, R5 ;  /* 0x0000000500097245 */ /* 0x000fe20000201400 */
[----:B------:R-:W-:Y:S01]  /*3ad0*/  VIADD R3, R3, 0x19 ;  /* 0x0000001903037836 */ /* 0x000fe20000000000 */
[----:B------:R-:W-:Y:S01]  /*3ae0*/  I2FP.F32.S32 R5, R10 ;  /* 0x0000000a00057245 */ /* 0x000fe20000201400 */
[----:B------:R-:W-:Y:S01]  /*3af0*/  FMUL.FTZ R230, R7, R0 ;  /* 0x0000000007e67220 */ /* 0x000fe20000410000 */
[----:B------:R-:W-:Y:S01]  /*3b00*/  I2FP.F32.S32 R11, R6 ;  /* 0x00000006000b7245 */ /* 0x000fe20000201400 */
[----:B------:R-:W-:Y:S01]  /*3b10*/  FMUL.FTZ R231, R9, R0 ;  /* 0x0000000009e77220 */ /* 0x000fe20000410000 */
[----:B------:R-:W-:Y:S01]  /*3b20*/  I2FP.F32.S32 R6, R8 ;  /* 0x0000000800067245 */ /* 0x000fe20000201400 */
[-C--:B------:R-:W-:Y:S01]  /*3b30*/  FMUL.FTZ R228, R5, R0.reuse ;  /* 0x0000000005e47220 */ /* 0x080fe20000410000 */
[----:B------:R-:W-:Y:S01]  /*3b40*/  I2FP.F32.S32 R3, R3 ;  /* 0x0000000300037245 */ /* 0x000fe20000201400 */
[-C--:B------:R-:W-:Y:S01]  /*3b50*/  FMUL.FTZ R232, R11, R0.reuse ;  /* 0x000000000be87220 */ /* 0x080fe20000410000 */
[-C--:B------:R-:W-:Y:S01]  /*3b60*/  FMUL.FTZ R227, R4, R0.reuse ;  /* 0x0000000004e37220 */ /* 0x080fe20000410000 */
[-C--:B------:R-:W-:Y:S01]  /*3b70*/  FMUL.FTZ R229, R6, R0.reuse ;  /* 0x0000000006e57220 */ /* 0x080fe20000410000 */
[-C--:B------:R-:W-:Y:S01]  /*3b80*/  FMUL.FTZ R226, R13, R0.reuse ;  /* 0x000000000de27220 */ /* 0x080fe20000410000 */
[----:B------:R-:W-:Y:S01]  /*3b90*/  FMUL.FTZ R224, R3, R0 ;  /* 0x0000000003e07220 */ /* 0x000fe20000410000 */
[----:B------:R-:W-:-:S04]  /*3ba0*/  LOP3.LUT R0, R14, 0x1c0, RZ, 0xc0, !PT ;  /* 0x000001c00e007812 */ /* 0x000fc800078ec0ff */
[----:B------:R-:W-:Y:S02]  /*3bb0*/  LOP3.LUT R0, R0, 0x38, R241, 0xf8, !PT ;  /* 0x0000003800007812 */ /* 0x000fe400078ef8f1 */
[----:B------:R-:W-:Y:S02]  /*3bc0*/  LOP3.LUT R241, R241, 0x38, RZ, 0xc0, !PT ;  /* 0x00000038f1f17812 */ /* 0x000fe400078ec0ff */
[----:B------:R-:W-:-:S04]  /*3bd0*/  LOP3.LUT R178, R0, 0x8, R181, 0x78, !PT ;  /* 0x0000000800b27812 */ /* 0x000fc800078e78b5 */
[----:B---34-:R-:W-:-:S07]  /*3be0*/  LOP3.LUT R179, R2, R178, RZ, 0xfc, !PT ;  /* 0x000000b202b37212 */ /* 0x018fce00078efcff */
.L_x_885:
[----:B------:R-:W0:Y:S01]  /*3bf0*/  LDGDEPBAR ;  /* 0x00000000000079af */ /* 0x000e220000000000 */
[C---:B------:R-:W-:Y:S01]  /*3c00*/  IADD3 R112, PT, PT, R128.reuse, R173, RZ ;  /* 0x000000ad80707210 */ /* 0x040fe20007ffe0ff */
[----:B------:R-:W-:Y:S01]  /*3c10*/  UIADD3 UR37, UPT, UPT, UR37, -0x40, URZ ;  /* 0xffffffc025257890 */ /* 0x000fe2000fffe0ff */
[----:B------:R-:W-:Y:S01]  /*3c20*/  IADD3 R0, PT, PT, R173, R116, RZ ;  /* 0x00000074ad007210 */ /* 0x000fe20007ffe0ff */
[----:B------:R-:W-:Y:S01]  /*3c30*/  USHF.L.U32 UR18, UR45, 0x7, URZ ;  /* 0x000000072d127899 */ /* 0x000fe200080006ff */
[----:B------:R-:W-:Y:S01]  /*3c40*/  MOV R3, 0x20 ;  /* 0x0000002000037802 */ /* 0x000fe20000000f00 */
[----:B------:R-:W-:Y:S01]  /*3c50*/  UISETP.GE.AND UP0, UPT, UR37, UR49, UPT ;  /* 0x000000312500728c */ /* 0x000fe2000bf06270 */
[----:B------:R-:W-:Y:S01]  /*3c60*/  IADD3 R2, PT, PT, R128, R0, RZ ;  /* 0x0000000080027210 */ /* 0x000fe20007ffe0ff */
[----:B------:R-:W-:Y:S01]  /*3c70*/  UIADD3 UR18, UPT, UPT, UR18, 0x80, URZ ;  /* 0x0000008012127890 */ /* 0x000fe2000fffe0ff */
[----:B-----5:R-:W-:Y:S01]  /*3c80*/  FSETP.NEU.FTZ.AND P5, PT, R245, -INF , PT ;  /* 0xff800000f500780b */ /* 0x020fe20003fbd000 */
[----:B------:R-:W-:Y:S01]  /*3c90*/  UIADD3 UR40, UPT, UPT, UR40, -0x1, URZ ;  /* 0xffffffff28287890 */ /* 0x000fe2000fffe0ff */
[----:B------:R-:W-:Y:S01]  /*3ca0*/  FSETP.NEU.FTZ.AND P4, PT, R244, -INF , PT ;  /* 0xff800000f400780b */ /* 0x000fe20003f9d000 */
        /* <DEDUP_REMOVED lines=9> */
[----:B------:R-:W-:Y:S08]  /*3d40*/  LDSM.16.M88.4 R104, [R112] ;  /* 0x000000007068783b */ /* 0x000ff00000000200 */
[----:B------:R-:W4:Y:S01]  /*3d50*/  LDSM.16.M88.4 R108, [R175+0x6000] ;  /* 0x00600000af6c783b */ /* 0x000f220000000200 */
[-C--:B-1----:R-:W-:Y:S07]  /*3d60*/  HMMA.16816.F32 R4, R32, R16.reuse, RZ ;  /* 0x000000102004723c */ /* 0x082fee00000018ff */
[----:B------:R-:W1:Y:S01]  /*3d70*/  LDSM.16.M88.4 R112, [R112+0x1000] ;  /* 0x001000007070783b */ /* 0x000e620000000200 */
[C---:B--2---:R-:W-:Y:S07]  /*3d80*/  HMMA.16816.F32 R8, R28.reuse, R16, RZ ;  /* 0x000000101c08723c */ /* 0x044fee00000018ff */
[----:B------:R-:W2:Y:S01]  /*3d90*/  LDSM.16.M88.4 R116, [R175+0x6800] ;  /* 0x00680000af74783b */ /* 0x000ea20000000200 */
[-C--:B------:R-:W-:Y:S07]  /*3da0*/  HMMA.16816.F32 R12, R28, R18.reuse, RZ ;  /* 0x000000121c0c723c */ /* 0x080fee00000018ff */
[----:B------:R-:W-:Y:S01]  /*3db0*/  LDSM.16.M88.4 R120, [R0] ;  /* 0x000000000078783b */ /* 0x000fe20000000200 */
[C---:B------:R-:W-:Y:S07]  /*3dc0*/  HMMA.16816.F32 R16, R32.reuse, R18, RZ ;  /* 0x000000122010723c */ /* 0x040fee00000018ff */
[----:B------:R-:W2:Y:S01]  /*3dd0*/  LDSM.16.M88.4 R124, [R176+0x6000] ;  /* 0x00600000b07c783b */ /* 0x000ea20000000200 */
[-C--:B---3--:R-:W-:Y:S07]  /*3de0*/  HMMA.16816.F32 R20, R32, R100.reuse, RZ ;  /* 0x000000642014723c */ /* 0x088fee00000018ff */
[----:B------:R-:W-:Y:S01]  /*3df0*/  LDSM.16.M88.4 R128, [R176+0x6800] ;  /* 0x00680000b080783b */ /* 0x000fe20000000200 */
[C---:B------:R-:W-:Y:S07]  /*3e00*/  HMMA.16816.F32 R24, R28.reuse, R100, RZ ;  /* 0x000000641c18723c */ /* 0x040fee00000018ff */
[----:B------:R-:W-:Y:S01]  /*3e10*/  LDSM.16.M88.4 R132, [R2] ;  /* 0x000000000284783b */ /* 0x000fe20000000200 */
[-C--:B------:R-:W-:Y:S07]  /*3e20*/  HMMA.16816.F32 R28, R28, R102.reuse, RZ ;  /* 0x000000661c1c723c */ /* 0x080fee00000018ff */
[----:B------:R-:W-:Y:S01]  /*3e30*/  LDSM.16.M88.4 R136, [R177+0x6000] ;  /* 0x00600000b188783b */ /* 0x000fe20000000200 */
[----:B------:R-:W-:Y:S07]  /*3e40*/  HMMA.16816.F32 R32, R32, R102, RZ ;  /* 0x000000662020723c */ /* 0x000fee00000018ff */
[----:B------:R3:W2:Y:S01]  /*3e50*/  LDSM.16.M88.4 R100, [R0+0x1000] ;  /* 0x001000000064783b */ /* 0x0006a20000000200 */
[-C--:B----4-:R-:W-:Y:S08]  /*3e60*/  HMMA.16816.F32 R4, R104, R108.reuse, R4 ;  /* 0x0000006c6804723c */ /* 0x090ff00000001804 */
[C---:B-1----:R-:W-:Y:S01]  /*3e70*/  HMMA.16816.F32 R8, R112.reuse, R108, R8 ;  /* 0x0000006c7008723c */ /* 0x042fe20000001808 */
[----:B------:R-:W-:Y:S07]  /*3e80*/  MOV R109, 0x40 ;  /* 0x00000040006d7802 */ /* 0x000fee0000000f00 */
[-C--:B------:R-:W-:Y:S03]  /*3e90*/  HMMA.16816.F32 R12, R112, R110.reuse, R12 ;  /* 0x0000006e700c723c */ /* 0x080fe6000000180c */
[----:B---3--:R-:W-:Y:S04]  /*3ea0*/  @!P0 LOP3.LUT R0, R249, 0x6, RZ, 0xc0, !PT ;  /* 0x00000006f9008812 */ /* 0x008fe800078ec0ff */
[----:B------:R-:W-:Y:S01]  /*3eb0*/  @!P0 LOP3.LUT R0, R0, 0x1e0, R181, 0xf8, !PT ;  /* 0x000001e000008812 */ /* 0x000fe200078ef8b5 */
[C---:B------:R-:W-:Y:S04]  /*3ec0*/  HMMA.16816.F32 R16, R104.reuse, R110, R16 ;  /* 0x0000006e6810723c */ /* 0x040fe80000001810 */
[----:B------:R-:W-:Y:S04]  /*3ed0*/  LEA R110, R247, UR4, 0x1 ;  /* 0x00000004f76e7c11 */ /* 0x000fe8000f8e08ff */
[-C--:B--2---:R-:W-:Y:S03]  /*3ee0*/  HMMA.16816.F32 R20, R104, R116.reuse, R20 ;  /* 0x000000746814723c */ /* 0x084fe60000001814 */
[C---:B------:R-:W-:Y:S05]  /*3ef0*/  IADD3 R111, PT, PT, R110.reuse, 0xe020, RZ ;  /* 0x0000e0206e6f7810 */ /* 0x040fea0007ffe0ff */
[C---:B------:R-:W-:Y:S04]  /*3f00*/  HMMA.16816.F32 R24, R112.reuse, R116, R24 ;  /* 0x000000747018723c */ /* 0x040fe80000001818 */
[----:B------:R-:W-:Y:S04]  /*3f10*/  SEL R116, R109, 0xffffffc0, !P1 ;  /* 0xffffffc06d747807 */ /* 0x000fe80004800000 */
[-C--:B------:R-:W-:Y:S03]  /*3f20*/  HMMA.16816.F32 R28, R112, R118.reuse, R28 ;  /* 0x00000076701c723c */ /* 0x080fe6000000181c */
[----:B------:R-:W-:Y:S05]  /*3f30*/  IADD3 R113, PT, PT, R110, R248, RZ ;  /* 0x000000f86e717210 */ /* 0x000fea0007ffe0ff */
[----:B------:R-:W-:Y:S01]  /*3f40*/  HMMA.16816.F32 R32, R104, R118, R32 ;  /* 0x000000766820723c */ /* 0x000fe20000001820 */
[----:B------:R1:W2:Y:S07]  /*3f50*/  LDSM.16.M88.4 R104, [R2+0x1000] ;  /* 0x001000000268783b */ /* 0x0002ae0000000200 */
[-C--:B------:R-:W-:Y:S08]  /*3f60*/  HMMA.16816.F32 R4, R120, R124.reuse, R4 ;  /* 0x0000007c7804723c */ /* 0x080ff00000001804 */
[C---:B------:R-:W-:Y:S08]  /*3f70*/  HMMA.16816.F32 R8, R100.reuse, R124, R8 ;  /* 0x0000007c6408723c */ /* 0x040ff00000001808 */
[-C--:B------:R-:W-:Y:S01]  /*3f80*/  HMMA.16816.F32 R12, R100, R126.reuse, R12 ;  /* 0x0000007e640c723c */ /* 0x080fe2000000180c */
[----:B-1----:R-:W-:Y:S04]  /*3f90*/  MOV R2, UR45 ;  /* 0x0000002d00027c02 */ /* 0x002fe80008000f00 */
[----:B------:R-:W-:Y:S03]  /*3fa0*/  @!P0 LEA R0, R2, R0, 0x7 ;  /* 0x0000000002008211 */ /* 0x000fe600078e38ff */
[C---:B------:R-:W-:Y:S04]  /*3fb0*/  HMMA.16816.F32 R16, R120.reuse, R126, R16 ;  /* 0x0000007e7810723c */ /* 0x040fe80000001810 */
[----:B------:R-:W-:Y:S04]  /*3fc0*/  @!P0 IADD3 R2, PT, PT, R0, 0x1, RZ ;  /* 0x0000000100028810 */ /* 0x000fe80007ffe0ff */
[-C--:B------:R-:W-:Y:S08]  /*3fd0*/  HMMA.16816.F32 R20, R120, R128.reuse, R20 ;  /* 0x000000807814723c */ /* 0x080ff00000001814 */
        /* <DEDUP_REMOVED lines=28> */
[----:B--2---:R-:W-:Y:S01]  /*41a0*/  @!P0 VIADDMNMX R11, R199, -R3, UR41, PT ;  /* 0x00000029c70b8e46 */ /* 0x004fe2000b800903 */
[----:B-1----:R-:W-:Y:S03]  /*41b0*/  FADD.FTZ R3, R226, R108 ;  /* 0x0000006ce2037221 */ /* 0x002fe60000010000 */
[-C--:B------:R-:W-:Y:S05]  /*41c0*/  @!P0 ISETP.GE.AND P6, PT, R0, R11.reuse, PT ;  /* 0x0000000b0000820c */ /* 0x080fea0003fc6270 */
[----:B------:R1:W2:Y:S01]  /*41d0*/  MUFU.TANH R237, R7 ;  /* 0x0000000700ed7308 */ /* 0x0002a20000002400 */
[----:B------:R-:W-:Y:S09]  /*41e0*/  @!P0 FSEL R3, R3, -INF , !P6 ;  /* 0xff80000003038808 */ /* 0x000ff20007000000 */
[----:B------:R4:W2:Y:S01]  /*41f0*/  MUFU.TANH R203, R8 ;  /* 0x0000000800cb7308 */ /* 0x0008a20000002400 */
[----:B---3--:R-:W-:Y:S05]  /*4200*/  FMUL.FTZ R9, R245, 1.4426950216293334961 ;  /* 0x3fb8aa3bf5097820 */ /* 0x008fea0000410000 */
[----:B------:R-:W-:Y:S04]  /*4210*/  FSEL R9, R9, RZ, P5 ;  /* 0x000000ff09097208 */ /* 0x000fe80002800000 */
[----:B------:R-:W-:Y:S01]  /*4220*/  MUFU.TANH R221, R17 ;  /* 0x0000001100dd7308 */ /* 0x000fe20000002400 */
[----:B-1----:R-:W1:Y:S01]  /*4230*/  LDSM.16.M88.4 R4, [R177+0x6800] ;  /* 0x00680000b104783b */ /* 0x002e620000000200 */
[----:B------:R-:W-:Y:S08]  /*4240*/  FFMA.FTZ R3, R3, UR5, -R9 ;  /* 0x0000000503037c23 */ /* 0x000ff00008010809 */
[----:B------:R3:W2:Y:S01]  /*4250*/  MUFU.TANH R209, R10 ;  /* 0x0000000a00d17308 */ /* 0x0006a20000002400 */
[----:B----4-:R-:W-:Y:S05]  /*4260*/  FMUL.FTZ R8, R244, 1.4426950216293334961 ;  /* 0x3fb8aa3bf4087820 */ /* 0x010fea0000410000 */
[----:B------:R-:W-:Y:S04]  /*4270*/  FSEL R8, R8, RZ, P4 ;  /* 0x000000ff08087208 */ /* 0x000fe80002000000 */
[----:B------:R-:W-:Y:S01]  /*4280*/  MUFU.TANH R190, R18 ;  /* 0x0000001200be7308 */ /* 0x000fe20000002400 */
[----:B------:R-:W-:Y:S09]  /*4290*/  @!P0 ISETP.GE.AND P4, PT, R2, R11, PT ;  /* 0x0000000b0200820c */ /* 0x000ff20003f86270 */
[----:B------:R2:W-:Y:S01]  /*42a0*/  MUFU.EX2 R117, R3 ;  /* 0x0000000300757308 */ /* 0x0005e20000000800 */
[----:B---3--:R-:W-:Y:S04]  /*42b0*/  @!P0 VIADDMNMX R10, R199, -R252, UR41, PT ;  /* 0x00000029c70a8e46 */ /* 0x008fe8000b8009fc */
[-C--:B------:R-:W-:Y:S05]  /*42c0*/  @!P0 ISETP.GE.AND P5, PT, R0, R10.reuse, PT ;  /* 0x0000000a0000820c */ /* 0x080fea0003fa6270 */
[----:B------:R-:W-:Y:S10]  /*42d0*/  MUFU.TANH R188, R19 ;  /* 0x0000001300bc7308 */ /* 0x000ff40000002400 */
[----:B------:R3:W-:Y:S01]  /*42e0*/  MUFU.TANH R198, R12 ;  /* 0x0000000c00c67308 */ /* 0x0007e20000002400 */
[-C--:B-1----:R-:W-:Y:S03]  /*42f0*/  HMMA.16816.F32 R20, R132, R4.reuse, R20 ;  /* 0x000000048414723c */ /* 0x082fe60000001814 */
[C---:B--2---:R-:W-:Y:S06]  /*4300*/  FADD.FTZ R3, R232.reuse, R237 ;  /* 0x000000ede8037221 */ /* 0x044fec0000010000 */
[----:B------:R1:W-:Y:S01]  /*4310*/  MUFU.TANH R197, R13 ;  /* 0x0000000d00c57308 */ /* 0x0003e20000002400 */
[C---:B------:R-:W-:Y:S04]  /*4320*/  HMMA.16816.F32 R24, R104.reuse, R4, R24 ;  /* 0x000000046818723c */ /* 0x040fe80000001818 */
[----:B------:R-:W-:Y:S01]  /*4330*/  FADD.FTZ R5, R232, R112 ;  /* 0x00000070e8057221 */ /* 0x000fe20000010000 */
[C---:B------:R-:W-:Y:S04]  /*4340*/  FADD.FTZ R4, R226.reuse, R238 ;  /* 0x000000eee2047221 */ /* 0x040fe80000010000 */
[----:B------:R2:W4:Y:S01]  /*4350*/  MUFU.TANH R207, R14 ;  /* 0x0000000e00cf7308 */ /* 0x0005220000002400 */
[----:B---3--:R-:W-:Y:S01]  /*4360*/  FADD.FTZ R12, R226, R203 ;  /* 0x000000cbe20c7221 */ /* 0x008fe20000010000 */
[----:B------:R-:W-:Y:S01]  /*4370*/  @!P0 FSEL R5, R5, -INF , !P4 ;  /* 0xff80000005058808 */ /* 0x000fe20006000000 */
[-C--:B------:R-:W-:Y:S03]  /*4380*/  HMMA.16816.F32 R28, R104, R6.reuse, R28 ;  /* 0x00000006681c723c */ /* 0x080fe6000000181c */
[----:B------:R-:W-:Y:S01]  /*4390*/  @!P0 ISETP.GE.AND P4, PT, R2, R10, PT ;  /* 0x0000000a0200820c */ /* 0x000fe20003f86270 */
[----:B------:R-:W-:Y:S03]  /*43a0*/  FFMA.FTZ R5, R5, UR5, -R9 ;  /* 0x0000000505057c23 */ /* 0x000fe60008010809 */
[----:B------:R3:W3:Y:S01]  /*43b0*/  MUFU.TANH R206, R15 ;  /* 0x0000000f00ce7308 */ /* 0x0006e20000002400 */
[----:B------:R-:W-:Y:S01]  /*43c0*/  @!P0 FSEL R4, R4, -INF , !P5 ;  /* 0xff80000004048808 */ /* 0x000fe20006800000 */
[----:B------:R-:W-:Y:S01]  /*43d0*/  FMUL.FTZ R20, R20, UR16 ;  /* 0x0000001014147c20 */ /* 0x000fe20008410000 */
[----:B------:R-:W-:Y:S01]  /*43e0*/  @!P0 FSEL R3, R3, -INF , !P4 ;  /* 0xff80000003038808 */ /* 0x000fe20006000000 */
[----:B------:R-:W-:Y:S06]  /*43f0*/  HMMA.16816.F32 R32, R132, R6, R32 ;  /* 0x000000068420723c */ /* 0x000fec0000001820 */
[----:B------:R-:W-:Y:S01]  /*4400*/  MUFU.TANH R220, R20 ;  /* 0x0000001400dc7308 */ /* 0x000fe20000002400 */
[--C-:B------:R-:W-:Y:S01]  /*4410*/  FFMA.FTZ R3, R3, UR5, -R8.reuse ;  /* 0x0000000503037c23 */ /* 0x100fe20008010808 */
[----:B------:R-:W-:Y:S01]  /*4420*/  FMUL.FTZ R21, R21, UR16 ;  /* 0x0000001015157c20 */ /* 0x000fe20008410000 */
[----:B------:R-:W-:Y:S01]  /*4430*/  FFMA.FTZ R4, R4, UR5, -R8 ;  /* 0x0000000504047c23 */ /* 0x000fe20008010808 */
[----:B------:R-:W-:Y:S01]  /*4440*/  FMUL.FTZ R22, R22, UR16 ;  /* 0x0000001016167c20 */ /* 0x000fe20008410000 */
[----:B-1----:R-:W-:Y:S01]  /*4450*/  FADD.FTZ R13, R232, R202 ;  /* 0x000000cae80d7221 */ /* 0x002fe20000010000 */
[----:B------:R-:W-:Y:S01]  /*4460*/  FMUL.FTZ R28, R28, UR16 ;  /* 0x000000101c1c7c20 */ /* 0x000fe20008410000 */
[----:B------:R-:W-:Y:S03]  /*4470*/  FMUL.FTZ R29, R29, UR16 ;  /* 0x000000101d1d7c20 */ /* 0x000fe60008410000 */
[----:B------:R1:W-:Y:S01]  /*4480*/  MUFU.EX2 R115, R5 ;  /* 0x0000000500737308 */ /* 0x0003e20000000800 */
[----:B------:R-:W-:Y:S01]  /*4490*/  FMUL.FTZ R30, R30, UR16 ;  /* 0x000000101e1e7c20 */ /* 0x000fe20008410000 */
[----:B------:R-:W-:Y:S01]  /*44a0*/  FMUL.FTZ R31, R31, UR16 ;  /* 0x000000101f1f7c20 */ /* 0x000fe20008410000 */
[----:B--2---:R-:W-:Y:S01]  /*44b0*/  FADD.FTZ R14, R226, R209 ;  /* 0x000000d1e20e7221 */ /* 0x004fe20000010000 */
[----:B------:R-:W-:Y:S01]  /*44c0*/  FMUL.FTZ R23, R23, UR16 ;  /* 0x0000001017177c20 */ /* 0x000fe20008410000 */
[----:B----4-:R-:W-:Y:S01]  /*44d0*/  FADD.FTZ R7, R231, R207 ;  /* 0x000000cfe7077221 */ /* 0x010fe20000010000 */
[----:B------:R-:W-:Y:S01]  /*44e0*/  FMUL.FTZ R24, R24, UR16 ;  /* 0x0000001018187c20 */ /* 0x000fe20008410000 */
[----:B------:R-:W-:Y:S03]  /*44f0*/  FMUL.FTZ R32, R32, UR16 ;  /* 0x0000001020207c20 */ /* 0x000fe60008410000 */
[----:B------:R2:W-:Y:S01]  /*4500*/  MUFU.EX2 R240, R3 ;  /* 0x0000000300f07308 */ /* 0x0005e20000000800 */
[----:B------:R-:W-:Y:S01]  /*4510*/  FSETP.NEU.FTZ.AND P5, PT, R243, -INF , PT ;  /* 0xff800000f300780b */ /* 0x000fe20003fbd000 */
[----:B------:R-:W-:Y:S01]  /*4520*/  FMUL.FTZ R33, R33, UR16 ;  /* 0x0000001021217c20 */ /* 0x000fe20008410000 */
[----:B------:R-:W-:Y:S01]  /*4530*/  FMUL.FTZ R34, R34, UR16 ;  /* 0x0000001022227c20 */ /* 0x000fe20008410000 */
[----:B------:R-:W-:Y:S01]  /*4540*/  FMUL.FTZ R35, R35, UR16 ;  /* 0x0000001023237c20 */ /* 0x000fe20008410000 */
[C---:B---3--:R-:W-:Y:S01]  /*4550*/  FADD.FTZ R15, R230.reuse, R197 ;  /* 0x000000c5e60f7221 */ /* 0x048fe20000010000 */
[----:B------:R-:W-:Y:S01]  /*4560*/  FMUL.FTZ R25, R25, UR16 ;  /* 0x0000001019197c20 */ /* 0x000fe20008410000 */
[----:B------:R-:W-:Y:S03]  /*4570*/  FADD.FTZ R6, R230, R206 ;  /* 0x000000cee6067221 */ /* 0x000fe60000010000 */
[----:B------:R3:W-:Y:S01]  /*4580*/  MUFU.EX2 R239, R4 ;  /* 0x0000000400ef7308 */ /* 0x0007e20000000800 */
[----:B-1----:R-:W-:Y:S01]  /*4590*/  @!P0 VIMNMX R5, PT, PT, R199, UR41, PT ;  /* 0x00000029c7058c48 */ /* 0x002fe2000bfe0100 */
[----:B------:R-:W-:Y:S01]  /*45a0*/  FMUL.FTZ R26, R26, UR16 ;  /* 0x000000101a1a7c20 */ /* 0x000fe20008410000 */
[----:B------:R-:W-:Y:S02]  /*45b0*/  FMUL.FTZ R27, R27, UR16 ;  /* 0x000000101b1b7c20 */ /* 0x000fe40008410000 */
[-C--:B------:R-:W-:Y:S02]  /*45c0*/  @!P0 ISETP.GE.AND P4, PT, R0, R5.reuse, PT ;  /* 0x000000050000820c */ /* 0x080fe40003f86270 */
[----:B------:R-:W-:Y:S03]  /*45d0*/  @!P0 ISETP.GE.AND P6, PT, R2, R5, PT ;  /* 0x000000050200820c */ /* 0x000fe60003fc6270 */
[----:B------:R-:W-:Y:S01]  /*45e0*/  MUFU.TANH R219, R21 ;  /* 0x0000001500db7308 */ /* 0x000fe20000002400 */
[----:B--2---:R-:W-:Y:S01]  /*45f0*/  FMUL.FTZ R3, R243, 1.4426950216293334961 ;  /* 0x3fb8aa3bf3037820 */ /* 0x004fe20000410000 */
[----:B------:R-:W-:Y:S02]  /*4600*/  @!P0 FSEL R12, R12, -INF , !P4 ;  /* 0xff8000000c0c8808 */ /* 0x000fe40006000000 */
[----:B------:R-:W-:Y:S02]  /*4610*/  @!P0 FSEL R13, R13, -INF , !P6 ;  /* 0xff8000000d0d8808 */ /* 0x000fe40007000000 */
[----:B------:R-:W-:Y:S04]  /*4620*/  FSEL R3, R3, RZ, P5 ;  /* 0x000000ff03037208 */ /* 0x000fe80002800000 */
[----:B------:R1:W2:Y:S01]  /*4630*/  MUFU.TANH R222, R16 ;  /* 0x0000001000de7308 */ /* 0x0002a20000002400 */
[----:B---3--:R-:W-:Y:S01]  /*4640*/  @!P0 VIADDMNMX R4, R199, R251, UR41, PT ;  /* 0x00000029c7048e46 */ /* 0x008fe2000b8001fb */
[--C-:B------:R-:W-:Y:S01]  /*4650*/  FFMA.FTZ R12, R12, UR5, -R3.reuse ;  /* 0x000000050c0c7c23 */ /* 0x100fe20008010803 */
[--C-:B------:R-:W-:Y:S02]  /*4660*/  FFMA.FTZ R13, R13, UR5, -R3.reuse ;  /* 0x000000050d0d7c23 */ /* 0x100fe40008010803 */
[-C--:B------:R-:W-:Y:S01]  /*4670*/  @!P0 ISETP.GE.AND P5, PT, R2, R4.reuse, PT ;  /* 0x000000040200820c */ /* 0x080fe20003fa6270 */
[----:B------:R-:W-:Y:S01]  /*4680*/  FMUL.FTZ R2, R242, 1.4426950216293334961 ;  /* 0x3fb8aa3bf2027820 */ /* 0x000fe20000410000 */
[-C--:B------:R-:W-:Y:S03]  /*4690*/  @!P0 ISETP.GE.AND P6, PT, R0, R4.reuse, PT ;  /* 0x000000040000820c */ /* 0x080fe60003fc6270 */
[----:B------:R3:W-:Y:S01]  /*46a0*/  MUFU.EX2 R182, R12 ;  /* 0x0000000c00b67308 */ /* 0x0007e20000000800 */
[----:B------:R-:W-:Y:S02]  /*46b0*/  FSETP.NEU.FTZ.AND P4, PT, R242, -INF , PT ;  /* 0xff800000f200780b */ /* 0x000fe40003f9d000 */
[----:B------:R-:W-:Y:S02]  /*46c0*/  @!P0 FSEL R14, R14, -INF , !P6 ;  /* 0xff8000000e0e8808 */ /* 0x000fe40007000000 */
[----:B------:R-:W-:Y:S05]  /*46d0*/  FSEL R2, R2, RZ, P4 ;  /* 0x000000ff02027208 */ /* 0x000fea0002000000 */
[----:B------:R4:W-:Y:S01]  /*46e0*/  MUFU.EX2 R139, R13 ;  /* 0x0000000d008b7308 */ /* 0x0009e20000000800 */
[----:B-1----:R-:W-:Y:S01]  /*46f0*/  MOV R16, 0x20 ;  /* 0x0000002000107802 */ /* 0x002fe20000000f00 */
[----:B------:R-:W-:Y:S03]  /*4700*/  FFMA.FTZ R14, R14, UR5, -R2 ;  /* 0x000000050e0e7c23 */ /* 0x000fe60008010802 */
[----:B------:R-:W-:Y:S05]  /*4710*/  SEL R128, R16, 0xffffffe0, !P2 ;  /* 0xffffffe010807807 */ /* 0x000fea0005000000 */
[----:B------:R1:W-:Y:S01]  /*4720*/  MUFU.EX2 R192, R14 ;  /* 0x0000000e00c07308 */ /* 0x0003e20000000800 */
[----:B---3--:R-:W-:Y:S05]  /*4730*/  FADD.FTZ R12, R232, R208 ;  /* 0x000000d0e80c7221 */ /* 0x008fea0000010000 */
[----:B------:R-:W-:Y:S04]  /*4740*/  @!P0 FSEL R12, R12, -INF , !P5 ;  /* 0xff8000000c0c8808 */ /* 0x000fe80006800000 */
[----:B------:R-:W3:Y:S01]  /*4750*/  MUFU.TANH R184, R22 ;  /* 0x0000001600b87308 */ /* 0x000ee20000002400 */
[----:B----4-:R-:W-:Y:S01]  /*4760*/  @!P0 IADD3 R13, PT, PT, R0, 0x8, RZ ;  /* 0x00000008000d8810 */ /* 0x010fe20007ffe0ff */
[----:B------:R-:W-:Y:S03]  /*4770*/  FFMA.FTZ R12, R12, UR5, -R2 ;  /* 0x000000050c0c7c23 */ /* 0x000fe60008010802 */
[CC--:B------:R-:W-:Y:S02]  /*4780*/  @!P0 ISETP.GE.AND P5, PT, R13.reuse, R4.reuse, PT ;  /* 0x000000040d00820c */ /* 0x0c0fe40003fa6270 */
[-C--:B------:R-:W-:Y:S03]  /*4790*/  @!P0 ISETP.GE.AND P4, PT, R13, R5.reuse, PT ;  /* 0x000000050d00820c */ /* 0x080fe60003f86270 */
[----:B------:R4:W-:Y:S01]  /*47a0*/  MUFU.EX2 R191, R12 ;  /* 0x0000000c00bf7308 */ /* 0x0009e20000000800 */
[----:B------:R-:W-:Y:S01]  /*47b0*/  @!P0 FSEL R7, R7, -INF , !P5 ;  /* 0xff80000007078808 */ /* 0x000fe20006800000 */
[----:B-1----:R-:W-:Y:S04]  /*47c0*/  FADD.FTZ R14, R231, R198 ;  /* 0x000000c6e70e7221 */ /* 0x002fe80000010000 */
[----:B------:R-:W-:Y:S01]  /*47d0*/  FFMA.FTZ R7, R7, UR5, -R2 ;  /* 0x0000000507077c23 */ /* 0x000fe20008010802 */
[----:B------:R-:W-:Y:S03]  /*47e0*/  @!P0 FSEL R14, R14, -INF , !P4 ;  /* 0xff8000000e0e8808 */ /* 0x000fe60006000000 */
[----:B------:R-:W1:Y:S02]  /*47f0*/  MUFU.TANH R183, R23 ;  /* 0x0000001700b77308 */ /* 0x000e640000002400 */
[--C-:B------:R-:W-:Y:S08]  /*4800*/  FFMA.FTZ R14, R14, UR5, -R3.reuse ;  /* 0x000000050e0e7c23 */ /* 0x100ff00008010803 */
[----:B------:R2:W-:Y:S01]  /*4810*/  MUFU.EX2 R186, R7 ;  /* 0x0000000700ba7308 */ /* 0x0005e20000000800 */
[----:B----4-:R-:W-:Y:S04]  /*4820*/  @!P0 IADD3 R12, PT, PT, R0, 0x9, RZ ;  /* 0x00000009000c8810 */ /* 0x010fe80007ffe0ff */
[C---:B------:R-:W-:Y:S05]  /*4830*/  @!P0 ISETP.GE.AND P4, PT, R12.reuse, R5, PT ;  /* 0x000000050c00820c */ /* 0x040fea0003f86270 */
[----:B------:R-:W4:Y:S01]  /*4840*/  MUFU.TANH R194, R24 ;  /* 0x0000001800c27308 */ /* 0x000f220000002400 */
[----:B------:R-:W-:Y:S02]  /*4850*/  @!P0 FSEL R15, R15, -INF , !P4 ;  /* 0xff8000000f0f8808 */ /* 0x000fe40006000000 */
[----:B------:R-:W-:Y:S03]  /*4860*/  @!P0 ISETP.GE.AND P4, PT, R12, R4, PT ;  /* 0x000000040c00820c */ /* 0x000fe60003f86270 */
[----:B------:R-:W-:Y:S01]  /*4870*/  FFMA.FTZ R15, R15, UR5, -R3 ;  /* 0x000000050f0f7c23 */ /* 0x000fe20008010803 */
[----:B------:R-:W-:Y:S03]  /*4880*/  @!P0 FSEL R6, R6, -INF , !P4 ;  /* 0xff80000006068808 */ /* 0x000fe60006000000 */
[----:B------:R-:W4:Y:S01]  /*4890*/  MUFU.TANH R193, R25 ;  /* 0x0000001900c17308 */ /* 0x000f220000002400 */
[----:B--2---:R-:W-:Y:S01]  /*48a0*/  FADD.FTZ R7, R231, R222 ;  /* 0x000000dee7077221 */ /* 0x004fe20000010000 */
[-C--:B------:R-:W-:Y:S01]  /*48b0*/  @!P0 ISETP.GE.AND P4, PT, R13, R11.reuse, PT ;  /* 0x0000000b0d00820c */ /* 0x080fe20003f86270 */
[----:B------:R-:W-:Y:S03]  /*48c0*/  FFMA.FTZ R6, R6, UR5, -R2 ;  /* 0x0000000506067c23 */ /* 0x000fe60008010802 */
[----:B------:R-:W-:Y:S04]  /*48d0*/  @!P0 FSEL R7, R7, -INF , !P4 ;  /* 0xff80000007078808 */ /* 0x000fe80006000000 */
[----:B------:R2:W-:Y:S01]  /*48e0*/  MUFU.EX2 R185, R6 ;  /* 0x0000000600b97308 */ /* 0x0005e20000000800 */
[-C--:B------:R-:W-:Y:S01]  /*48f0*/  @!P0 ISETP.GE.AND P4, PT, R12, R11.reuse, PT ;  /* 0x0000000b0c00820c */ /* 0x080fe20003f86270 */
[----:B------:R-:W-:Y:S08]  /*4900*/  FFMA.FTZ R7, R7, UR5, -R9 ;  /* 0x0000000507077c23 */ /* 0x000ff00008010809 */
[----:B------:R3:W-:Y:S10]  /*4910*/  MUFU.EX2 R218, R7 ;  /* 0x0000000700da7308 */ /* 0x0007f40000000800 */
[----:B------:R-:W4:Y:S01]  /*4920*/  MUFU.TANH R201, R26 ;  /* 0x0000001a00c97308 */ /* 0x000f220000002400 */
[----:B--2---:R-:W-:Y:S05]  /*4930*/  FADD.FTZ R6, R230, R221 ;  /* 0x000000dde6067221 */ /* 0x004fea0000010000 */
[----:B------:R-:W-:Y:S02]  /*4940*/  @!P0 FSEL R6, R6, -INF , !P4 ;  /* 0xff80000006068808 */ /* 0x000fe40006000000 */
[-C--:B------:R-:W-:Y:S01]  /*4950*/  @!P0 ISETP.GE.AND P4, PT, R13, R10.reuse, PT ;  /* 0x0000000a0d00820c */ /* 0x080fe20003f86270 */
[----:B---3--:R-:W-:Y:S01]  /*4960*/  FADD.FTZ R7, R231, R190 ;  /* 0x000000bee7077221 */ /* 0x008fe20000010000 */
[----:B------:R-:W-:Y:S01]  /*4970*/  FADD.FTZ R13, R229, R220 ;  /* 0x000000dce50d7221 */ /* 0x000fe20000010000 */
[--C-:B------:R-:W-:Y:S01]  /*4980*/  FFMA.FTZ R6, R6, UR5, -R9.reuse ;  /* 0x0000000506067c23 */ /* 0x100fe20008010809 */
[----:B------:R-:W2:Y:S02]  /*4990*/  MUFU.TANH R200, R27 ;  /* 0x0000001b00c87308 */ /* 0x000ea40000002400 */
[----:B------:R-:W-:Y:S02]  /*49a0*/  @!P0 FSEL R7, R7, -INF , !P4 ;  /* 0xff80000007078808 */ /* 0x000fe40006000000 */
[-C--:B------:R-:W-:Y:S03]  /*49b0*/  @!P0 ISETP.GE.AND P4, PT, R12, R10.reuse, PT ;  /* 0x0000000a0c00820c */ /* 0x080fe60003f86270 */
[----:B------:R-:W-:Y:S03]  /*49c0*/  FFMA.FTZ R12, R7, UR5, -R8 ;  /* 0x00000005070c7c23 */ /* 0x000fe60008010808 */
[----:B------:R3:W-:Y:S01]  /*49d0*/  MUFU.EX2 R217, R6 ;  /* 0x0000000600d97308 */ /* 0x0007e20000000800 */
[----:B------:R-:W-:Y:S09]  /*49e0*/  @!P0 IADD3 R7, PT, PT, R0, 0x10, RZ ;  /* 0x0000001000078810 */ /* 0x000ff20007ffe0ff */
[----:B------:R1:W-:Y:S10]  /*49f0*/  MUFU.EX2 R125, R12 ;  /* 0x0000000c007d7308 */ /* 0x0003f40000000800 */
[----:B------:R-:W2:Y:S01]  /*4a00*/  MUFU.TANH R189, R28 ;  /* 0x0000001c00bd7308 */ /* 0x000ea20000002400 */
[----:B---3--:R-:W-:Y:S05]  /*4a10*/  FADD.FTZ R6, R230, R188 ;  /* 0x000000bce6067221 */ /* 0x008fea0000010000 */
[----:B------:R-:W-:Y:S02]  /*4a20*/  @!P0 FSEL R6, R6, -INF , !P4 ;  /* 0xff80000006068808 */ /* 0x000fe40006000000 */
[-C--:B------:R-:W-:Y:S02]  /*4a30*/  @!P0 ISETP.GE.AND P4, PT, R7, R11.reuse, PT ;  /* 0x0000000b0700820c */ /* 0x080fe40003f86270 */
[----:B------:R-:W3:Y:S01]  /*4a40*/  MUFU.TANH R187, R29 ;  /* 0x0000001d00bb7308 */ /* 0x000ee20000002400 */
[----:B-1----:R-:W-:Y:S01]  /*4a50*/  FFMA.FTZ R12, R6, UR5, -R8 ;  /* 0x00000005060c7c23 */ /* 0x002fe20008010808 */
[----:B------:R-:W-:Y:S02]  /*4a60*/  @!P0 FSEL R13, R13, -INF , !P4 ;  /* 0xff8000000d0d8808 */ /* 0x000fe40006000000 */
[----:B------:R-:W-:Y:S06]  /*4a70*/  @!P0 IADD3 R6, PT, PT, R0, 0x11, RZ ;  /* 0x0000001100068810 */ /* 0x000fec0007ffe0ff */
[----:B------:R1:W-:Y:S01]  /*4a80*/  MUFU.EX2 R124, R12 ;  /* 0x0000000c007c7308 */ /* 0x0003e20000000800 */
[----:B------:R-:W-:Y:S01]  /*4a90*/  FFMA.FTZ R13, R13, UR5, -R9 ;  /* 0x000000050d0d7c23 */ /* 0x000fe20008010809 */
[----:B------:R-:W-:Y:S08]  /*4aa0*/  @!P0 ISETP.GE.AND P4, PT, R6, R11, PT ;  /* 0x0000000b0600820c */ /* 0x000ff00003f86270 */
[----:B------:R4:W-:Y:S10]  /*4ab0*/  MUFU.EX2 R216, R13 ;  /* 0x0000000d00d87308 */ /* 0x0009f40000000800 */
[----:B------:R-:W3:Y:S01]  /*4ac0*/  MUFU.TANH R211, R32 ;  /* 0x0000002000d37308 */ /* 0x000ee20000002400 */
[----:B-1----:R-:W-:Y:S05]  /*4ad0*/  FADD.FTZ R12, R228, R219 ;  /* 0x000000dbe40c7221 */ /* 0x002fea0000010000 */
[----:B------:R-:W-:Y:S02]  /*4ae0*/  @!P0 FSEL R12, R12, -INF , !P4 ;  /* 0xff8000000c0c8808 */ /* 0x000fe40006000000 */
[-C--:B------:R-:W-:Y:S01]  /*4af0*/  @!P0 ISETP.GE.AND P4, PT, R7, R10.reuse, PT ;  /* 0x0000000a0700820c */ /* 0x080fe20003f86270 */
[----:B----4-:R-:W-:Y:S01]  /*4b00*/  FADD.FTZ R13, R229, R184 ;  /* 0x000000b8e50d7221 */ /* 0x010fe20000010000 */
[----:B------:R-:W-:Y:S01]  /*4b10*/  MUFU.TANH R212, R33 ;  /* 0x0000002100d47308 */ /* 0x000fe20000002400 */
[----:B------:R-:W-:Y:S03]  /*4b20*/  FFMA.FTZ R12, R12, UR5, -R9 ;  /* 0x000000050c0c7c23 */ /* 0x000fe60008010809 */
[----:B------:R-:W-:Y:S02]  /*4b30*/  @!P0 FSEL R13, R13, -INF , !P4 ;  /* 0xff8000000d0d8808 */ /* 0x000fe40006000000 */
[----:B------:R-:W-:Y:S04]  /*4b40*/  @!P0 ISETP.GE.AND P4, PT, R6, R10, PT ;  /* 0x0000000a0600820c */ /* 0x000fe80003f86270 */
[----:B------:R1:W-:Y:S01]  /*4b50*/  MUFU.EX2 R215, R12 ;  /* 0x0000000c00d77308 */ /* 0x0003e20000000800 */
[----:B------:R-:W-:Y:S09]  /*4b60*/  FFMA.FTZ R13, R13, UR5, -R8 ;  /* 0x000000050d0d7c23 */ /* 0x000ff20008010808 */
[----:B------:R4:W-:Y:S10]  /*4b70*/  MUFU.EX2 R123, R13 ;  /* 0x0000000d007b7308 */ /* 0x0009f40000000800 */
[----:B------:R-:W3:Y:S01]  /*4b80*/  MUFU.TANH R127, R34 ;  /* 0x00000022007f7308 */ /* 0x000ee20000002400 */
[----:B-1----:R-:W-:Y:S05]  /*4b90*/  FADD.FTZ R12, R228, R183 ;  /* 0x000000b7e40c7221 */ /* 0x002fea0000010000 */
[----:B------:R-:W-:Y:S02]  /*4ba0*/  @!P0 FSEL R12, R12, -INF , !P4 ;  /* 0xff8000000c0c8808 */ /* 0x000fe40006000000 */
[-C--:B------:R-:W-:Y:S01]  /*4bb0*/  @!P0 ISETP.GE.AND P4, PT, R7, R5.reuse, PT ;  /* 0x000000050700820c */ /* 0x080fe20003f86270 */
[----:B----4-:R-:W-:Y:S01]  /*4bc0*/  FADD.FTZ R13, R229, R194 ;  /* 0x000000c2e50d7221 */ /* 0x010fe20000010000 */
[----:B------:R-:W1:Y:S01]  /*4bd0*/  MUFU.TANH R126, R35 ;  /* 0x00000023007e7308 */ /* 0x000e620000002400 */
[----:B------:R-:W-:Y:S03]  /*4be0*/  FFMA.FTZ R12, R12, UR5, -R8 ;  /* 0x000000050c0c7c23 */ /* 0x000fe60008010808 */
[----:B------:R-:W-:Y:S02]  /*4bf0*/  @!P0 FSEL R13, R13, -INF , !P4 ;  /* 0xff8000000d0d8808 */ /* 0x000fe40006000000 */
[-C--:B------:R-:W-:Y:S04]  /*4c00*/  @!P0 ISETP.GE.AND P4, PT, R6, R5.reuse, PT ;  /* 0x000000050600820c */ /* 0x080fe80003f86270 */
[----:B------:R4:W-:Y:S01]  /*4c10*/  MUFU.EX2 R122, R12 ;  /* 0x0000000c007a7308 */ /* 0x0009e20000000800 */
[----:B------:R-:W-:Y:S09]  /*4c20*/  FFMA.FTZ R13, R13, UR5, -R3 ;  /* 0x000000050d0d7c23 */ /* 0x000ff20008010803 */
[----:B------:R2:W-:Y:S10]  /*4c30*/  MUFU.EX2 R132, R13 ;  /* 0x0000000d00847308 */ /* 0x0005f40000000800 */
[----:B------:R-:W-:Y:S01]  /*4c40*/  MUFU.TANH R196, R30 ;  /* 0x0000001e00c47308 */ /* 0x000fe20000002400 */
[----:B----4-:R-:W-:Y:S05]  /*4c50*/  FADD.FTZ R12, R228, R193 ;  /* 0x000000c1e40c7221 */ /* 0x010fea0000010000 */
[----:B------:R-:W-:Y:S02]  /*4c60*/  @!P0 FSEL R12, R12, -INF , !P4 ;  /* 0xff8000000c0c8808 */ /* 0x000fe40006000000 */
[-C--:B------:R-:W-:Y:S01]  /*4c70*/  @!P0 ISETP.GE.AND P4, PT, R7, R4.reuse, PT ;  /* 0x000000040700820c */ /* 0x080fe20003f86270 */
[----:B--2---:R-:W-:Y:S01]  /*4c80*/  FADD.FTZ R13, R229, R201 ;  /* 0x000000c9e50d7221 */ /* 0x004fe20000010000 */
[----:B------:R-:W-:Y:S01]  /*4c90*/  FADD.FTZ R7, R228, R200 ;  /* 0x000000c8e4077221 */ /* 0x000fe20000010000 */
[----:B------:R-:W-:Y:S01]  /*4ca0*/  FFMA.FTZ R12, R12, UR5, -R3 ;  /* 0x000000050c0c7c23 */ /* 0x000fe20008010803 */
[----:B------:R-:W2:Y:S02]  /*4cb0*/  MUFU.TANH R195, R31 ;  /* 0x0000001f00c37308 */ /* 0x000ea40000002400 */
[----:B------:R-:W-:Y:S02]  /*4cc0*/  @!P0 FSEL R13, R13, -INF , !P4 ;  /* 0xff8000000d0d8808 */ /* 0x000fe40006000000 */
[-C--:B------:R-:W-:Y:S02]  /*4cd0*/  @!P0 ISETP.GE.AND P4, PT, R6, R4.reuse, PT ;  /* 0x000000040600820c */ /* 0x080fe40003f86270 */
[----:B------:R-:W-:Y:S01]  /*4ce0*/  @!P0 IADD3 R6, PT, PT, R0, 0x18, RZ ;  /* 0x0000001800068810 */ /* 0x000fe20007ffe0ff */
[--C-:B------:R-:W-:Y:S01]  /*4cf0*/  FFMA.FTZ R13, R13, UR5, -R2.reuse ;  /* 0x000000050d0d7c23 */ /* 0x100fe20008010802 */
[----:B------:R-:W-:Y:S02]  /*4d00*/  @!P0 FSEL R7, R7, -INF , !P4 ;  /* 0xff80000007078808 */ /* 0x000fe40006000000 */
[----:B------:R4:W-:Y:S01]  /*4d10*/  MUFU.EX2 R131, R12 ;  /* 0x0000000c00837308 */ /* 0x0009e20000000800 */
[-C--:B------:R-:W-:Y:S02]  /*4d20*/  @!P0 ISETP.GE.AND P4, PT, R6, R5.reuse, PT ;  /* 0x000000050600820c */ /* 0x080fe40003f86270 */
[----:B------:R-:W-:Y:S01]  /*4d30*/  @!P0 IADD3 R0, PT, PT, R0, 0x19, RZ ;  /* 0x0000001900008810 */ /* 0x000fe20007ffe0ff */
[----:B------:R-:W-:Y:S01]  /*4d40*/  FFMA.FTZ R7, R7, UR5, -R2 ;  /* 0x0000000507077c23 */ /* 0x000fe20008010802 */
[----:B------:R-:W-:Y:S05]  /*4d50*/  @!P0 ISETP.GE.AND P5, PT, R6, R4, PT ;  /* 0x000000040600820c */ /* 0x000fea0003fa6270 */
[----:B------:R3:W-:Y:S10]  /*4d60*/  MUFU.EX2 R137, R7 ;  /* 0x0000000700897308 */ /* 0x0007f40000000800 */
[----:B------:R-:W-:Y:S01]  /*4d70*/  MUFU.EX2 R136, R14 ;  /* 0x0000000e00887308 */ /* 0x000fe20000000800 */
[C---:B----4-:R-:W-:Y:S05]  /*4d80*/  FADD.FTZ R12, R227.reuse, R189 ;  /* 0x000000bde30c7221 */ /* 0x050fea0000010000 */
[----:B------:R-:W-:Y:S02]  /*4d90*/  @!P0 FSEL R12, R12, -INF , !P4 ;  /* 0xff8000000c0c8808 */ /* 0x000fe40006000000 */
[----:B------:R-:W-:Y:S01]  /*4da0*/  @!P0 ISETP.GE.AND P4, PT, R0, R5, PT ;  /* 0x000000050000820c */ /* 0x000fe20003f86270 */
[----:B---3--:R-:W-:Y:S01]  /*4db0*/  FADD.FTZ R7, R224, R187 ;  /* 0x000000bbe0077221 */ /* 0x008fe20000010000 */
[----:B------:R-:W-:Y:S01]  /*4dc0*/  FADD.FTZ R5, R227, R211 ;  /* 0x000000d3e3057221 */ /* 0x000fe20000010000 */
[--C-:B------:R-:W-:Y:S01]  /*4dd0*/  FFMA.FTZ R12, R12, UR5, -R3.reuse ;  /* 0x000000050c0c7c23 */ /* 0x100fe20008010803 */
[----:B------:R-:W3:Y:S02]  /*4de0*/  MUFU.EX2 R135, R15 ;  /* 0x0000000f00877308 */ /* 0x000ee40000000800 */
[----:B------:R-:W-:Y:S02]  /*4df0*/  @!P0 FSEL R7, R7, -INF , !P4 ;  /* 0xff80000007078808 */ /* 0x000fe40006000000 */
[-C--:B------:R-:W-:Y:S03]  /*4e00*/  @!P0 ISETP.GE.AND P4, PT, R6, R11.reuse, PT ;  /* 0x0000000b0600820c */ /* 0x080fe60003f86270 */
[----:B------:R-:W-:Y:S01]  /*4e10*/  FFMA.FTZ R3, R7, UR5, -R3 ;  /* 0x0000000507037c23 */ /* 0x000fe20008010803 */
[----:B------:R-:W-:Y:S01]  /*4e20*/  @!P0 FSEL R5, R5, -INF , !P4 ;  /* 0xff80000005058808 */ /* 0x000fe20006000000 */
[----:B------:R-:W-:Y:S01]  /*4e30*/  FADD.FTZ R7, R227, R127 ;  /* 0x0000007fe3077221 */ /* 0x000fe20000010000 */
[----:B------:R-:W-:Y:S01]  /*4e40*/  @!P0 ISETP.GE.AND P4, PT, R0, R11, PT ;  /* 0x0000000b0000820c */ /* 0x000fe20003f86270 */
[----:B------:R4:W-:Y:S02]  /*4e50*/  MUFU.EX2 R129, R3 ;  /* 0x0000000300817308 */ /* 0x0009e40000000800 */
[--C-:B------:R-:W-:Y:S08]  /*4e60*/  FFMA.FTZ R5, R5, UR5, -R9.reuse ;  /* 0x0000000505057c23 */ /* 0x100ff00008010809 */
[----:B------:R1:W-:Y:S10]  /*4e70*/  MUFU.EX2 R213, R5 ;  /* 0x0000000500d57308 */ /* 0x0003f40000000800 */
[----:B------:R-:W-:Y:S01]  /*4e80*/  MUFU.EX2 R138, R13 ;  /* 0x0000000d008a7308 */ /* 0x000fe20000000800 */
[----:B----4-:R-:W-:Y:S05]  /*4e90*/  FADD.FTZ R3, R224, R212 ;  /* 0x000000d4e0037221 */ /* 0x010fea0000010000 */
[----:B------:R-:W-:Y:S02]  /*4ea0*/  @!P0 FSEL R3, R3, -INF , !P4 ;  /* 0xff80000003038808 */ /* 0x000fe40006000000 */
[-C--:B------:R-:W-:Y:S01]  /*4eb0*/  @!P0 ISETP.GE.AND P4, PT, R6, R10.reuse, PT ;  /* 0x0000000a0600820c */ /* 0x080fe20003f86270 */
[----:B-1----:R-:W-:Y:S01]  /*4ec0*/  FADD.FTZ R5, R224, R126 ;  /* 0x0000007ee0057221 */ /* 0x002fe20000010000 */
[----:B------:R-:W-:Y:S01]  /*4ed0*/  MUFU.EX2 R130, R12 ;  /* 0x0000000c00827308 */ /* 0x000fe20000000800 */
[----:B------:R-:W-:Y:S01]  /*4ee0*/  FFMA.FTZ R9, R3, UR5, -R9 ;  /* 0x0000000503097c23 */ /* 0x000fe20008010809 */
[----:B------:R-:W-:Y:S02]  /*4ef0*/  @!P0 FSEL R7, R7, -INF , !P4 ;  /* 0xff80000007078808 */ /* 0x000fe40006000000 */
[----:B------:R-:W-:Y:S02]  /*4f00*/  @!P0 ISETP.GE.AND P4, PT, R0, R10, PT ;  /* 0x0000000a0000820c */ /* 0x000fe40003f86270 */
[----:B------:R-:W-:Y:S01]  /*4f10*/  IADD3 R3, PT, PT, R110, 0xe000, RZ ;  /* 0x0000e0006e037810 */ /* 0x000fe20007ffe0ff */
[--C-:B------:R-:W-:Y:S01]  /*4f20*/  FFMA.FTZ R7, R7, UR5, -R8.reuse ;  /* 0x0000000507077c23 */ /* 0x100fe20008010808 */
[----:B------:R-:W-:Y:S02]  /*4f30*/  @!P0 FSEL R5, R5, -INF , !P4 ;  /* 0xff80000005058808 */ /* 0x000fe40006000000 */
[----:B------:R-:W1:Y:S01]  /*4f40*/  MUFU.EX2 R214, R9 ;  /* 0x0000000900d67308 */ /* 0x000e620000000800 */
[----:B------:R-:W-:Y:S01]  /*4f50*/  @!P0 ISETP.GE.AND P4, PT, R0, R4, PT ;  /* 0x000000040000820c */ /* 0x000fe20003f86270 */
[----:B--2---:R-:W-:Y:S01]  /*4f60*/  FADD.FTZ R0, R224, R195 ;  /* 0x000000c3e0007221 */ /* 0x004fe20000010000 */
[----:B------:R-:W-:Y:S01]  /*4f70*/  F2FP.F16.F32.PACK_AB R4, R240, R239 ;  /* 0x000000eff004723e */ /* 0x000fe200000000ff */
[----:B------:R-:W-:Y:S01]  /*4f80*/  FFMA.FTZ R8, R5, UR5, -R8 ;  /* 0x0000000505087c23 */ /* 0x000fe20008010808 */
[----:B------:R-:W-:Y:S01]  /*4f90*/  @P3 IADD3 R111, PT, PT, R3, -0x20, RZ ;  /* 0xffffffe0036f3810 */ /* 0x000fe20007ffe0ff */
[----:B------:R-:W-:Y:S01]  /*4fa0*/  FADD.FTZ R3, R227, R196 ;  /* 0x000000c4e3037221 */ /* 0x000fe20000010000 */
[----:B------:R-:W-:Y:S01]  /*4fb0*/  F2FP.F16.F32.PACK_AB R5, R115, R117 ;  /* 0x000000757305723e */ /* 0x000fe200000000ff */
[----:B------:R2:W-:Y:S01]  /*4fc0*/  STS [R110+0xe400], R4 ;  /* 0x00e400046e007388 */ /* 0x0005e20000000800 */
[----:B------:R-:W-:Y:S01]  /*4fd0*/  @!P0 FSEL R0, R0, -INF , !P4 ;  /* 0xff80000000008808 */ /* 0x000fe20006000000 */
[----:B------:R-:W-:Y:S01]  /*4fe0*/  MUFU.EX2 R121, R7 ;  /* 0x0000000700797308 */ /* 0x000fe20000000800 */
[----:B------:R-:W-:Y:S01]  /*4ff0*/  @!P0 FSEL R3, R3, -INF , !P5 ;  /* 0xff80000003038808 */ /* 0x000fe20006800000 */
[----:B------:R4:W-:Y:S01]  /*5000*/  STS [R110+0xe000], R5 ;  /* 0x00e000056e007388 */ /* 0x0009e20000000800 */
[----:B------:R-:W-:Y:S03]  /*5010*/  IADD3 R114, PT, PT, R248, R111, RZ ;  /* 0x0000006ff8727210 */ /* 0x000fe60007ffe0ff */
[--C-:B------:R-:W-:Y:S01]  /*5020*/  FFMA.FTZ R3, R3, UR5, -R2.reuse ;  /* 0x0000000503037c23 */ /* 0x100fe20008010802 */
[----:B------:R-:W-:Y:S01]  /*5030*/  FFMA.FTZ R2, R0, UR5, -R2 ;  /* 0x0000000500027c23 */ /* 0x000fe20008010802 */
[----:B---3--:R-:W-:Y:S02]  /*5040*/  F2FP.F16.F32.PACK_AB R0, R135, R136 ;  /* 0x000000888700723e */ /* 0x008fe400000000ff */
[----:B------:R-:W3:Y:S10]  /*5050*/  MUFU.EX2 R119, R8 ;  /* 0x0000000800777308 */ /* 0x000ef40000000800 */
[----:B------:R1:W-:Y:S01]  /*5060*/  MUFU.EX2 R134, R3 ;  /* 0x0000000300867308 */ /* 0x0003e20000000800 */
[----:B--2---:R-:W-:Y:S09]  /*5070*/  F2FP.F16.F32.PACK_AB R4, R217, R218 ;  /* 0x000000dad904723e */ /* 0x004ff200000000ff */
[----:B------:R2:W3:Y:S01]  /*5080*/  MUFU.EX2 R133, R2 ;  /* 0x0000000200857308 */ /* 0x0004e20000000800 */
[----:B----4-:R-:W-:Y:S01]  /*5090*/  F2FP.F16.F32.PACK_AB R5, R139, R182 ;  /* 0x000000b68b05723e */ /* 0x010fe200000000ff */
[----:B------:R4:W-:Y:S01]  /*50a0*/  STS [R113+0xe000], R4 ;  /* 0x00e0000471007388 */ /* 0x0009e20000000800 */
[----:B-1----:R-:W-:Y:S05]  /*50b0*/  F2FP.F16.F32.PACK_AB R3, R124, R125 ;  /* 0x0000007d7c03723e */ /* 0x002fea00000000ff */
[----:B------:R1:W-:Y:S01]  /*50c0*/  STS [R113+0xe400], R3 ;  /* 0x00e4000371007388 */ /* 0x0003e20000000800 */
[----:B--2---:R-:W-:Y:S03]  /*50d0*/  F2FP.F16.F32.PACK_AB R2, R214, R213 ;  /* 0x000000d5d602723e */ /* 0x004fe600000000ff */
[----:B------:R2:W-:Y:S01]  /*50e0*/  STS [R110+0xf000], R5 ;  /* 0x00f000056e007388 */ /* 0x0005e20000000800 */
[----:B----4-:R-:W-:Y:S05]  /*50f0*/  F2FP.F16.F32.PACK_AB R4, R191, R192 ;  /* 0x000000c0bf04723e */ /* 0x010fea00000000ff */
[----:B------:R4:W-:Y:S04]  /*5100*/  STS [R110+0xf400], R4 ;  /* 0x00f400046e007388 */ /* 0x0009e80000000800 */
[----:B------:R3:W-:Y:S01]  /*5110*/  STS [R113+0xf000], R0 ;  /* 0x00f0000071007388 */ /* 0x0007e20000000800 */
[----:B-1----:R-:W-:Y:S02]  /*5120*/  F2FP.F16.F32.PACK_AB R3, R122, R123 ;  /* 0x0000007b7a03723e */ /* 0x002fe400000000ff */
[----:B--2---:R-:W-:Y:S05]  /*5130*/  F2FP.F16.F32.PACK_AB R5, R185, R186 ;  /* 0x000000bab905723e */ /* 0x004fea00000000ff */
[----:B------:R1:W-:Y:S04]  /*5140*/  STS [R113+0xf400], R5 ;  /* 0x00f4000571007388 */ /* 0x0003e80000000800 */
[----:B------:R2:W-:Y:S01]  /*5150*/  STS [R111+0x400], R3 ;  /* 0x000400036f007388 */ /* 0x0005e20000000800 */
[----:B----4-:R-:W-:Y:S02]  /*5160*/  F2FP.F16.F32.PACK_AB R4, R215, R216 ;  /* 0x000000d8d704723e */ /* 0x010fe400000000ff */
[----:B---3--:R-:W-:Y:S03]  /*5170*/  F2FP.F16.F32.PACK_AB R0, R119, R121 ;  /* 0x000000797700723e */ /* 0x008fe600000000ff */
[----:B------:R3:W-:Y:S04]  /*5180*/  STS [R111], R4 ;  /* 0x000000046f007388 */ /* 0x0007e80000000800 */
[----:B------:R4:W-:Y:S04]  /*5190*/  STS [R114], R2 ;  /* 0x0000000272007388 */ /* 0x0009e80000000800 */
[----:B------:R4:W-:Y:S01]  /*51a0*/  STS [R114+0x400], R0 ;  /* 0x0004000072007388 */ /* 0x0009e20000000800 */
[----:B-1----:R-:W-:Y:S02]  /*51b0*/  F2FP.F16.F32.PACK_AB R5, R131, R132 ;  /* 0x000000848305723e */ /* 0x002fe400000000ff */
[----:B--2---:R-:W-:Y:S03]  /*51c0*/  F2FP.F16.F32.PACK_AB R3, R129, R130 ;  /* 0x000000828103723e */ /* 0x004fe600000000ff */
[----:B------:R-:W-:Y:S01]  /*51d0*/  STS [R111+0x1000], R5 ;  /* 0x001000056f007388 */ /* 0x000fe20000000800 */
[----:B---3--:R-:W-:Y:S02]  /*51e0*/  F2FP.F16.F32.PACK_AB R4, R137, R138 ;  /* 0x0000008a8904723e */ /* 0x008fe400000000ff */
[----:B----4-:R-:W-:Y:S03]  /*51f0*/  F2FP.F16.F32.PACK_AB R2, R133, R134 ;  /* 0x000000868502723e */ /* 0x010fe600000000ff */
[----:B------:R-:W-:Y:S01]  /*5200*/  STS [R111+0x1400], R4 ;  /* 0x001400046f007388 */ /* 0x000fe20000000800 */
[----:B------:R-:W-:Y:S03]  /*5210*/  LEA R0, R179, UR4, 0x1 ;  /* 0x00000004b3007c11 */ /* 0x000fe6000f8e08ff */
[----:B------:R1:W-:Y:S01]  /*5220*/  STS [R114+0x1400], R2 ;  /* 0x0014000272007388 */ /* 0x0003e20000000800 */
[----:B------:R-:W-:Y:S03]  /*5230*/  IADD3 R104, PT, PT, R128, R0, RZ ;  /* 0x0000000080687210 */ /* 0x000fe60007ffe0ff */
[----:B------:R2:W-:Y:S04]  /*5240*/  STS [R114+0x1000], R3 ;  /* 0x0010000372007388 */ /* 0x0005e80000000800 */
[----:B------:R-:W3:Y:S08]  /*5250*/  LDSM.16.M88.4 R32, [R0+0x4000] ;  /* 0x004000000020783b */ /* 0x000ef00000000200 */
[----:B------:R4:W3:Y:S08]  /*5260*/  LDSM.16.M88.4 R28, [R0+0x5000] ;  /* 0x00500000001c783b */ /* 0x0008f00000000200 */
[----:B------:R-:W3:Y:S01]  /*5270*/  LDSM.16.M88.4 R100, [R104+0x4000] ;  /* 0x004000006864783b */ /* 0x000ee20000000200 */
[----:B-1----:R-:W-:Y:S04]  /*5280*/  MOV R2, UR10 ;  /* 0x0000000a00027c02 */ /* 0x002fe80008000f00 */
[C---:B------:R-:W-:Y:S02]  /*5290*/  LEA R2, P0, R223.reuse, R2, 0x2 ;  /* 0x00000002df027211 */ /* 0x040fe400078010ff */
[----:B--2---:R-:W-:Y:S01]  /*52a0*/  MOV R3, UR11 ;  /* 0x0000000b00037c02 */ /* 0x004fe20008000f00 */
[----:B------:R-:W1:Y:S03]  /*52b0*/  LDSM.16.M88.4 R104, [R104+0x5000] ;  /* 0x005000006868783b */ /* 0x000e660000000200 */
[----:B------:R-:W-:Y:S02]  /*52c0*/  LEA.HI.X R3, R223, R3, RZ, 0x2, P0 ;  /* 0x00000003df037211 */ /* 0x000fe400000f14ff */
[----:B----4-:R-:W-:Y:S03]  /*52d0*/  IADD3 R0, PT, PT, R0, R116, RZ ;  /* 0x0000007400007210 */ /* 0x010fe60007ffe0ff */
[----:B------:R-:W2:Y:S01]  /*52e0*/  LDG.E R109, desc[UR38][R2.64] ;  /* 0x00000026026d7981 */ /* 0x000ea2000c1e1900 */
[-C--:B---3--:R-:W-:Y:S08]  /*52f0*/  HMMA.16816.F32 R4, R32, R140.reuse, RZ ;  /* 0x0000008c2004723c */ /* 0x088ff000000018ff */
[C---:B------:R-:W-:Y:S08]  /*5300*/  HMMA.16816.F32 R8, R28.reuse, R140, RZ ;  /* 0x0000008c1c08723c */ /* 0x040ff000000018ff */
        /* <DEDUP_REMOVED lines=15> */
[----:B------:R1:W3:Y:S03]  /*5400*/  LDSM.16.M88.4 R100, [R0+0x4000] ;  /* 0x004000000064783b */ /* 0x0002e60000000200 */
[----:B-1----:R-:W-:Y:S04]  /*5410*/  IADD3 R0, PT, PT, R128, R0, RZ ;  /* 0x0000000080007210 */ /* 0x002fe80007ffe0ff */
[-C--:B---3--:R-:W-:Y:S08]  /*5420*/  HMMA.16816.F32 R4, R100, R156.reuse, R4 ;  /* 0x0000009c6404723c */ /* 0x088ff00000001804 */
[C---:B------:R-:W-:Y:S08]  /*5430*/  HMMA.16816.F32 R8, R104.reuse, R156, R8 ;  /* 0x0000009c6808723c */ /* 0x040ff00000001808 */
[-C--:B------:R-:W-:Y:S08]  /*5440*/  HMMA.16816.F32 R12, R104, R158.reuse, R12 ;  /* 0x0000009e680c723c */ /* 0x080ff0000000180c */
[C---:B------:R-:W-:Y:S08]  /*5450*/  HMMA.16816.F32 R16, R100.reuse, R158, R16 ;  /* 0x0000009e6410723c */ /* 0x040ff00000001810 */
[-C--:B------:R-:W-:Y:S08]  /*5460*/  HMMA.16816.F32 R20, R100, R160.reuse, R20 ;  /* 0x000000a06414723c */ /* 0x080ff00000001814 */
[C---:B------:R-:W-:Y:S08]  /*5470*/  HMMA.16816.F32 R24, R104.reuse, R160, R24 ;  /* 0x000000a06818723c */ /* 0x040ff00000001818 */
[-C--:B------:R-:W-:Y:S03]  /*5480*/  HMMA.16816.F32 R28, R104, R162.reuse, R28 ;  /* 0x000000a2681c723c */ /* 0x080fe6000000181c */
[----:B------:R-:W-:Y:S02]  /*5490*/  FFMA.FTZ R104, -R108, R108, 1 ;  /* 0x3f8000006c687423 */ /* 0x000fe4000001016c */
[----:B------:R-:W3:Y:S03]  /*54a0*/  LDG.E R108, desc[UR38][R2.64+0x20] ;  /* 0x00002026026c7981 */ /* 0x000ee6000c1e1900 */
[----:B------:R-:W-:Y:S01]  /*54b0*/  HMMA.16816.F32 R32, R100, R162, R32 ;  /* 0x000000a26420723c */ /* 0x000fe20000001820 */
[----:B------:R-:W1:Y:S07]  /*54c0*/  LDSM.16.M88.4 R100, [R0+0x4000] ;  /* 0x004000000064783b */ /* 0x000e6e0000000200 */
[-C--:B-1----:R-:W-:Y:S11]  /*54d0*/  HMMA.16816.F32 R4, R100, R164.reuse, R4 ;  /* 0x000000a46404723c */ /* 0x082ff60000001804 */
[----:B------:R-:W-:Y:S08]  /*54e0*/  @!UPT UIADD3 URZ, UPT, UPT, URZ, URZ, URZ ;  /* 0x000000fffffff290 */ /* 0x000ff0000fffe0ff */
[C---:B--2---:R-:W-:Y:S01]  /*54f0*/  FADD.FTZ R118, -R109.reuse, R4 ;  /* 0x000000046d767221 */ /* 0x044fe20000010100 */
[----:B------:R-:W-:Y:S01]  /*5500*/  FMUL.FTZ R4, R104, UR16 ;  /* 0x0000001068047c20 */ /* 0x000fe20008410000 */
[----:B------:R-:W-:Y:S01]  /*5510*/  FADD.FTZ R5, -R109, R5 ;  /* 0x000000056d057221 */ /* 0x000fe20000010100 */
[----:B------:R1:W2:Y:S01]  /*5520*/  LDSM.16.M88.4 R104, [R0+0x5000] ;  /* 0x005000000068783b */ /* 0x0002a20000000200 */
[----:B------:R-:W-:Y:S01]  /*5530*/  FMUL.FTZ R118, R117, R118 ;  /* 0x0000007675767220 */ /* 0x000fe20000410000 */
[----:B------:R-:W-:Y:S01]  /*5540*/  SHF.L.U32 R117, R180, 0x3, RZ ;  /* 0x00000003b4757819 */ /* 0x000fe200000006ff */
[----:B------:R-:W-:Y:S02]  /*5550*/  FMUL.FTZ R115, R115, R5 ;  /* 0x0000000573737220 */ /* 0x000fe40000410000 */
[----:B------:R-:W-:Y:S03]  /*5560*/  FMUL.FTZ R118, R4, R118 ;  /* 0x0000007604767220 */ /* 0x000fe60000410000 */
[----:B------:R-:W5:Y:S04]  /*5570*/  LDG.E R5, desc[UR38][R2.64+0x80] ;  /* 0x0000802602057981 */ /* 0x000f68000c1e1900 */
[----:B------:R4:W5:Y:S01]  /*5580*/  LDG.E R4, desc[UR38][R2.64+0xa0] ;  /* 0x0000a02602047981 */ /* 0x000962000c1e1900 */
[----:B-1----:R-:W-:Y:S01]  /*5590*/  FFMA.FTZ R0, -R112, R112, 1 ;  /* 0x3f80000070007423 */ /* 0x002fe20000010170 */
[----:B------:R-:W-:Y:S03]  /*55a0*/  SHF.L.U32 R112, R180, 0x6, RZ ;  /* 0x00000006b4707819 */ /* 0x000fe600000006ff */
[----:B------:R-:W-:Y:S04]  /*55b0*/  FMUL.FTZ R0, R0, UR16 ;  /* 0x0000001000007c20 */ /* 0x000fe80008410000 */
[----:B------:R-:W-:Y:S01]  /*55c0*/  FMUL.FTZ R115, R0, R115 ;  /* 0x0000007300737220 */ /* 0x000fe20000410000 */
[----:B------:R-:W-:Y:S04]  /*55d0*/  LOP3.LUT R0, R112, 0x1c0, RZ, 0xc0, !PT ;  /* 0x000001c070007812 */ /* 0x000fe800078ec0ff */
[----:B------:R-:W-:Y:S02]  /*55e0*/  LOP3.LUT R0, R0, 0x38, R117, 0xf8, !PT ;  /* 0x0000003800007812 */ /* 0x000fe400078ef875 */
[--C-:B----4-:R-:W-:Y:S01]  /*55f0*/  SHF.R.U32.HI R2, RZ, 0x4, R180.reuse ;  /* 0x00000004ff027819 */ /* 0x110fe200000116b4 */
[C---:B--2---:R-:W-:Y:S04]  /*5600*/  HMMA.16816.F32 R8, R104.reuse, R164, R8 ;  /* 0x000000a46808723c */ /* 0x044fe80000001808 */
[----:B------:R-:W-:Y:S04]  /*5610*/  LOP3.LUT R120, R2, 0x8, RZ, 0xc0, !PT ;  /* 0x0000000802787812 */ /* 0x000fe800078ec0ff */
[-C--:B------:R-:W-:Y:S03]  /*5620*/  HMMA.16816.F32 R12, R104, R166.reuse, R12 ;  /* 0x000000a6680c723c */ /* 0x080fe6000000180c */
[----:B------:R-:W-:Y:S04]  /*5630*/  LOP3.LUT R2, R120, 0x10, R180, 0xf8, !PT ;  /* 0x0000001078027812 */ /* 0x000fe800078ef8b4 */
[----:B------:R-:W-:Y:S01]  /*5640*/  LOP3.LUT R3, R2, R0, RZ, 0x3c, !PT ;  /* 0x0000000002037212 */ /* 0x000fe200078e3cff */
[C---:B------:R-:W-:Y:S04]  /*5650*/  HMMA.16816.F32 R16, R100.reuse, R166, R16 ;  /* 0x000000a66410723c */ /* 0x040fe80000001810 */
[----:B------:R-:W-:Y:S01]  /*5660*/  FFMA.FTZ R0, -R222, R222, 1 ;  /* 0x3f800000de007423 */ /* 0x000fe200000101de */
[----:B------:R-:W-:Y:S03]  /*5670*/  F2FP.F16.F32.PACK_AB R2, R115, R118 ;  /* 0x000000767302723e */ /* 0x000fe600000000ff */
[-C--:B------:R-:W-:Y:S03]  /*5680*/  HMMA.16816.F32 R20, R100, R168.reuse, R20 ;  /* 0x000000a86414723c */ /* 0x080fe60000001814 */
[----:B------:R-:W-:Y:S05]  /*5690*/  FMUL.FTZ R0, R0, UR16 ;  /* 0x0000001000007c20 */ /* 0x000fea0008410000 */
[C---:B------:R-:W-:Y:S04]  /*56a0*/  HMMA.16816.F32 R24, R104.reuse, R168, R24 ;  /* 0x000000a86818723c */ /* 0x040fe80000001818 */
[C---:B------:R-:W-:Y:S01]  /*56b0*/  FADD.FTZ R16, -R109.reuse, R16 ;  /* 0x000000106d107221 */ /* 0x040fe20000010100 */
[C---:B------:R-:W-:Y:S03]  /*56c0*/  FADD.FTZ R17, -R109.reuse, R17 ;  /* 0x000000116d117221 */ /* 0x040fe60000010100 */
[-C--:B------:R-:W-:Y:S03]  /*56d0*/  HMMA.16816.F32 R28, R104, R170.reuse, R28 ;  /* 0x000000aa681c723c */ /* 0x080fe6000000181c */
[----:B------:R-:W-:Y:S05]  /*56e0*/  FADD.FTZ R20, -R109, R20 ;  /* 0x000000146d147221 */ /* 0x000fea0000010100 */
[----:B------:R-:W-:Y:S04]  /*56f0*/  HMMA.16816.F32 R32, R100, R170, R32 ;  /* 0x000000aa6420723c */ /* 0x000fe80000001820 */
[----:B------:R-:W-:Y:S01]  /*5700*/  FMUL.FTZ R101, R216, R20 ;  /* 0x00000014d8657220 */ /* 0x000fe20000410000 */
[----:B------:R-:W-:Y:S01]  /*5710*/  FFMA.FTZ R20, -R221, R221, 1 ;  /* 0x3f800000dd147423 */ /* 0x000fe200000101dd */
[----:B------:R-:W-:Y:S01]  /*5720*/  FADD.FTZ R102, -R109, R21 ;  /* 0x000000156d667221 */ /* 0x000fe20000010100 */
[----:B------:R-:W-:Y:S01]  /*5730*/  FMUL.FTZ R21, R218, R16 ;  /* 0x00000010da157220 */ /* 0x000fe20000410000 */
[----:B------:R-:W-:Y:S01]  /*5740*/  FMUL.FTZ R100, R217, R17 ;  /* 0x00000011d9647220 */ /* 0x000fe20000410000 */
[----:B------:R-:W-:Y:S01]  /*5750*/  FMUL.FTZ R20, R20, UR16 ;  /* 0x0000001014147c20 */ /* 0x000fe20008410000 */
[----:B------:R-:W-:Y:S01]  /*5760*/  FFMA.FTZ R17, -R220, R220, 1 ;  /* 0x3f800000dc117423 */ /* 0x000fe200000101dc */
[----:B------:R-:W-:Y:S01]  /*5770*/  FMUL.FTZ R0, R0, R21 ;  /* 0x0000001500007220 */ /* 0x000fe20000410000 */
[----:B------:R-:W-:Y:S01]  /*5780*/  FFMA.FTZ R21, -R211, R211, 1 ;  /* 0x3f800000d3157423 */ /* 0x000fe200000101d3 */
[----:B------:R-:W-:Y:S01]  /*5790*/  FMUL.FTZ R20, R20, R100 ;  /* 0x0000006414147220 */ /* 0x000fe20000410000 */
[----:B------:R-:W-:Y:S01]  /*57a0*/  FMUL.FTZ R17, R17, UR16 ;  /* 0x0000001011117c20 */ /* 0x000fe20008410000 */
[----:B------:R-:W-:Y:S01]  /*57b0*/  FFMA.FTZ R16, -R219, R219, 1 ;  /* 0x3f800000db107423 */ /* 0x000fe200000101db */
[----:B------:R-:W-:Y:S02]  /*57c0*/  FMUL.FTZ R102, R215, R102 ;  /* 0x00000066d7667220 */ /* 0x000fe40000410000 */
[----:B------:R-:W-:Y:S01]  /*57d0*/  FMUL.FTZ R17, R17, R101 ;  /* 0x0000006511117220 */ /* 0x000fe20000410000 */
[----:B------:R-:W-:Y:S01]  /*57e0*/  FADD.FTZ R32, -R109, R32 ;  /* 0x000000206d207221 */ /* 0x000fe20000010100 */
[----:B------:R-:W-:Y:S01]  /*57f0*/  F2FP.F16.F32.PACK_AB R20, R20, R0 ;  /* 0x000000001414723e */ /* 0x000fe200000000ff */
[----:B------:R-:W-:Y:S01]  /*5800*/  FMUL.FTZ R0, R21, UR16 ;  /* 0x0000001015007c20 */ /* 0x000fe20008410000 */
[----:B------:R-:W-:Y:S01]  /*5810*/  FMUL.FTZ R16, R16, UR16 ;  /* 0x0000001010107c20 */ /* 0x000fe20008410000 */
[----:B------:R-:W-:Y:S01]  /*5820*/  FMUL.FTZ R101, R213, R32 ;  /* 0x00000020d5657220 */ /* 0x000fe20000410000 */
[----:B------:R-:W-:Y:S01]  /*5830*/  FADD.FTZ R100, -R109, R33 ;  /* 0x000000216d647221 */ /* 0x000fe20000010100 */
[----:B------:R-:W-:Y:S01]  /*5840*/  FFMA.FTZ R32, -R238, R238, 1 ;  /* 0x3f800000ee207423 */ /* 0x000fe200000101ee */
[----:B------:R-:W-:Y:S01]  /*5850*/  FFMA.FTZ R21, -R237, R237, 1 ;  /* 0x3f800000ed157423 */ /* 0x000fe200000101ed */
[----:B------:R-:W-:Y:S01]  /*5860*/  FMUL.FTZ R101, R0, R101 ;  /* 0x0000006500657220 */ /* 0x000fe20000410000 */
[----:B------:R-:W-:Y:S01]  /*5870*/  FFMA.FTZ R0, -R212, R212, 1 ;  /* 0x3f800000d4007423 */ /* 0x000fe200000101d4 */
[----:B------:R-:W-:Y:S01]  /*5880*/  FMUL.FTZ R16, R16, R102 ;  /* 0x0000006610107220 */ /* 0x000fe20000410000 */
[----:B------:R-:W-:Y:S01]  /*5890*/  FMUL.FTZ R100, R214, R100 ;  /* 0x00000064d6647220 */ /* 0x000fe20000410000 */
[----:B------:R-:W-:Y:S01]  /*58a0*/  FMUL.FTZ R32, R32, UR16 ;  /* 0x0000001020207c20 */ /* 0x000fe20008410000 */
[----:B------:R-:W-:Y:S01]  /*58b0*/  FMUL.FTZ R0, R0, UR16 ;  /* 0x0000001000007c20 */ /* 0x000fe20008410000 */
[----:B------:R-:W-:Y:S01]  /*58c0*/  FMUL.FTZ R21, R21, UR16 ;  /* 0x0000001015157c20 */ /* 0x000fe20008410000 */
[----:B------:R-:W-:Y:S02]  /*58d0*/  F2FP.F16.F32.PACK_AB R33, R16, R17 ;  /* 0x000000111021723e */ /* 0x000fe400000000ff */
[----:B------:R-:W-:Y:S01]  /*58e0*/  FMUL.FTZ R100, R0, R100 ;  /* 0x0000006400647220 */ /* 0x000fe20000410000 */
[C---:B---3--:R-:W-:Y:S01]  /*58f0*/  FADD.FTZ R6, -R108.reuse, R6 ;  /* 0x000000066c067221 */ /* 0x048fe20000010100 */
[C---:B------:R-:W-:Y:S01]  /*5900*/  FADD.FTZ R7, -R108.reuse, R7 ;  /* 0x000000076c077221 */ /* 0x040fe20000010100 */
[C---:B------:R-:W-:Y:S01]  /*5910*/  FADD.FTZ R18, -R108.reuse, R18 ;  /* 0x000000126c127221 */ /* 0x040fe20000010100 */
[----:B------:R-:W-:Y:S01]  /*5920*/  FADD.FTZ R19, -R108, R19 ;  /* 0x000000136c137221 */ /* 0x000fe20000010100 */
[----:B------:R-:W-:Y:S01]  /*5930*/  FMUL.FTZ R6, R239, R6 ;  /* 0x00000006ef067220 */ /* 0x000fe20000410000 */
[----:B------:R-:W-:Y:S03]  /*5940*/  FMUL.FTZ R7, R240, R7 ;  /* 0x00000007f0077220 */ /* 0x000fe60000410000 */
[----:B------:R-:W-:Y:S01]  /*5950*/  FMUL.FTZ R32, R32, R6 ;  /* 0x0000000620207220 */ /* 0x000fe20000410000 */
[----:B------:R-:W-:Y:S01]  /*5960*/  FMUL.FTZ R21, R21, R7 ;  /* 0x0000000715157220 */ /* 0x000fe20000410000 */
[----:B------:R-:W-:Y:S06]  /*5970*/  BRA.U !UP0, `(.L_x_883) ;  /* 0x0000000108847547 */ /* 0x000fec000b800000 */
[----:B------:R-:W1:Y:S01]  /*5980*/  LDC R16, c[0x0][0x3b0] ;  /* 0x0000ec00ff107b82 */ /* 0x000e620000000800 */
[----:B------:R-:W-:Y:S01]  /*5990*/  ISETP.GE.AND P0, PT, R241, UR8, PT ;  /* 0x00000008f1007c0c */ /* 0x000fe2000bf06270 */
[----:B------:R-:W-:Y:S01]  /*59a0*/  ULOP3.LUT UR18, UR40, 0x1, URZ, 0xc0, !UPT ;  /* 0x0000000128127892 */ /* 0x000fe2000f8ec0ff */
[----:B------:R-:W-:Y:S03]  /*59b0*/  IADD3 R6, P4, PT, RZ, -UR35, RZ ;  /* 0x80000023ff067c10 */ /* 0x000fe6000ff9e0ff */
[----:B------:R-:W-:Y:S04]  /*59c0*/  UISETP.NE.U32.AND UP1, UPT, UR18, 0x1, UPT ;  /* 0x000000011200788c */ /* 0x000fe8000bf25070 */
[----:B------:R-:W-:Y:S04]  /*59d0*/  USEL UR18, UR34, 0x2000, !UP1 ;  /* 0x0000200022127887 */ /* 0x000fe8000c800000 */
[----:B------:R-:W2:Y:S02]  /*59e0*/  @!P0 LDC R7, c[0x0][0x3b4] ;  /* 0x0000ed00ff078b82 */ /* 0x000ea40000000800 */
        /* <DEDUP_REMOVED lines=8> */
[----:B------:R-:W-:Y:S02]  /*5a70*/  LEA.HI.X.SX32 R233, R0, R233, 0x1, P5 ;  /* 0x000000e900e97211 */ /* 0x000fe400028f0eff */
[C---:B------:R-:W-:Y:S03]  /*5a80*/  @!P0 LEA R6, P5, R16.reuse, R234, 0x6 ;  /* 0x000000ea10068211 */ /* 0x040fe600078a30ff */
[----:B------:R-:W-:Y:S01]  /*5a90*/  @!P4 IMAD.MOV.U32 R17, RZ, RZ, R233 ;  /* 0x000000ffff11c224 */ /* 0x000fe200078e00e9 */
[----:B--2---:R-:W-:Y:S01]  /*5aa0*/  @!P0 LEA.HI.X R7, R16, R233, R7, 0x6, P5 ;  /* 0x000000e910078211 */ /* 0x004fe200028f3407 */
[----:B------:R-:W-:Y:S05]  /*5ab0*/  @!P4 IMAD.MOV.U32 R16, RZ, RZ, R234 ;  /* 0x000000ffff10c224 */ /* 0x000fea00078e00ea */
        /* <DEDUP_REMOVED lines=13> */
.L_x_883:
[----:B------:R2:W-:Y:S01]  /*5b90*/  STS [R110+0xa000], R2 ;  /* 0x00a000026e007388 */ /* 0x0005e20000000800 */
[----:B------:R-:W-:Y:S01]  /*5ba0*/  F2FP.F16.F32.PACK_AB R0, R21, R32 ;  /* 0x000000201500723e */ /* 0x000fe200000000ff */
[----:B-1----:R-:W-:Y:S01]  /*5bb0*/  FFMA.FTZ R6, -R190, R190, 1 ;  /* 0x3f800000be067423 */ /* 0x002fe200000101be */
[----:B------:R-:W-:Y:S01]  /*5bc0*/  FMUL.FTZ R16, R125, R18 ;  /* 0x000000127d107220 */ /* 0x000fe20000410000 */
[----:B------:R-:W-:Y:S01]  /*5bd0*/  FMUL.FTZ R7, R124, R19 ;  /* 0x000000137c077220 */ /* 0x000fe20000410000 */
[----:B------:R-:W-:Y:S01]  /*5be0*/  FADD.FTZ R22, -R108, R22 ;  /* 0x000000166c167221 */ /* 0x000fe20000010100 */
[----:B------:R1:W-:Y:S01]  /*5bf0*/  STS [R110+0xa400], R0 ;  /* 0x00a400006e007388 */ /* 0x0003e20000000800 */
[----:B------:R-:W-:Y:S01]  /*5c00*/  FMUL.FTZ R6, R6, UR16 ;  /* 0x0000001006067c20 */ /* 0x000fe20008410000 */
[----:B------:R-:W-:Y:S01]  /*5c10*/  FFMA.FTZ R17, -R184, R184, 1 ;  /* 0x3f800000b8117423 */ /* 0x000fe200000101b8 */
[----:B------:R-:W-:Y:S02]  /*5c20*/  FMUL.FTZ R22, R123, R22 ;  /* 0x000000167b167220 */ /* 0x000fe40000410000 */
[----:B------:R3:W-:Y:S01]  /*5c30*/  STS [R113+0xa000], R20 ;  /* 0x00a0001471007388 */ /* 0x0007e20000000800 */
[----:B------:R-:W-:Y:S01]  /*5c40*/  FMUL.FTZ R21, R6, R16 ;  /* 0x0000001006157220 */ /* 0x000fe20000410000 */
[----:B------:R-:W-:Y:S01]  /*5c50*/  FFMA.FTZ R6, -R126, R126, 1 ;  /* 0x3f8000007e067423 */ /* 0x000fe2000001017e */
[----:B------:R-:W-:Y:S01]  /*5c60*/  FMUL.FTZ R17, R17, UR16 ;  /* 0x0000001011117c20 */ /* 0x000fe20008410000 */
[----:B------:R-:W-:Y:S01]  /*5c70*/  FADD.FTZ R34, -R108, R34 ;  /* 0x000000226c227221 */ /* 0x000fe20000010100 */
[C---:B-----5:R-:W-:Y:S01]  /*5c80*/  FADD.FTZ R9, -R5.reuse, R9 ;  /* 0x0000000905097221 */ /* 0x060fe20000010100 */
[----:B------:R-:W-:Y:S01]  /*5c90*/  FMUL.FTZ R6, R6, UR16 ;  /* 0x0000001006067c20 */ /* 0x000fe20008410000 */
[----:B------:R-:W-:Y:S01]  /*5ca0*/  FADD.FTZ R8, -R5, R8 ;  /* 0x0000000805087221 */ /* 0x000fe20000010100 */
[----:B------:R-:W-:Y:S01]  /*5cb0*/  FMUL.FTZ R22, R17, R22 ;  /* 0x0000001611167220 */ /* 0x000fe20000410000 */
[----:B------:R-:W-:Y:S01]  /*5cc0*/  FMUL.FTZ R34, R121, R34 ;  /* 0x0000002279227220 */ /* 0x000fe20000410000 */
[C---:B------:R-:W-:Y:S01]  /*5cd0*/  FADD.FTZ R12, -R5.reuse, R12 ;  /* 0x0000000c050c7221 */ /* 0x040fe20000010100 */
[C---:B------:R-:W-:Y:S01]  /*5ce0*/  FADD.FTZ R25, -R5.reuse, R25 ;  /* 0x0000001905197221 */ /* 0x040fe20000010100 */
[C---:B------:R-:W-:Y:S01]  /*5cf0*/  FADD.FTZ R24, -R5.reuse, R24 ;  /* 0x0000001805187221 */ /* 0x040fe20000010100 */
[----:B------:R-:W-:Y:S01]  /*5d00*/  FADD.FTZ R28, -R5, R28 ;  /* 0x0000001c051c7221 */ /* 0x000fe20000010100 */
[----:B------:R-:W-:Y:S01]  /*5d10*/  FMUL.FTZ R12, R136, R12 ;  /* 0x0000000c880c7220 */ /* 0x000fe20000410000 */
[----:B--2---:R-:W-:Y:S01]  /*5d20*/  FFMA.FTZ R2, -R188, R188, 1 ;  /* 0x3f800000bc027423 */ /* 0x004fe200000101bc */
[----:B------:R-:W-:Y:S01]  /*5d30*/  FMUL.FTZ R24, R132, R24 ;  /* 0x0000001884187220 */ /* 0x000fe20000410000 */
[----:B------:R-:W-:Y:S01]  /*5d40*/  FMUL.FTZ R25, R131, R25 ;  /* 0x0000001983197220 */ /* 0x000fe20000410000 */
[----:B------:R-:W-:Y:S01]  /*5d50*/  FADD.FTZ R10, -R4, R10 ;  /* 0x0000000a040a7221 */ /* 0x000fe20000010100 */
[----:B------:R-:W-:Y:S01]  /*5d60*/  FMUL.FTZ R19, R2, UR16 ;  /* 0x0000001002137c20 */ /* 0x000fe20008410000 */
[----:B------:R-:W-:Y:S01]  /*5d70*/  FADD.FTZ R2, -R108, R35 ;  /* 0x000000236c027221 */ /* 0x000fe20000010100 */
[----:B-1----:R-:W-:Y:S01]  /*5d80*/  FADD.FTZ R0, -R5, R13 ;  /* 0x0000000d05007221 */ /* 0x002fe20000010100 */
[----:B------:R-:W-:Y:S01]  /*5d90*/  FMUL.FTZ R13, R139, R9 ;  /* 0x000000098b0d7220 */ /* 0x000fe20000410000 */
[----:B------:R-:W-:Y:S01]  /*5da0*/  FMUL.FTZ R19, R19, R7 ;  /* 0x0000000713137220 */ /* 0x000fe20000410000 */
[----:B------:R-:W-:Y:S01]  /*5db0*/  FFMA.FTZ R7, -R127, R127, 1 ;  /* 0x3f8000007f077423 */ /* 0x000fe2000001017f */
[----:B------:R-:W-:Y:S01]  /*5dc0*/  FMUL.FTZ R2, R119, R2 ;  /* 0x0000000277027220 */ /* 0x000fe20000410000 */
[----:B------:R-:W-:Y:S01]  /*5dd0*/  FFMA.FTZ R9, -R203, R203, 1 ;  /* 0x3f800000cb097423 */ /* 0x000fe200000101cb */
[----:B------:R-:W-:Y:S01]  /*5de0*/  FMUL.FTZ R0, R135, R0 ;  /* 0x0000000087007220 */ /* 0x000fe20000410000 */
[----:B------:R-:W-:Y:S01]  /*5df0*/  FMUL.FTZ R7, R7, UR16 ;  /* 0x0000001007077c20 */ /* 0x000fe20008410000 */
[----:B------:R-:W-:Y:S01]  /*5e00*/  FMUL.FTZ R17, R6, R2 ;  /* 0x0000000206117220 */ /* 0x000fe20000410000 */
[----:B------:R-:W-:Y:S01]  /*5e10*/  F2FP.F16.F32.PACK_AB R2, R19, R21 ;  /* 0x000000151302723e */ /* 0x000fe200000000ff */
[----:B------:R-:W-:Y:S01]  /*5e20*/  FMUL.FTZ R19, R182, R8 ;  /* 0x00000008b6137220 */ /* 0x000fe20000410000 */
[----:B------:R-:W-:Y:S01]  /*5e30*/  FMUL.FTZ R34, R7, R34 ;  /* 0x0000002207227220 */ /* 0x000fe20000410000 */
[----:B------:R-:W-:Y:S01]  /*5e40*/  FFMA.FTZ R8, -R202, R202, 1 ;  /* 0x3f800000ca087423 */ /* 0x000fe200000101ca */
[----:B------:R-:W-:Y:S01]  /*5e50*/  FFMA.FTZ R7, -R198, R198, 1 ;  /* 0x3f800000c6077423 */ /* 0x000fe200000101c6 */
[----:B------:R-:W-:Y:S01]  /*5e60*/  FFMA.FTZ R6, -R197, R197, 1 ;  /* 0x3f800000c5067423 */ /* 0x000fe200000101c5 */
[----:B------:R-:W-:Y:S01]  /*5e70*/  FMUL.FTZ R9, R9, UR16 ;  /* 0x0000001009097c20 */ /* 0x000fe20008410000 */
[----:B------:R-:W-:Y:S01]  /*5e80*/  FMUL.FTZ R8, R8, UR16 ;  /* 0x0000001008087c20 */ /* 0x000fe20008410000 */
[----:B------:R-:W-:Y:S01]  /*5e90*/  FMUL.FTZ R7, R7, UR16 ;  /* 0x0000001007077c20 */ /* 0x000fe20008410000 */
[----:B------:R-:W-:Y:S01]  /*5ea0*/  FMUL.FTZ R6, R6, UR16 ;  /* 0x0000001006067c20 */ /* 0x000fe20008410000 */
[----:B---3--:R-:W-:Y:S01]  /*5eb0*/  FMUL.FTZ R20, R9, R19 ;  /* 0x0000001309147220 */ /* 0x008fe20000410000 */
[----:B------:R-:W-:Y:S01]  /*5ec0*/  FMUL.FTZ R19, R8, R13 ;  /* 0x0000000d08137220 */ /* 0x000fe20000410000 */
[----:B------:R-:W-:Y:S01]  /*5ed0*/  FMUL.FTZ R13, R7, R12 ;  /* 0x0000000c070d7220 */ /* 0x000fe20000410000 */
[----:B------:R-:W-:Y:S01]  /*5ee0*/  FMUL.FTZ R12, R6, R0 ;  /* 0x00000000060c7220 */ /* 0x000fe20000410000 */
[----:B------:R-:W-:Y:S01]  /*5ef0*/  FADD.FTZ R0, -R5, R29 ;  /* 0x0000001d05007221 */ /* 0x000fe20000010100 */
[----:B------:R-:W-:Y:S01]  /*5f00*/  FFMA.FTZ R5, -R187, R187, 1 ;  /* 0x3f800000bb057423 */ /* 0x000fe200000101bb */
[----:B------:R1:W-:Y:S01]  /*5f10*/  STS [R113+0xa400], R2 ;  /* 0x00a4000271007388 */ /* 0x0003e20000000800 */
[----:B------:R-:W-:Y:S01]  /*5f20*/  FFMA.FTZ R8, -R194, R194, 1 ;  /* 0x3f800000c2087423 */ /* 0x000fe200000101c2 */
[----:B------:R-:W-:Y:S01]  /*5f30*/  FMUL.FTZ R0, R129, R0 ;  /* 0x0000000081007220 */ /* 0x000fe20000410000 */
[----:B------:R-:W-:Y:S01]  /*5f40*/  FMUL.FTZ R5, R5, UR16 ;  /* 0x0000001005057c20 */ /* 0x000fe20008410000 */
[----:B------:R-:W-:Y:S01]  /*5f50*/  FFMA.FTZ R7, -R193, R193, 1 ;  /* 0x3f800000c1077423 */ /* 0x000fe200000101c1 */
[----:B------:R-:W-:Y:S01]  /*5f60*/  FMUL.FTZ R8, R8, UR16 ;  /* 0x0000001008087c20 */ /* 0x000fe20008410000 */
[----:B------:R-:W-:Y:S01]  /*5f70*/  FFMA.FTZ R6, -R189, R189, 1 ;  /* 0x3f800000bd067423 */ /* 0x000fe200000101bd */
[----:B------:R-:W-:Y:S01]  /*5f80*/  FMUL.FTZ R9, R5, R0 ;  /* 0x0000000005097220 */ /* 0x000fe20000410000 */
[----:B------:R-:W-:Y:S01]  /*5f90*/  F2FP.F16.F32.PACK_AB R0, R19, R20 ;  /* 0x000000141300723e */ /* 0x000fe200000000ff */
[----:B------:R-:W-:Y:S01]  /*5fa0*/  FMUL.FTZ R7, R7, UR16 ;  /* 0x0000001007077c20 */ /* 0x000fe20008410000 */
[----:B------:R-:W-:Y:S01]  /*5fb0*/  FMUL.FTZ R24, R8, R24 ;  /* 0x0000001808187220 */ /* 0x000fe20000410000 */
[----:B------:R-:W-:Y:S01]  /*5fc0*/  FMUL.FTZ R28, R130, R28 ;  /* 0x0000001c821c7220 */ /* 0x000fe20000410000 */
[----:B------:R-:W-:Y:S01]  /*5fd0*/  FMUL.FTZ R6, R6, UR16 ;  /* 0x0000001006067c20 */ /* 0x000fe20008410000 */
[----:B------:R2:W-:Y:S01]  /*5fe0*/  STS [R110+0xb000], R0 ;  /* 0x00b000006e007388 */ /* 0x0005e20000000800 */
[----:B------:R-:W-:Y:S01]  /*5ff0*/  FMUL.FTZ R8, R7, R25 ;  /* 0x0000001907087220 */ /* 0x000fe20000410000 */
[----:B------:R-:W-:Y:S01]  /*6000*/  F2FP.F16.F32.PACK_AB R7, R12, R13 ;  /* 0x0000000d0c07723e */ /* 0x000fe200000000ff */
[----:B------:R-:W-:Y:S01]  /*6010*/  FMUL.FTZ R12, R192, R10 ;  /* 0x0000000ac00c7220 */ /* 0x000fe20000410000 */
[----:B------:R-:W-:Y:S01]  /*6020*/  FFMA.FTZ R10, -R209, R209, 1 ;  /* 0x3f800000d10a7423 */ /* 0x000fe200000101d1 */
[----:B------:R-:W-:Y:S01]  /*6030*/  FADD.FTZ R14, -R4, R14 ;  /* 0x0000000e040e7221 */ /* 0x000fe20000010100 */
[----:B------:R-:W-:Y:S01]  /*6040*/  FFMA.FTZ R5, -R207, R207, 1 ;  /* 0x3f800000cf057423 */ /* 0x000fe200000101cf */
[----:B------:R-:W-:Y:S01]  /*6050*/  FMUL.FTZ R28, R6, R28 ;  /* 0x0000001c061c7220 */ /* 0x000fe20000410000 */
[----:B------:R-:W-:Y:S01]  /*6060*/  FMUL.FTZ R10, R10, UR16 ;  /* 0x000000100a0a7c20 */ /* 0x000fe20008410000 */
[----:B------:R-:W-:Y:S01]  /*6070*/  FADD.FTZ R11, -R4, R11 ;  /* 0x0000000b040b7221 */ /* 0x000fe20000010100 */
[----:B------:R-:W-:Y:S01]  /*6080*/  FFMA.FTZ R6, -R208, R208, 1 ;  /* 0x3f800000d0067423 */ /* 0x000fe200000101d0 */
[----:B------:R-:W-:Y:S01]  /*6090*/  FMUL.FTZ R14, R186, R14 ;  /* 0x0000000eba0e7220 */ /* 0x000fe20000410000 */
[----:B-1----:R-:W-:Y:S01]  /*60a0*/  FFMA.FTZ R2, -R206, R206, 1 ;  /* 0x3f800000ce027423 */ /* 0x002fe200000101ce */
[----:B------:R-:W-:Y:S01]  /*60b0*/  FMUL.FTZ R12, R10, R12 ;  /* 0x0000000c0a0c7220 */ /* 0x000fe20000410000 */
[----:B------:R-:W-:Y:S01]  /*60c0*/  FMUL.FTZ R5, R5, UR16 ;  /* 0x0000001005057c20 */ /* 0x000fe20008410000 */
[----:B------:R-:W-:Y:S01]  /*60d0*/  FADD.FTZ R27, -R4, R27 ;  /* 0x0000001b041b7221 */ /* 0x000fe20000010100 */
[----:B------:R-:W-:Y:S01]  /*60e0*/  FMUL.FTZ R2, R2, UR16 ;  /* 0x0000001002027c20 */ /* 0x000fe20008410000 */
[C---:B------:R-:W-:Y:S01]  /*60f0*/  FADD.FTZ R31, -R4.reuse, R31 ;  /* 0x0000001f041f7221 */ /* 0x040fe20000010100 */
[C---:B------:R-:W-:Y:S01]  /*6100*/  FADD.FTZ R26, -R4.reuse, R26 ;  /* 0x0000001a041a7221 */ /* 0x040fe20000010100 */
[----:B------:R-:W-:Y:S01]  /*6110*/  FADD.FTZ R30, -R4, R30 ;  /* 0x0000001e041e7221 */ /* 0x000fe20000010100 */
[----:B------:R-:W-:Y:S01]  /*6120*/  FMUL.FTZ R11, R191, R11 ;  /* 0x0000000bbf0b7220 */ /* 0x000fe20000410000 */
[----:B------:R-:W-:Y:S01]  /*6130*/  FMUL.FTZ R6, R6, UR16 ;  /* 0x0000001006067c20 */ /* 0x000fe20008410000 */
[----:B------:R-:W-:Y:S01]  /*6140*/  FMUL.FTZ R14, R5, R14 ;  /* 0x0000000e050e7220 */ /* 0x000fe20000410000 */
[----:B------:R-:W-:Y:S01]  /*6150*/  FMUL.FTZ R26, R138, R26 ;  /* 0x0000001a8a1a7220 */ /* 0x000fe20000410000 */
[----:B------:R-:W-:Y:S01]  /*6160*/  FMUL.FTZ R27, R137, R27 ;  /* 0x0000001b891b7220 */ /* 0x000fe20000410000 */
[----:B--2---:R-:W-:Y:S01]  /*6170*/  FADD.FTZ R0, -R4, R15 ;  /* 0x0000000f04007221 */ /* 0x004fe20000010100 */
[----:B------:R-:W-:Y:S01]  /*6180*/  FFMA.FTZ R4, -R200, R200, 1 ;  /* 0x3f800000c8047423 */ /* 0x000fe200000101c8 */
[----:B------:R-:W-:Y:S01]  /*6190*/  FMUL.FTZ R11, R6, R11 ;  /* 0x0000000b060b7220 */ /* 0x000fe20000410000 */
[----:B------:R-:W-:Y:S01]  /*61a0*/  FADD.FTZ R23, -R108, R23 ;  /* 0x000000176c177221 */ /* 0x000fe20000010100 */
[----:B------:R-:W-:Y:S01]  /*61b0*/  FMUL.FTZ R0, R185, R0 ;  /* 0x00000000b9007220 */ /* 0x000fe20000410000 */
[----:B------:R-:W-:Y:S01]  /*61c0*/  FMUL.FTZ R4, R4, UR16 ;  /* 0x0000001004047c20 */ /* 0x000fe20008410000 */
[----:B------:R-:W-:Y:S01]  /*61d0*/  FFMA.FTZ R16, -R183, R183, 1 ;  /* 0x3f800000b7107423 */ /* 0x000fe200000101b7 */
[----:B------:R-:W-:Y:S01]  /*61e0*/  FMUL.FTZ R23, R122, R23 ;  /* 0x000000177a177220 */ /* 0x000fe20000410000 */
[----:B------:R-:W-:Y:S01]  /*61f0*/  FMUL.FTZ R10, R2, R0 ;  /* 0x00000000020a7220 */ /* 0x000fe20000410000 */
[----:B------:R-:W-:Y:S01]  /*6200*/  FFMA.FTZ R0, -R201, R201, 1 ;  /* 0x3f800000c9007423 */ /* 0x000fe200000101c9 */
[----:B------:R-:W-:Y:S01]  /*6210*/  FFMA.FTZ R2, -R196, R196, 1 ;  /* 0x3f800000c4027423 */ /* 0x000fe200000101c4 */
[----:B------:R-:W-:Y:S01]  /*6220*/  FMUL.FTZ R16, R16, UR16 ;  /* 0x0000001010107c20 */ /* 0x000fe20008410000 */
[----:B------:R-:W-:Y:S01]  /*6230*/  FMUL.FTZ R30, R134, R30 ;  /* 0x0000001e861e7220 */ /* 0x000fe20000410000 */
[----:B------:R-:W-:Y:S01]  /*6240*/  FMUL.FTZ R5, R0, UR16 ;  /* 0x0000001000057c20 */ /* 0x000fe20008410000 */
[----:B------:R-:W-:Y:S01]  /*6250*/  FMUL.FTZ R2, R2, UR16 ;  /* 0x0000001002027c20 */ /* 0x000fe20008410000 */
[----:B------:R-:W-:Y:S01]  /*6260*/  FMUL.FTZ R16, R16, R23 ;  /* 0x0000001710107220 */ /* 0x000fe20000410000 */
[----:B------:R-:W-:Y:S01]  /*6270*/  FFMA.FTZ R0, -R195, R195, 1 ;  /* 0x3f800000c3007423 */ /* 0x000fe200000101c3 */
        /* <DEDUP_REMOVED lines=8> */
[----:B------:R-:W-:Y:S01]  /*6300*/  FMUL.FTZ R0, R0, UR16 ;  /* 0x0000001000007c20 */ /* 0x000fe20008410000 */
[----:B------:R-:W-:Y:S01]  /*6310*/  F2FP.F16.F32.PACK_AB R18, R100, R101 ;  /* 0x000000656412723e */ /* 0x000fe200000000ff */
[----:B------:R-:W-:Y:S02]  /*6320*/  IMAD R129, R246, UR9, RZ ;  /* 0x00000009f6817c24 */ /* 0x000fe4000f8e02ff */
[----:B------:R-:W-:Y:S01]  /*6330*/  STS [R113+0xb000], R7 ;  /* 0x00b0000771007388 */ /* 0x000fe20000000800 */
[----:B------:R-:W-:Y:S01]  /*6340*/  F2FP.F16.F32.PACK_AB R17, R17, R34 ;  /* 0x000000221111723e */ /* 0x000fe200000000ff */
[----:B------:R-:W-:Y:S01]  /*6350*/  FMUL.FTZ R6, R0, R31 ;  /* 0x0000001f00067220 */ /* 0x000fe20000410000 */
[----:B------:R-:W-:Y:S02]  /*6360*/  F2FP.F16.F32.PACK_AB R8, R8, R24 ;  /* 0x000000180808723e */ /* 0x000fe400000000ff */
[----:B------:R1:W-:Y:S01]  /*6370*/  STS [R113+0xb400], R2 ;  /* 0x00b4000271007388 */ /* 0x0003e20000000800 */
[----:B------:R-:W-:Y:S02]  /*6380*/  F2FP.F16.F32.PACK_AB R5, R5, R26 ;  /* 0x0000001a0505723e */ /* 0x000fe400000000ff */
[----:B------:R-:W-:Y:S02]  /*6390*/  F2FP.F16.F32.PACK_AB R9, R9, R28 ;  /* 0x0000001c0909723e */ /* 0x000fe400000000ff */
[----:B------:R-:W-:Y:S01]  /*63a0*/  STS [R111+-0x4000], R33 ;  /* 0xffc000216f007388 */ /* 0x000fe20000000800 */
[----:B------:R-:W-:Y:S02]  /*63b0*/  F2FP.F16.F32.PACK_AB R6, R6, R30 ;  /* 0x0000001e0606723e */ /* 0x000fe400000000ff */
[--C-:B------:R-:W-:Y:S02]  /*63c0*/  SHF.R.U32.HI R118, RZ, 0x1, R180.reuse ;  /* 0x00000001ff767819 */ /* 0x100fe400000116b4 */
[----:B------:R-:W-:Y:S01]  /*63d0*/  STS [R111+-0x3c00], R16 ;  /* 0xffc400106f007388 */ /* 0x000fe20000000800 */
[----:B------:R-:W-:Y:S02]  /*63e0*/  SHF.L.U32 R119, R180, 0x5, RZ ;  /* 0x00000005b4777819 */ /* 0x000fe400000006ff */
[----:B------:R-:W-:Y:S02]  /*63f0*/  LOP3.LUT R0, R118, 0x30, RZ, 0xc0, !PT ;  /* 0x0000003076007812 */ /* 0x000fe400078ec0ff */
[----:B------:R-:W-:Y:S02]  /*6400*/  STS [R114+-0x4000], R18 ;  /* 0xffc0001272007388 */ /* 0x000fe40000000800 */
[----:B------:R-:W-:Y:S03]  /*6410*/  LOP3.LUT R0, R0, 0x8, R180, 0xf8, !PT ;  /* 0x0000000800007812 */ /* 0x000fe600078ef8b4 */
[----:B------:R-:W-:Y:S01]  /*6420*/  STS [R114+-0x3c00], R17 ;  /* 0xffc4001172007388 */ /* 0x000fe20000000800 */
[--C-:B------:R-:W-:Y:S04]  /*6430*/  LOP3.LUT R0, R0, 0x1c0, R112.reuse, 0xf8, !PT ;  /* 0x000001c000007812 */ /* 0x100fe800078ef870 */
[----:B------:R-:W-:Y:S05]  /*6440*/  STS [R111+-0x3000], R8 ;  /* 0xffd000086f007388 */ /* 0x000fea0000000800 */
[----:B------:R-:W-:Y:S01]  /*6450*/  STS [R111+-0x2c00], R5 ;  /* 0xffd400056f007388 */ /* 0x000fe20000000800 */
[----:B-1----:R-:W-:Y:S02]  /*6460*/  LOP3.LUT R2, R0, 0x38, R117, 0x78, !PT ;  /* 0x0000003800027812 */ /* 0x002fe400078e7875 */
[----:B------:R-:W-:Y:S02]  /*6470*/  LOP3.LUT R0, R3, 0x200, R112, 0xf8, !PT ;  /* 0x0000020003007812 */ /* 0x000fe400078ef870 */
[----:B------:R-:W-:Y:S01]  /*6480*/  STS [R114+-0x3000], R9 ;  /* 0xffd0000972007388 */ /* 0x000fe20000000800 */
[----:B------:R-:W-:Y:S02]  /*6490*/  LOP3.LUT R2, R2, 0x200, R119, 0xf8, !PT ;  /* 0x0000020002027812 */ /* 0x000fe400078ef877 */
[----:B------:R-:W-:Y:S02]  /*64a0*/  LEA R0, R0, UR4, 0x1 ;  /* 0x0000000400007c11 */ /* 0x000fe4000f8e08ff */
[----:B------:R-:W-:Y:S01]  /*64b0*/  STS [R114+-0x2c00], R6 ;  /* 0xffd4000672007388 */ /* 0x000fe20000000800 */
[----:B------:R-:W-:Y:S02]  /*64c0*/  LEA R3, R2, UR4, 0x1 ;  /* 0x0000000402037c11 */ /* 0x000fe4000f8e08ff */
[----:B------:R-:W-:Y:S01]  /*64d0*/  IADD3 R2, PT, PT, R0, R116, RZ ;  /* 0x0000007400027210 */ /* 0x000fe20007ffe0ff */
        /* <DEDUP_REMOVED lines=59> */
[----:B------:R-:W-:Y:S06]  /*6890*/  BRA.U !UP0, `(.L_x_884) ;  /* 0x0000000108647547 */ /* 0x000fec000b800000 */
[----:B------:R-:W-:Y:S01]  /*68a0*/  IADD3 R5, P0, PT, RZ, -UR36, RZ ;  /* 0x80000024ff057c10 */ /* 0x000fe2000ff1e0ff */
[----:B------:R-:W-:Y:S01]  /*68b0*/  IMAD.U32 R7, RZ, RZ, UR25 ;  /* 0x00000019ff077e24 */ /* 0x000fe2000f8e00ff */
[C---:B------:R-:W-:Y:S01]  /*68c0*/  ISETP.GE.AND P4, PT, R241.reuse, UR8, PT ;  /* 0x00000008f1007c0c */ /* 0x040fe2000bf86270 */
[----:B------:R-:W-:Y:S01]  /*68d0*/  IMAD.U32 R6, RZ, RZ, UR24 ;  /* 0x00000018ff067e24 */ /* 0x000fe2000f8e00ff */
[----:B------:R-:W-:Y:S01]  /*68e0*/  ISETP.GE.AND P5, PT, R241, UR8, PT ;  /* 0x00000008f1007c0c */ /* 0x000fe2000bfa6270 */
[----:B------:R-:W-:Y:S05]  /*68f0*/  IMAD.X R4, RZ, RZ, ~UR17, P0 ;  /* 0x80000011ff047e24 */ /* 0x000fea00080e06ff */
[----:B------:R-:W-:Y:S04]  /*6900*/  SHF.R.S64 R5, R5, 0x1f, R4 ;  /* 0x0000001f05057819 */ /* 0x000fe80000001004 */
[----:B------:R-:W-:Y:S01]  /*6910*/  IADD3 R236, P0, PT, R5, R236, RZ ;  /* 0x000000ec05ec7210 */ /* 0x000fe20007f1e0ff */
[----:B------:R-:W-:Y:S03]  /*6920*/  IMAD.U32 R5, RZ, RZ, UR25 ;  /* 0x00000019ff057e24 */ /* 0x000fe6000f8e00ff */
[----:B------:R-:W-:Y:S02]  /*6930*/  LEA.HI.X.SX32 R235, R4, R235, 0x1, P0 ;  /* 0x000000eb04eb7211 */ /* 0x000fe400000f0eff */
        /* <DEDUP_REMOVED lines=15> */
.L_x_884:
[----:B------:R-:W-:Y:S01]  /*6a30*/  LOP3.LUT R112, R112, 0x200, RZ, 0xc0, !PT ;  /* 0x0000020070707812 */ /* 0x000fe200078ec0ff */
[----:B------:R-:W-:Y:S01]  /*6a40*/  LDSM.16.MT88.4 R8, [R0+0x6000] ;  /* 0x006000000008783b */ /* 0x000fe20000004200 */
[----:B------:R-:W-:Y:S01]  /*6a50*/  PLOP3.LUT P5, PT, PT, PT, UP0, 0x80, 0x8 ;  /* 0x000000000008781c */ /* 0x000fe20003faf008 */
[----:B------:R-:W-:Y:S01]  /*6a60*/  IMAD.U32 R124, RZ, RZ, UR50 ;  /* 0x00000032ff7c7e24 */ /* 0x000fe2000f8e00ff */
[----:B------:R-:W-:Y:S01]  /*6a70*/  LOP3.LUT R112, R112, 0xc00, R119, 0xf8, !PT ;  /* 0x00000c0070707812 */ /* 0x000fe200078ef877 */
[----:B------:R-:W-:Y:S01]  /*6a80*/  LDSM.16.MT88.4 R20, [R2+0x6000] ;  /* 0x006000000214783b */ /* 0x000fe20000004200 */
[----:B------:R-:W-:Y:S01]  /*6a90*/  VIADD R199, R199, 0xffffffc0 ;  /* 0xffffffc0c7c77836 */ /* 0x000fe20000000000 */
[----:B------:R-:W-:Y:S01]  /*6aa0*/  @UP0 UIADD3 UR20, UP1, UPT, UR22, -0x100, URZ ;  /* 0xffffff0016140890 */ /* 0x000fe2000ff3e0ff */
[----:B------:R-:W-:Y:S01]  /*6ab0*/  LOP3.LUT R112, R112, R178, RZ, 0xfc, !PT ;  /* 0x000000b270707212 */ /* 0x000fe200078efcff */
[----:B------:R-:W-:Y:S01]  /*6ac0*/  LDSM.16.MT88.4 R28, [R0+0x6800] ;  /* 0x00680000001c783b */ /* 0x000fe20000004200 */
[----:B------:R-:W-:Y:S01]  /*6ad0*/  LEA R124, P0, R124, R204, 0x2 ;  /* 0x000000cc7c7c7211 */ /* 0x000fe200078010ff */
[----:B------:R-:W-:Y:S01]  /*6ae0*/  @UP0 UIADD3.X UR19, UPT, UPT, UR23, -0x1, URZ, UP1, !UPT ;  /* 0xffffffff17130890 */ /* 0x000fe20008ffe4ff */
[----:B------:R-:W-:Y:S01]  /*6af0*/  LEA R112, R112, UR4, 0x1 ;  /* 0x0000000470707c11 */ /* 0x000fe2000f8e08ff */
[----:B------:R-:W-:Y:S01]  /*6b00*/  LDSM.16.MT88.4 R32, [R2+0x6800] ;  /* 0x006800000220783b */ /* 0x000fe20000004200 */
[----:B------:R-:W-:Y:S01]  /*6b10*/  @UP0 UIADD3 UR10, UP1, UPT, UR10, -0x100, URZ ;  /* 0xffffff000a0a0890 */ /* 0x000fe2000ff3e0ff */
[----:B------:R-:W-:Y:S01]  /*6b20*/  @P5 LOP3.LUT R118, R118, 0x10, RZ, 0xc0, !PT ;  /* 0x0000001076765812 */ /* 0x000fe200078ec0ff */
[----:B------:R-:W-:Y:S01]  /*6b30*/  ULOP3.LUT UR18, UR40, 0x1, URZ, 0xc0, !UPT ;  /* 0x0000000128127892 */ /* 0x000fe2000f8ec0ff */
[----:B------:R-:W1:Y:S01]  /*6b40*/  LDSM.16.M88.4 R16, [R112+0xa000] ;  /* 0x00a000007010783b */ /* 0x000e620000000200 */
[--C-:B------:R-:W-:Y:S01]  /*6b50*/  IMAD.IADD R114, R128, 0x1, R112.reuse ;  /* 0x0000000180727824 */ /* 0x100fe200078e0270 */
[----:B------:R-:W-:Y:S01]  /*6b60*/  @UP0 UIADD3.X UR11, UPT, UPT, UR11, -0x1, URZ, UP1, !UPT ;  /* 0xffffffff0b0b0890 */ /* 0x000fe20008ffe4ff */
[----:B------:R-:W-:Y:S01]  /*6b70*/  IMAD.IADD R113, R116, 0x1, R112 ;  /* 0x0000000174717824 */ /* 0x000fe200078e0270 */
[----:B------:R-:W-:Y:S01]  /*6b80*/  LDSM.16.MT88.4 R104, [R0+0x7000] ;  /* 0x007000000068783b */ /* 0x000fe20000004200 */
[----:B------:R-:W-:Y:S02]  /*6b90*/  UISETP.NE.U32.AND UP1, UPT, UR18, 0x1, UPT ;  /* 0x000000011200788c */ /* 0x000fe4000bf25070 */
[----:B------:R-:W-:Y:S01]  /*6ba0*/  IMAD.IADD R115, R128, 0x1, R113 ;  /* 0x0000000180737824 */ /* 0x000fe200078e0271 */
[----:B------:R-:W2:Y:S03]  /*6bb0*/  LDSM.16.M88.4 R24, [R114+0xa000] ;  /* 0x00a000007218783b */ /* 0x000ea60000000200 */
[----:B------:R-:W-:Y:S01]  /*6bc0*/  PLOP3.LUT P4, PT, PT, PT, UP1, 0x80, 0x8 ;  /* 0x000000000008781c */ /* 0x000fe20003f8f018 */
[----:B------:R-:W3:Y:S04]  /*6bd0*/  LDSM.16.M88.4 R100, [R113+0xa000] ;  /* 0x00a000007164783b */ /* 0x000ee80000000200 */
[----:B------:R-:W-:Y:S01]  /*6be0*/  LDSM.16.MT88.4 R108, [R0+0x7800] ;  /* 0x00780000006c783b */ /* 0x000fe20000004200 */
[C---:B-1----:R-:W-:Y:S08]  /*6bf0*/  HMMA.16816.F32 R4, R16.reuse, R8, RZ ;  /* 0x000000081004723c */ /* 0x042ff000000018ff */
[C---:B------:R-:W-:Y:S08]  /*6c00*/  HMMA.16816.F32 R8, R16.reuse, R10, RZ ;  /* 0x0000000a1008723c */ /* 0x040ff000000018ff */
[C---:B------:R-:W-:Y:S08]  /*6c10*/  HMMA.16816.F32 R12, R16.reuse, R20, RZ ;  /* 0x00000014100c723c */ /* 0x040ff000000018ff */
[----:B------:R-:W-:Y:S01]  /*6c20*/  HMMA.16816.F32 R16, R16, R22, RZ ;  /* 0x000000161010723c */ /* 0x000fe200000018ff */
[----:B------:R-:W1:Y:S07]  /*6c30*/  LDSM.16.MT88.4 R20, [R2+0x7000] ;  /* 0x007000000214783b */ /* 0x000e6e0000004200 */
[C---:B--2---:R-:W-:Y:S08]  /*6c40*/  HMMA.16816.F32 R4, R24.reuse, R28, R4 ;  /* 0x0000001c1804723c */ /* 0x044ff00000001804 */
[C---:B------:R-:W-:Y:S01]  /*6c50*/  HMMA.16816.F32 R8, R24.reuse, R30, R8 ;  /* 0x0000001e1808723c */ /* 0x040fe20000001808 */
[----:B------:R-:W2:Y:S07]  /*6c60*/  LDSM.16.M88.4 R28, [R115+0xa000] ;  /* 0x00a00000731c783b */ /* 0x000eae0000000200 */
[C---:B------:R-:W-:Y:S08]  /*6c70*/  HMMA.16816.F32 R12, R24.reuse, R32, R12 ;  /* 0x00000020180c723c */ /* 0x040ff0000000180c */
[----:B------:R-:W-:Y:S01]  /*6c80*/  HMMA.16816.F32 R16, R24, R34, R16 ;  /* 0x000000221810723c */ /* 0x000fe20000001810 */
[----:B------:R-:W4:Y:S04]  /*6c90*/  LDSM.16.MT88.4 R24, [R2+0x7800] ;  /* 0x007800000218783b */ /* 0x000f280000004200 */
[----:B------:R-:W-:Y:S03]  /*6ca0*/  LDSM.16.M88.4 R32, [R112+0xc000] ;  /* 0x00c000007020783b */ /* 0x000fe60000000200 */
[C---:B---3--:R-:W-:Y:S08]  /*6cb0*/  HMMA.16816.F32 R4, R100.reuse, R104, R4 ;  /* 0x000000686404723c */ /* 0x048ff00000001804 */
[C---:B------:R-:W-:Y:S01]  /*6cc0*/  HMMA.16816.F32 R8, R100.reuse, R106, R8 ;  /* 0x0000006a6408723c */ /* 0x040fe20000001808 */
[----:B------:R-:W3:Y:S07]  /*6cd0*/  LDSM.16.MT88.4 R104, [R0+0x8000] ;  /* 0x008000000068783b */ /* 0x000eee0000004200 */
[C---:B-1----:R-:W-:Y:S08]  /*6ce0*/  HMMA.16816.F32 R12, R100.reuse, R20, R12 ;  /* 0x00000014640c723c */ /* 0x042ff0000000180c */
[----:B------:R-:W-:Y:S01]  /*6cf0*/  HMMA.16816.F32 R16, R100, R22, R16 ;  /* 0x000000166410723c */ /* 0x000fe20000001810 */
[----:B------:R-:W1:Y:S04]  /*6d00*/  LDSM.16.MT88.4 R20, [R2+0x8000] ;  /* 0x008000000214783b */ /* 0x000e680000004200 */
[----:B------:R-:W-:Y:S03]  /*6d10*/  LDSM.16.M88.4 R100, [R114+0xc000] ;  /* 0x00c000007264783b */ /* 0x000fe60000000200 */
[C---:B--2---:R-:W-:Y:S08]  /*6d20*/  HMMA.16816.F32 R4, R28.reuse, R108, R4 ;  /* 0x0000006c1c04723c */ /* 0x044ff00000001804 */
[C---:B------:R-:W-:Y:S01]  /*6d30*/  HMMA.16816.F32 R8, R28.reuse, R110, R8 ;  /* 0x0000006e1c08723c */ /* 0x040fe20000001808 */
[----:B------:R-:W2:Y:S07]  /*6d40*/  LDSM.16.MT88.4 R108, [R0+0x8800] ;  /* 0x00880000006c783b */ /* 0x000eae0000004200 */
[C---:B----4-:R-:W-:Y:S08]  /*6d50*/  HMMA.16816.F32 R12, R28.reuse, R24, R12 ;  /* 0x000000181c0c723c */ /* 0x050ff0000000180c */
[----:B------:R-:W-:Y:S01]  /*6d60*/  HMMA.16816.F32 R16, R28, R26, R16 ;  /* 0x0000001a1c10723c */ /* 0x000fe20000001810 */
[----:B------:R-:W4:Y:S04]  /*6d70*/  LDSM.16.MT88.4 R24, [R2+0x8800] ;  /* 0x008800000218783b */ /* 0x000f280000004200 */
[----:B------:R-:W-:Y:S03]  /*6d80*/  LDSM.16.MT88.4 R28, [R0+0x9000] ;  /* 0x00900000001c783b */ /* 0x000fe60000004200 */
[C---:B---3--:R-:W-:Y:S08]  /*6d90*/  HMMA.16816.F32 R4, R32.reuse, R104, R4 ;  /* 0x000000682004723c */ /* 0x048ff00000001804 */
[C---:B------:R-:W-:Y:S08]  /*6da0*/  HMMA.16816.F32 R8, R32.reuse, R106, R8 ;  /* 0x0000006a2008723c */ /* 0x040ff00000001808 */
[C---:B-1----:R-:W-:Y:S01]  /*6db0*/  HMMA.16816.F32 R12, R32.reuse, R20, R12 ;  /* 0x00000014200c723c */ /* 0x042fe2000000180c */
[----:B------:R-:W-:Y:S05]  /*6dc0*/  IMAD.U32 R20, RZ, RZ, UR50 ;  /* 0x00000032ff147e24 */ /* 0x000fea000f8e00ff */
[----:B------:R-:W-:Y:S02]  /*6dd0*/  LEA.HI.X.SX32 R125, R20, R205, 0x2, P0 ;  /* 0x000000cd147d7211 */ /* 0x000fe400000f16ff */
[----:B------:R-:W-:Y:S01]  /*6de0*/  HMMA.16816.F32 R16, R32, R22, R16 ;  /* 0x000000162010723c */ /* 0x000fe20000001810 */
[----:B------:R1:W3:Y:S02]  /*6df0*/  LDSM.16.M88.4 R20, [R113+0xc000] ;  /* 0x00c000007114783b */ /* 0x0002e40000000200 */
[C---:B------:R-:W-:Y:S02]  /*6e00*/  LEA R122, P0, R129.reuse, R124, 0x5 ;  /* 0x0000007c817a7211 */ /* 0x040fe400078028ff */
[----:B------:R-:W3:Y:S02]  /*6e10*/  LDSM.16.MT88.4 R32, [R2+0x9000] ;  /* 0x009000000220783b */ /* 0x000ee40000004200 */
[C---:B------:R-:W-:Y:S01]  /*6e20*/  LEA.HI.X.SX32 R123, R129.reuse, R125, 0x5, P0 ;  /* 0x0000007d817b7211 */ /* 0x040fe200000f2eff */
[C---:B--2---:R-:W-:Y:S05]  /*6e30*/  HMMA.16816.F32 R4, R100.reuse, R108, R4 ;  /* 0x0000006c6404723c */ /* 0x044fea0000001804 */
[C---:B------:R-:W-:Y:S03]  /*6e40*/  LEA R112, P0, R129.reuse, R122, 0x5 ;  /* 0x0000007a81707211 */ /* 0x040fe600078028ff */
[C---:B------:R-:W-:Y:S08]  /*6e50*/  HMMA.16816.F32 R8, R100.reuse, R110, R8 ;  /* 0x0000006e6408723c */ /* 0x040ff00000001808 */
[C---:B----4-:R-:W-:Y:S03]  /*6e60*/  HMMA.16816.F32 R12, R100.reuse, R24, R12 ;  /* 0x00000018640c723c */ /* 0x050fe6000000180c */
[C---:B-1----:R-:W-:Y:S02]  /*6e70*/  LEA.HI.X.SX32 R113, R129.reuse, R123, 0x5, P0 ;  /* 0x0000007b81717211 */ /* 0x042fe400000f2eff */
[C---:B------:R-:W-:Y:S03]  /*6e80*/  LEA R110, P0, R129.reuse, R112, 0x5 ;  /* 0x00000070816e7211 */ /* 0x040fe600078028ff */
[----:B------:R-:W-:Y:S01]  /*6e90*/  HMMA.16816.F32 R16, R100, R26, R16 ;  /* 0x0000001a6410723c */ /* 0x000fe20000001810 */
[----:B------:R1:W-:Y:S02]  /*6ea0*/  LDSM.16.MT88.4 R100, [R0+0x9800] ;  /* 0x009800000064783b */ /* 0x0003e40000004200 */
[C---:B------:R-:W-:Y:S02]  /*6eb0*/  LEA.HI.X.SX32 R111, R129.reuse, R113, 0x5, P0 ;  /* 0x00000071816f7211 */ /* 0x040fe400000f2eff */
[----:B------:R2:W4:Y:S01]  /*6ec0*/  LDSM.16.M88.4 R24, [R115+0xc000] ;  /* 0x00c000007318783b */ /* 0x0005220000000200 */
[C---:B------:R-:W-:Y:S02]  /*6ed0*/  LEA R108, P0, R129.reuse, R110, 0x5 ;  /* 0x0000006e816c7211 */ /* 0x040fe400078028ff */
[C---:B---3--:R-:W-:Y:S05]  /*6ee0*/  HMMA.16816.F32 R4, R20.reuse, R28, R4 ;  /* 0x0000001c1404723c */ /* 0x048fea0000001804 */
[C---:B------:R-:W-:Y:S02]  /*6ef0*/  LEA.HI.X.SX32 R109, R129.reuse, R111, 0x5, P0 ;  /* 0x0000006f816d7211 */ /* 0x040fe400000f2eff */
[C---:B------:R-:W-:Y:S01]  /*6f00*/  LEA R106, P0, R129.reuse, R108, 0x5 ;  /* 0x0000006c816a7211 */ /* 0x040fe200078028ff */
[C---:B------:R-:W-:Y:S01]  /*6f10*/  HMMA.16816.F32 R8, R20.reuse, R30, R8 ;  /* 0x0000001e1408723c */ /* 0x040fe20000001808 */
[----:B------:R-:W3:Y:S02]  /*6f20*/  LDSM.16.MT88.4 R28, [R2+0x9800] ;  /* 0x00980000021c783b */ /* 0x000ee40000004200 */
[C---:B------:R-:W-:Y:S02]  /*6f30*/  LEA.HI.X.SX32 R107, R129.reuse, R109, 0x5, P0 ;  /* 0x0000006d816b7211 */ /* 0x040fe400000f2eff */
[C---:B------:R-:W-:Y:S02]  /*6f40*/  LEA R114, P0, R129.reuse, R106, 0x5 ;  /* 0x0000006a81727211 */ /* 0x040fe400078028ff */
[----:B-1----:R-:W-:Y:S01]  /*6f50*/  @P5 SHF.R.U32.HI R0, RZ, 0x2, R180 ;  /* 0x00000002ff005819 */ /* 0x002fe200000116b4 */
[C---:B------:R-:W-:Y:S03]  /*6f60*/  HMMA.16816.F32 R12, R20.reuse, R32, R12 ;  /* 0x00000020140c723c */ /* 0x040fe6000000180c */
[C---:B--2---:R-:W-:Y:S02]  /*6f70*/  LEA.HI.X.SX32 R115, R129.reuse, R107, 0x5, P0 ;  /* 0x0000006b81737211 */ /* 0x044fe400000f2eff */
[----:B------:R-:W-:Y:S01]  /*6f80*/  @P5 LOP3.LUT R223, R118, 0x7, R0, 0xf8, !PT ;  /* 0x0000000776df5812 */ /* 0x000fe200078ef800 */
[C---:B------:R-:W-:Y:S02]  /*6f90*/  VIADD R0, R172.reuse, 0xffffe000 ;  /* 0xffffe000ac007836 */ /* 0x040fe40000000000 */
[----:B------:R-:W-:Y:S03]  /*6fa0*/  HMMA.16816.F32 R16, R20, R34, R16 ;  /* 0x000000221410723c */ /* 0x000fe60000001810 */
[----:B------:R-:W-:Y:S04]  /*6fb0*/  IMAD.WIDE R126, R129, -0xc0, R114 ;  /* 0xffffff40817e7825 */ /* 0x000fe800078e0272 */
[----:B------:R-:W-:Y:S01]  /*6fc0*/  @P5 IMAD.WIDE.U32 R22, R223, R250, UR22 ;  /* 0x00000016df165e25 */ /* 0x000fe2000f8e00fa */
[C---:B------:R-:W-:Y:S01]  /*6fd0*/  LEA R104, P0, R129.reuse, R126, 0x5 ;  /* 0x0000007e81687211 */ /* 0x040fe200078028ff */
[----:B------:R-:W-:Y:S01]  /*6fe0*/  @UP0 UMOV UR22, UR20 ;  /* 0x0000001400160c82 */ /* 0x000fe20008000000 */
[----:B------:R-:W-:Y:S01]  /*6ff0*/  @UP0 UMOV UR23, UR19 ;  /* 0x0000001300170c82 */ /* 0x000fe20008000000 */
[----:B------:R-:W-:Y:S01]  /*7000*/  UISETP.GT.AND UP0, UPT, UR40, UR48, UPT ;  /* 0x000000302800728c */ /* 0x000fe2000bf04270 */
[C---:B----4-:R-:W-:Y:S01]  /*7010*/  HMMA.16816.F32 R4, R24.reuse, R100, R4 ;  /* 0x000000641804723c */ /* 0x050fe20000001804 */
[----:B------:R-:W5:Y:S04]  /*7020*/  @P5 LDG.E R245, desc[UR38][R22.64+-0x100] ;  /* 0xffff002616f55981 */ /* 0x000f68000c1e1900 */
[----:B------:R-:W5:Y:S01]  /*7030*/  @P5 LDG.E R244, desc[UR38][R22.64+-0xe0] ;  /* 0xffff202616f45981 */ /* 0x000f62000c1e1900 */
[C---:B------:R-:W-:Y:S01]  /*7040*/  LEA.HI.X.SX32 R105, R129.reuse, R127, 0x5, P0 ;  /* 0x0000007f81697211 */ /* 0x040fe200000f2eff */
[----:B------:R-:W-:Y:S01]  /*7050*/  @P4 VIADD R0, R172, 0x2000 ;  /* 0x00002000ac004836 */ /* 0x000fe20000000000 */
[C---:B------:R-:W-:Y:S01]  /*7060*/  HMMA.16816.F32 R8, R24.reuse, R102, R8 ;  /* 0x000000661808723c */ /* 0x040fe20000001808 */
[----:B------:R-:W5:Y:S02]  /*7070*/  @P5 LDG.E R243, desc[UR38][R22.64+-0x80] ;  /* 0xffff802616f35981 */ /* 0x000f64000c1e1900 */
[C---:B------:R-:W-:Y:S02]  /*7080*/  LEA R34, P0, R129.reuse, R104, 0x5 ;  /* 0x0000006881227211 */ /* 0x040fe400078028ff */
[----:B------:R1:W5:Y:S02]  /*7090*/  @P5 LDG.E R242, desc[UR38][R22.64+-0x60] ;  /* 0xffffa02616f25981 */ /* 0x000364000c1e1900 */
[C---:B------:R-:W-:Y:S01]  /*70a0*/  LEA.HI.X.SX32 R35, R129.reuse, R105, 0x5, P0 ;  /* 0x0000006981237211 */ /* 0x040fe200000f2eff */
[C---:B---3--:R-:W-:Y:S01]  /*70b0*/  HMMA.16816.F32 R12, R24.reuse, R28, R12 ;  /* 0x0000001c180c723c */ /* 0x048fe2000000180c */
[----:B------:R-:W-:Y:S02]  /*70c0*/  LDSM.16.MT88.4 R100, [R3+0xd000] ;  /* 0x00d000000364783b */ /* 0x000fe40000004200 */
[C---:B------:R-:W-:Y:S02]  /*70d0*/  LEA R32, P0, R129.reuse, R34, 0x5 ;  /* 0x0000002281207211 */ /* 0x040fe400078028ff */
[----:B------:R2:W-:Y:S02]  /*70e0*/  REDG.E.ADD.F32.FTZ.RN.STRONG.GPU desc[UR38][R204.64], R4 ;  /* 0x00000004cc0079a6 */ /* 0x0005e4000c12f326 */
[C---:B------:R-:W-:Y:S01]  /*70f0*/  LEA.HI.X.SX32 R33, R129.reuse, R35, 0x5, P0 ;  /* 0x0000002381217211 */ /* 0x040fe200000f2eff */
[----:B------:R-:W-:Y:S01]  /*7100*/  HMMA.16816.F32 R16, R24, R30, R16 ;  /* 0x0000001e1810723c */ /* 0x000fe20000001810 */
[----:B------:R3:W-:Y:S02]  /*7110*/  REDG.E.ADD.F32.FTZ.RN.STRONG.GPU desc[UR38][R124.64], R5 ;  /* 0x000000057c0079a6 */ /* 0x0007e4000c12f326 */
[C---:B------:R-:W-:Y:S02]  /*7120*/  LEA R20, P0, R129.reuse, R32, 0x5 ;  /* 0x0000002081147211 */ /* 0x040fe400078028ff */
[----:B------:R4:W-:Y:S02]  /*7130*/  REDG.E.ADD.F32.FTZ.RN.STRONG.GPU desc[UR38][R122.64], R6 ;  /* 0x000000067a0079a6 */ /* 0x0009e4000c12f326 */
[C---:B------:R-:W-:Y:S02]  /*7140*/  LEA.HI.X.SX32 R21, R129.reuse, R33, 0x5, P0 ;  /* 0x0000002181157211 */ /* 0x040fe400000f2eff */
[----:B------:R1:W-:Y:S04]  /*7150*/  REDG.E.ADD.F32.FTZ.RN.STRONG.GPU desc[UR38][R112.64], R7 ;  /* 0x00000007700079a6 */ /* 0x0003e8000c12f326 */
[----:B------:R-:W-:Y:S04]  /*7160*/  REDG.E.ADD.F32.FTZ.RN.STRONG.GPU desc[UR38][R110.64], R8 ;  /* 0x000000086e0079a6 */ /* 0x000fe8000c12f326 */
[----:B------:R-:W-:Y:S04]  /*7170*/  REDG.E.ADD.F32.FTZ.RN.STRONG.GPU desc[UR38][R108.64], R9 ;  /* 0x000000096c0079a6 */ /* 0x000fe8000c12f326 */
[----:B------:R-:W-:Y:S01]  /*7180*/  REDG.E.ADD.F32.FTZ.RN.STRONG.GPU desc[UR38][R106.64], R10 ;  /* 0x0000000a6a0079a6 */ /* 0x000fe2000c12f326 */
[C---:B--2---:R-:W-:Y:S03]  /*7190*/  LEA R4, P0, R129.reuse, R20, 0x5 ;  /* 0x0000001481047211 */ /* 0x044fe600078028ff */
[----:B------:R-:W-:Y:S01]  /*71a0*/  REDG.E.ADD.F32.FTZ.RN.STRONG.GPU desc[UR38][R114.64], R11 ;  /* 0x0000000b720079a6 */ /* 0x000fe2000c12f326 */
[C---:B---3--:R-:W-:Y:S03]  /*71b0*/  LEA.HI.X.SX32 R5, R129.reuse, R21, 0x5, P0 ;  /* 0x0000001581057211 */ /* 0x048fe600000f2eff */
[----:B------:R-:W-:Y:S01]  /*71c0*/  REDG.E.ADD.F32.FTZ.RN.STRONG.GPU desc[UR38][R204.64+0x80], R12 ;  /* 0x0000800ccc0079a6 */ /* 0x000fe2000c12f326 */
[C---:B----4-:R-:W-:Y:S03]  /*71d0*/  LEA R6, P0, R129.reuse, R4, 0x5 ;  /* 0x0000000481067211 */ /* 0x050fe600078028ff */
[----:B------:R-:W-:Y:S01]  /*71e0*/  REDG.E.ADD.F32.FTZ.RN.STRONG.GPU desc[UR38][R126.64+0x80], R13 ;  /* 0x0000800d7e0079a6 */ /* 0x000fe2000c12f326 */
[----:B-1----:R-:W-:Y:S03]  /*71f0*/  LEA.HI.X.SX32 R7, R129, R5, 0x5, P0 ;  /* 0x0000000581077211 */ /* 0x002fe600000f2eff */
[----:B------:R1:W-:Y:S04]  /*7200*/  REDG.E.ADD.F32.FTZ.RN.STRONG.GPU desc[UR38][R104.64+0x80], R14 ;  /* 0x0000800e680079a6 */ /* 0x0003e8000c12f326 */
[----:B------:R-:W-:Y:S04]  /*7210*/  REDG.E.ADD.F32.FTZ.RN.STRONG.GPU desc[UR38][R34.64+0x80], R15 ;  /* 0x0000800f220079a6 */ /* 0x000fe8000c12f326 */
[----:B------:R-:W-:Y:S04]  /*7220*/  REDG.E.ADD.F32.FTZ.RN.STRONG.GPU desc[UR38][R32.64+0x80], R16 ;  /* 0x00008010200079a6 */ /* 0x000fe8000c12f326 */
[----:B------:R-:W-:Y:S04]  /*7230*/  REDG.E.ADD.F32.FTZ.RN.STRONG.GPU desc[UR38][R20.64+0x80], R17 ;  /* 0x00008011140079a6 */ /* 0x000fe8000c12f326 */
[----:B------:R-:W-:Y:S04]  /*7240*/  REDG.E.ADD.F32.FTZ.RN.STRONG.GPU desc[UR38][R4.64+0x80], R18 ;  /* 0x00008012040079a6 */ /* 0x000fe8000c12f326 */
[----:B------:R-:W-:Y:S04]  /*7250*/  REDG.E.ADD.F32.FTZ.RN.STRONG.GPU desc[UR38][R6.64+0x80], R19 ;  /* 0x00008013060079a6 */ /* 0x000fe8000c12f326 */
[----:B------:R-:W-:Y:S01]  /*7260*/  LDSM.16.MT88.4 R4, [R3+0xa000] ;  /* 0x00a000000304783b */ /* 0x000fe20000004200 */
[----:B-1----:R-:W-:Y:S03]  /*7270*/  IMAD.IADD R104, R116, 0x1, R172 ;  /* 0x0000000174687824 */ /* 0x002fe600078e02ac */
[----:B------:R-:W1:Y:S04]  /*7280*/  LDSM.16.MT88.4 R8, [R172] ;  /* 0x00000000ac08783b */ /* 0x000e680000004200 */
[----:B------:R-:W2:Y:S04]  /*7290*/  LDSM.16.MT88.4 R20, [R3+0xc000] ;  /* 0x00c000000314783b */ /* 0x000ea80000004200 */
[----:B------:R-:W3:Y:S04]  /*72a0*/  LDSM.16.MT88.4 R24, [R104] ;  /* 0x000000006818783b */ /* 0x000ee80000004200 */
[----:B------:R-:W-:Y:S04]  /*72b0*/  LDSM.16.MT88.4 R28, [R3+0xa800] ;  /* 0x00a80000031c783b */ /* 0x000fe80000004200 */
[----:B------:R-:W4:Y:S04]  /*72c0*/  LDSM.16.MT88.4 R12, [R172+0x800] ;  /* 0x00080000ac0c783b */ /* 0x000f280000004200 */
[----:B------:R-:W4:Y:S04]  /*72d0*/  LDSM.16.MT88.4 R32, [R3+0xc800] ;  /* 0x00c800000320783b */ /* 0x000f280000004200 */
[----:B------:R-:W4:Y:S01]  /*72e0*/  LDSM.16.MT88.4 R16, [R104+0x800] ;  /* 0x000800006810783b */ /* 0x000f220000004200 */
[-C--:B-1----:R-:W-:Y:S08]  /*72f0*/  HMMA.16816.F32 R68, R4, R8.reuse, R68 ;  /* 0x000000080444723c */ /* 0x082ff00000001844 */
[C---:B--2---:R-:W-:Y:S08]  /*7300*/  HMMA.16816.F32 R72, R20.reuse, R8, R72 ;  /* 0x000000081448723c */ /* 0x044ff00000001848 */
[-C--:B------:R-:W-:Y:S08]  /*7310*/  HMMA.16816.F32 R76, R20, R10.reuse, R76 ;  /* 0x0000000a144c723c */ /* 0x080ff0000000184c */
[C---:B------:R-:W-:Y:S01]  /*7320*/  HMMA.16816.F32 R80, R4.reuse, R10, R80 ;  /* 0x0000000a0450723c */ /* 0x040fe20000001850 */
[----:B------:R-:W-:Y:S07]  /*7330*/  LDSM.16.MT88.4 R8, [R3+0xb000] ;  /* 0x00b000000308783b */ /* 0x000fee0000004200 */
[-C--:B---3--:R-:W-:Y:S08]  /*7340*/  HMMA.16816.F32 R84, R4, R24.reuse, R84 ;  /* 0x000000180454723c */ /* 0x088ff00000001854 */
[C---:B------:R-:W-:Y:S08]  /*7350*/  HMMA.16816.F32 R88, R20.reuse, R24, R88 ;  /* 0x000000181458723c */ /* 0x040ff00000001858 */
[-C--:B------:R-:W-:Y:S01]  /*7360*/  HMMA.16816.F32 R92, R20, R26.reuse, R92 ;  /* 0x0000001a145c723c */ /* 0x080fe2000000185c */
[----:B------:R-:W1:Y:S07]  /*7370*/  LDSM.16.MT88.4 R20, [R172+0x1000] ;  /* 0x00100000ac14783b */ /* 0x000e6e0000004200 */
[----:B------:R-:W-:Y:S01]  /*7380*/  HMMA.16816.F32 R96, R4, R26, R96 ;  /* 0x0000001a0460723c */ /* 0x000fe20000001860 */
[----:B------:R-:W2:Y:S04]  /*7390*/  LDSM.16.MT88.4 R4, [R104+0x1000] ;  /* 0x001000006804783b */ /* 0x000ea80000004200 */
[----:B------:R3:W-:Y:S03]  /*73a0*/  LDSM.16.MT88.4 R24, [R172+0x1800] ;  /* 0x00180000ac18783b */ /* 0x0007e60000004200 */
[-C--:B----4-:R-:W-:Y:S01]  /*73b0*/  HMMA.16816.F32 R68, R28, R12.reuse, R68 ;  /* 0x0000000c1c44723c */ /* 0x090fe20000001844 */
[----:B------:R-:W-:Y:S07]  /*73c0*/  LDSM.16.MT88.4 R104, [R104+0x1800] ;  /* 0x001800006868783b */ /* 0x000fee0000004200 */
[C---:B------:R-:W-:Y:S08]  /*73d0*/  HMMA.16816.F32 R72, R32.reuse, R12, R72 ;  /* 0x0000000c2048723c */ /* 0x040ff00000001848 */
[-C--:B------:R-:W-:Y:S03]  /*73e0*/  HMMA.16816.F32 R76, R32, R14.reuse, R76 ;  /* 0x0000000e204c723c */ /* 0x080fe6000000184c */
[----:B---3--:R-:W-:Y:S05]  /*73f0*/  IMAD.MOV.U32 R172, RZ, RZ, R0 ;  /* 0x000000ffffac7224 */ /* 0x008fea00078e0000 */
[C---:B------:R-:W-:Y:S01]  /*7400*/  HMMA.16816.F32 R80, R28.reuse, R14, R80 ;  /* 0x0000000e1c50723c */ /* 0x040fe20000001850 */
[----:B------:R-:W3:Y:S07]  /*7410*/  LDSM.16.MT88.4 R12, [R3+0xb800] ;  /* 0x00b80000030c783b */ /* 0x000eee0000004200 */
[-C--:B------:R-:W-:Y:S08]  /*7420*/  HMMA.16816.F32 R84, R28, R16.reuse, R84 ;  /* 0x000000101c54723c */ /* 0x080ff00000001854 */
[C---:B------:R-:W-:Y:S08]  /*7430*/  HMMA.16816.F32 R88, R32.reuse, R16, R88 ;  /* 0x000000102058723c */ /* 0x040ff00000001858 */
[-C--:B------:R-:W-:Y:S01]  /*7440*/  HMMA.16816.F32 R92, R32, R18.reuse, R92 ;  /* 0x00000012205c723c */ /* 0x080fe2000000185c */
[----:B------:R-:W4:Y:S07]  /*7450*/  LDSM.16.MT88.4 R32, [R3+0xd800] ;  /* 0x00d800000320783b */ /* 0x000f2e0000004200 */
        /* <DEDUP_REMOVED lines=148> */
.L_x_886:
[----:B------:R-:W2:Y:S01]  /*7da0*/  LDCU.64 UR10, c[0x0][0x5c0] ;  /* 0x0000b800ff0a77ac */ /* 0x000ea20008000a00 */
[----:B------:R-:W-:-:S04]  /*7db0*/  UIADD3 UR5, UPT, UPT, UR42, UR44, URZ ;  /* 0x0000002c2a057290 */ /* 0x000fc8000fffe0ff */
[----:B--2---:R-:W-:Y:S02]  /*7dc0*/  UIMAD.WIDE.U32 UR22, UR5, UR10, URZ ;  /* 0x0000000a051672a5 */ /* 0x004fe4000f8e00ff */
[----:B------:R-:W-:-:S04]  /*7dd0*/  UIMAD UR5, UR5, UR11, URZ ;  /* 0x0000000b050572a4 */ /* 0x000fc8000f8e02ff */
[----:B------:R-:W-:-:S06]  /*7de0*/  UIADD3 UR5, UPT, UPT, UR23, UR5, URZ ;  /* 0x0000000517057290 */ /* 0x000fcc000fffe0ff */
[----:B-1----:R-:W-:Y:S02]  /*7df0*/  MOV R0, UR5 ;  /* 0x0000000500007c02 */ /* 0x002fe40008000f00 */
.L_x_887:
        /* <DEDUP_REMOVED lines=12> */
.L_x_888:
[----:B------:R-:W1:Y:S01]  /*7ec0*/  LDCU.64 UR8, c[0x0][0x5c8] ;  /* 0x0000b900ff0877ac */ /* 0x000e620008000a00 */
[----:B------:R-:W-:-:S04]  /*7ed0*/  UIADD3 UR5, UPT, UPT, UR42, UR44, URZ ;  /* 0x0000002c2a057290 */ /* 0x000fc8000fffe0ff */
[----:B-1----:R-:W-:Y:S02]  /*7ee0*/  UIMAD.WIDE.U32 UR20, UR5, UR8, URZ ;  /* 0x00000008051472a5 */ /* 0x002fe4000f8e00ff */
[----:B------:R-:W-:-:S04]  /*7ef0*/  UIMAD UR5, UR5, UR9, URZ ;  /* 0x00000009050572a4 */ /* 0x000fc8000f8e02ff */
[----:B------:R-:W-:-:S06]  /*7f00*/  UIADD3 UR5, UPT, UPT, UR21, UR5, URZ ;  /* 0x0000000515057290 */ /* 0x000fcc000fffe0ff */
[----:B------:R-:W-:-:S07]  /*7f10*/  MOV R20, UR5 ;  /* 0x0000000500147c02 */ /* 0x000fce0008000f00 */
.L_x_889:
[----:B------:R-:W-:Y:S01]  /*7f20*/  BAR.SYNC.DEFER_BLOCKING 0x0 ;  /* 0x0000000000007b1d */ /* 0x000fe20000010000 */
[----:B------:R-:W-:Y:S01]  /*7f30*/  USHF.L.U32 UR5, UR45, 0x7, URZ ;  /* 0x000000072d057899 */ /* 0x000fe200080006ff */
[----:B------:R-:W-:Y:S01]  /*7f40*/  LEA.HI R6, R180, 0x20, RZ, 0x1d ;  /* 0x00000020b4067811 */ /* 0x000fe200078fe8ff */
[----:B------:R-:W-:Y:S02]  /*7f50*/  USHF.L.U32 UR17, UR45, 0x7, URZ ;  /* 0x000000072d117899 */ /* 0x000fe400080006ff */
[----:B------:R-:W-:-:S03]  /*7f60*/  USHF.R.S32.HI UR18, URZ, 0x1f, UR5 ;  /* 0x0000001fff127899 */ /* 0x000fc60008011405 */
[----:B------:R-:W1:Y:S01]  /*7f70*/  LDC.64 R4, c[0x0][0x5d8] ;  /* 0x00017600ff047b82 */ /* 0x000e620000000a00 */
[----:B------:R-:W2:Y:S01]  /*7f80*/  LDCU UR16, c[0x0][0x440] ;  /* 0x00008800ff1077ac */ /* 0x000ea20008000800 */
[----:B------:R-:W3:Y:S01]  /*7f90*/  S2R R36, SR_TID.X ;  /* 0x0000000000247919 */ /* 0x000ee20000002100 */
[----:B------:R-:W-:Y:S01]  /*7fa0*/  BSSY.RECONVERGENT B0, `(.L_x_890) ;  /* 0x0000025000007945 */ /* 0x000fe20003800200 */
[----:B------:R-:W-:Y:S02]  /*7fb0*/  UIMAD.WIDE.U32 UR24, UR5, UR10, URZ ;  /* 0x0000000a051872a5 */ /* 0x000fe4000f8e00ff */
[----:B------:R-:W-:Y:S02]  /*7fc0*/  UIADD3 UR41, UPT, UPT, -UR17, UR41, URZ ;  /* 0x0000002911297290 */ /* 0x000fe4000fffe1ff */
[----:B------:R-:W4:Y:S02]  /*7fd0*/  LDC.64 R34, c[0x0][0x5e0] ;  /* 0x00017800ff227b82 */ /* 0x000f240000000a00 */
[----:B------:R-:W-:-:S02]  /*7fe0*/  IMAD.U32 R2, RZ, RZ, UR24 ;  /* 0x00000018ff027e24 */ /* 0x000fc4000f8e00ff */
[----:B------:R-:W-:-:S03]  /*7ff0*/  IMAD.U32 R3, RZ, RZ, UR25 ;  /* 0x00000019ff037e24 */ /* 0x000fc6000f8e00ff */
[----:B------:R-:W-:Y:S01]  /*8000*/  LOP3.LUT R2, R2, 0x38, R117, 0xf8, !PT ;  /* 0x0000003802027812 */ /* 0x000fe200078ef875 */
[----:B------:R1:W4:Y:S01]  /*8010*/  LDS.128 R16, [R121+0x7000] ;  /* 0x0070000079107984 */ /* 0x0003220000000c00 */
[----:B--2---:R-:W-:Y:S01]  /*8020*/  ISETP.GE.AND P6, PT, R241, UR16, PT ;  /* 0x00000010f1007c0c */ /* 0x004fe2000bfc6270 */
[----:B------:R-:W-:Y:S01]  /*8030*/  UIMAD UR16, UR18, UR10, URZ ;  /* 0x0000000a121072a4 */ /* 0x000fe2000f8e02ff */
[----:B------:R-:W-:Y:S02]  /*8040*/  IADD3 R2, P0, PT, R2, UR22, RZ ;  /* 0x0000001602027c10 */ /* 0x000fe4000ff1e0ff */
[----:B------:R-:W-:Y:S01]  /*8050*/  ISETP.GE.OR P5, PT, R6, UR41, P6 ;  /* 0x0000002906007c0c */ /* 0x000fe2000b7a6670 */
[----:B------:R-:W-:Y:S01]  /*8060*/  UIMAD UR16, UR5, UR11, UR16 ;  /* 0x0000000b051072a4 */ /* 0x000fe2000f8e0210 */
[C---:B------:R-:W-:Y:S02]  /*8070*/  LEA.HI R6, R180.reuse, 0x40, RZ, 0x1d ;  /* 0x00000040b4067811 */ /* 0x040fe400078fe8ff */
[----:B------:R-:W-:-:S02]  /*8080*/  LEA.HI R180, R180, 0x60, RZ, 0x1d ;  /* 0x00000060b4b47811 */ /* 0x000fc400078fe8ff */
[----:B------:R-:W-:Y:S01]  /*8090*/  ISETP.GE.OR P4, PT, R6, UR41, P6 ;  /* 0x0000002906007c0c */ /* 0x000fe2000b786670 */
[----:B------:R-:W-:Y:S01]  /*80a0*/  IMAD.U32 R3, RZ, RZ, UR16 ;  /* 0x00000010ff037e24 */ /* 0x000fe2000f8e00ff */
[----:B------:R-:W-:Y:S02]  /*80b0*/  ISETP.GE.OR P3, PT, R180, UR41, P6 ;  /* 0x00000029b4007c0c */ /* 0x000fe4000b766670 */
[----:B---3--:R-:W-:Y:S02]  /*80c0*/  SHF.R.U32.HI R36, RZ, 0x3, R36 ;  /* 0x00000003ff247819 */ /* 0x008fe40000011624 */
[----:B------:R-:W-:Y:S02]  /*80d0*/  IADD3.X R3, PT, PT, R0, UR25, R3, P0, !PT ;  /* 0x0000001900037c10 */ /* 0x000fe400087fe403 */
[C---:B------:R-:W-:Y:S02]  /*80e0*/  ISETP.GE.OR P6, PT, R36.reuse, UR41, P6 ;  /* 0x0000002924007c0c */ /* 0x040fe4000b7c6670 */
[----:B------:R-:W-:Y:S01]  /*80f0*/  IADD3 R28, P2, PT, R36, 0x20, RZ ;  /* 0x00000020241c7810 */ /* 0x000fe20007f5e0ff */
[----:B-1----:R-:W-:Y:S01]  /*8100*/  IMAD.WIDE.U32 R6, R4, UR27, R2 ;  /* 0x0000001b04067c25 */ /* 0x002fe2000f8e0002 */
[----:B------:R-:W-:-:S02]  /*8110*/  IADD3 R29, P1, PT, R36, 0x40, RZ ;  /* 0x00000040241d7810 */ /* 0x000fc40007f3e0ff */
[----:B------:R-:W-:Y:S01]  /*8120*/  IADD3 R30, P0, PT, R36, 0x60, RZ ;  /* 0x00000060241e7810 */ /* 0x000fe20007f1e0ff */
[----:B------:R-:W-:Y:S02]  /*8130*/  IMAD.X R33, RZ, RZ, RZ, P2 ;  /* 0x000000ffff217224 */ /* 0x000fe400010e06ff */
[----:B------:R-:W-:-:S04]  /*8140*/  IMAD R12, R5, UR27, R7 ;  /* 0x0000001b050c7c24 */ /* 0x000fc8000f8e0207 */
[----:B------:R-:W-:Y:S06]  /*8150*/  @P6 BRA `(.L_x_891) ;  /* 0x0000000000246947 */ /* 0x000fec0003800000 */
        /* <DEDUP_REMOVED lines=9> */
.L_x_891:
[----:B------:R-:W-:Y:S05]  /*81f0*/  BSYNC.RECONVERGENT B0 ;  /* 0x0000000000007941 */ /* 0x000fea0003800200 */
.L_x_890:
        /* <DEDUP_REMOVED lines=12> */
.L_x_893:
[----:B------:R-:W-:Y:S05]  /*82c0*/  BSYNC.RECONVERGENT B0 ;  /* 0x0000000000007941 */ /* 0x000fea0003800200 */
.L_x_892:
[----:B-1----:R1:W3:Y:S01]  /*82d0*/  LDS.128 R8, [R121+0x8000] ;  /* 0x0080000079087984 */ /* 0x0022e20000000c00 */
        /* <DEDUP_REMOVED lines=13> */
.L_x_895:
[----:B------:R-:W-:Y:S05]  /*83b0*/  BSYNC.RECONVERGENT B0 ;  /* 0x0000000000007941 */ /* 0x000fea0003800200 */
.L_x_894:
[----:B--23--:R2:W3:Y:S01]  /*83c0*/  LDS.128 R8, [R121+0x9000] ;  /* 0x0090000079087984 */ /* 0x00c4e20000000c00 */
        /* <DEDUP_REMOVED lines=14> */
.L_x_897:
[----:B------:R-:W-:Y:S05]  /*84b0*/  BSYNC.RECONVERGENT B0 ;  /* 0x0000000000007941 */ /* 0x000fea0003800200 */
.L_x_896:
        /* <DEDUP_REMOVED lines=8> */
[----:B----4-:R-:W-:Y:S04]  /*8540*/  LDS.128 R16, [R121+0xb000] ;  /* 0x00b0000079107984 */ /* 0x010fe80000000c00 */
[----:B------:R-:W4:Y:S01]  /*8550*/  LDS.128 R12, [R121+0xa000] ;  /* 0x00a00000790c7984 */ /* 0x000f220000000c00 */
[----:B------:R-:W-:-:S04]  /*8560*/  IADD3 R2, P0, PT, R2, UR20, RZ ;  /* 0x0000001402027c10 */ /* 0x000fc8000ff1e0ff */
[----:B------:R-:W-:Y:S02]  /*8570*/  IADD3.X R3, PT, PT, R20, UR18, R3, P0, !PT ;  /* 0x0000001214037c10 */ /* 0x000fe400087fe403 */
[----:B------:R1:W2:Y:S01]  /*8580*/  LDS.128 R20, [R121+0xc000] ;  /* 0x00c0000079147984 */ /* 0x0002a20000000c00 */
[----:B---3--:R-:W-:-:S04]  /*8590*/  IMAD.WIDE.U32 R8, R34, UR27, R2 ;  /* 0x0000001b22087c25 */ /* 0x008fc8000f8e0002 */
[----:B------:R-:W-:Y:S01]  /*85a0*/  IMAD R7, R35, UR27, R9 ;  /* 0x0000001b23077c24 */ /* 0x000fe2000f8e0209 */
[----:B------:R-:W-:-:S05]  /*85b0*/  @!P6 MOV R6, R8 ;  /* 0x000000080006e202 */ /* 0x000fca0000000f00 */
[----:B------:R-:W-:-:S04]  /*85c0*/  @!P6 IMAD.WIDE.U32 R2, R36, UR8, R6 ;  /* 0x000000082402ec25 */ /* 0x000fc8000f8e0006 */
[----:B------:R-:W-:Y:S01]  /*85d0*/  @!P6 IMAD R0, R36, UR9, R3 ;  /* 0x000000092400ec24 */ /* 0x000fe2000f8e0203 */
[----:B-1----:R-:W-:-:S04]  /*85e0*/  @!P6 LEA R4, P0, R2, R4, 0x1 ;  /* 0x000000040204e211 */ /* 0x002fc800078008ff */
[----:B------:R-:W-:-:S05]  /*85f0*/  @!P6 LEA.HI.X R5, R2, R5, R0, 0x1, P0 ;  /* 0x000000050205e211 */ /* 0x000fca00000f0c00 */
[----:B----4-:R1:W-:Y:S01]  /*8600*/  @!P6 STG.E.128 desc[UR38][R4.64], R12 ;  /* 0x0000000c0400e986 */ /* 0x0103e2000c101d26 */
        /* <DEDUP_REMOVED lines=11> */
.L_x_899:
[----:B------:R-:W-:Y:S05]  /*86c0*/  BSYNC.RECONVERGENT B0 ;  /* 0x0000000000007941 */ /* 0x000fea0003800200 */
.L_x_898:
        /* <DEDUP_REMOVED lines=12> */
.L_x_901:
[----:B------:R-:W-:Y:S05]  /*8790*/  BSYNC.RECONVERGENT B0 ;  /* 0x0000000000007941 */ /* 0x000fea0003800200 */
.L_x_900:
        /* <DEDUP_REMOVED lines=11> */
.L_x_850:
[----:B------:R-:W-:Y:S05]  /*8850*/  BSYNC.RECONVERGENT B1 ;  /* 0x0000000000017941 */ /* 0x000fea0003800200 */
.L_x_824:
        /* <DEDUP_REMOVED lines=11> */
.L_x_903:
        /* <DEDUP_REMOVED lines=15> */
.L_x_1419:


//--------------------- .text._ZN5flash25flash_bwd_dot_do_o_kernelILb0E23Flash_bwd_kernel_traitsILi64ELi64ELi128ELi8ELi2ELi4ELi4ELb1ELb0EN7cutlass6half_tE19Flash_kernel_traitsILi64ELi64ELi128ELi8ES3_EEEEvNS_16Flash_bwd_paramsE --------------------------
	.section	.text._ZN5flash25flash_bwd_dot_do_o_kernelILb0E23Flash_bwd_kernel_traitsILi64ELi64ELi128ELi8ELi2ELi4ELi4ELb1ELb0EN7cutlass6half_tE19Flash_kernel_traitsILi64ELi64ELi128ELi8ES3_EEEEvNS_16Flash_bwd_paramsE,"ax",@progbits
	.align	128
        .global         _ZN5flash25flash_bwd_dot_do_o_kernelILb0E23Flash_bwd_kernel_traitsILi64ELi64ELi128ELi8ELi2ELi4ELi4ELb1ELb0EN7cutlass6half_tE19Flash_kernel_traitsILi64ELi64ELi128ELi8ES3_EEEEvNS_16Flash_bwd_paramsE
        .type           _ZN5flash25flash_bwd_dot_do_o_kernelILb0E23Flash_bwd_kernel_traitsILi64ELi64ELi128ELi8ELi2ELi4ELi4ELb1ELb0EN7cutlass6half_tE19Flash_kernel_traitsILi64ELi64ELi128ELi8ES3_EEEEvNS_16Flash_bwd_paramsE,@function
        .size           _ZN5flash25flash_bwd_dot_do_o_kernelILb0E23Flash_bwd_kernel_traitsILi64ELi64ELi128ELi8ELi2ELi4ELi4ELb1ELb0EN7cutlass6half_tE19Flash_kernel_traitsILi64ELi64ELi128ELi8ES3_EEEEvNS_16Flash_bwd_paramsE,(.L_x_1420 - _ZN5flash25flash_bwd_dot_do_o_kernelILb0E23Flash_bwd_kernel_traitsILi64ELi64ELi128ELi8ELi2ELi4ELi4ELb1ELb0EN7cutlass6half_tE19Flash_kernel_traitsILi64ELi64ELi128ELi8ES3_EEEEvNS_16Flash_bwd_paramsE)
        .other          _ZN5flash25flash_bwd_dot_do_o_kernelILb0E23Flash_bwd_kernel_traitsILi64ELi64ELi128ELi8ELi2ELi4ELi4ELb1ELb0EN7cutlass6half_tE19Flash_kernel_traitsILi64ELi64ELi128ELi8ES3_EEEEvNS_16Flash_bwd_paramsE,@"STO_CUDA_ENTRY STV_DEFAULT"
_ZN5flash25flash_bwd_dot_do_o_kernelILb0E23Flash_bwd_kernel_traitsILi64ELi64ELi128ELi8ELi2ELi4ELi4ELb1ELb0EN7cutlass6half_tE19Flash_kernel_traitsILi64ELi64ELi128ELi8ES3_EEEEvNS_16Flash_bwd_paramsE:
.text._ZN5flash25flash_bwd_dot_do_o_kernelILb0E23Flash_bwd_kernel_traitsILi64ELi64ELi128ELi8ELi2ELi4ELi4ELb1ELb0EN7cutlass6half_tE19Flash_kernel_traitsILi64ELi64ELi128ELi8ES3_EEEEvNS_16Flash_bwd_paramsE:
[----:B------:R-:W-:Y:S01]  /*0000*/  LDC R1, c[0x0][0x37c] ;  /* 0x0000df00ff017b82 */ /* 0x000fe20000000800 */
[----:B------:R-:W0:Y:S01]  /*0010*/  S2R R11, SR_CTAID.Y ;  /* 0x00000000000b7919 */ /* 0x000e220000002600 */
[----:B------:R-:W1:Y:S06]  /*0020*/  LDCU.64 UR4, c[0x0][0x460] ;  /* 0x00008c00ff0477ac */ /* 0x000e6c0008000a00 */
[----:B------:R-:W0:Y:S01]  /*0030*/  LDC.64 R2, c[0x0][0x460] ;  /* 0x00011800ff027b82 */ /* 0x000e220000000a00 */
[----:B------:R-:W-:Y:S01]  /*0040*/  MOV R0, 0xffffffff ;  /* 0xffffffff00007802 */ /* 0x000fe20000000f00 */
[----:B------:R-:W2:Y:S01]  /*0050*/  LDCU.64 UR8, c[0x0][0x358] ;  /* 0x00006b00ff0877ac */ /* 0x000ea20008000a00 */
[----:B-1----:R-:W-:-:S02]  /*0060*/  ISETP.NE.U32.AND P0, PT, RZ, UR4, PT ;  /* 0x00000004ff007c0c */ /* 0x002fc4000bf05070 */
[----:B------:R-:W-:Y:S02]  /*0070*/  ISETP.NE.U32.AND P1, PT, RZ, UR4, PT ;  /* 0x00000004ff007c0c */ /* 0x000fe4000bf25070 */
[----:B------:R-:W-:Y:S02]  /*0080*/  ISETP.NE.AND.EX P0, PT, RZ, UR5, PT, P0 ;  /* 0x00000005ff007c0c */ /* 0x000fe4000bf05300 */
[----:B------:R-:W-:Y:S01]  /*0090*/  ISETP.NE.AND.EX P1, PT, RZ, UR5, PT, P1 ;  /* 0x00000005ff007c0c */ /* 0x000fe2000bf25310 */
[----:B0-----:R-:W-:-:S10]  /*00a0*/  IMAD.WIDE.U32 R2, R11, 0x4, R2 ;  /* 0x000000040b027825 */ /* 0x001fd400078e0002 */
[----:B--2---:R-:W2:Y:S04]  /*00b0*/  @P0 LDG.E R0, desc[UR8][R2.64] ;  /* 0x0000000802000981 */ /* 0x004ea8000c1e1900 */
[----:B------:R-:W2:Y:S01]  /*00c0*/  @P1 LDG.E R5, desc[UR8][R2.64+0x4] ;  /* 0x0000040802051981 */ /* 0x000ea2000c1e1900 */
[----:B------:R-:W0:Y:S08]  /*00d0*/  S2UR UR6, SR_CTAID.X ;  /* 0x00000000000679c3 */ /* 0x000e300000002500 */
[----:B------:R-:W1:Y:S01]  /*00e0*/  @!P1 LDC R4, c[0x0][0x434] ;  /* 0x00010d00ff049b82 */ /* 0x000e620000000800 */
[----:B0-----:R-:W-:Y:S01]  /*00f0*/  USHF.L.U32 UR6, UR6, 0x6, URZ ;  /* 0x0000000606067899 */ /* 0x001fe200080006ff */
[----:B--2---:R-:W-:-:S05]  /*0100*/  @P1 IADD3 R4, PT, PT, R5, -R0, RZ ;  /* 0x8000000005041210 */ /* 0x004fca0007ffe0ff */
[----:B-1----:R-:W-:-:S13]  /*0110*/  ISETP.GT.AND P0, PT, R4, UR6, PT ;  /* 0x0000000604007c0c */ /* 0x002fda000bf04270 */
[----:B------:R-:W-:Y:S05]  /*0120*/  @!P0 EXIT ;  /* 0x000000000000894d */ /* 0x000fea0003800000 */
[----:B------:R-:W-:Y:S01]  /*0130*/  ISETP.NE.AND P0, PT, R0, -0x1, PT ;  /* 0xffffffff0000780c */ /* 0x000fe20003f05270 */
[----:B------:R-:W0:Y:S01]  /*0140*/  LDCU.U8 UR4, c[0x0][0x548] ;  /* 0x0000a900ff0477ac */ /* 0x000e220008000000 */
[----:B------:R-:W1:Y:S11]  /*0150*/  S2UR UR7, SR_CTAID.Z ;  /* 0x00000000000779c3 */ /* 0x000e760000002700 */
[----:B------:R-:W2:Y:S01]  /*0160*/  @!P0 LDC.64 R14, c[0x0][0x588] ;  /* 0x00016200ff0e8b82 */ /* 0x000ea20000000a00 */
[----:B0-----:R-:W-:-:S07]  /*0170*/  UISETP.NE.AND UP0, UPT, UR4, URZ, UPT ;  /* 0x000000ff0400728c */ /* 0x001fce000bf05270 */
[----:B------:R-:W0:Y:S08]  /*0180*/  @!P0 LDC.64 R16, c[0x0][0x400] ;  /* 0x00010000ff108b82 */ /* 0x000e300000000a00 */
[----:B------:R-:W3:Y:S08]  /*0190*/  @P0 LDC.64 R6, c[0x0][0x590] ;  /* 0x00016400ff060b82 */ /* 0x000ef00000000a00 */
[----:B------:R-:W4:Y:S01]  /*01a0*/  @P0 LDC.64 R8, c[0x0][0x408] ;  /* 0x00010200ff080b82 */ /* 0x000f220000000a00 */
[----:B--2---:R-:W-:-:S04]  /*01b0*/  @!P0 IMAD.WIDE.U32 R12, R11, R14, RZ ;  /* 0x0000000e0b0c8225 */ /* 0x004fc800078e00ff */
[C---:B------:R-:W-:Y:S02]  /*01c0*/  @!P0 IMAD R5, R11.reuse, R15, R13 ;  /* 0x0000000f0b058224 */ /* 0x040fe400078e020d */
[----:B0-----:R-:W-:-:S04]  /*01d0*/  @!P0 IMAD.WIDE.U32 R2, R11, R16, RZ ;  /* 0x000000100b028225 */ /* 0x001fc800078e00ff */
[----:B------:R-:W-:Y:S01]  /*01e0*/  @!P0 IMAD R3, R11, R17, R3 ;  /* 0x000000110b038224 */ /* 0x000fe200078e0203 */
[----:B------:R-:W-:Y:S01]  /*01f0*/  @!P0 MOV R10, R2 ;  /* 0x00000002000a8202 */ /* 0x000fe20000000f00 */
[----:B---3--:R-:W-:-:S04]  /*0200*/  @P0 IMAD.WIDE.U32 R14, R0, R6, RZ ;  /* 0x00000006000e0225 */ /* 0x008fc800078e00ff */
[C---:B------:R-:W-:Y:S01]  /*0210*/  @P0 IMAD R5, R0.reuse, R7, R15 ;  /* 0x0000000700050224 */ /* 0x040fe200078e020f */
[----:B------:R-:W-:Y:S01]  /*0220*/  @P0 MOV R12, R14 ;  /* 0x0000000e000c0202 */ /* 0x000fe20000000f00 */
[----:B----4-:R-:W-:-:S04]  /*0230*/  @P0 IMAD.WIDE.U32 R16, R0, R8, RZ ;  /* 0x0000000800100225 */ /* 0x010fc800078e00ff */
[----:B------:R-:W-:Y:S01]  /*0240*/  @P0 IMAD R3, R0, R9, R17 ;  /* 0x0000000900030224 */ /* 0x000fe200078e0211 */
[----:B------:R-:W-:Y:S01]  /*0250*/  @P0 MOV R10, R16 ;  /* 0x00000010000a0202 */ /* 0x000fe20000000f00 */
[----:B-1----:R-:W-:Y:S06]  /*0260*/  BRA.U !UP0, `(.L_x_904) ;  /* 0x0000000108247547 */ /* 0x002fec000b800000 */
[----:B------:R-:W0:Y:S01]  /*0270*/  LDC R6, c[0x0][0x444] ;  /* 0x00011100ff067b82 */ /* 0x000e220000000800 */
[----:B------:R-:W-:-:S07]  /*0280*/  ISETP.NE.AND P0, PT, R0, -0x1, PT ;  /* 0xffffffff0000780c */ /* 0x000fce0003f05270 */
[----:B------:R-:W1:Y:S08]  /*0290*/  LDC R2, c[0x0][0x430] ;  /* 0x00010c00ff027b82 */ /* 0x000e700000000800 */
[----:B------:R-:W1:Y:S01]  /*02a0*/  LDC R7, c[0x0][0x454] ;  /* 0x00011500ff077b82 */ /* 0x000e620000000800 */
[----:B0-----:R-:W-:-:S05]  /*02b0*/  @!P0 IMAD R0, R11, R6, RZ ;  /* 0x000000060b008224 */ /* 0x001fca00078e02ff */
[----:B------:R-:W-:Y:S02]  /*02c0*/  LEA R11, R11, R0, 0x7 ;  /* 0x000000000b0b7211 */ /* 0x000fe400078e38ff */
[----:B-1----:R-:W-:-:S05]  /*02d0*/  LEA R2, R2, R7, 0x7 ;  /* 0x0000000702027211 */ /* 0x002fca00078e38ff */
[----:B------:R-:W-:Y:S01]  /*02e0*/  IMAD R2, R2, UR7, R11 ;  /* 0x0000000702027c24 */ /* 0x000fe2000f8e020b */
[----:B------:R-:W-:Y:S06]  /*02f0*/  BRA `(.L_x_905) ;  /* 0x0000000000107947 */ /* 0x000fec0003800000 */
.L_x_904:
[----:B------:R-:W0:Y:S08]  /*0300*/  LDC R2, c[0x0][0x3e0] ;  /* 0x0000f800ff027b82 */ /* 0x000e300000000800 */
[----:B------:R-:W1:Y:S01]  /*0310*/  LDC R7, c[0x0][0x444] ;  /* 0x00011100ff077b82 */ /* 0x000e620000000800 */
[----:B0-----:R-:W-:-:S04]  /*0320*/  IMAD R2, R11, R2, UR7 ;  /* 0x000000070b027e24 */ /* 0x001fc8000f8e0202 */
[----:B-1----:R-:W-:-:S07]  /*0330*/  IMAD R2, R2, R7, RZ ;  /* 0x0000000702027224 */ /* 0x002fce00078e02ff */
.L_x_905:
[----:B------:R-:W0:Y:S01]  /*0340*/  S2R R0, SR_TID.X ;  /* 0x0000000000007919 */ /* 0x000e220000002100 */
[----:B------:R-:W1:Y:S01]  /*0350*/  LDCU UR4, c[0x0][0x440] ;  /* 0x00008800ff0477ac */ /* 0x000e620008000800 */
[----:B------:R-:W2:Y:S01]  /*0360*/  LDC.64 R14, c[0x0][0x590] ;  /* 0x00016400ff0e7b82 */ /* 0x000ea20000000a00 */
[----:B------:R-:W-:Y:S01]  /*0370*/  HFMA2 R9, -RZ, RZ, 0, 0 ;  /* 0x00000000ff097431 */ /* 0x000fe200000001ff */
[----:B------:R-:W-:Y:S01]  /*0380*/  IADD3 R11, PT, PT, R4, -UR6, RZ ;  /* 0x80000006040b7c10 */ /* 0x000fe2000fffe0ff */
[----:B------:R-:W3:Y:S05]  /*0390*/  LDCU.64 UR10, c[0x0][0x408] ;  /* 0x00008100ff0a77ac */ /* 0x000eea0008000a00 */
[----:B------:R-:W4:Y:S01]  /*03a0*/  LDC.64 R6, c[0x0][0x598] ;  /* 0x00016600ff067b82 */ /* 0x000f220000000a00 */
[----:B0-----:R-:W-:-:S02]  /*03b0*/  SHF.L.U32 R8, R0, 0x3, RZ ;  /* 0x0000000300087819 */ /* 0x001fc400000006ff */
[----:B------:R-:W-:Y:S02]  /*03c0*/  SHF.R.U32.HI R4, RZ, 0x3, R0 ;  /* 0x00000003ff047819 */ /* 0x000fe40000011600 */
[----:B------:R-:W-:-:S04]  /*03d0*/  LOP3.LUT R8, R8, 0x38, RZ, 0xc0, !PT ;  /* 0x0000003808087812 */ /* 0x000fc800078ec0ff */
[----:B-1----:R-:W-:Y:S01]  /*03e0*/  ISETP.GE.AND P0, PT, R8, UR4, PT ;  /* 0x0000000408007c0c */ /* 0x002fe2000bf06270 */
[----:B--2---:R-:W-:Y:S01]  /*03f0*/  IMAD.WIDE.U32 R16, R14, UR6, R8 ;  /* 0x000000060e107c25 */ /* 0x004fe2000f8e0008 */
[C---:B------:R-:W-:Y:S01]  /*0400*/  IADD3 R9, PT, PT, R4.reuse, 0x20, RZ ;  /* 0x0000002004097810 */ /* 0x040fe20007ffe0ff */
[----:B---3--:R-:W-:Y:S01]  /*0410*/  UIMAD.WIDE.U32 UR4, UR6, UR10, URZ ;  /* 0x0000000a060472a5 */ /* 0x008fe2000f8e00ff */
[-C--:B------:R-:W-:Y:S01]  /*0420*/  ISETP.GE.OR P1, PT, R4, R11.reuse, P0 ;  /* 0x0000000b0400720c */ /* 0x080fe20000726670 */
[----:B------:R-:W-:Y:S01]  /*0430*/  IMAD R18, R15, UR6, R17 ;  /* 0x000000060f127c24 */ /* 0x000fe2000f8e0211 */
[----:B------:R-:W-:Y:S02]  /*0440*/  IADD3 R16, P2, PT, R12, R16, RZ ;  /* 0x000000100c107210 */ /* 0x000fe40007f5e0ff */
[----:B------:R-:W-:Y:S01]  /*0450*/  ISETP.GE.OR P0, PT, R9, R11, P0 ;  /* 0x0000000b0900720c */ /* 0x000fe20000706670 */
[----:B------:R-:W0:Y:S01]  /*0460*/  LDC.64 R12, c[0x0][0x410] ;  /* 0x00010400ff0c7b82 */ /* 0x000e220000000a00 */
[----:B------:R-:W-:-:S02]  /*0470*/  IADD3.X R17, PT, PT, R5, R18, RZ, P2, !PT ;  /* 0x0000001205117210 */ /* 0x000fc400017fe4ff */
[----:B------:R-:W-:Y:S01]  /*0480*/  LOP3.LUT R9, R8, UR4, RZ, 0xfc, !PT ;  /* 0x0000000408097c12 */ /* 0x000fe2000f8efcff */
[----:B------:R-:W-:Y:S01]  /*0490*/  UIMAD UR4, UR6, UR11, UR5 ;  /* 0x0000000b060472a4 */ /* 0x000fe2000f8e0205 */
[----:B----4-:R-:W-:Y:S02]  /*04a0*/  IMAD.WIDE.U32 R16, R6, UR7, R16 ;  /* 0x0000000706107c25 */ /* 0x010fe4000f8e0010 */
[----:B------:R-:W-:Y:S01]  /*04b0*/  IADD3 R10, P3, PT, R10, R9, RZ ;  /* 0x000000090a0a7210 */ /* 0x000fe20007f7e0ff */
[----:B------:R-:W1:Y:S01]  /*04c0*/  @!P1 LDC.64 R26, c[0x0][0x550] ;  /* 0x00015400ff1a9b82 */ /* 0x000e620000000a00 */
[----:B------:R-:W-:Y:S02]  /*04d0*/  IMAD R7, R7, UR7, R17 ;  /* 0x0000000707077c24 */ /* 0x000fe4000f8e0211 */
[----:B------:R-:W-:Y:S02]  /*04e0*/  IADD3.X R11, PT, PT, R3, UR4, RZ, P3, !PT ;  /* 0x00000004030b7c10 */ /* 0x000fe40009ffe4ff */
[----:B------:R-:W-:-:S02]  /*04f0*/  @!P0 IADD3 R17, P2, PT, R4, 0x20, RZ ;  /* 0x0000002004118810 */ /* 0x000fc40007f5e0ff */
[----:B------:R-:W-:Y:S01]  /*0500*/  @!P1 MOV R6, R16 ;  /* 0x0000001000069202 */ /* 0x000fe20000000f00 */
[----:B------:R-:W2:Y:S01]  /*0510*/  @!P0 LDC.64 R20, c[0x0][0x550] ;  /* 0x00015400ff148b82 */ /* 0x000ea20000000a00 */
[----:B------:R-:W-:-:S07]  /*0520*/  @!P0 IADD3.X R3, PT, PT, RZ, RZ, RZ, P2, !PT ;  /* 0x000000ffff038210 */ /* 0x000fce00017fe4ff */
[----:B------:R-:W3:Y:S01]  /*0530*/  @!P1 LDC.64 R22, c[0x0][0x3f0] ;  /* 0x0000fc00ff169b82 */ /* 0x000ee20000000a00 */
[----:B------:R-:W-:Y:S01]  /*0540*/  @!P0 MOV R8, R16 ;  /* 0x0000001000088202 */ /* 0x000fe20000000f00 */
[-C--:B------:R-:W-:Y:S01]  /*0550*/  @!P0 IMAD R16, R3, R14.reuse, RZ ;  /* 0x0000000e03108224 */ /* 0x080fe200078e02ff */
[----:B------:R-:W-:Y:S01]  /*0560*/  @!P0 MOV R9, R7 ;  /* 0x0000000700098202 */ /* 0x000fe20000000f00 */
[C---:B------:R-:W-:Y:S01]  /*0570*/  @!P1 IMAD.WIDE.U32 R6, R4.reuse, R14, R6 ;  /* 0x0000000e04069225 */ /* 0x040fe200078e0006 */
[----:B------:R-:W-:-:S03]  /*0580*/  @!P0 IADD3 R5, P3, PT, R4, 0x20, RZ ;  /* 0x0000002004058810 */ /* 0x000fc60007f7e0ff */
[----:B------:R-:W4:Y:S01]  /*0590*/  @!P0 LDC.64 R24, c[0x0][0x3f0] ;  /* 0x0000fc00ff188b82 */ /* 0x000f220000000a00 */
[-C--:B------:R-:W-:Y:S01]  /*05a0*/  @!P0 IMAD R3, R17, R15.reuse, R16 ;  /* 0x0000000f11038224 */ /* 0x080fe200078e0210 */
[----:B-1----:R-:W-:Y:S01]  /*05b0*/  @!P1 LEA R26, P2, R6, R26, 0x1 ;  /* 0x0000001a061a9211 */ /* 0x002fe200078408ff */
[----:B0-----:R-:W-:Y:S01]  /*05c0*/  IMAD.WIDE.U32 R10, R12, UR7, R10 ;  /* 0x000000070c0a7c25 */ /* 0x001fe2000f8e000a */
[----:B------:R-:W-:Y:S02]  /*05d0*/  @!P0 IADD3.X R12, PT, PT, RZ, RZ, RZ, P3, !PT ;  /* 0x000000ffff0c8210 */ /* 0x000fe40001ffe4ff */
[----:B------:R-:W-:Y:S01]  /*05e0*/  CS2R R18, SRZ ;  /* 0x0000000000127805 */ /* 0x000fe2000001ff00 */
[----:B------:R-:W0:Y:S01]  /*05f0*/  LDCU.64 UR4, c[0x0][0x5e8] ;  /* 0x0000bd00ff0477ac */ /* 0x000e220008000a00 */
[----:B------:R-:W-:Y:S02]  /*0600*/  @!P1 IMAD R15, R4, R15, R7 ;  /* 0x0000000f040f9224 */ /* 0x000fe400078e0207 */
[----:B------:R-:W-:Y:S01]  /*0610*/  IMAD R11, R13, UR7, R11 ;  /* 0x000000070d0b7c24 */ /* 0x000fe2000f8e020b */
[----:B------:R-:W1:Y:S01]  /*0620*/  LDCU UR7, c[0x0][0x4f4] ;  /* 0x00009e80ff0777ac */ /* 0x000e620008000800 */
[----:B------:R-:W-:Y:S01]  /*0630*/  @!P0 IMAD.WIDE.U32 R8, R17, R14, R8 ;  /* 0x0000000e11088225 */ /* 0x000fe200078e0008 */
[----:B------:R-:W-:-:S03]  /*0640*/  @!P1 LEA.HI.X R27, R6, R27, R15, 0x1, P2 ;  /* 0x0000001b061b9211 */ /* 0x000fc600010f0c0f */
[----:B------:R-:W-:Y:S01]  /*0650*/  @!P0 IMAD R6, R12, UR10, RZ ;  /* 0x0000000a0c068c24 */ /* 0x000fe2000f8e02ff */
[----:B------:R-:W-:Y:S01]  /*0660*/  @!P0 IADD3 R3, PT, PT, R9, R3, RZ ;  /* 0x0000000309038210 */ /* 0x000fe20007ffe0ff */
[----:B------:R-:W-:Y:S01]  /*0670*/  @!P1 IMAD.WIDE.U32 R12, R4, UR10, R10 ;  /* 0x0000000a040c9c25 */ /* 0x000fe2000f8e000a */
[----:B--2---:R-:W-:-:S03]  /*0680*/  @!P0 LEA R20, P2, R8, R20, 0x1 ;  /* 0x0000001408148211 */ /* 0x004fc600078408ff */
[C---:B------:R-:W-:Y:S01]  /*0690*/  @!P0 IMAD R15, R5.reuse, UR11, R6 ;  /* 0x0000000b050f8c24 */ /* 0x040fe2000f8e0206 */
[----:B---3--:R-:W-:Y:S01]  /*06a0*/  @!P1 LEA R22, P3, R12, R22, 0x1 ;  /* 0x000000160c169211 */ /* 0x008fe200078608ff */
[----:B------:R-:W-:Y:S01]  /*06b0*/  @!P0 IMAD.WIDE.U32 R10, R5, UR10, R10 ;  /* 0x0000000a050a8c25 */ /* 0x000fe2000f8e000a */
[----:B------:R-:W-:-:S03]  /*06c0*/  @!P0 LEA.HI.X R21, R8, R21, R3, 0x1, P2 ;  /* 0x0000001508158211 */ /* 0x000fc600010f0c03 */
[----:B------:R-:W-:Y:S01]  /*06d0*/  @!P1 IMAD R13, R4, UR11, R13 ;  /* 0x0000000b040d9c24 */ /* 0x000fe2000f8e020d */
[----:B------:R-:W-:Y:S01]  /*06e0*/  @!P0 IADD3 R11, PT, PT, R11, R15, RZ ;  /* 0x0000000f0b0b8210 */ /* 0x000fe20007ffe0ff */
[----:B------:R-:W-:Y:S01]  /*06f0*/  HFMA2 R8, -RZ, RZ, 0, 0 ;  /* 0x00000000ff087431 */ /* 0x000fe200000001ff */
[----:B----4-:R-:W-:Y:S02]  /*0700*/  @!P0 LEA R24, P4, R10, R24, 0x1 ;  /* 0x000000180a188211 */ /* 0x010fe400078808ff */
[----:B------:R-:W-:Y:S02]  /*0710*/  CS2R R16, SRZ ;  /* 0x0000000000107805 */ /* 0x000fe4000001ff00 */
[----:B------:R-:W-:Y:S02]  /*0720*/  @!P1 LEA.HI.X R23, R12, R23, R13, 0x1, P3 ;  /* 0x000000170c179211 */ /* 0x000fe400018f0c0d */
[----:B------:R-:W-:Y:S02]  /*0730*/  CS2R R14, SRZ ;  /* 0x00000000000e7805 */ /* 0x000fe4000001ff00 */
[----:B------:R-:W-:-:S02]  /*0740*/  CS2R R12, SRZ ;  /* 0x00000000000c7805 */ /* 0x000fc4000001ff00 */
[----:B------:R-:W-:Y:S02]  /*0750*/  @!P0 LEA.HI.X R25, R10, R25, R11, 0x1, P4 ;  /* 0x000000190a198211 */ /* 0x000fe400020f0c0b */
[----:B------:R-:W-:Y:S02]  /*0760*/  CS2R R6, SRZ ;  /* 0x0000000000067805 */ /* 0x000fe4000001ff00 */
[----:B------:R-:W-:Y:S02]  /*0770*/  CS2R R4, SRZ ;  /* 0x0000000000047805 */ /* 0x000fe4000001ff00 */
[----:B------:R-:W-:Y:S02]  /*0780*/  CS2R R10, SRZ ;  /* 0x00000000000a7805 */ /* 0x000fe4000001ff00 */
[----:B------:R-:W-:Y:S01]  /*0790*/  MOV R9, RZ ;  /* 0x000000ff00097202 */ /* 0x000fe20000000f00 */
[----:B------:R-:W2:Y:S04]  /*07a0*/  @!P0 LDG.E.128 R12, desc[UR8][R24.64] ;  /* 0x00000008180c8981 */ /* 0x000ea8000c1e1d00 */
[----:B------:R-:W3:Y:S04]  /*07b0*/  @!P0 LDG.E.128 R16, desc[UR8][R20.64] ;  /* 0x0000000814108981 */ /* 0x000ee8000c1e1d00 */
[----:B------:R3:W4:Y:S04]  /*07c0*/  @!P1 LDG.E.128 R4, desc[UR8][R26.64] ;  /* 0x000000081a049981 */ /* 0x000728000c1e1d00 */
[----:B------:R-:W5:Y:S01]  /*07d0*/  @!P1 LDG.E.128 R8, desc[UR8][R22.64] ;  /* 0x0000000816089981 */ /* 0x000f62000c1e1d00 */
[----:B------:R-:W-:-:S02]  /*07e0*/  IADD3 R2, PT, PT, R2, UR6, RZ ;  /* 0x0000000602027c10 */ /* 0x000fc4000fffe0ff */
[----:B------:R-:W-:Y:S01]  /*07f0*/  LOP3.LUT P0, RZ, R0, 0x7, RZ, 0xc0, !PT ;  /* 0x0000000700ff7812 */ /* 0x000fe2000780c0ff */
[----:B--2---:R-:W-:Y:S02]  /*0800*/  HADD2.F32 R28, -RZ, R12.H1_H1 ;  /* 0x3000000cff1c7230 */ /* 0x004fe40000004100 */
[----:B---3--:R-:W-:Y:S02]  /*0810*/  HADD2.F32 R27, -RZ, R16.H1_H1 ;  /* 0x30000010ff1b7230 */ /* 0x008fe40000004100 */
[----:B------:R-:W-:Y:S02]  /*0820*/  HADD2.F32 R12, -RZ, R12.H0_H0 ;  /* 0x2000000cff0c7230 */ /* 0x000fe40000004100 */
[----:B----4-:R-:W-:Y:S02]  /*0830*/  HADD2.F32 R26, -RZ, R4.H1_H1 ;  /* 0x30000004ff1a7230 */ /* 0x010fe40000004100 */
[----:B------:R-:W-:Y:S01]  /*0840*/  FMUL.FTZ R27, R27, R28 ;  /* 0x0000001c1b1b7220 */ /* 0x000fe20000410000 */
[----:B------:R-:W-:-:S02]  /*0850*/  HADD2.F32 R16, -RZ, R16.H0_H0 ;  /* 0x20000010ff107230 */ /* 0x000fc40000004100 */
[--C-:B-----5:R-:W-:Y:S02]  /*0860*/  HADD2.F32 R3, -RZ, R8.reuse.H1_H1 ;  /* 0x30000008ff037230 */ /* 0x120fe40000004100 */
[----:B------:R-:W-:Y:S02]  /*0870*/  HADD2.F32 R29, -RZ, R8.H0_H0 ;  /* 0x20000008ff1d7230 */ /* 0x000fe40000004100 */
[----:B------:R-:W-:Y:S02]  /*0880*/  HADD2.F32 R23, -RZ, R4.H0_H0 ;  /* 0x20000004ff177230 */ /* 0x000fe40000004100 */
[----:B------:R-:W-:Y:S01]  /*0890*/  FMUL.FTZ R26, R26, R3 ;  /* 0x000000031a1a7220 */ /* 0x000fe20000410000 */
[----:B------:R-:W-:Y:S01]  /*08a0*/  FFMA.FTZ R27, R16, R12, R27 ;  /* 0x0000000c101b7223 */ /* 0x000fe2000001001b */
[----:B------:R-:W-:Y:S02]  /*08b0*/  HADD2.F32 R3, -RZ, R5.H0_H0 ;  /* 0x20000005ff037230 */ /* 0x000fe40000004100 */
[----:B------:R-:W-:-:S02]  /*08c0*/  HADD2.F32 R16, -RZ, R9.H0_H0 ;  /* 0x20000009ff107230 */ /* 0x000fc40000004100 */
[----:B------:R-:W-:Y:S01]  /*08d0*/  FFMA.FTZ R26, R23, R29, R26 ;  /* 0x0000001d171a7223 */ /* 0x000fe2000001001a */
[----:B------:R-:W-:Y:S02]  /*08e0*/  HADD2.F32 R5, -RZ, R5.H1_H1 ;  /* 0x30000005ff057230 */ /* 0x000fe40000004100 */
[----:B------:R-:W-:Y:S02]  /*08f0*/  HADD2.F32 R12, -RZ, R9.H1_H1 ;  /* 0x30000009ff0c7230 */ /* 0x000fe40000004100 */
[----:B------:R-:W-:Y:S01]  /*0900*/  FFMA.FTZ R16, R3, R16, R26 ;  /* 0x0000001003107223 */ /* 0x000fe2000001001a */
[----:B------:R-:W-:Y:S02]  /*0910*/  HADD2.F32 R24, -RZ, R13.H0_H0 ;  /* 0x2000000dff187230 */ /* 0x000fe40000004100 */
[----:B------:R-:W-:Y:S02]  /*0920*/  HADD2.F32 R20, -RZ, R17.H0_H0 ;  /* 0x20000011ff147230 */ /* 0x000fe40000004100 */
[----:B------:R-:W-:Y:S01]  /*0930*/  FFMA.FTZ R5, R5, R12, R16 ;  /* 0x0000000c05057223 */ /* 0x000fe20000010010 */
[----:B------:R-:W-:-:S02]  /*0940*/  HADD2.F32 R4, -RZ, R6.H0_H0 ;  /* 0x20000006ff047230 */ /* 0x000fc40000004100 */
[----:B------:R-:W-:Y:S02]  /*0950*/  HADD2.F32 R23, -RZ, R10.H0_H0 ;  /* 0x2000000aff177230 */ /* 0x000fe40000004100 */
[----:B------:R-:W-:Y:S01]  /*0960*/  FFMA.FTZ R27, R20, R24, R27 ;  /* 0x00000018141b7223 */ /* 0x000fe2000001001b */
[----:B------:R-:W-:Y:S02]  /*0970*/  HADD2.F32 R13, -RZ, R13.H1_H1 ;  /* 0x3000000dff0d7230 */ /* 0x000fe40000004100 */
[----:B------:R-:W-:Y:S02]  /*0980*/  HADD2.F32 R22, -RZ, R17.H1_H1 ;  /* 0x30000011ff167230 */ /* 0x000fe40000004100 */
[----:B------:R-:W-:Y:S01]  /*0990*/  FFMA.FTZ R5, R4, R23, R5 ;  /* 0x0000001704057223 */ /* 0x000fe20000010005 */
[----:B------:R-:W-:Y:S02]  /*09a0*/  HADD2.F32 R8, -RZ, R6.H1_H1 ;  /* 0x30000006ff087230 */ /* 0x000fe40000004100 */
[----:B------:R-:W-:-:S02]  /*09b0*/  HADD2.F32 R21, -RZ, R10.H1_H1 ;  /* 0x3000000aff157230 */ /* 0x000fc40000004100 */
[----:B------:R-:W-:Y:S01]  /*09c0*/  FFMA.FTZ R27, R22, R13, R27 ;  /* 0x0000000d161b7223 */ /* 0x000fe2000001001b */
[----:B------:R-:W-:Y:S02]  /*09d0*/  HADD2.F32 R3, -RZ, R14.H0_H0 ;  /* 0x2000000eff037230 */ /* 0x000fe40000004100 */
[----:B------:R-:W-:Y:S02]  /*09e0*/  HADD2.F32 R12, -RZ, R18.H0_H0 ;  /* 0x20000012ff0c7230 */ /* 0x000fe40000004100 */
[----:B------:R-:W-:Y:S01]  /*09f0*/  FFMA.FTZ R5, R8, R21, R5 ;  /* 0x0000001508057223 */ /* 0x000fe20000010005 */
[----:B------:R-:W-:Y:S02]  /*0a00*/  HADD2.F32 R6, -RZ, R7.H0_H0 ;  /* 0x20000007ff067230 */ /* 0x000fe40000004100 */
[----:B------:R-:W-:Y:S02]  /*0a10*/  HADD2.F32 R9, -RZ, R11.H0_H0 ;  /* 0x2000000bff097230 */ /* 0x000fe40000004100 */
[----:B------:R-:W-:Y:S01]  /*0a20*/  FFMA.FTZ R27, R12, R3, R27 ;  /* 0x000000030c1b7223 */ /* 0x000fe2000001001b */
[----:B------:R-:W-:-:S02]  /*0a30*/  HADD2.F32 R14, -RZ, R14.H1_H1 ;  /* 0x3000000eff0e7230 */ /* 0x000fc40000004100 */
[----:B------:R-:W-:Y:S02]  /*0a40*/  HADD2.F32 R18, -RZ, R18.H1_H1 ;  /* 0x30000012ff127230 */ /* 0x000fe40000004100 */
[----:B------:R-:W-:Y:S01]  /*0a50*/  FFMA.FTZ R6, R6, R9, R5 ;  /* 0x0000000906067223 */ /* 0x000fe20000010005 */
[----:B------:R-:W-:Y:S02]  /*0a60*/  HADD2.F32 R7, -RZ, R7.H1_H1 ;  /* 0x30000007ff077230 */ /* 0x000fe40000004100 */
[----:B------:R-:W-:Y:S02]  /*0a70*/  HADD2.F32 R10, -RZ, R11.H1_H1 ;  /* 0x3000000bff0a7230 */ /* 0x000fe40000004100 */
[----:B------:R-:W-:Y:S01]  /*0a80*/  FFMA.FTZ R27, R18, R14, R27 ;  /* 0x0000000e121b7223 */ /* 0x000fe2000001001b */
[----:B------:R-:W-:Y:S02]  /*0a90*/  HADD2.F32 R3, -RZ, R15.H0_H0 ;  /* 0x2000000fff037230 */ /* 0x000fe40000004100 */
[----:B------:R-:W-:-:S02]  /*0aa0*/  HADD2.F32 R4, -RZ, R19.H0_H0 ;  /* 0x20000013ff047230 */ /* 0x000fc40000004100 */
[----:B------:R-:W-:Y:S01]  /*0ab0*/  FFMA.FTZ R6, R7, R10, R6 ;  /* 0x0000000a07067223 */ /* 0x000fe20000010006 */
[----:B------:R-:W-:Y:S02]  /*0ac0*/  HADD2.F32 R8, -RZ, R19.H1_H1 ;  /* 0x30000013ff087230 */ /* 0x000fe40000004100 */
[----:B------:R-:W-:Y:S02]  /*0ad0*/  HADD2.F32 R15, -RZ, R15.H1_H1 ;  /* 0x3000000fff0f7230 */ /* 0x000fe40000004100 */
[----:B------:R-:W-:Y:S02]  /*0ae0*/  FFMA.FTZ R27, R4, R3, R27 ;  /* 0x00000003041b7223 */ /* 0x000fe4000001001b */
[----:B------:R-:W2:Y:S02]  /*0af0*/  SHFL.BFLY PT, R3, R6, 0x4, 0x1f ;  /* 0x0c801f0006037f89 */ /* 0x000ea400000e0000 */
[----:B------:R-:W-:-:S05]  /*0b00*/  FFMA.FTZ R27, R8, R15, R27 ;  /* 0x0000000f081b7223 */ /* 0x000fca000001001b */
[----:B------:R-:W3:Y:S01]  /*0b10*/  SHFL.BFLY PT, R4, R27, 0x4, 0x1f ;  /* 0x0c801f001b047f89 */ /* 0x000ee200000e0000 */
[----:B--2---:R-:W-:Y:S01]  /*0b20*/  FADD.FTZ R3, R6, R3 ;  /* 0x0000000306037221 */ /* 0x004fe20000010000 */
[----:B---3--:R-:W-:-:S04]  /*0b30*/  FADD.FTZ R7, R27, R4 ;  /* 0x000000041b077221 */ /* 0x008fc80000010000 */
[----:B------:R-:W2:Y:S04]  /*0b40*/  SHFL.BFLY PT, R4, R3, 0x2, 0x1f ;  /* 0x0c401f0003047f89 */ /* 0x000ea800000e0000 */
[----:B------:R-:W3:Y:S01]  /*0b50*/  SHFL.BFLY PT, R8, R7, 0x2, 0x1f ;  /* 0x0c401f0007087f89 */ /* 0x000ee200000e0000 */
[----:B------:R-:W4:Y:S01]  /*0b60*/  S2R R10, SR_TID.X ;  /* 0x00000000000a7919 */ /* 0x000f220000002100 */
[----:B--2---:R-:W-:Y:S01]  /*0b70*/  FADD.FTZ R4, R3, R4 ;  /* 0x0000000403047221 */ /* 0x004fe20000010000 */
[----:B---3--:R-:W-:-:S04]  /*0b80*/  FADD.FTZ R8, R7, R8 ;  /* 0x0000000807087221 */ /* 0x008fc80000010000 */
[----:B------:R-:W2:Y:S04]  /*0b90*/  SHFL.BFLY PT, R5, R4, 0x1, 0x1f ;  /* 0x0c201f0004057f89 */ /* 0x000ea800000e0000 */
[----:B------:R-:W3:Y:S01]  /*0ba0*/  SHFL.BFLY PT, R9, R8, 0x1, 0x1f ;  /* 0x0c201f0008097f89 */ /* 0x000ee200000e0000 */
[----:B----4-:R-:W-:Y:S02]  /*0bb0*/  SHF.R.U32.HI R11, RZ, 0x3, R10 ;  /* 0x00000003ff0b7819 */ /* 0x010fe4000001160a */
[----:B------:R-:W-:Y:S02]  /*0bc0*/  LOP3.LUT R10, R10, 0x7, RZ, 0xc0, !PT ;  /* 0x000000070a0a7812 */ /* 0x000fe400078ec0ff */
[----:B------:R-:W-:-:S04]  /*0bd0*/  IADD3 R0, P1, PT, R2, R11, RZ ;  /* 0x0000000b02007210 */ /* 0x000fc80007f3e0ff */
[----:B------:R-:W-:Y:S02]  /*0be0*/  LEA.HI.X.SX32 R3, R2, RZ, 0x1, P1 ;  /* 0x000000ff02037211 */ /* 0x000fe400008f0eff */
[----:B------:R-:W-:Y:S02]  /*0bf0*/  ISETP.NE.AND P1, PT, R10, RZ, PT ;  /* 0x000000ff0a00720c */ /* 0x000fe40003f25270 */
[----:B0-----:R-:W-:Y:S01]  /*0c00*/  LEA R2, P2, R0, UR4, 0x2 ;  /* 0x0000000400027c11 */ /* 0x001fe2000f8410ff */
[----:B--2---:R-:W-:-:S03]  /*0c10*/  FADD.FTZ R5, R4, R5 ;  /* 0x0000000504057221 */ /* 0x004fc60000010000 */
[----:B------:R-:W-:Y:S01]  /*0c20*/  LEA.HI.X R3, R0, UR5, R3, 0x2, P2 ;  /* 0x0000000500037c11 */ /* 0x000fe200090f1403 */
[----:B-1----:R-:W-:Y:S01]  /*0c30*/  @!P0 FMUL.FTZ R5, R5, UR7 ;  /* 0x0000000705058c20 */ /* 0x002fe20008410000 */
[----:B---3--:R-:W-:-:S04]  /*0c40*/  FADD.FTZ R9, R8, R9 ;  /* 0x0000000908097221 */ /* 0x008fc80000010000 */
[----:B------:R-:W-:Y:S01]  /*0c50*/  FMUL.FTZ R9, R9, UR7 ;  /* 0x0000000709097c20 */ /* 0x000fe20008410000 */
[----:B------:R0:W-:Y:S01]  /*0c60*/  @!P0 STG.E desc[UR8][R2.64], R5 ;  /* 0x0000000502008986 */ /* 0x0001e2000c101908 */
[----:B------:R-:W-:Y:S05]  /*0c70*/  @P1 EXIT ;  /* 0x000000000000194d */ /* 0x000fea0003800000 */
[----:B------:R-:W-:Y:S01]  /*0c80*/  STG.E desc[UR8][R2.64+0x80], R9 ;  /* 0x0000800902007986 */ /* 0x000fe2000c101908 */
[----:B------:R-:W-:Y:S05]  /*0c90*/  EXIT ;  /* 0x000000000000794d */ /* 0x000fea0003800000 */
.L_x_906:
        /* <DEDUP_REMOVED lines=14> */
.L_x_1420:


//--------------------- .text._ZN5flash25flash_bwd_dot_do_o_kernelILb1E23Flash_bwd_kernel_traitsILi64ELi64ELi128ELi8ELi2ELi4ELi4ELb1ELb0EN7cutlass6half_tE19Flash_kernel_traitsILi64ELi64ELi128ELi8ES3_EEEEvNS_16Flash_bwd_paramsE --------------------------
	.section	.text._ZN5flash25flash_bwd_dot_do_o_kernelILb1E23Flash_bwd_kernel_traitsILi64ELi64ELi128ELi8ELi2ELi4ELi4ELb1ELb0EN7cutlass6half_tE19Flash_kernel_traitsILi64ELi64ELi128ELi8ES3_EEEEvNS_16Flash_bwd_paramsE,"ax",@progbits
	.align	128
        .global         _ZN5flash25flash_bwd_dot_do_o_kernelILb1E23Flash_bwd_kernel_traitsILi64ELi64ELi128ELi8ELi2ELi4ELi4ELb1ELb0EN7cutlass6half_tE19Flash_kernel_traitsILi64ELi64ELi128ELi8ES3_EEEEvNS_16Flash_bwd_paramsE
        .type           _ZN5flash25flash_bwd_dot_do_o_kernelILb1E23Flash_bwd_kernel_traitsILi64ELi64ELi128ELi8ELi2ELi4ELi4ELb1ELb0EN7cutlass6half_tE19Flash_kernel_traitsILi64ELi64ELi128ELi8ES3_EEEEvNS_16Flash_bwd_paramsE,@function
        .size           _ZN5flash25flash_bwd_dot_do_o_kernelILb1E23Flash_bwd_kernel_traitsILi64ELi64ELi128ELi8ELi2ELi4ELi4ELb1ELb0EN7cutlass6half_tE19Flash_kernel_traitsILi64ELi64ELi128ELi8ES3_EEEEvNS_16Flash_bwd_paramsE,(.L_x_1421 - _ZN5flash25flash_bwd_dot_do_o_kernelILb1E23Flash_bwd_kernel_traitsILi64ELi64ELi128ELi8ELi2ELi4ELi4ELb1ELb0EN7cutlass6half_tE19Flash_kernel_traitsILi64ELi64ELi128ELi8ES3_EEEEvNS_16Flash_bwd_paramsE)
        .other          _ZN5flash25flash_bwd_dot_do_o_kernelILb1E23Flash_bwd_kernel_traitsILi64ELi64ELi128ELi8ELi2ELi4ELi4ELb1ELb0EN7cutlass6half_tE19Flash_kernel_traitsILi64ELi64ELi128ELi8ES3_EEEEvNS_16Flash_bwd_paramsE,@"STO_CUDA_ENTRY STV_DEFAULT"
_ZN5flash25flash_bwd_dot_do_o_kernelILb1E23Flash_bwd_kernel_traitsILi64ELi64ELi128ELi8ELi2ELi4ELi4ELb1ELb0EN7cutlass6half_tE19Flash_kernel_traitsILi64ELi64ELi128ELi8ES3_EEEEvNS_16Flash_bwd_paramsE:
.text._ZN5flash25flash_bwd_dot_do_o_kernelILb1E23Flash_bwd_kernel_traitsILi64ELi64ELi128ELi8ELi2ELi4ELi4ELb1ELb0EN7cutlass6half_tE19Flash_kernel_traitsILi64ELi64ELi128ELi8ES3_EEEEvNS_16Flash_bwd_paramsE:
[----:B------:R-:W-:Y:S08]  /*0000*/  LDC R1, c[0x0][0x37c] ;  /* 0x0000df00ff017b82 */ /* 0x000ff00000000800 */
[----:B------:R-:W0:Y:S01]  /*0010*/  LDC.64 R4, c[0x0][0x460] ;  /* 0x00011800ff047b82 */ /* 0x000e220000000a00 */
[----:B------:R-:W1:Y:S01]  /*0020*/  S2R R7, SR_CTAID.Y ;  /* 0x0000000000077919 */ /* 0x000e620000002600 */
[----:B------:R-:W2:Y:S01]  /*0030*/  LDCU.64 UR4, c[0x0][0x358] ;  /* 0x00006b00ff0477ac */ /* 0x000ea20008000a00 */
[----:B------:R-:W-:-:S05]  /*0040*/  MOV R25, 0xffffffff ;  /* 0xffffffff00197802 */ /* 0x000fca0000000f00 */
[----:B------:R-:W1:Y:S01]  /*0050*/  LDC.64 R2, c[0x0][0x460] ;  /* 0x00011800ff027b82 */ /* 0x000e620000000a00 */
[C---:B0-----:R-:W-:Y:S02]  /*0060*/  ISETP.NE.U32.AND P0, PT, R4.reuse, RZ, PT ;  /* 0x000000ff0400720c */ /* 0x041fe40003f05070 */
[----:B------:R-:W-:Y:S02]  /*0070*/  ISETP.NE.U32.AND P1, PT, R4, RZ, PT ;  /* 0x000000ff0400720c */ /* 0x000fe40003f25070 */
[C---:B------:R-:W-:Y:S02]  /*0080*/  ISETP.NE.AND.EX P0, PT, R5.reuse, RZ, PT, P0 ;  /* 0x000000ff0500720c */ /* 0x040fe40003f05300 */
[----:B------:R-:W-:Y:S01]  /*0090*/  ISETP.NE.AND.EX P1, PT, R5, RZ, PT, P1 ;  /* 0x000000ff0500720c */ /* 0x000fe20003f25310 */
[----:B-1----:R-:W-:-:S10]  /*00a0*/  IMAD.WIDE.U32 R2, R7, 0x4, R2 ;  /* 0x0000000407027825 */ /* 0x002fd400078e0002 */
[----:B--2---:R-:W2:Y:S04]  /*00b0*/  @P0 LDG.E R25, desc[UR4][R2.64] ;  /* 0x0000000402190981 */ /* 0x004ea8000c1e1900 */
[----:B------:R-:W2:Y:S01]  /*00c0*/  @P1 LDG.E R0, desc[UR4][R2.64+0x4] ;  /* 0x0000040402001981 */ /* 0x000ea2000c1e1900 */
[----:B------:R-:W0:Y:S01]  /*00d0*/  @!P1 LDC R6, c[0x0][0x434] ;  /* 0x00010d00ff069b82 */ /* 0x000e220000000800 */
[----:B------:R-:W1:Y:S02]  /*00e0*/  S2R R21, SR_CTAID.X ;  /* 0x0000000000157919 */ /* 0x000e640000002500 */
[----:B-1----:R-:W-:Y:S02]  /*00f0*/  SHF.L.U32 R11, R21, 0x6, RZ ;  /* 0x00000006150b7819 */ /* 0x002fe400000006ff */
[----:B--2---:R-:W-:-:S04]  /*0100*/  @P1 IADD3 R6, PT, PT, R0, -R25, RZ ;  /* 0x8000001900061210 */ /* 0x004fc80007ffe0ff */
[----:B0-----:R-:W-:-:S13]  /*0110*/  ISETP.GT.AND P1, PT, R6, R11, PT ;  /* 0x0000000b0600720c */ /* 0x001fda0003f24270 */
[----:B------:R-:W-:Y:S05]  /*0120*/  @!P1 EXIT ;  /* 0x000000000000994d */ /* 0x000fea0003800000 */
[----:B------:R-:W-:Y:S01]  /*0130*/  ISETP.NE.AND P1, PT, R25, -0x1, PT ;  /* 0xffffffff1900780c */ /* 0x000fe20003f25270 */
[----:B------:R-:W0:Y:S01]  /*0140*/  LDC R3, c[0x0][0x3e0] ;  /* 0x0000f800ff037b82 */ /* 0x000e220000000800 */
[----:B------:R-:W0:Y:S01]  /*0150*/  LDCU UR7, c[0x0][0x44c] ;  /* 0x00008980ff0777ac */ /* 0x000e220008000800 */
[----:B------:R-:W1:Y:S10]  /*0160*/  S2R R20, SR_CTAID.Z ;  /* 0x0000000000147919 */ /* 0x000e740000002700 */
[----:B------:R-:W2:Y:S08]  /*0170*/  @!P1 LDC.64 R8, c[0x0][0x588] ;  /* 0x00016200ff089b82 */ /* 0x000eb00000000a00 */
[----:B------:R-:W3:Y:S08]  /*0180*/  @!P1 LDC.64 R18, c[0x0][0x400] ;  /* 0x00010000ff129b82 */ /* 0x000ef00000000a00 */
[----:B------:R-:W4:Y:S08]  /*0190*/  @P1 LDC.64 R4, c[0x0][0x590] ;  /* 0x00016400ff041b82 */ /* 0x000f300000000a00 */
[----:B------:R-:W5:Y:S01]  /*01a0*/  @P1 LDC.64 R12, c[0x0][0x408] ;  /* 0x00010200ff0c1b82 */ /* 0x000f620000000a00 */
[----:B--2---:R-:W-:-:S04]  /*01b0*/  @!P1 IMAD.WIDE.U32 R16, R7, R8, RZ ;  /* 0x0000000807109225 */ /* 0x004fc800078e00ff */
[C---:B------:R-:W-:Y:S01]  /*01c0*/  @!P1 IMAD R8, R7.reuse, R9, R17 ;  /* 0x0000000907089224 */ /* 0x040fe200078e0211 */
[----:B------:R-:W-:Y:S01]  /*01d0*/  @!P1 MOV R9, R16 ;  /* 0x0000001000099202 */ /* 0x000fe20000000f00 */
[----:B---3--:R-:W-:-:S04]  /*01e0*/  @!P1 IMAD.WIDE.U32 R14, R7, R18, RZ ;  /* 0x00000012070e9225 */ /* 0x008fc800078e00ff */
[----:B------:R-:W-:Y:S02]  /*01f0*/  @!P1 IMAD R10, R7, R19, R15 ;  /* 0x00000013070a9224 */ /* 0x000fe400078e020f */
[----:B----4-:R-:W-:-:S04]  /*0200*/  @P1 IMAD.WIDE.U32 R16, R25, R4, RZ ;  /* 0x0000000419101225 */ /* 0x010fc800078e00ff */
[----:B------:R-:W-:Y:S01]  /*0210*/  @P1 IMAD R8, R25, R5, R17 ;  /* 0x0000000519081224 */ /* 0x000fe200078e0211 */
[----:B------:R-:W-:Y:S01]  /*0220*/  @P1 MOV R9, R16 ;  /* 0x0000001000091202 */ /* 0x000fe20000000f00 */
[----:B0-----:R-:W-:-:S04]  /*0230*/  IMAD.WIDE R4, R3, UR7, RZ ;  /* 0x0000000703047c25 */ /* 0x001fc8000f8e02ff */
[----:B-----5:R-:W-:-:S04]  /*0240*/  @P1 IMAD.WIDE.U32 R18, R25, R12, RZ ;  /* 0x0000000c19121225 */ /* 0x020fc800078e00ff */
[----:B------:R-:W-:Y:S01]  /*0250*/  @P1 IMAD R10, R25, R13, R19 ;  /* 0x0000000d190a1224 */ /* 0x000fe200078e0213 */
[----:B------:R-:W-:Y:S01]  /*0260*/  @P1 MOV R14, R18 ;  /* 0x00000012000e1202 */ /* 0x000fe20000000f00 */
[----:B-1----:R-:W-:Y:S06]  /*0270*/  @P1 BRA `(.L_x_907) ;  /* 0x0000000000441947 */ /* 0x002fec0003800000 */
[----:B------:R-:W0:Y:S02]  /*0280*/  LDCU UR8, c[0x0][0x444] ;  /* 0x00008880ff0877ac */ /* 0x000e240008000800 */
[----:B0-----:R-:W-:Y:S02]  /*0290*/  USHF.R.S32.HI UR6, URZ, 0x1f, UR8 ;  /* 0x0000001fff067899 */ /* 0x001fe40008011408 */
[----:B------:R-:W-:-:S04]  /*02a0*/  IMAD.WIDE.U32 R12, R7, UR8, RZ ;  /* 0x00000008070c7c25 */ /* 0x000fc8000f8e00ff */
[----:B------:R-:W-:Y:S01]  /*02b0*/  IMAD R15, R7, UR6, RZ ;  /* 0x00000006070f7c24 */ /* 0x000fe2000f8e02ff */
[----:B------:R-:W-:Y:S01]  /*02c0*/  USHF.R.S32.HI UR6, URZ, 0x1f, UR7 ;  /* 0x0000001fff067899 */ /* 0x000fe20008011407 */
[----:B------:R-:W-:-:S03]  /*02d0*/  IMAD.WIDE.U32 R16, R12, R3, RZ ;  /* 0x000000030c107225 */ /* 0x000fc600078e00ff */
[----:B------:R-:W-:Y:S02]  /*02e0*/  IADD3 R0, PT, PT, R13, R15, RZ ;  /* 0x0000000f0d007210 */ /* 0x000fe40007ffe0ff */
[----:B------:R-:W-:-:S03]  /*02f0*/  SHF.R.S32.HI R13, RZ, 0x1f, R3 ;  /* 0x0000001fff0d7819 */ /* 0x000fc60000011403 */
[----:B------:R-:W-:-:S04]  /*0300*/  IMAD R0, R0, R3, RZ ;  /* 0x0000000300007224 */ /* 0x000fc800078e02ff */
[----:B------:R-:W-:-:S05]  /*0310*/  IMAD R13, R13, R12, R0 ;  /* 0x0000000c0d0d7224 */ /* 0x000fca00078e0200 */
[----:B------:R-:W-:Y:S01]  /*0320*/  IADD3 R0, PT, PT, R17, R13, RZ ;  /* 0x0000000d11007210 */ /* 0x000fe20007ffe0ff */
[----:B------:R-:W-:-:S04]  /*0330*/  IMAD.WIDE.U32 R12, R16, UR7, RZ ;  /* 0x00000007100c7c25 */ /* 0x000fc8000f8e00ff */
[----:B------:R-:W-:Y:S01]  /*0340*/  IMAD R15, R0, UR7, RZ ;  /* 0x00000007000f7c24 */ /* 0x000fe2000f8e02ff */
[----:B------:R-:W-:-:S03]  /*0350*/  MOV R2, R12 ;  /* 0x0000000c00027202 */ /* 0x000fc60000000f00 */
[----:B------:R-:W-:-:S05]  /*0360*/  IMAD R15, R16, UR6, R15 ;  /* 0x00000006100f7c24 */ /* 0x000fca000f8e020f */
[----:B------:R-:W-:Y:S01]  /*0370*/  IADD3 R0, PT, PT, R13, R15, RZ ;  /* 0x0000000f0d007210 */ /* 0x000fe20007ffe0ff */
[----:B------:R-:W-:Y:S06]  /*0380*/  BRA `(.L_x_908) ;  /* 0x0000000000107947 */ /* 0x000fec0003800000 */
.L_x_907:
[-C--:B------:R-:W-:Y:S02]  /*0390*/  IMAD R15, R5, R25.reuse, RZ ;  /* 0x00000019050f7224 */ /* 0x080fe400078e02ff */
[----:B------:R-:W-:-:S05]  /*03a0*/  IMAD.WIDE.U32 R12, R4, R25, RZ ;  /* 0x00000019040c7225 */ /* 0x000fca00078e00ff */
[----:B------:R-:W-:Y:S02]  /*03b0*/  IADD3 R0, PT, PT, R13, R15, RZ ;  /* 0x0000000f0d007210 */ /* 0x000fe40007ffe0ff */
[----:B------:R-:W-:-:S07]  /*03c0*/  MOV R2, R12 ;  /* 0x0000000c00027202 */ /* 0x000fce0000000f00 */
.L_x_908:
[----:B------:R-:W0:Y:S01]  /*03d0*/  LDCU.U8 UR6, c[0x0][0x548] ;  /* 0x0000a900ff0677ac */ /* 0x000e220008000000 */
[----:B------:R-:W-:-:S04]  /*03e0*/  SHF.L.U32 R12, R7, 0x7, RZ ;  /* 0x00000007070c7819 */ /* 0x000fc800000006ff */
[----:B------:R-:W-:-:S04]  /*03f0*/  SEL R16, R12, RZ, P0 ;  /* 0x000000ff0c107207 */ /* 0x000fc80000000000 */
[----:B------:R-:W-:-:S04]  /*0400*/  IADD3 R13, P0, PT, R11, R16, RZ ;  /* 0x000000100b0d7210 */ /* 0x000fc80007f1e0ff */
[----:B------:R-:W-:Y:S01]  /*0410*/  IADD3.X R15, PT, PT, RZ, RZ, RZ, P0, !PT ;  /* 0x000000ffff0f7210 */ /* 0x000fe200007fe4ff */
[----:B------:R-:W-:Y:S01]  /*0420*/  IMAD.WIDE.U32 R26, R13, R4, RZ ;  /* 0x000000040d1a7225 */ /* 0x000fe200078e00ff */
[----:B0-----:R-:W-:-:S03]  /*0430*/  UISETP.NE.AND UP0, UPT, UR6, URZ, UPT ;  /* 0x000000ff0600728c */ /* 0x001fc6000bf05270 */
[----:B------:R-:W-:-:S04]  /*0440*/  IMAD R15, R15, R4, RZ ;  /* 0x000000040f0f7224 */ /* 0x000fc800078e02ff */
[----:B------:R-:W-:-:S05]  /*0450*/  IMAD R15, R5, R13, R15 ;  /* 0x0000000d050f7224 */ /* 0x000fca00078e020f */
[----:B------:R-:W-:Y:S01]  /*0460*/  IADD3 R23, PT, PT, R27, R15, RZ ;  /* 0x0000000f1b177210 */ /* 0x000fe20007ffe0ff */
[----:B------:R-:W-:Y:S06]  /*0470*/  BRA.U !UP0, `(.L_x_909) ;  /* 0x0000000108247547 */ /* 0x000fec000b800000 */
[----:B------:R-:W0:Y:S01]  /*0480*/  LDC R16, c[0x0][0x444] ;  /* 0x00011100ff107b82 */ /* 0x000e220000000800 */
[----:B------:R-:W-:-:S07]  /*0490*/  ISETP.NE.AND P0, PT, R25, -0x1, PT ;  /* 0xffffffff1900780c */ /* 0x000fce0003f05270 */
[----:B------:R-:W1:Y:S08]  /*04a0*/  LDC R5, c[0x0][0x430] ;  /* 0x00010c00ff057b82 */ /* 0x000e700000000800 */
[----:B------:R-:W1:Y:S01]  /*04b0*/  LDC R4, c[0x0][0x454] ;  /* 0x00011500ff047b82 */ /* 0x000e620000000800 */
[----:B0-----:R-:W-:-:S05]  /*04c0*/  @!P0 IMAD R25, R7, R16, RZ ;  /* 0x0000001007198224 */ /* 0x001fca00078e02ff */
[----:B------:R-:W-:Y:S02]  /*04d0*/  IADD3 R12, PT, PT, R12, R25, RZ ;  /* 0x000000190c0c7210 */ /* 0x000fe40007ffe0ff */
[----:B-1----:R-:W-:-:S05]  /*04e0*/  LEA R5, R5, R4, 0x7 ;  /* 0x0000000405057211 */ /* 0x002fca00078e38ff */
[----:B------:R-:W-:Y:S01]  /*04f0*/  IMAD R22, R5, R20, R12 ;  /* 0x0000001405167224 */ /* 0x000fe200078e020c */
[----:B------:R-:W-:Y:S06]  /*0500*/  BRA `(.L_x_910) ;  /* 0x00000000000c7947 */ /* 0x000fec0003800000 */
.L_x_909:
[----:B------:R-:W0:Y:S01]  /*0510*/  LDC R22, c[0x0][0x444] ;  /* 0x00011100ff167b82 */ /* 0x000e220000000800 */
[----:B------:R-:W-:-:S04]  /*0520*/  IMAD R7, R7, R3, R20 ;  /* 0x0000000307077224 */ /* 0x000fc800078e0214 */
[----:B0-----:R-:W-:-:S07]  /*0530*/  IMAD R22, R7, R22, RZ ;  /* 0x0000001607167224 */ /* 0x001fce00078e02ff */
.L_x_910:
[----:B------:R-:W0:Y:S01]  /*0540*/  S2R R24, SR_TID.X ;  /* 0x0000000000187919 */ /* 0x000e220000002100 */
[----:B------:R-:W1:Y:S01]  /*0550*/  LDCU UR6, c[0x0][0x440] ;  /* 0x00008800ff0677ac */ /* 0x000e620008000800 */
[----:B------:R-:W-:Y:S01]  /*0560*/  IADD3 R15, PT, PT, -R11, R6, RZ ;  /* 0x000000060b0f7210 */ /* 0x000fe20007ffe1ff */
[----:B------:R-:W-:Y:S01]  /*0570*/  HFMA2 R5, -RZ, RZ, 0, 0 ;  /* 0x00000000ff057431 */ /* 0x000fe200000001ff */
[----:B------:R-:W2:Y:S01]  /*0580*/  LDCU.128 UR12, c[0x0][0x590] ;  /* 0x0000b200ff0c77ac */ /* 0x000ea20008000c00 */
[----:B------:R-:W3:Y:S01]  /*0590*/  LDCU.64 UR10, c[0x0][0x408] ;  /* 0x00008100ff0a77ac */ /* 0x000ee20008000a00 */
[----:B------:R-:W4:Y:S01]  /*05a0*/  LDCU.64 UR8, c[0x0][0x410] ;  /* 0x00008200ff0877ac */ /* 0x000f220008000a00 */
[----:B0-----:R-:W-:Y:S02]  /*05b0*/  SHF.L.U32 R4, R24, 0x3, RZ ;  /* 0x0000000318047819 */ /* 0x001fe400000006ff */
[----:B------:R-:W-:Y:S02]  /*05c0*/  SHF.R.U32.HI R16, RZ, 0x3, R24 ;  /* 0x00000003ff107819 */ /* 0x000fe40000011618 */
[----:B------:R-:W-:-:S04]  /*05d0*/  LOP3.LUT R4, R4, 0x38, RZ, 0xc0, !PT ;  /* 0x0000003804047812 */ /* 0x000fc800078ec0ff */
[----:B-1----:R-:W-:Y:S01]  /*05e0*/  ISETP.GE.AND P0, PT, R4, UR6, PT ;  /* 0x0000000604007c0c */ /* 0x002fe2000bf06270 */
[----:B--2---:R-:W-:-:S03]  /*05f0*/  IMAD.WIDE.U32 R6, R11, UR12, R4 ;  /* 0x0000000c0b067c25 */ /* 0x004fc6000f8e0004 */
[----:B------:R-:W-:Y:S01]  /*0600*/  ISETP.GE.OR P1, PT, R16, R15, P0 ;  /* 0x0000000f1000720c */ /* 0x000fe20000726670 */
[----:B------:R-:W-:Y:S01]  /*0610*/  IMAD R7, R11, UR13, R7 ;  /* 0x0000000d0b077c24 */ /* 0x000fe2000f8e0207 */
[----:B------:R-:W-:Y:S01]  /*0620*/  IADD3 R6, P2, PT, R9, R6, RZ ;  /* 0x0000000609067210 */ /* 0x000fe20007f5e0ff */
[----:B---3--:R-:W-:-:S03]  /*0630*/  IMAD.WIDE.U32 R4, R11, UR10, R4 ;  /* 0x0000000a0b047c25 */ /* 0x008fc6000f8e0004 */
[----:B------:R-:W-:Y:S01]  /*0640*/  IADD3.X R7, PT, PT, R8, R7, RZ, P2, !PT ;  /* 0x0000000708077210 */ /* 0x000fe200017fe4ff */
[----:B------:R-:W-:Y:S01]  /*0650*/  IMAD R11, R11, UR11, R5 ;  /* 0x0000000b0b0b7c24 */ /* 0x000fe2000f8e0205 */
[----:B------:R-:W-:Y:S02]  /*0660*/  IADD3 R8, PT, PT, R16, 0x20, RZ ;  /* 0x0000002010087810 */ /* 0x000fe40007ffe0ff */
[----:B------:R-:W-:Y:S01]  /*0670*/  IADD3 R14, P3, PT, R14, R4, RZ ;  /* 0x000000040e0e7210 */ /* 0x000fe20007f7e0ff */
[----:B------:R-:W-:Y:S01]  /*0680*/  IMAD.WIDE.U32 R6, R20, UR14, R6 ;  /* 0x0000000e14067c25 */ /* 0x000fe2000f8e0006 */
[----:B------:R-:W-:Y:S01]  /*0690*/  ISETP.GE.OR P0, PT, R8, R15, P0 ;  /* 0x0000000f0800720c */ /* 0x000fe20000706670 */
[----:B------:R-:W0:Y:S01]  /*06a0*/  @!P1 LDC.64 R12, c[0x0][0x550] ;  /* 0x00015400ff0c9b82 */ /* 0x000e220000000a00 */
[----:B------:R-:W-:Y:S01]  /*06b0*/  IADD3.X R15, PT, PT, R10, R11, RZ, P3, !PT ;  /* 0x0000000b0a0f7210 */ /* 0x000fe20001ffe4ff */
[----:B------:R-:W-:Y:S02]  /*06c0*/  IMAD R7, R20, UR15, R7 ;  /* 0x0000000f14077c24 */ /* 0x000fe4000f8e0207 */
[----:B------:R-:W-:-:S04]  /*06d0*/  @!P1 IMAD.WIDE.U32 R8, R16, UR12, R6 ;  /* 0x0000000c10089c25 */ /* 0x000fc8000f8e0006 */
[----:B------:R-:W1:Y:S01]  /*06e0*/  @!P1 LDC.64 R4, c[0x0][0x3f0] ;  /* 0x0000fc00ff049b82 */ /* 0x000e620000000a00 */
[----:B------:R-:W-:Y:S02]  /*06f0*/  @!P1 IMAD R9, R16, UR13, R9 ;  /* 0x0000000d10099c24 */ /* 0x000fe4000f8e0209 */
[----:B----4-:R-:W-:-:S05]  /*0700*/  IMAD.WIDE.U32 R14, R20, UR8, R14 ;  /* 0x00000008140e7c25 */ /* 0x010fca000f8e000e */
[----:B------:R-:W2:Y:S01]  /*0710*/  @!P0 LDC.64 R28, c[0x0][0x550] ;  /* 0x00015400ff1c8b82 */ /* 0x000ea20000000a00 */
[----:B------:R-:W-:Y:S01]  /*0720*/  IMAD R15, R20, UR9, R15 ;  /* 0x00000009140f7c24 */ /* 0x000fe2000f8e020f */
[----:B------:R-:W3:Y:S01]  /*0730*/  LDCU.64 UR8, c[0x0][0x570] ;  /* 0x0000ae00ff0877ac */ /* 0x000ee20008000a00 */
[----:B0-----:R-:W-:-:S04]  /*0740*/  @!P1 LEA R12, P2, R8, R12, 0x1 ;  /* 0x0000000c080c9211 */ /* 0x001fc800078408ff */
[----:B------:R-:W-:Y:S02]  /*0750*/  @!P1 LEA.HI.X R13, R8, R13, R9, 0x1, P2 ;  /* 0x0000000d080d9211 */ /* 0x000fe400010f0c09 */
[----:B------:R-:W-:-:S04]  /*0760*/  @!P0 IADD3 R8, P2, PT, R16, 0x20, RZ ;  /* 0x0000002010088810 */ /* 0x000fc80007f5e0ff */
[----:B------:R-:W-:-:S05]  /*0770*/  @!P0 IADD3.X R9, PT, PT, RZ, RZ, RZ, P2, !PT ;  /* 0x000000ffff098210 */ /* 0x000fca00017fe4ff */
[----:B------:R-:W-:-:S04]  /*0780*/  @!P0 IMAD R9, R9, UR12, RZ ;  /* 0x0000000c09098c24 */ /* 0x000fc8000f8e02ff */
[C---:B------:R-:W-:Y:S02]  /*0790*/  @!P0 IMAD R11, R8.reuse, UR13, R9 ;  /* 0x0000000d080b8c24 */ /* 0x040fe4000f8e0209 */
[----:B------:R-:W-:-:S04]  /*07a0*/  @!P0 IMAD.WIDE.U32 R8, R8, UR12, R6 ;  /* 0x0000000c08088c25 */ /* 0x000fc8000f8e0006 */
[----:B------:R-:W-:Y:S01]  /*07b0*/  @!P1 IMAD.WIDE.U32 R6, R16, UR10, R14 ;  /* 0x0000000a10069c25 */ /* 0x000fe2000f8e000e */
[----:B------:R-:W-:Y:S02]  /*07c0*/  @!P0 IADD3 R9, PT, PT, R9, R11, RZ ;  /* 0x0000000b09098210 */ /* 0x000fe40007ffe0ff */
[----:B--2---:R-:W-:Y:S01]  /*07d0*/  @!P0 LEA R28, P2, R8, R28, 0x1 ;  /* 0x0000001c081c8211 */ /* 0x004fe200078408ff */
[----:B------:R-:W-:-:S03]  /*07e0*/  @!P1 IMAD R7, R16, UR11, R7 ;  /* 0x0000000b10079c24 */ /* 0x000fc6000f8e0207 */
[----:B------:R-:W-:Y:S02]  /*07f0*/  @!P0 LEA.HI.X R29, R8, R29, R9, 0x1, P2 ;  /* 0x0000001d081d8211 */ /* 0x000fe400010f0c09 */
[C---:B-1----:R-:W-:Y:S02]  /*0800*/  @!P1 LEA R18, P2, R6.reuse, R4, 0x1 ;  /* 0x0000000406129211 */ /* 0x042fe400078408ff */
[----:B------:R-:W-:Y:S02]  /*0810*/  CS2R R8, SRZ ;  /* 0x0000000000087805 */ /* 0x000fe4000001ff00 */
[----:B------:R-:W-:Y:S02]  /*0820*/  MOV R4, RZ ;  /* 0x000000ff00047202 */ /* 0x000fe40000000f00 */
[----:B------:R-:W-:Y:S01]  /*0830*/  @!P1 LEA.HI.X R19, R6, R5, R7, 0x1, P2 ;  /* 0x0000000506139211 */ /* 0x000fe200010f0c07 */
[----:B------:R-:W-:Y:S01]  /*0840*/  HFMA2 R5, -RZ, RZ, 0, 0 ;  /* 0x00000000ff057431 */ /* 0x000fe200000001ff */
[----:B------:R-:W-:-:S02]  /*0850*/  CS2R R6, SRZ ;  /* 0x0000000000067805 */ /* 0x000fc4000001ff00 */
[----:B------:R-:W-:-:S06]  /*0860*/  CS2R R10, SRZ ;  /* 0x00000000000a7805 */ /* 0x000fcc000001ff00 */
[----:B------:R-:W2:Y:S04]  /*0870*/  @!P1 LDG.E.128 R8, desc[UR4][R18.64] ;  /* 0x0000000412089981 */ /* 0x000ea8000c1e1d00 */
[----:B------:R0:W4:Y:S02]  /*0880*/  @!P1 LDG.E.128 R4, desc[UR4][R12.64] ;  /* 0x000000040c049981 */ /* 0x000124000c1e1d00 */
[----:B0-----:R-:W0:Y:S01]  /*0890*/  @!P0 LDC.64 R12, c[0x0][0x3f0] ;  /* 0x0000fc00ff0c8b82 */ /* 0x001e220000000a00 */
[----:B--2---:R-:W-:Y:S02]  /*08a0*/  HADD2.F32 R25, -RZ, R8.H1_H1 ;  /* 0x30000008ff197230 */ /* 0x004fe40000004100 */
[--C-:B----4-:R-:W-:Y:S02]  /*08b0*/  HADD2.F32 R17, -RZ, R4.reuse.H1_H1 ;  /* 0x30000004ff117230 */ /* 0x110fe40000004100 */
[----:B------:R-:W-:-:S03]  /*08c0*/  HADD2.F32 R4, -RZ, R4.H0_H0 ;  /* 0x20000004ff047230 */ /* 0x000fc60000004100 */
[----:B------:R-:W-:Y:S01]  /*08d0*/  FMUL.FTZ R25, R17, R25 ;  /* 0x0000001911197220 */ /* 0x000fe20000410000 */
[----:B------:R-:W-:-:S05]  /*08e0*/  HADD2.F32 R17, -RZ, R8.H0_H0 ;  /* 0x20000008ff117230 */ /* 0x000fca0000004100 */
[----:B------:R-:W-:Y:S01]  /*08f0*/  FFMA.FTZ R4, R4, R17, R25 ;  /* 0x0000001104047223 */ /* 0x000fe20000010019 */
[----:B------:R-:W-:-:S04]  /*0900*/  @!P0 IADD3 R25, P1, PT, R16, 0x20, RZ ;  /* 0x0000002010198810 */ /* 0x000fc80007f3e0ff */
[----:B------:R-:W-:-:S05]  /*0910*/  @!P0 IADD3.X R8, PT, PT, RZ, RZ, RZ, P1, !PT ;  /* 0x000000ffff088210 */ /* 0x000fca0000ffe4ff */
[----:B------:R-:W-:Y:S02]  /*0920*/  @!P0 IMAD R8, R8, UR10, RZ ;  /* 0x0000000a08088c24 */ /* 0x000fe4000f8e02ff */
[----:B------:R-:W-:Y:S02]  /*0930*/  HADD2.F32 R19, -RZ, R5.H0_H0 ;  /* 0x20000005ff137230 */ /* 0x000fe40000004100 */
[----:B------:R-:W-:Y:S02]  /*0940*/  @!P0 IMAD R17, R25, UR11, R8 ;  /* 0x0000000b19118c24 */ /* 0x000fe4000f8e0208 */
[--C-:B------:R-:W-:Y:S02]  /*0950*/  HADD2.F32 R8, -RZ, R9.reuse.H0_H0 ;  /* 0x20000009ff087230 */ /* 0x100fe40000004100 */
[----:B------:R-:W-:-:S03]  /*0960*/  HADD2.F32 R9, -RZ, R9.H1_H1 ;  /* 0x30000009ff097230 */ /* 0x000fc60000004100 */
[----:B------:R-:W-:Y:S01]  /*0970*/  FFMA.FTZ R19, R19, R8, R4 ;  /* 0x0000000813137223 */ /* 0x000fe20000010004 */
[----:B------:R-:W-:Y:S02]  /*0980*/  HADD2.F32 R8, -RZ, R5.H1_H1 ;  /* 0x30000005ff087230 */ /* 0x000fe40000004100 */
[----:B------:R-:W-:-:S04]  /*0990*/  @!P0 IMAD.WIDE.U32 R14, R25, UR10, R14 ;  /* 0x0000000a190e8c25 */ /* 0x000fc8000f8e000e */
[----:B------:R-:W-:Y:S02]  /*09a0*/  IMAD R3, R3, UR7, RZ ;  /* 0x0000000703037c24 */ /* 0x000fe4000f8e02ff */
[----:B------:R-:W-:Y:S01]  /*09b0*/  FFMA.FTZ R19, R8, R9, R19 ;  /* 0x0000000908137223 */ /* 0x000fe20000010013 */
[----:B------:R-:W-:Y:S01]  /*09c0*/  HADD2.F32 R8, -RZ, R6.H0_H0 ;  /* 0x20000006ff087230 */ /* 0x000fe20000004100 */
[----:B------:R-:W-:Y:S01]  /*09d0*/  @!P0 IADD3 R17, PT, PT, R15, R17, RZ ;  /* 0x000000110f118210 */ /* 0x000fe20007ffe0ff */
[----:B------:R-:W-:Y:S01]  /*09e0*/  HADD2.F32 R9, -RZ, R10.H0_H0 ;  /* 0x2000000aff097230 */ /* 0x000fe20000004100 */
[C---:B0-----:R-:W-:Y:S01]  /*09f0*/  @!P0 LEA R4, P1, R14.reuse, R12, 0x1 ;  /* 0x0000000c0e048211 */ /* 0x041fe200078208ff */
[----:B------:R-:W0:Y:S03]  /*0a00*/  LDCU UR10, c[0x0][0x4f4] ;  /* 0x00009e80ff0a77ac */ /* 0x000e260008000800 */
[----:B------:R-:W-:Y:S01]  /*0a10*/  @!P0 LEA.HI.X R5, R14, R13, R17, 0x1, P1 ;  /* 0x0000000d0e058211 */ /* 0x000fe200008f0c11 */
[----:B------:R-:W-:Y:S01]  /*0a20*/  FFMA.FTZ R8, R8, R9, R19 ;  /* 0x0000000908087223 */ /* 0x000fe20000010013 */
[----:B------:R-:W-:-:S02]  /*0a30*/  CS2R R12, SRZ ;  /* 0x00000000000c7805 */ /* 0x000fc4000001ff00 */
[----:B------:R-:W-:Y:S02]  /*0a40*/  CS2R R14, SRZ ;  /* 0x00000000000e7805 */ /* 0x000fe4000001ff00 */
[----:B------:R-:W-:Y:S02]  /*0a50*/  CS2R R16, SRZ ;  /* 0x0000000000107805 */ /* 0x000fe4000001ff00 */
[----:B------:R-:W-:Y:S02]  /*0a60*/  CS2R R18, SRZ ;  /* 0x0000000000127805 */ /* 0x000fe4000001ff00 */
[----:B------:R-:W2:Y:S04]  /*0a70*/  @!P0 LDG.E.128 R12, desc[UR4][R28.64] ;  /* 0x000000041c0c8981 */ /* 0x000ea8000c1e1d00 */
[----:B------:R1:W4:Y:S01]  /*0a80*/  @!P0 LDG.E.128 R16, desc[UR4][R4.64] ;  /* 0x0000000404108981 */ /* 0x000322000c1e1d00 */
[----:B------:R-:W-:-:S02]  /*0a90*/  HADD2.F32 R10, -RZ, R10.H1_H1 ;  /* 0x3000000aff0a7230 */ /* 0x000fc40000004100 */
[----:B-1----:R-:W-:Y:S01]  /*0aa0*/  HADD2.F32 R5, -RZ, R6.H1_H1 ;  /* 0x30000006ff057230 */ /* 0x002fe20000004100 */
[----:B------:R-:W-:Y:S01]  /*0ab0*/  LEA R22, R21, R22, 0x6 ;  /* 0x0000001615167211 */ /* 0x000fe200078e30ff */
[----:B--2---:R-:W-:Y:S02]  /*0ac0*/  HADD2.F32 R9, -RZ, R12.H1_H1 ;  /* 0x3000000cff097230 */ /* 0x004fe40000004100 */
[----:B----4-:R-:W-:Y:S02]  /*0ad0*/  HADD2.F32 R25, -RZ, R16.H1_H1 ;  /* 0x30000010ff197230 */ /* 0x010fe40000004100 */
[----:B------:R-:W-:Y:S02]  /*0ae0*/  HADD2.F32 R12, -RZ, R12.H0_H0 ;  /* 0x2000000cff0c7230 */ /* 0x000fe40000004100 */
[----:B------:R-:W-:Y:S02]  /*0af0*/  HADD2.F32 R16, -RZ, R16.H0_H0 ;  /* 0x20000010ff107230 */ /* 0x000fe40000004100 */
[----:B------:R-:W-:-:S04]  /*0b00*/  FMUL.FTZ R9, R9, R25 ;  /* 0x0000001909097220 */ /* 0x000fc80000410000 */
[----:B------:R-:W-:Y:S01]  /*0b10*/  FFMA.FTZ R9, R12, R16, R9 ;  /* 0x000000100c097223 */ /* 0x000fe20000010009 */
[----:B------:R-:W-:Y:S02]  /*0b20*/  HADD2.F32 R12, -RZ, R13.H0_H0 ;  /* 0x2000000dff0c7230 */ /* 0x000fe40000004100 */
[----:B------:R-:W-:Y:S02]  /*0b30*/  HADD2.F32 R16, -RZ, R17.H0_H0 ;  /* 0x20000011ff107230 */ /* 0x000fe40000004100 */
[----:B------:R-:W-:Y:S02]  /*0b40*/  HADD2.F32 R13, -RZ, R13.H1_H1 ;  /* 0x3000000dff0d7230 */ /* 0x000fe40000004100 */
[----:B------:R-:W-:Y:S02]  /*0b50*/  HADD2.F32 R4, -RZ, R17.H1_H1 ;  /* 0x30000011ff047230 */ /* 0x000fe40000004100 */
[----:B------:R-:W-:Y:S01]  /*0b60*/  FFMA.FTZ R12, R12, R16, R9 ;  /* 0x000000100c0c7223 */ /* 0x000fe20000010009 */
[----:B------:R-:W-:-:S02]  /*0b70*/  HADD2.F32 R17, -RZ, R14.H0_H0 ;  /* 0x2000000eff117230 */ /* 0x000fc40000004100 */
[----:B------:R-:W-:Y:S02]  /*0b80*/  HADD2.F32 R6, -RZ, R18.H0_H0 ;  /* 0x20000012ff067230 */ /* 0x000fe40000004100 */
[----:B------:R-:W-:Y:S01]  /*0b90*/  FFMA.FTZ R12, R13, R4, R12 ;  /* 0x000000040d0c7223 */ /* 0x000fe2000001000c */
[----:B------:R-:W-:Y:S02]  /*0ba0*/  HADD2.F32 R13, -RZ, R14.H1_H1 ;  /* 0x3000000eff0d7230 */ /* 0x000fe40000004100 */
[----:B------:R-:W-:Y:S02]  /*0bb0*/  HADD2.F32 R18, -RZ, R18.H1_H1 ;  /* 0x30000012ff127230 */ /* 0x000fe40000004100 */
[----:B------:R-:W-:Y:S01]  /*0bc0*/  FFMA.FTZ R12, R17, R6, R12 ;  /* 0x00000006110c7223 */ /* 0x000fe2000001000c */
[----:B------:R-:W-:Y:S01]  /*0bd0*/  FFMA.FTZ R9, R5, R10, R8 ;  /* 0x0000000a05097223 */ /* 0x000fe20000010008 */
[--C-:B------:R-:W-:Y:S02]  /*0be0*/  HADD2.F32 R5, -RZ, R11.reuse.H0_H0 ;  /* 0x2000000bff057230 */ /* 0x100fe40000004100 */
[----:B------:R-:W-:-:S02]  /*0bf0*/  HADD2.F32 R6, -RZ, R11.H1_H1 ;  /* 0x3000000bff067230 */ /* 0x000fc40000004100 */
[----:B------:R-:W-:Y:S01]  /*0c00*/  FFMA.FTZ R12, R13, R18, R12 ;  /* 0x000000120d0c7223 */ /* 0x000fe2000001000c */
[----:B------:R-:W-:Y:S02]  /*0c10*/  HADD2.F32 R4, -RZ, R7.H0_H0 ;  /* 0x20000007ff047230 */ /* 0x000fe40000004100 */
[----:B------:R-:W-:Y:S02]  /*0c20*/  HADD2.F32 R11, -RZ, R15.H0_H0 ;  /* 0x2000000fff0b7230 */ /* 0x000fe40000004100 */
[----:B------:R-:W-:Y:S02]  /*0c30*/  HADD2.F32 R8, -RZ, R19.H0_H0 ;  /* 0x20000013ff087230 */ /* 0x000fe40000004100 */
[----:B------:R-:W-:Y:S01]  /*0c40*/  FFMA.FTZ R4, R4, R5, R9 ;  /* 0x0000000504047223 */ /* 0x000fe20000010009 */
[----:B------:R-:W-:Y:S02]  /*0c50*/  HADD2.F32 R7, -RZ, R7.H1_H1 ;  /* 0x30000007ff077230 */ /* 0x000fe40000004100 */
[----:B------:R-:W-:-:S02]  /*0c60*/  HADD2.F32 R15, -RZ, R15.H1_H1 ;  /* 0x3000000fff0f7230 */ /* 0x000fc40000004100 */
[----:B------:R-:W-:Y:S01]  /*0c70*/  FFMA.FTZ R12, R11, R8, R12 ;  /* 0x000000080b0c7223 */ /* 0x000fe2000001000c */
[----:B------:R-:W-:Y:S02]  /*0c80*/  HADD2.F32 R19, -RZ, R19.H1_H1 ;  /* 0x30000013ff137230 */ /* 0x000fe40000004100 */
[----:B------:R-:W-:-:S03]  /*0c90*/  FFMA.FTZ R7, R7, R6, R4 ;  /* 0x0000000607077223 */ /* 0x000fc60000010004 */
[----:B------:R-:W-:Y:S02]  /*0ca0*/  FFMA.FTZ R12, R15, R19, R12 ;  /* 0x000000130f0c7223 */ /* 0x000fe4000001000c */
[----:B------:R-:W1:Y:S04]  /*0cb0*/  SHFL.BFLY PT, R4, R7, 0x4, 0x1f ;  /* 0x0c801f0007047f89 */ /* 0x000e6800000e0000 */
[----:B------:R-:W2:Y:S01]  /*0cc0*/  SHFL.BFLY PT, R5, R12, 0x4, 0x1f ;  /* 0x0c801f000c057f89 */ /* 0x000ea200000e0000 */
[----:B------:R-:W4:Y:S01]  /*0cd0*/  S2R R6, SR_TID.X ;  /* 0x0000000000067919 */ /* 0x000f220000002100 */
[----:B-1----:R-:W-:Y:S01]  /*0ce0*/  FADD.FTZ R8, R7, R4 ;  /* 0x0000000407087221 */ /* 0x002fe20000010000 */
[----:B--2---:R-:W-:-:S04]  /*0cf0*/  FADD.FTZ R10, R12, R5 ;  /* 0x000000050c0a7221 */ /* 0x004fc80000010000 */
[----:B------:R-:W1:Y:S04]  /*0d00*/  SHFL.BFLY PT, R11, R8, 0x2, 0x1f ;  /* 0x0c401f00080b7f89 */ /* 0x000e6800000e0000 */
[----:B------:R-:W2:Y:S01]  /*0d10*/  SHFL.BFLY PT, R13, R10, 0x2, 0x1f ;  /* 0x0c401f000a0d7f89 */ /* 0x000ea200000e0000 */
[----:B------:R-:W-:Y:S01]  /*0d20*/  IMAD R9, R20, UR7, RZ ;  /* 0x0000000714097c24 */ /* 0x000fe2000f8e02ff */
[----:B------:R-:W-:Y:S01]  /*0d30*/  SHF.L.U32 R5, R24, 0x2, RZ ;  /* 0x0000000218057819 */ /* 0x000fe200000006ff */
[----:B------:R-:W5:Y:S01]  /*0d40*/  LDCU.64 UR6, c[0x0][0x5e8] ;  /* 0x0000bd00ff0677ac */ /* 0x000f620008000a00 */
[----:B------:R-:W-:Y:S02]  /*0d50*/  SHF.R.U32.HI R4, RZ, 0x4, R24 ;  /* 0x00000004ff047819 */ /* 0x000fe40000011618 */
[----:B------:R-:W-:-:S02]  /*0d60*/  IADD3 R27, P0, P1, R26, R2, R9 ;  /* 0x000000021a1b7210 */ /* 0x000fc4000791e009 */
[----:B------:R-:W-:Y:S02]  /*0d70*/  LOP3.LUT R5, R5, 0x3c, RZ, 0xc0, !PT ;  /* 0x0000003c05057812 */ /* 0x000fe400078ec0ff */
[----:B------:R-:W-:-:S03]  /*0d80*/  SHF.R.S32.HI R9, RZ, 0x1f, R9 ;  /* 0x0000001fff097819 */ /* 0x000fc60000011409 */
[----:B------:R-:W-:Y:S02]  /*0d90*/  IMAD R4, R3, R4, R5 ;  /* 0x0000000403047224 */ /* 0x000fe400078e0205 */
[----:B-1----:R-:W-:Y:S01]  /*0da0*/  FADD.FTZ R7, R8, R11 ;  /* 0x0000000b08077221 */ /* 0x002fe20000010000 */
[----:B--2---:R-:W-:-:S04]  /*0db0*/  FADD.FTZ R2, R10, R13 ;  /* 0x0000000d0a027221 */ /* 0x004fc80000010000 */
[----:B------:R-:W1:Y:S04]  /*0dc0*/  SHFL.BFLY PT, R10, R7, 0x1, 0x1f ;  /* 0x0c201f00070a7f89 */ /* 0x000e6800000e0000 */
[----:B------:R-:W2:Y:S01]  /*0dd0*/  SHFL.BFLY PT, R11, R2, 0x1, 0x1f ;  /* 0x0c201f00020b7f89 */ /* 0x000ea200000e0000 */
[----:B------:R-:W-:Y:S02]  /*0de0*/  IADD3.X R9, PT, PT, R23, R0, R9, P0, P1 ;  /* 0x0000000017097210 */ /* 0x000fe400007e2409 */
[----:B------:R-:W-:-:S04]  /*0df0*/  IADD3 R5, P0, PT, R4, R27, RZ ;  /* 0x0000001b04057210 */ /* 0x000fc80007f1e0ff */
[----:B------:R-:W-:Y:S02]  /*0e00*/  LEA.HI.X.SX32 R8, R4, R9, 0x1, P0 ;  /* 0x0000000904087211 */ /* 0x000fe400000f0eff */
[----:B----4-:R-:W-:Y:S02]  /*0e10*/  SHF.R.U32.HI R9, RZ, 0x3, R6 ;  /* 0x00000003ff097819 */ /* 0x010fe40000011606 */
[----:B---3--:R-:W-:Y:S02]  /*0e20*/  LEA R4, P1, R5, UR8, 0x2 ;  /* 0x0000000805047c11 */ /* 0x008fe4000f8210ff */
[----:B------:R-:W-:Y:S02]  /*0e30*/  IADD3 R0, P2, PT, R9, R22, RZ ;  /* 0x0000001609007210 */ /* 0x000fe40007f5e0ff */
[----:B------:R-:W-:Y:S02]  /*0e40*/  LOP3.LUT P0, RZ, R24, 0x7, RZ, 0xc0, !PT ;  /* 0x0000000718ff7812 */ /* 0x000fe4000780c0ff */
[----:B------:R-:W-:-:S02]  /*0e50*/  LEA.HI.X R5, R5, UR9, R8, 0x2, P1 ;  /* 0x0000000905057c11 */ /* 0x000fc400088f1408 */
[----:B------:R-:W-:Y:S02]  /*0e60*/  SHF.L.U32 R9, R3, 0x2, RZ ;  /* 0x0000000203097819 */ /* 0x000fe400000006ff */
[----:B------:R-:W-:-:S03]  /*0e70*/  LOP3.LUT R12, R6, 0x7, RZ, 0xc0, !PT ;  /* 0x00000007060c7812 */ /* 0x000fc600078ec0ff */
[----:B------:R-:W-:Y:S01]  /*0e80*/  IMAD.WIDE R8, R9, 0x10, R4 ;  /* 0x0000001009087825 */ /* 0x000fe200078e0204 */
[----:B------:R-:W-:Y:S02]  /*0e90*/  ISETP.NE.AND P1, PT, R12, RZ, PT ;  /* 0x000000ff0c00720c */ /* 0x000fe40003f25270 */
[----:B------:R-:W-:Y:S01]  /*0ea0*/  LEA.HI.X.SX32 R13, R22, RZ, 0x1, P2 ;  /* 0x000000ff160d7211 */ /* 0x000fe200010f0eff */
[----:B-1----:R-:W-:Y:S01]  /*0eb0*/  FADD.FTZ R12, R7, R10 ;  /* 0x0000000a070c7221 */ /* 0x002fe20000010000 */
[----:B-----5:R-:W-:Y:S01]  /*0ec0*/  LEA R6, P2, R0, UR6, 0x2 ;  /* 0x0000000600067c11 */ /* 0x020fe2000f8410ff */
[----:B--2---:R-:W-:Y:S01]  /*0ed0*/  FADD.FTZ R2, R2, R11 ;  /* 0x0000000b02027221 */ /* 0x004fe20000010000 */
[C---:B------:R-:W-:Y:S02]  /*0ee0*/  IMAD.WIDE R10, R3.reuse, 0x40, R8 ;  /* 0x00000040030a7825 */ /* 0x040fe400078e0208 */
[----:B------:R-:W-:Y:S02]  /*0ef0*/  LEA.HI.X R7, R0, UR7, R13, 0x2, P2 ;  /* 0x0000000700077c11 */ /* 0x000fe400090f140d */
[----:B0-----:R-:W-:Y:S01]  /*0f00*/  @!P0 FMUL.FTZ R13, R12, UR10 ;  /* 0x0000000a0c0d8c20 */ /* 0x001fe20008410000 */
[----:B------:R-:W-:Y:S01]  /*0f10*/  FMUL.FTZ R15, R2, UR10 ;  /* 0x0000000a020f7c20 */ /* 0x000fe20008410000 */
[----:B------:R-:W-:-:S03]  /*0f20*/  IMAD.WIDE R2, R3, 0x40, R10 ;  /* 0x0000004003027825 */ /* 0x000fc600078e020a */
[----:B------:R-:W-:Y:S04]  /*0f30*/  @!P0 STG.E desc[UR4][R6.64], R13 ;  /* 0x0000000d06008986 */ /* 0x000fe8000c101904 */
[----:B------:R-:W-:Y:S04]  /*0f40*/  @!P1 STG.E desc[UR4][R6.64+0x80], R15 ;  /* 0x0000800f06009986 */ /* 0x000fe8000c101904 */
[----:B------:R-:W-:Y:S04]  /*0f50*/  STG.E.128 desc[UR4][R4.64], RZ ;  /* 0x000000ff04007986 */ /* 0x000fe8000c101d04 */
[----:B------:R-:W-:Y:S04]  /*0f60*/  STG.E.128 desc[UR4][R8.64], RZ ;  /* 0x000000ff08007986 */ /* 0x000fe8000c101d04 */
[----:B------:R-:W-:Y:S04]  /*0f70*/  STG.E.128 desc[UR4][R10.64], RZ ;  /* 0x000000ff0a007986 */ /* 0x000fe8000c101d04 */
[----:B------:R-:W-:Y:S01]  /*0f80*/  STG.E.128 desc[UR4][R2.64], RZ ;  /* 0x000000ff02007986 */ /* 0x000fe2000c101d04 */
[----:B------:R-:W-:Y:S05]  /*0f90*/  EXIT ;  /* 0x000000000000794d */ /* 0x000fea0003800000 */
.L_x_911:
        /* <DEDUP_REMOVED lines=14> */
.L_x_1421:


//--------------------- .text._ZN5flash27flash_bwd_convert_dq_kernelI23Flash_bwd_kernel_traitsILi64ELi128ELi128ELi8ELi4ELi4ELi4ELb0ELb0EN7cutlass6half_tE19Flash_kernel_traitsILi64ELi128ELi128ELi8ES3_EEEEvNS_16Flash_bwd_paramsEi --------------------------
	.section	.text._ZN5flash27flash_bwd_convert_dq_kernelI23Flash_bwd_kernel_traitsILi64ELi128ELi128ELi8ELi4ELi4ELi4ELb0ELb0EN7cutlass6half_tE19Flash_kernel_traitsILi64ELi128ELi128ELi8ES3_EEEEvNS_16Flash_bwd_paramsEi,"ax",@progbits
	.align	128
        .global         _ZN5flash27flash_bwd_convert_dq_kernelI23Flash_bwd_kernel_traitsILi64ELi128ELi128ELi8ELi4ELi4ELi4ELb0ELb0EN7cutlass6half_tE19Flash_kernel_traitsILi64ELi128ELi128ELi8ES3_EEEEvNS_16Flash_bwd_paramsEi
        .type           _ZN5flash27flash_bwd_convert_dq_kernelI23Flash_bwd_kernel_traitsILi64ELi128ELi128ELi8ELi4ELi4ELi4ELb0ELb0EN7cutlass6half_tE19Flash_kernel_traitsILi64ELi128ELi128ELi8ES3_EEEEvNS_16Flash_bwd_paramsEi,@function
        .size           _ZN5flash27flash_bwd_convert_dq_kernelI23Flash_bwd_kernel_traitsILi64ELi128ELi128ELi8ELi4ELi4ELi4ELb0ELb0EN7cutlass6half_tE19Flash_kernel_traitsILi64ELi128ELi128ELi8ES3_EEEEvNS_16Flash_bwd_paramsEi,(.L_x_1422 - _ZN5flash27flash_bwd_convert_dq_kernelI23Flash_bwd_kernel_traitsILi64ELi128ELi128ELi8ELi4ELi4ELi4ELb0ELb0EN7cutlass6half_tE19Flash_kernel_traitsILi64ELi128ELi128ELi8ES3_EEEEvNS_16Flash_bwd_paramsEi)
        .other          _ZN5flash27flash_bwd_convert_dq_kernelI23Flash_bwd_kernel_traitsILi64ELi128ELi128ELi8ELi4ELi4ELi4ELb0ELb0EN7cutlass6half_tE19Flash_kernel_traitsILi64ELi128ELi128ELi8ES3_EEEEvNS_16Flash_bwd_paramsEi,@"STO_CUDA_ENTRY STV_DEFAULT"
_ZN5flash27flash_bwd_convert_dq_kernelI23Flash_bwd_kernel_traitsILi64ELi128ELi128ELi8ELi4ELi4ELi4ELb0ELb0EN7cutlass6half_tE19Flash_kernel_traitsILi64ELi128ELi128ELi8ES3_EEEEvNS_16Flash_bwd_paramsEi:
.text._ZN5flash27flash_bwd_convert_dq_kernelI23Flash_bwd_kernel_traitsILi64ELi128ELi128ELi8ELi4ELi4ELi4ELb0ELb0EN7cutlass6half_tE19Flash_kernel_traitsILi64ELi128ELi128ELi8ES3_EEEEvNS_16Flash_bwd_paramsEi:
        /* <DEDUP_REMOVED lines=20> */
[----:B------:R-:W0:Y:S01]  /*0140*/  LDC R41, c[0x0][0x44c] ;  /* 0x00011300ff297b82 */ /* 0x000e220000000800 */
[----:B------:R-:W0:Y:S07]  /*0150*/  LDCU UR6, c[0x0][0x3e0] ;  /* 0x00007c00ff0677ac */ /* 0x000e2e0008000800 */
[----:B------:R-:W1:Y:S08]  /*0160*/  S2UR UR7, SR_CTAID.Z ;  /* 0x00000000000779c3 */ /* 0x000e700000002700 */
[----:B------:R-:W2:Y:S08]  /*0170*/  @!P1 LDC.64 R2, c[0x0][0x5a0] ;  /* 0x00016800ff029b82 */ /* 0x000eb00000000a00 */
[----:B------:R-:W3:Y:S01]  /*0180*/  @P1 LDC.64 R8, c[0x0][0x5b8] ;  /* 0x00016e00ff081b82 */ /* 0x000ee20000000a00 */
[----:B--2---:R-:W-:-:S04]  /*0190*/  @!P1 IMAD.WIDE.U32 R6, R13, R2, RZ ;  /* 0x000000020d069225 */ /* 0x004fc800078e00ff */
[----:B------:R-:W-:Y:S02]  /*01a0*/  @!P1 IMAD R5, R13, R3, R7 ;  /* 0x000000030d059224 */ /* 0x000fe400078e0207 */
[----:B---3--:R-:W-:-:S04]  /*01b0*/  @P1 IMAD.WIDE.U32 R2, R25, R8, RZ ;  /* 0x0000000819021225 */ /* 0x008fc800078e00ff */
[----:B------:R-:W-:Y:S01]  /*01c0*/  @P1 IMAD R5, R25, R9, R3 ;  /* 0x0000000919051224 */ /* 0x000fe200078e0203 */
[----:B------:R-:W-:Y:S01]  /*01d0*/  @P1 MOV R6, R2 ;  /* 0x0000000200061202 */ /* 0x000fe20000000f00 */
[----:B0-----:R-:W-:Y:S01]  /*01e0*/  IMAD.WIDE R2, R41, UR6, RZ ;  /* 0x0000000629027c25 */ /* 0x001fe2000f8e02ff */
[----:B-1----:R-:W-:Y:S06]  /*01f0*/  @P1 BRA `(.L_x_912) ;  /* 0x0000000000401947 */ /* 0x002fec0003800000 */
[----:B------:R-:W0:Y:S02]  /*0200*/  LDCU UR10, c[0x0][0x444] ;  /* 0x00008880ff0a77ac */ /* 0x000e240008000800 */
[----:B0-----:R-:W-:Y:S02]  /*0210*/  USHF.R.S32.HI UR5, URZ, 0x1f, UR10 ;  /* 0x0000001fff057899 */ /* 0x001fe4000801140a */
[----:B------:R-:W-:-:S04]  /*0220*/  IMAD.WIDE.U32 R8, R13, UR10, RZ ;  /* 0x0000000a0d087c25 */ /* 0x000fc8000f8e00ff */
[----:B------:R-:W-:Y:S01]  /*0230*/  IMAD R7, R13, UR5, RZ ;  /* 0x000000050d077c24 */ /* 0x000fe2000f8e02ff */
[----:B------:R-:W-:Y:S02]  /*0240*/  USHF.R.S32.HI UR5, URZ, 0x1f, UR6 ;  /* 0x0000001fff057899 */ /* 0x000fe40008011406 */
[----:B------:R-:W-:Y:S02]  /*0250*/  IMAD.WIDE.U32 R10, R8, UR6, RZ ;  /* 0x00000006080a7c25 */ /* 0x000fe4000f8e00ff */
[----:B------:R-:W-:Y:S02]  /*0260*/  IADD3 R0, PT, PT, R9, R7, RZ ;  /* 0x0000000709007210 */ /* 0x000fe40007ffe0ff */
[----:B------:R-:W-:-:S04]  /*0270*/  IMAD.WIDE.U32 R24, R10, R41, RZ ;  /* 0x000000290a187225 */ /* 0x000fc800078e00ff */
[----:B------:R-:W-:-:S04]  /*0280*/  IMAD R7, R0, UR6, RZ ;  /* 0x0000000600077c24 */ /* 0x000fc8000f8e02ff */
[----:B------:R-:W-:-:S05]  /*0290*/  IMAD R7, R8, UR5, R7 ;  /* 0x0000000508077c24 */ /* 0x000fca000f8e0207 */
[----:B------:R-:W-:Y:S02]  /*02a0*/  IADD3 R0, PT, PT, R11, R7, RZ ;  /* 0x000000070b007210 */ /* 0x000fe40007ffe0ff */
[----:B------:R-:W-:-:S03]  /*02b0*/  SHF.R.S32.HI R7, RZ, 0x1f, R41 ;  /* 0x0000001fff077819 */ /* 0x000fc60000011429 */
[----:B------:R-:W-:-:S04]  /*02c0*/  IMAD R0, R0, R41, RZ ;  /* 0x0000002900007224 */ /* 0x000fc800078e02ff */
[----:B------:R-:W-:-:S04]  /*02d0*/  IMAD R7, R7, R10, R0 ;  /* 0x0000000a07077224 */ /* 0x000fc800078e0200 */
[----:B------:R-:W-:Y:S01]  /*02e0*/  IMAD.IADD R22, R25, 0x1, R7 ;  /* 0x0000000119167824 */ /* 0x000fe200078e0207 */
[----:B------:R-:W-:Y:S06]  /*02f0*/  BRA `(.L_x_913) ;  /* 0x00000000000c7947 */ /* 0x000fec0003800000 */
.L_x_912:
[-C--:B------:R-:W-:Y:S02]  /*0300*/  IMAD R7, R3, R25.reuse, RZ ;  /* 0x0000001903077224 */ /* 0x080fe400078e02ff */
[----:B------:R-:W-:-:S05]  /*0310*/  IMAD.WIDE.U32 R24, R2, R25, RZ ;  /* 0x0000001902187225 */ /* 0x000fca00078e00ff */
[----:B------:R-:W-:-:S07]  /*0320*/  IADD3 R22, PT, PT, R25, R7, RZ ;  /* 0x0000000719167210 */ /* 0x000fce0007ffe0ff */
.L_x_913:
[----:B------:R-:W0:Y:S01]  /*0330*/  LDCU UR5, c[0x0][0x600] ;  /* 0x0000c000ff0577ac */ /* 0x000e220008000800 */
[----:B------:R-:W-:Y:S01]  /*0340*/  SHF.L.U32 R0, R13, 0x7, RZ ;  /* 0x000000070d007819 */ /* 0x000fe200000006ff */
[----:B------:R-:W1:Y:S01]  /*0350*/  S2R R25, SR_TID.X ;  /* 0x0000000000197919 */ /* 0x000e620000002100 */
[----:B------:R-:W-:Y:S01]  /*0360*/  HFMA2 R42, -RZ, RZ, 0, 0 ;  /* 0x00000000ff2a7431 */ /* 0x000fe200000001ff */
[----:B------:R-:W-:Y:S02]  /*0370*/  CS2R R28, SRZ ;  /* 0x00000000001c7805 */ /* 0x000fe4000001ff00 */
[----:B------:R-:W-:Y:S02]  /*0380*/  SEL R0, R0, RZ, P0 ;  /* 0x000000ff00007207 */ /* 0x000fe40000000000 */
[----:B------:R-:W-:Y:S02]  /*0390*/  CS2R R30, SRZ ;  /* 0x00000000001e7805 */ /* 0x000fe4000001ff00 */
[----:B------:R-:W-:-:S02]  /*03a0*/  CS2R R10, SRZ ;  /* 0x00000000000a7805 */ /* 0x000fc4000001ff00 */
[----:B------:R-:W-:Y:S02]  /*03b0*/  CS2R R12, SRZ ;  /* 0x00000000000c7805 */ /* 0x000fe4000001ff00 */
[----:B------:R-:W-:Y:S02]  /*03c0*/  IADD3 R7, P0, PT, R0, UR4, RZ ;  /* 0x0000000400077c10 */ /* 0x000fe4000ff1e0ff */
[----:B------:R-:W-:Y:S02]  /*03d0*/  CS2R R14, SRZ ;  /* 0x00000000000e7805 */ /* 0x000fe4000001ff00 */
[----:B------:R-:W-:Y:S02]  /*03e0*/  CS2R R16, SRZ ;  /* 0x0000000000107805 */ /* 0x000fe4000001ff00 */
[----:B------:R-:W-:Y:S02]  /*03f0*/  CS2R R18, SRZ ;  /* 0x0000000000127805 */ /* 0x000fe4000001ff00 */
[----:B------:R-:W-:Y:S01]  /*0400*/  IADD3.X R9, PT, PT, RZ, RZ, RZ, P0, !PT ;  /* 0x000000ffff097210 */ /* 0x000fe200007fe4ff */
[----:B------:R-:W-:Y:S01]  /*0410*/  IMAD.WIDE.U32 R20, R7, R2, RZ ;  /* 0x0000000207147225 */ /* 0x000fe200078e00ff */
[----:B------:R-:W-:-:S02]  /*0420*/  CS2R R26, SRZ ;  /* 0x00000000001a7805 */ /* 0x000fc4000001ff00 */
[----:B------:R-:W-:Y:S02]  /*0430*/  CS2R R32, SRZ ;  /* 0x0000000000207805 */ /* 0x000fe4000001ff00 */
[----:B------:R-:W-:Y:S01]  /*0440*/  CS2R R34, SRZ ;  /* 0x0000000000227805 */ /* 0x000fe2000001ff00 */
[----:B0-----:R-:W-:Y:S01]  /*0450*/  UISETP.GE.AND UP0, UPT, UR5, 0x1, UPT ;  /* 0x000000010500788c */ /* 0x001fe2000bf06270 */
[----:B------:R-:W-:Y:S01]  /*0460*/  IMAD R9, R9, R2, RZ ;  /* 0x0000000209097224 */ /* 0x000fe200078e02ff */
[----:B------:R-:W-:Y:S01]  /*0470*/  CS2R R36, SRZ ;  /* 0x0000000000247805 */ /* 0x000fe2000001ff00 */
[----:B------:R-:W-:Y:S01]  /*0480*/  IMAD.MOV.U32 R0, RZ, RZ, RZ ;  /* 0x000000ffff007224 */ /* 0x000fe200078e00ff */
[----:B------:R-:W-:Y:S01]  /*0490*/  CS2R R38, SRZ ;  /* 0x0000000000267805 */ /* 0x000fe2000001ff00 */
[----:B------:R-:W-:Y:S02]  /*04a0*/  IMAD R43, R3, R7, R9 ;  /* 0x00000007032b7224 */ /* 0x000fe400078e0209 */
[----:B------:R-:W-:Y:S01]  /*04b0*/  HFMA2 R7, -RZ, RZ, 0, 0 ;  /* 0x00000000ff077431 */ /* 0x000fe200000001ff */
[----:B------:R-:W-:-:S02]  /*04c0*/  CS2R R2, SRZ ;  /* 0x0000000000027805 */ /* 0x000fc4000001ff00 */
[----:B------:R-:W-:Y:S02]  /*04d0*/  CS2R R8, SRZ ;  /* 0x0000000000087805 */ /* 0x000fe4000001ff00 */
[----:B------:R-:W-:Y:S01]  /*04e0*/  MOV R40, RZ ;  /* 0x000000ff00287202 */ /* 0x000fe20000000f00 */
[----:B-1----:R-:W-:Y:S06]  /*04f0*/  BRA.U !UP0, `(.L_x_914) ;  /* 0x0000000508a87547 */ /* 0x002fec000b800000 */
[----:B------:R-:W-:Y:S01]  /*0500*/  IMAD R23, R41, UR7, RZ ;  /* 0x0000000729177c24 */ /* 0x000fe2000f8e02ff */
[----:B------:R-:W0:Y:S01]  /*0510*/  LDCU.64 UR10, c[0x0][0x570] ;  /* 0x0000ae00ff0a77ac */ /* 0x000e220008000a00 */
[----:B------:R-:W-:Y:S01]  /*0520*/  IADD3 R21, PT, PT, R21, R43, RZ ;  /* 0x0000002b15157210 */ /* 0x000fe20007ffe0ff */
[----:B------:R-:W-:Y:S01]  /*0530*/  IMAD R41, R41, UR6, RZ ;  /* 0x0000000629297c24 */ /* 0x000fe2000f8e02ff */
[----:B------:R-:W-:Y:S01]  /*0540*/  MOV R28, RZ ;  /* 0x000000ff001c7202 */ /* 0x000fe20000000f00 */
[----:B------:R-:W-:Y:S01]  /*0550*/  UIADD3 UR5, UPT, UPT, -UR5, URZ, URZ ;  /* 0x000000ff05057290 */ /* 0x000fe2000fffe1ff */
[----:B------:R-:W-:Y:S02]  /*0560*/  IADD3 R43, P0, P1, R23, R24, R20 ;  /* 0x00000018172b7210 */ /* 0x000fe4000791e014 */
[----:B------:R-:W-:Y:S02]  /*0570*/  SHF.R.U32.HI R20, RZ, 0x5, R25 ;  /* 0x00000005ff147819 */ /* 0x000fe40000011619 */
[----:B------:R-:W-:-:S02]  /*0580*/  LOP3.LUT R25, R25, 0x1f, RZ, 0xc0, !PT ;  /* 0x0000001f19197812 */ /* 0x000fc400078ec0ff */
[----:B------:R-:W-:-:S03]  /*0590*/  SHF.R.S32.HI R23, RZ, 0x1f, R23 ;  /* 0x0000001fff177819 */ /* 0x000fc60000011417 */
[----:B------:R-:W-:Y:S01]  /*05a0*/  IMAD R20, R20, R41, R25 ;  /* 0x0000002914147224 */ /* 0x000fe200078e0219 */
[----:B------:R-:W-:-:S04]  /*05b0*/  IADD3.X R21, PT, PT, R23, R22, R21, P0, P1 ;  /* 0x0000001617157210 */ /* 0x000fc800007e2415 */
[----:B------:R-:W-:-:S04]  /*05c0*/  IADD3 R25, P2, PT, R20, R43, RZ ;  /* 0x0000002b14197210 */ /* 0x000fc80007f5e0ff */
[C---:B0-----:R-:W-:Y:S02]  /*05d0*/  LEA R24, P0, R25.reuse, UR10, 0x2 ;  /* 0x0000000a19187c11 */ /* 0x041fe4000f8010ff */
[----:B------:R-:W-:Y:S02]  /*05e0*/  LEA.HI.X.SX32 R20, R20, R21, 0x1, P2 ;  /* 0x0000001514147211 */ /* 0x000fe400010f0eff */
[----:B------:R-:W-:Y:S02]  /*05f0*/  IADD3 R24, P1, PT, R24, 0x80, RZ ;  /* 0x0000008018187810 */ /* 0x000fe40007f3e0ff */
[----:B------:R-:W-:-:S05]  /*0600*/  LEA.HI.X R25, R25, UR11, R20, 0x2, P0 ;  /* 0x0000000b19197c11 */ /* 0x000fca00080f1414 */
[----:B------:R-:W-:-:S07]  /*0610*/  IMAD.X R25, RZ, RZ, R25, P1 ;  /* 0x000000ffff197224 */ /* 0x000fce00008e0619 */
.L_x_915:
[----:B------:R-:W-:Y:S02]  /*0620*/  SHF.L.U32 R23, R41, 0x3, RZ ;  /* 0x0000000329177819 */ /* 0x000fe400000006ff */
[----:B------:R-:W-:Y:S02]  /*0630*/  MOV R20, R24 ;  /* 0x0000001800147202 */ /* 0x000fe40000000f00 */
[----:B------:R-:W-:-:S03]  /*0640*/  MOV R21, R25 ;  /* 0x0000001900157202 */ /* 0x000fc60000000f00 */
[----:B------:R-:W-:-:S05]  /*0650*/  IMAD.WIDE R22, R23, 0x4, R20 ;  /* 0x0000000417167825 */ /* 0x000fca00078e0214 */
[----:B------:R-:W2:Y:S01]  /*0660*/  LDG.E R43, desc[UR8][R22.64+-0x80] ;  /* 0xffff8008162b7981 */ /* 0x000ea2000c1e1900 */
[----:B------:R-:W-:-:S05]  /*0670*/  IMAD.WIDE R24, R41, 0x20, R22 ;  /* 0x0000002029187825 */ /* 0x000fca00078e0216 */
[----:B------:R-:W3:Y:S04]  /*0680*/  LDG.E R45, desc[UR8][R24.64+-0x80] ;  /* 0xffff8008182d7981 */ /* 0x000ee8000c1e1900 */
[----:B------:R-:W4:Y:S04]  /*0690*/  LDG.E R23, desc[UR8][R22.64] ;  /* 0x0000000816177981 */ /* 0x000f28000c1e1900 */
[----:B------:R-:W5:Y:S01]  /*06a0*/  LDG.E R44, desc[UR8][R24.64] ;  /* 0x00000008182c7981 */ /* 0x000f62000c1e1900 */
[----:B--2---:R-:W-:Y:S01]  /*06b0*/  FADD.FTZ R40, R43, R40 ;  /* 0x000000282b287221 */ /* 0x004fe20000010000 */
[----:B----4-:R-:W-:Y:S01]  /*06c0*/  FADD.FTZ R26, R23, R26 ;  /* 0x0000001a171a7221 */ /* 0x010fe20000010000 */
[----:B------:R-:W-:-:S04]  /*06d0*/  IMAD.WIDE R22, R41, 0x20, R24 ;  /* 0x0000002029167825 */ /* 0x000fc800078e0218 */
[----:B---3--:R-:W-:Y:S01]  /*06e0*/  FADD.FTZ R39, R45, R39 ;  /* 0x000000272d277221 */ /* 0x008fe20000010000 */
[----:B-----5:R-:W-:Y:S01]  /*06f0*/  FADD.FTZ R19, R44, R19 ;  /* 0x000000132c137221 */ /* 0x020fe20000010000 */
[----:B------:R-:W2:Y:S01]  /*0700*/  LDG.E R43, desc[UR8][R22.64+-0x80] ;  /* 0xffff8008162b7981 */ /* 0x000ea2000c1e1900 */
[----:B------:R-:W-:-:S05]  /*0710*/  IMAD.WIDE R44, R41, 0x20, R22 ;  /* 0x00000020292c7825 */ /* 0x000fca00078e0216 */
[----:B------:R-:W3:Y:S04]  /*0720*/  LDG.E R24, desc[UR8][R44.64] ;  /* 0x000000082c187981 */ /* 0x000ee8000c1e1900 */
[----:B------:R-:W4:Y:S04]  /*0730*/  LDG.E R23, desc[UR8][R22.64] ;  /* 0x0000000816177981 */ /* 0x000f28000c1e1900 */
[----:B------:R-:W5:Y:S01]  /*0740*/  LDG.E R22, desc[UR8][R44.64+-0x80] ;  /* 0xffff80082c167981 */ /* 0x000f62000c1e1900 */
[----:B--2---:R-:W-:Y:S01]  /*0750*/  FADD.FTZ R38, R43, R38 ;  /* 0x000000262b267221 */ /* 0x004fe20000010000 */
[----:B----4-:R-:W-:Y:S01]  /*0760*/  FADD.FTZ R18, R23, R18 ;  /* 0x0000001217127221 */ /* 0x010fe20000010000 */
[----:B---3--:R-:W-:Y:S01]  /*0770*/  FADD.FTZ R17, R24, R17 ;  /* 0x0000001118117221 */ /* 0x008fe20000010000 */
[----:B-----5:R-:W-:Y:S01]  /*0780*/  FADD.FTZ R37, R22, R37 ;  /* 0x0000002516257221 */ /* 0x020fe20000010000 */
        /* <DEDUP_REMOVED lines=31> */
[----:B------:R0:W2:Y:S01]  /*0980*/  LDG.E R43, desc[UR8][R22.64+-0x80] ;  /* 0xffff8008162b7981 */ /* 0x0000a2000c1e1900 */
[----:B------:R-:W-:-:S03]  /*0990*/  IMAD.WIDE R44, R41, 0x20, R22 ;  /* 0x00000020292c7825 */ /* 0x000fc600078e0216 */
[----:B------:R-:W3:Y:S04]  /*09a0*/  LDG.E R25, desc[UR8][R22.64] ;  /* 0x0000000816197981 */ /* 0x000ee8000c1e1900 */
[----:B------:R-:W4:Y:S04]  /*09b0*/  LDG.E R24, desc[UR8][R44.64] ;  /* 0x000000082c187981 */ /* 0x000f28000c1e1900 */
[----:B------:R-:W5:Y:S01]  /*09c0*/  LDG.E R23, desc[UR8][R44.64+-0x80] ;  /* 0xffff80082c177981 */ /* 0x000f62000c1e1900 */
[----:B---3--:R-:W-:Y:S01]  /*09d0*/  FADD.FTZ R2, R25, R2 ;  /* 0x0000000219027221 */ /* 0x008fe20000010000 */
[----:B-----5:R-:W-:Y:S01]  /*09e0*/  FADD.FTZ R0, R23, R0 ;  /* 0x0000000017007221 */ /* 0x020fe20000010000 */
[----:B0-----:R-:W-:-:S04]  /*09f0*/  IMAD.WIDE R22, R41, 0x20, R44 ;  /* 0x0000002029167825 */ /* 0x001fc800078e022c */
[----:B----4-:R-:W-:Y:S01]  /*0a00*/  FADD.FTZ R29, R24, R29 ;  /* 0x0000001d181d7221 */ /* 0x010fe20000010000 */
[----:B------:R-:W3:Y:S01]  /*0a10*/  LDG.E R45, desc[UR8][R22.64+-0x80] ;  /* 0xffff8008162d7981 */ /* 0x000ee2000c1e1900 */
[----:B------:R-:W-:-:S03]  /*0a20*/  IMAD.WIDE R24, R41, 0x20, R22 ;  /* 0x0000002029187825 */ /* 0x000fc600078e0216 */
[----:B------:R-:W4:Y:S01]  /*0a30*/  LDG.E R23, desc[UR8][R22.64] ;  /* 0x0000000816177981 */ /* 0x000f22000c1e1900 */
[----:B--2---:R-:W-:-:S03]  /*0a40*/  FADD.FTZ R3, R43, R3 ;  /* 0x000000032b037221 */ /* 0x004fc60000010000 */
[----:B------:R-:W2:Y:S04]  /*0a50*/  LDG.E R43, desc[UR8][R24.64] ;  /* 0x00000008182b7981 */ /* 0x000ea8000c1e1900 */
[----:B------:R-:W5:Y:S01]  /*0a60*/  LDG.E R22, desc[UR8][R24.64+-0x80] ;  /* 0xffff800818167981 */ /* 0x000f62000c1e1900 */
[----:B---3--:R-:W-:Y:S01]  /*0a70*/  FADD.FTZ R8, R45, R8 ;  /* 0x000000082d087221 */ /* 0x008fe20000010000 */
[----:B------:R-:W-:Y:S02]  /*0a80*/  IMAD.WIDE R44, R41, 0x20, R24 ;  /* 0x00000020292c7825 */ /* 0x000fe400078e0218 */
[----:B------:R-:W3:Y:S02]  /*0a90*/  LDG.E R24, desc[UR8][R20.64+-0x80] ;  /* 0xffff800814187981 */ /* 0x000ee4000c1e1900 */
[----:B----4-:R-:W-:-:S02]  /*0aa0*/  FADD.FTZ R30, R23, R30 ;  /* 0x0000001e171e7221 */ /* 0x010fc40000010000 */
[----:B------:R-:W4:Y:S01]  /*0ab0*/  LDG.E R23, desc[UR8][R44.64+-0x80] ;  /* 0xffff80082c177981 */ /* 0x000f22000c1e1900 */
[----:B--2---:R-:W-:-:S03]  /*0ac0*/  FADD.FTZ R42, R43, R42 ;  /* 0x0000002a2b2a7221 */ /* 0x004fc60000010000 */
[----:B------:R-:W2:Y:S04]  /*0ad0*/  LDG.E R43, desc[UR8][R20.64] ;  /* 0x00000008142b7981 */ /* 0x000ea8000c1e1900 */
[----:B------:R-:W2:Y:S01]  /*0ae0*/  LDG.E R45, desc[UR8][R44.64] ;  /* 0x000000082c2d7981 */ /* 0x000ea2000c1e1900 */
[----:B-----5:R-:W-:Y:S01]  /*0af0*/  FADD.FTZ R9, R22, R9 ;  /* 0x0000000916097221 */ /* 0x020fe20000010000 */
[----:B------:R-:W-:-:S04]  /*0b00*/  UIADD3 UR5, UPT, UPT, UR5, 0x1, URZ ;  /* 0x0000000105057890 */ /* 0x000fc8000fffe0ff */
[----:B------:R-:W-:Y:S01]  /*0b10*/  UISETP.NE.AND UP0, UPT, UR5, URZ, UPT ;  /* 0x000000ff0500728c */ /* 0x000fe2000bf05270 */
[----:B----4-:R-:W-:Y:S02]  /*0b20*/  FADD.FTZ R10, R23, R10 ;  /* 0x0000000a170a7221 */ /* 0x010fe40000010000 */
[----:B------:R-:W0:Y:S01]  /*0b30*/  LDC.64 R22, c[0x0][0x5f8] ;  /* 0x00017e00ff167b82 */ /* 0x000e220000000a00 */
[----:B---3--:R-:W-:Y:S01]  /*0b40*/  FADD.FTZ R7, R24, R7 ;  /* 0x0000000718077221 */ /* 0x008fe20000010000 */
[----:B--2---:R-:W-:Y:S01]  /*0b50*/  FADD.FTZ R27, R43, R27 ;  /* 0x0000001b2b1b7221 */ /* 0x004fe20000010000 */
[----:B------:R-:W-:Y:S01]  /*0b60*/  FADD.FTZ R28, R45, R28 ;  /* 0x0000001c2d1c7221 */ /* 0x000fe20000010000 */
[----:B0-----:R-:W-:-:S04]  /*0b70*/  LEA R24, P0, R22, R20, 0x2 ;  /* 0x0000001416187211 */ /* 0x001fc800078010ff */
[----:B------:R-:W-:Y:S01]  /*0b80*/  LEA.HI.X R25, R22, R21, R23, 0x2, P0 ;  /* 0x0000001516197211 */ /* 0x000fe200000f1417 */
[----:B------:R-:W-:Y:S08]  /*0b90*/  BRA.U UP0, `(.L_x_915) ;  /* 0xfffffff900a07547 */ /* 0x000ff0000b83ffff */
.L_x_914:
[----:B------:R-:W0:Y:S01]  /*0ba0*/  S2R R20, SR_TID.X ;  /* 0x0000000000147919 */ /* 0x000e220000002100 */
[----:B------:R-:W1:Y:S01]  /*0bb0*/  S2UR UR6, SR_CgaCtaId ;  /* 0x00000000000679c3 */ /* 0x000e620000008800 */
[----:B------:R-:W2:Y:S01]  /*0bc0*/  LDCU UR10, c[0x0][0x500] ;  /* 0x0000a000ff0a77ac */ /* 0x000ea20008000800 */
[----:B------:R-:W-:Y:S01]  /*0bd0*/  BSSY.RECONVERGENT B0, `(.L_x_916) ;  /* 0x000007b000007945 */ /* 0x000fe20003800200 */
[----:B------:R-:W-:Y:S01]  /*0be0*/  UMOV UR5, 0x400 ;  /* 0x0000040000057882 */ /* 0x000fe20000000000 */
[----:B--2---:R-:W-:Y:S01]  /*0bf0*/  FMUL.FTZ R9, R9, UR10 ;  /* 0x0000000a09097c20 */ /* 0x004fe20008410000 */
[----:B------:R-:W-:Y:S01]  /*0c00*/  FMUL.FTZ R10, R10, UR10 ;  /* 0x0000000a0a0a7c20 */ /* 0x000fe20008410000 */
[----:B------:R-:W-:Y:S01]  /*0c10*/  FMUL.FTZ R19, R19, UR10 ;  /* 0x0000000a13137c20 */ /* 0x000fe20008410000 */
[----:B------:R-:W-:Y:S01]  /*0c20*/  FMUL.FTZ R18, R18, UR10 ;  /* 0x0000000a12127c20 */ /* 0x000fe20008410000 */
[----:B------:R-:W-:Y:S01]  /*0c30*/  FMUL.FTZ R33, R33, UR10 ;  /* 0x0000000a21217c20 */ /* 0x000fe20008410000 */
[----:B------:R-:W-:Y:S01]  /*0c40*/  FMUL.FTZ R32, R32, UR10 ;  /* 0x0000000a20207c20 */ /* 0x000fe20008410000 */
[----:B-1----:R-:W-:Y:S01]  /*0c50*/  ULEA UR5, UR6, UR5, 0x18 ;  /* 0x0000000506057291 */ /* 0x002fe2000f8ec0ff */
[----:B------:R-:W-:Y:S01]  /*0c60*/  F2FP.F16.F32.PACK_AB R9, R10, R9 ;  /* 0x000000090a09723e */ /* 0x000fe200000000ff */
[----:B------:R-:W-:Y:S01]  /*0c70*/  FMUL.FTZ R39, R39, UR10 ;  /* 0x0000000a27277c20 */ /* 0x000fe20008410000 */
[----:B------:R-:W-:Y:S01]  /*0c80*/  FMUL.FTZ R38, R38, UR10 ;  /* 0x0000000a26267c20 */ /* 0x000fe20008410000 */
[----:B------:R-:W-:Y:S01]  /*0c90*/  F2FP.F16.F32.PACK_AB R10, R18, R19 ;  /* 0x00000013120a723e */ /* 0x000fe200000000ff */
[----:B------:R-:W-:Y:S01]  /*0ca0*/  FMUL.FTZ R27, R27, UR10 ;  /* 0x0000000a1b1b7c20 */ /* 0x000fe20008410000 */
[C---:B0-----:R-:W-:Y:S01]  /*0cb0*/  SHF.L.U32 R22, R20.reuse, 0x4, RZ ;  /* 0x0000000414167819 */ /* 0x041fe200000006ff */
[C---:B------:R-:W-:Y:S01]  /*0cc0*/  IMAD.SHL.U32 R23, R20.reuse, 0x20, RZ ;  /* 0x0000002014177824 */ /* 0x040fe200078e00ff */
[----:B------:R-:W-:Y:S01]  /*0cd0*/  SHF.L.U32 R21, R20, 0x1, RZ ;  /* 0x0000000114157819 */ /* 0x000fe200000006ff */
[----:B------:R-:W-:Y:S01]  /*0ce0*/  FMUL.FTZ R26, R26, UR10 ;  /* 0x0000000a1a1a7c20 */ /* 0x000fe20008410000 */
[----:B------:R-:W-:Y:S01]  /*0cf0*/  LOP3.LUT R22, R22, 0x1c0, RZ, 0xc0, !PT ;  /* 0x000001c016167812 */ /* 0x000fe200078ec0ff */
[----:B------:R-:W-:Y:S01]  /*0d00*/  FMUL.FTZ R17, R17, UR10 ;  /* 0x0000000a11117c20 */ /* 0x000fe20008410000 */
[----:B------:R-:W-:Y:S01]  /*0d10*/  LOP3.LUT R24, R23, 0xc00, RZ, 0xc0, !PT ;  /* 0x00000c0017187812 */ /* 0x000fe200078ec0ff */
[----:B------:R-:W-:Y:S01]  /*0d20*/  FMUL.FTZ R16, R16, UR10 ;  /* 0x0000000a10107c20 */ /* 0x000fe20008410000 */
[--C-:B------:R-:W-:Y:S01]  /*0d30*/  LOP3.LUT R22, R22, 0x38, R21.reuse, 0xf8, !PT ;  /* 0x0000003816167812 */ /* 0x100fe200078ef815 */
[----:B------:R-:W-:Y:S01]  /*0d40*/  FMUL.FTZ R15, R15, UR10 ;  /* 0x0000000a0f0f7c20 */ /* 0x000fe20008410000 */
[----:B------:R-:W-:Y:S01]  /*0d50*/  SHF.R.U32.HI R23, RZ, 0x4, R20 ;  /* 0x00000004ff177819 */ /* 0x000fe20000011614 */
[----:B------:R-:W-:Y:S01]  /*0d60*/  FMUL.FTZ R7, R7, UR10 ;  /* 0x0000000a07077c20 */ /* 0x000fe20008410000 */
[----:B------:R-:W-:Y:S01]  /*0d70*/  LOP3.LUT R21, R24, 0x6, R21, 0xf8, !PT ;  /* 0x0000000618157812 */ /* 0x000fe200078ef815 */
[----:B------:R-:W-:Y:S01]  /*0d80*/  FMUL.FTZ R24, R3, UR10 ;  /* 0x0000000a03187c20 */ /* 0x000fe20008410000 */
[----:B------:R-:W-:Y:S01]  /*0d90*/  LOP3.LUT R22, R22, 0x8, R23, 0x78, !PT ;  /* 0x0000000816167812 */ /* 0x000fe200078e7817 */
[----:B------:R-:W-:Y:S01]  /*0da0*/  FMUL.FTZ R40, R40, UR10 ;  /* 0x0000000a28287c20 */ /* 0x000fe20008410000 */
[----:B------:R-:W-:Y:S01]  /*0db0*/  R2P PR, R20, 0x18 ;  /* 0x0000001814007804 */ /* 0x000fe20000000000 */
[----:B------:R-:W-:Y:S01]  /*0dc0*/  FMUL.FTZ R23, R31, UR10 ;  /* 0x0000000a1f177c20 */ /* 0x000fe20008410000 */
[----:B------:R-:W-:Y:S01]  /*0dd0*/  LOP3.LUT R22, R21, R22, RZ, 0xfc, !PT ;  /* 0x0000001615167212 */ /* 0x000fe200078efcff */
[----:B------:R-:W-:Y:S01]  /*0de0*/  FMUL.FTZ R37, R37, UR10 ;  /* 0x0000000a25257c20 */ /* 0x000fe20008410000 */
[----:B------:R-:W-:Y:S01]  /*0df0*/  F2FP.F16.F32.PACK_AB R3, R32, R33 ;  /* 0x000000212003723e */ /* 0x000fe200000000ff */
[----:B------:R-:W-:Y:S01]  /*0e00*/  FMUL.FTZ R32, R14, UR10 ;  /* 0x0000000a0e207c20 */ /* 0x000fe20008410000 */
[----:B------:R-:W-:Y:S01]  /*0e10*/  MOV R19, 0x20 ;  /* 0x0000002000137802 */ /* 0x000fe20000000f00 */
[----:B------:R-:W-:Y:S01]  /*0e20*/  FMUL.FTZ R36, R36, UR10 ;  /* 0x0000000a24247c20 */ /* 0x000fe20008410000 */
[----:B------:R-:W-:Y:S01]  /*0e30*/  LEA R22, R22, UR5, 0x1 ;  /* 0x0000000516167c11 */ /* 0x000fe2000f8e08ff */
[----:B------:R-:W-:Y:S01]  /*0e40*/  FMUL.FTZ R35, R35, UR10 ;  /* 0x0000000a23237c20 */ /* 0x000fe20008410000 */
[----:B------:R-:W-:Y:S01]  /*0e50*/  F2FP.F16.F32.PACK_AB R21, R38, R39 ;  /* 0x000000272615723e */ /* 0x000fe200000000ff */
[----:B------:R-:W-:Y:S01]  /*0e60*/  FMUL.FTZ R34, R34, UR10 ;  /* 0x0000000a22227c20 */ /* 0x000fe20008410000 */
[----:B------:R-:W-:Y:S01]  /*0e70*/  SEL R19, R19, 0xffffffe0, !P3 ;  /* 0xffffffe013137807 */ /* 0x000fe20005800000 */
        /* <DEDUP_REMOVED lines=8> */
[----:B------:R-:W-:Y:S01]  /*0f00*/  IADD3 R27, PT, PT, R22, 0x40, RZ ;  /* 0x00000040161b7810 */ /* 0x000fe20007ffe0ff */
[----:B------:R-:W-:Y:S01]  /*0f10*/  FMUL.FTZ R2, R2, UR10 ;  /* 0x0000000a02027c20 */ /* 0x000fe20008410000 */
[----:B------:R-:W-:Y:S01]  /*0f20*/  F2FP.F16.F32.PACK_AB R7, R40, R7 ;  /* 0x000000072807723e */ /* 0x000fe200000000ff */
[----:B------:R-:W-:Y:S01]  /*0f30*/  FMUL.FTZ R15, R28, UR10 ;  /* 0x0000000a1c0f7c20 */ /* 0x000fe20008410000 */
[----:B------:R-:W-:Y:S01]  /*0f40*/  @P4 IADD3 R27, PT, PT, R22, -0x40, RZ ;  /* 0xffffffc0161b4810 */ /* 0x000fe20007ffe0ff */
[----:B------:R-:W-:Y:S01]  /*0f50*/  FMUL.FTZ R29, R29, UR10 ;  /* 0x0000000a1d1d7c20 */ /* 0x000fe20008410000 */
[----:B------:R-:W-:Y:S01]  /*0f60*/  F2FP.F16.F32.PACK_AB R23, R24, R23 ;  /* 0x000000171817723e */ /* 0x000fe200000000ff */
[----:B------:R-:W-:Y:S01]  /*0f70*/  FMUL.FTZ R30, R30, UR10 ;  /* 0x0000000a1e1e7c20 */ /* 0x000fe20008410000 */
[----:B------:R-:W-:Y:S01]  /*0f80*/  IADD3 R28, PT, PT, R22, R19, RZ ;  /* 0x00000013161c7210 */ /* 0x000fe20007ffe0ff */
[----:B------:R-:W-:Y:S01]  /*0f90*/  FMUL.FTZ R42, R42, UR10 ;  /* 0x0000000a2a2a7c20 */ /* 0x000fe20008410000 */
[----:B------:R-:W-:Y:S01]  /*0fa0*/  F2FP.F16.F32.PACK_AB R0, R36, R37 ;  /* 0x000000252400723e */ /* 0x000fe200000000ff */
[----:B------:R0:W-:Y:S01]  /*0fb0*/  STS [R22+0x400], R21 ;  /* 0x0004001516007388 */ /* 0x0001e20000000800 */
[----:B------:R-:W-:-:S02]  /*0fc0*/  F2FP.F16.F32.PACK_AB R8, R34, R35 ;  /* 0x000000232208723e */ /* 0x000fc400000000ff */
[----:B------:R-:W-:Y:S01]  /*0fd0*/  F2FP.F16.F32.PACK_AB R24, R38, R25 ;  /* 0x000000192618723e */ /* 0x000fe200000000ff */
[----:B------:R-:W-:Y:S01]  /*0fe0*/  STS [R22], R7 ;  /* 0x0000000716007388 */ /* 0x000fe20000000800 */
[----:B------:R-:W-:Y:S02]  /*0ff0*/  F2FP.F16.F32.PACK_AB R18, R12, R13 ;  /* 0x0000000d0c12723e */ /* 0x000fe400000000ff */
[----:B------:R-:W-:Y:S01]  /*1000*/  F2FP.F16.F32.PACK_AB R26, R2, R11 ;  /* 0x0000000b021a723e */ /* 0x000fe200000000ff */
[----:B------:R1:W-:Y:S01]  /*1010*/  STS [R28], R3 ;  /* 0x000000031c007388 */ /* 0x0003e20000000800 */
[----:B------:R-:W-:Y:S01]  /*1020*/  F2FP.F16.F32.PACK_AB R29, R30, R29 ;  /* 0x0000001d1e1d723e */ /* 0x000fe200000000ff */
[----:B0-----:R-:W-:Y:S01]  /*1030*/  IMAD.IADD R21, R19, 0x1, R27 ;  /* 0x0000000113157824 */ /* 0x001fe200078e021b */
[----:B------:R-:W-:Y:S01]  /*1040*/  F2FP.F16.F32.PACK_AB R42, R15, R42 ;  /* 0x0000002a0f2a723e */ /* 0x000fe200000000ff */
[----:B------:R-:W-:Y:S01]  /*1050*/  STS [R28+0x400], R23 ;  /* 0x000400171c007388 */ /* 0x000fe20000000800 */
[----:B------:R-:W-:-:S03]  /*1060*/  SHF.L.U32 R25, R20, 0x3, RZ ;  /* 0x0000000314197819 */ /* 0x000fc600000006ff */
[----:B------:R0:W-:Y:S01]  /*1070*/  STS [R22+0x2000], R0 ;  /* 0x0020000016007388 */ /* 0x0001e20000000800 */
[C---:B------:R-:W-:Y:S01]  /*1080*/  LOP3.LUT R11, R25.reuse, 0x1f8, RZ, 0xc0, !PT ;  /* 0x000001f8190b7812 */ /* 0x040fe200078ec0ff */
[----:B-1----:R-:W1:Y:S01]  /*1090*/  LDC.64 R2, c[0x0][0x5b8] ;  /* 0x00016e00ff027b82 */ /* 0x002e620000000a00 */
[----:B------:R-:W-:Y:S01]  /*10a0*/  LOP3.LUT R7, R25, 0x38, RZ, 0xc0, !PT ;  /* 0x0000003819077812 */ /* 0x000fe200078ec0ff */
[----:B------:R1:W-:Y:S01]  /*10b0*/  STS [R22+0x2400], R8 ;  /* 0x0024000816007388 */ /* 0x0003e20000000800 */
[--C-:B------:R-:W-:Y:S02]  /*10c0*/  LOP3.LUT R12, R11, 0x38, R20.reuse, 0x78, !PT ;  /* 0x000000380b0c7812 */ /* 0x100fe400078e7814 */
[----:B------:R-:W-:Y:S01]  /*10d0*/  SHF.R.U32.HI R20, RZ, 0x3, R20 ;  /* 0x00000003ff147819 */ /* 0x000fe20000011614 */
[----:B------:R-:W-:Y:S01]  /*10e0*/  STS [R28+0x2000], R24 ;  /* 0x002000181c007388 */ /* 0x000fe20000000800 */
[----:B0-----:R-:W-:-:S03]  /*10f0*/  LOP3.LUT R0, R12, 0x1e00, R25, 0xf8, !PT ;  /* 0x00001e000c007812 */ /* 0x001fc600078ef819 */
[----:B------:R-:W-:Y:S01]  /*1100*/  STS [R28+0x2400], R9 ;  /* 0x002400091c007388 */ /* 0x000fe20000000800 */
[----:B------:R-:W-:Y:S01]  /*1110*/  LEA R0, R0, UR5, 0x1 ;  /* 0x0000000500007c11 */ /* 0x000fe2000f8e08ff */
[----:B------:R-:W0:Y:S02]  /*1120*/  LDCU UR5, c[0x0][0x440] ;  /* 0x00008800ff0577ac */ /* 0x000e240008000800 */
[----:B------:R-:W-:Y:S04]  /*1130*/  STS [R27], R14 ;  /* 0x0000000e1b007388 */ /* 0x000fe80000000800 */
[----:B------:R-:W-:Y:S04]  /*1140*/  STS [R27+0x400], R10 ;  /* 0x0004000a1b007388 */ /* 0x000fe80000000800 */
[----:B------:R2:W-:Y:S01]  /*1150*/  STS [R21], R18 ;  /* 0x0000001215007388 */ /* 0x0005e20000000800 */
[----:B-1----:R-:W-:-:S03]  /*1160*/  IMAD.WIDE.U32 R22, R2, UR4, RZ ;  /* 0x0000000402167c25 */ /* 0x002fc6000f8e00ff */
[----:B------:R-:W-:Y:S01]  /*1170*/  STS [R21+0x400], R26 ;  /* 0x0004001a15007388 */ /* 0x000fe20000000800 */
[----:B------:R-:W-:-:S03]  /*1180*/  LOP3.LUT R25, R22, 0x38, R25, 0xf8, !PT ;  /* 0x0000003816197812 */ /* 0x000fc600078ef819 */
[----:B------:R1:W-:Y:S01]  /*1190*/  STS [R27+0x2000], R16 ;  /* 0x002000101b007388 */ /* 0x0003e20000000800 */
[----:B0-----:R-:W-:Y:S01]  /*11a0*/  ISETP.GE.AND P0, PT, R7, UR5, PT ;  /* 0x0000000507007c0c */ /* 0x001fe2000bf06270 */
[----:B--2---:R-:W0:Y:S01]  /*11b0*/  LDC.64 R18, c[0x0][0x5d0] ;  /* 0x00017400ff127b82 */ /* 0x004e220000000a00 */
[----:B------:R-:W-:Y:S01]  /*11c0*/  IMAD R22, R3, UR4, R23 ;  /* 0x0000000403167c24 */ /* 0x000fe2000f8e0217 */
[----:B------:R2:W-:Y:S01]  /*11d0*/  STS [R27+0x2400], R17 ;  /* 0x002400111b007388 */ /* 0x0005e20000000800 */
[----:B------:R-:W-:-:S03]  /*11e0*/  IADD3 R7, PT, PT, R20, 0x20, RZ ;  /* 0x0000002014077810 */ /* 0x000fc60007ffe0ff */
[----:B------:R2:W-:Y:S01]  /*11f0*/  STS [R21+0x2000], R29 ;  /* 0x0020001d15007388 */ /* 0x0005e20000000800 */
[----:B-1----:R-:W-:-:S03]  /*1200*/  IADD3 R16, PT, PT, R4, -UR4, RZ ;  /* 0x8000000404107c10 */ /* 0x002fc6000fffe0ff */
[----:B------:R2:W-:Y:S01]  /*1210*/  STS [R21+0x2400], R42 ;  /* 0x0024002a15007388 */ /* 0x0005e20000000800 */
[----:B------:R-:W-:Y:S01]  /*1220*/  BAR.SYNC.DEFER_BLOCKING 0x0 ;  /* 0x0000000000007b1d */ /* 0x000fe20000010000 */
[----:B------:R-:W-:Y:S02]  /*1230*/  IADD3 R4, P1, PT, R6, R25, RZ ;  /* 0x0000001906047210 */ /* 0x000fe40007f3e0ff */
[C---:B------:R-:W-:Y:S02]  /*1240*/  ISETP.GE.OR P3, PT, R20.reuse, R16, P0 ;  /* 0x000000101400720c */ /* 0x040fe40000766670 */
[----:B------:R-:W-:Y:S02]  /*1250*/  IADD3.X R5, PT, PT, R5, R22, RZ, P1, !PT ;  /* 0x0000001605057210 */ /* 0x000fe40000ffe4ff */
[----:B------:R-:W-:Y:S02]  /*1260*/  IADD3 R6, PT, PT, R20, 0x40, RZ ;  /* 0x0000004014067810 */ /* 0x000fe40007ffe0ff */
[----:B------:R-:W-:Y:S01]  /*1270*/  ISETP.GE.OR P2, PT, R7, R16, P0 ;  /* 0x000000100700720c */ /* 0x000fe20000746670 */
[----:B0-----:R-:W-:Y:S01]  /*1280*/  IMAD.WIDE.U32 R4, R18, UR7, R4 ;  /* 0x0000000712047c25 */ /* 0x001fe2000f8e0004 */
[----:B------:R-:W-:-:S02]  /*1290*/  IADD3 R7, PT, PT, R20, 0x60, RZ ;  /* 0x0000006014077810 */ /* 0x000fc40007ffe0ff */
[-C--:B------:R-:W-:Y:S02]  /*12a0*/  ISETP.GE.OR P1, PT, R6, R16.reuse, P0 ;  /* 0x000000100600720c */ /* 0x080fe40000726670 */
[----:B------:R-:W-:Y:S01]  /*12b0*/  ISETP.GE.OR P0, PT, R7, R16, P0 ;  /* 0x000000100700720c */ /* 0x000fe20000706670 */
[----:B------:R-:W-:Y:S01]  /*12c0*/  IMAD R7, R19, UR7, R5 ;  /* 0x0000000713077c24 */ /* 0x000fe2000f8e0205 */
[----:B------:R2:W0:Y:S04]  /*12d0*/  LDS.128 R12, [R0+0x1000] ;  /* 0x00100000000c7984 */ /* 0x0004280000000c00 */
[----:B------:R2:W1:Y:S01]  /*12e0*/  LDS.128 R8, [R0+0x3000] ;  /* 0x0030000000087984 */ /* 0x0004620000000c00 */
[----:B------:R-:W-:Y:S06]  /*12f0*/  @P3 BRA `(.L_x_917) ;  /* 0x0000000000203947 */ /* 0x000fec0003800000 */
[----:B--2---:R-:W2:Y:S01]  /*1300*/  LDS.128 R16, [R0] ;  /* 0x0000000000107984 */ /* 0x004ea20000000c00 */
[----:B------:R-:W3:Y:S01]  /*1310*/  LDCU.64 UR4, c[0x0][0x558] ;  /* 0x0000ab00ff0477ac */ /* 0x000ee20008000a00 */
[----:B------:R-:W-:-:S04]  /*1320*/  IMAD.MOV.U32 R6, RZ, RZ, R4 ;  /* 0x000000ffff067224 */ /* 0x000fc800078e0004 */
[----:B------:R-:W-:-:S04]  /*1330*/  IMAD.WIDE.U32 R22, R20, R2, R6 ;  /* 0x0000000214167225 */ /* 0x000fc800078e0006 */
[----:B------:R-:W-:Y:S01]  /*1340*/  IMAD R21, R20, R3, R23 ;  /* 0x0000000314157224 */ /* 0x000fe200078e0217 */
[----:B---3--:R-:W-:-:S04]  /*1350*/  LEA R24, P3, R22, UR4, 0x1 ;  /* 0x0000000416187c11 */ /* 0x008fc8000f8608ff */
[----:B------:R-:W-:-:S05]  /*1360*/  LEA.HI.X R25, R22, UR5, R21, 0x1, P3 ;  /* 0x0000000516197c11 */ /* 0x000fca00098f0c15 */
[----:B--2---:R3:W-:Y:S04]  /*1370*/  STG.E.128 desc[UR8][R24.64], R16 ;  /* 0x0000001018007986 */ /* 0x0047e8000c101d08 */
.L_x_917:
[----:B------:R-:W-:Y:S05]  /*1380*/  BSYNC.RECONVERGENT B0 ;  /* 0x0000000000007941 */ /* 0x000fea0003800200 */
.L_x_916:
[----:B------:R-:W-:Y:S04]  /*1390*/  BSSY.RECONVERGENT B0, `(.L_x_918) ;  /* 0x000000e000007945 */ /* 0x000fe80003800200 */
[----:B------:R-:W-:Y:S05]  /*13a0*/  @P2 BRA `(.L_x_919) ;  /* 0x0000000000302947 */ /* 0x000fea0003800000 */
[----:B---3--:R-:W-:Y:S01]  /*13b0*/  IADD3 R19, P2, PT, R20, 0x20, RZ ;  /* 0x0000002014137810 */ /* 0x008fe20007f5e0ff */
[----:B------:R-:W3:Y:S01]  /*13c0*/  LDCU.64 UR4, c[0x0][0x558] ;  /* 0x0000ab00ff0477ac */ /* 0x000ee20008000a00 */
[----:B------:R-:W-:Y:S02]  /*13d0*/  MOV R16, R4 ;  /* 0x0000000400107202 */ /* 0x000fe40000000f00 */
[----:B--2---:R-:W-:-:S05]  /*13e0*/  IADD3.X R17, PT, PT, RZ, RZ, RZ, P2, !PT ;  /* 0x000000ffff117210 */ /* 0x004fca00017fe4ff */
[----:B------:R-:W-:Y:S01]  /*13f0*/  IMAD R18, R17, R2, RZ ;  /* 0x0000000211127224 */ /* 0x000fe200078e02ff */
[----:B------:R-:W-:-:S03]  /*1400*/  MOV R17, R7 ;  /* 0x0000000700117202 */ /* 0x000fc60000000f00 */
[----:B------:R-:W-:-:S04]  /*1410*/  IMAD.WIDE.U32 R16, R19, R2, R16 ;  /* 0x0000000213107225 */ /* 0x000fc800078e0010 */
[----:B------:R-:W-:Y:S01]  /*1420*/  IMAD R19, R19, R3, R18 ;  /* 0x0000000313137224 */ /* 0x000fe200078e0212 */
[----:B---3--:R-:W-:-:S04]  /*1430*/  LEA R18, P2, R16, UR4, 0x1 ;  /* 0x0000000410127c11 */ /* 0x008fc8000f8408ff */
[----:B------:R-:W-:-:S04]  /*1440*/  IADD3 R17, PT, PT, R17, R19, RZ ;  /* 0x0000001311117210 */ /* 0x000fc80007ffe0ff */
[----:B------:R-:W-:-:S05]  /*1450*/  LEA.HI.X R19, R16, UR5, R17, 0x1, P2 ;  /* 0x0000000510137c11 */ /* 0x000fca00090f0c11 */
[----:B0-----:R4:W-:Y:S02]  /*1460*/  STG.E.128 desc[UR8][R18.64], R12 ;  /* 0x0000000c12007986 */ /* 0x0019e4000c101d08 */
.L_x_919:
[----:B------:R-:W-:Y:S05]  /*1470*/  BSYNC.RECONVERGENT B0 ;  /* 0x0000000000007941 */ /* 0x000fea0003800200 */
.L_x_918:
[----:B0---4-:R0:W4:Y:S01]  /*1480*/  LDS.128 R12, [R0+0x2000] ;  /* 0x00200000000c7984 */ /* 0x0111220000000c00 */
[----:B------:R-:W-:Y:S04]  /*1490*/  BSSY.RECONVERGENT B0, `(.L_x_920) ;  /* 0x000000e000007945 */ /* 0x000fe80003800200 */
[----:B------:R-:W-:Y:S05]  /*14a0*/  @P1 BRA `(.L_x_921) ;  /* 0x0000000000301947 */ /* 0x000fea0003800000 */
[----:B---3--:R-:W-:Y:S01]  /*14b0*/  IADD3 R19, P1, PT, R20, 0x40, RZ ;  /* 0x0000004014137810 */ /* 0x008fe20007f3e0ff */
[----:B------:R-:W3:Y:S01]  /*14c0*/  LDCU.64 UR4, c[0x0][0x558] ;  /* 0x0000ab00ff0477ac */ /* 0x000ee20008000a00 */
[----:B------:R-:W-:Y:S02]  /*14d0*/  IMAD.MOV.U32 R16, RZ, RZ, R4 ;  /* 0x000000ffff107224 */ /* 0x000fe400078e0004 */
[----:B--2---:R-:W-:-:S05]  /*14e0*/  IADD3.X R17, PT, PT, RZ, RZ, RZ, P1, !PT ;  /* 0x000000ffff117210 */ /* 0x004fca0000ffe4ff */
[----:B0-----:R-:W-:Y:S01]  /*14f0*/  IMAD R0, R17, R2, RZ ;  /* 0x0000000211007224 */ /* 0x001fe200078e02ff */
[----:B------:R-:W-:-:S03]  /*1500*/  MOV R17, R7 ;  /* 0x0000000700117202 */ /* 0x000fc60000000f00 */
[----:B------:R-:W-:-:S04]  /*1510*/  IMAD.WIDE.U32 R16, R19, R2, R16 ;  /* 0x0000000213107225 */ /* 0x000fc800078e0010 */
[----:B------:R-:W-:Y:S01]  /*1520*/  IMAD R19, R19, R3, R0 ;  /* 0x0000000313137224 */ /* 0x000fe200078e0200 */
[----:B---3--:R-:W-:-:S04]  /*1530*/  LEA R18, P1, R16, UR4, 0x1 ;  /* 0x0000000410127c11 */ /* 0x008fc8000f8208ff */
[----:B------:R-:W-:-:S04]  /*1540*/  IADD3 R17, PT, PT, R17, R19, RZ ;  /* 0x0000001311117210 */ /* 0x000fc80007ffe0ff */
[----:B------:R-:W-:-:S05]  /*1550*/  LEA.HI.X R19, R16, UR5, R17, 0x1, P1 ;  /* 0x0000000510137c11 */ /* 0x000fca00088f0c11 */
[----:B----4-:R0:W-:Y:S02]  /*1560*/  STG.E.128 desc[UR8][R18.64], R12 ;  /* 0x0000000c12007986 */ /* 0x0101e4000c101d08 */
.L_x_921:
[----:B------:R-:W-:Y:S05]  /*1570*/  BSYNC.RECONVERGENT B0 ;  /* 0x0000000000007941 */ /* 0x000fea0003800200 */
.L_x_920:
[----:B------:R-:W-:Y:S05]  /*1580*/  @P0 EXIT ;  /* 0x000000000000094d */ /* 0x000fea0003800000 */
[----:B0---4-:R-:W-:Y:S01]  /*1590*/  IADD3 R13, P0, PT, R20, 0x60, RZ ;  /* 0x00000060140d7810 */ /* 0x011fe20007f1e0ff */
[----:B------:R-:W0:Y:S03]  /*15a0*/  LDCU.64 UR4, c[0x0][0x558] ;  /* 0x0000ab00ff0477ac */ /* 0x000e260008000a00 */
[----:B------:R-:W-:-:S05]  /*15b0*/  IADD3.X R5, PT, PT, RZ, RZ, RZ, P0, !PT ;  /* 0x000000ffff057210 */ /* 0x000fca00007fe4ff */
[----:B--2---:R-:W-:Y:S01]  /*15c0*/  IMAD R0, R5, R2, RZ ;  /* 0x0000000205007224 */ /* 0x004fe200078e02ff */
[----:B------:R-:W-:-:S03]  /*15d0*/  MOV R5, R7 ;  /* 0x0000000700057202 */ /* 0x000fc60000000f00 */
[C---:B------:R-:W-:Y:S02]  /*15e0*/  IMAD R3, R13.reuse, R3, R0 ;  /* 0x000000030d037224 */ /* 0x040fe400078e0200 */
[----:B------:R-:W-:-:S03]  /*15f0*/  IMAD.WIDE.U32 R4, R13, R2, R4 ;  /* 0x000000020d047225 */ /* 0x000fc600078e0004 */
[----:B0-----:R-:W-:Y:S02]  /*1600*/  LEA R2, P0, R4, UR4, 0x1 ;  /* 0x0000000404027c11 */ /* 0x001fe4000f8008ff */
[----:B------:R-:W-:-:S04]  /*1610*/  IADD3 R3, PT, PT, R5, R3, RZ ;  /* 0x0000000305037210 */ /* 0x000fc80007ffe0ff */
[----:B------:R-:W-:-:S05]  /*1620*/  LEA.HI.X R3, R4, UR5, R3, 0x1, P0 ;  /* 0x0000000504037c11 */ /* 0x000fca00080f0c03 */
[----:B-1----:R-:W-:Y:S01]  /*1630*/  STG.E.128 desc[UR8][R2.64], R8 ;  /* 0x0000000802007986 */ /* 0x002fe2000c101d08 */
[----:B------:R-:W-:Y:S05]  /*1640*/  EXIT ;  /* 0x000000000000794d */ /* 0x000fea0003800000 */
.L_x_922:
        /* <DEDUP_REMOVED lines=11> */
.L_x_1422:


//--------------------- .text._ZN5flash44flash_bwd_dq_dk_dv_loop_seqk_parallel_kernelI23Flash_bwd_kernel_traitsILi64ELi128ELi128ELi8ELi4ELi4ELi4ELb0ELb0EN7cutlass6half_tE19Flash_kernel_traitsILi64ELi128ELi128ELi8ES3_EELb1ELb1ELb0ELb0ELb0ELb0ELb0EEEvNS_16Flash_bwd_paramsE --------------------------
	.section	.text._ZN5flash44flash_bwd_dq_dk_dv_loop_seqk_parallel_kernelI23Flash_bwd_kernel_traitsILi64ELi128ELi128ELi8ELi4ELi4ELi4ELb0ELb0EN7cutlass6half_tE19Flash_kernel_traitsILi64ELi128ELi128ELi8ES3_EELb1ELb1ELb0ELb0ELb0ELb0ELb0EEEvNS_16Flash_bwd_paramsE,"ax",@progbits
	.align	128
        .global         _ZN5flash44flash_bwd_dq_dk_dv_loop_seqk_parallel_kernelI23Flash_bwd_kernel_traitsILi64ELi128ELi128ELi8ELi4ELi4ELi4ELb0ELb0EN7cutlass6half_tE19Flash_kernel_traitsILi64ELi128ELi128ELi8ES3_EELb1ELb1ELb0ELb0ELb0ELb0ELb0EEEvNS_16Flash_bwd_paramsE
        .type           _ZN5flash44flash_bwd_dq_dk_dv_loop_seqk_parallel_kernelI23Flash_bwd_kernel_traitsILi64ELi128ELi128ELi8ELi4ELi4ELi4ELb0ELb0EN7cutlass6half_tE19Flash_kernel_traitsILi64ELi128ELi128ELi8ES3_EELb1ELb1ELb0ELb0ELb0ELb0ELb0EEEvNS_16Flash_bwd_paramsE,@function
        .size           _ZN5flash44flash_bwd_dq_dk_dv_loop_seqk_parallel_kernelI23Flash_bwd_kernel_traitsILi64ELi128ELi128ELi8ELi4ELi4ELi4ELb0ELb0EN7cutlass6half_tE19Flash_kernel_traitsILi64ELi128ELi128ELi8ES3_EELb1ELb1ELb0ELb0ELb0ELb0ELb0EEEvNS_16Flash_bwd_paramsE,(.L_x_1423 - _ZN5flash44flash_bwd_dq_dk_dv_loop_seqk_parallel_kernelI23Flash_bwd_kernel_traitsILi64ELi128ELi128ELi8ELi4ELi4ELi4ELb0ELb0EN7cutlass6half_tE19Flash_kernel_traitsILi64ELi128ELi128ELi8ES3_EELb1ELb1ELb0ELb0ELb0ELb0ELb0EEEvNS_16Flash_bwd_paramsE)
        .other          _ZN5flash44flash_bwd_dq_dk_dv_loop_seqk_parallel_kernelI23Flash_bwd_kernel_traitsILi64ELi128ELi128ELi8ELi4ELi4ELi4ELb0ELb0EN7cutlass6half_tE19Flash_kernel_traitsILi64ELi128ELi128ELi8ES3_EELb1ELb1ELb0ELb0ELb0ELb0ELb0EEEvNS_16Flash_bwd_paramsE,@"STO_CUDA_ENTRY STV_DEFAULT"
_ZN5flash44flash_bwd_dq_dk_dv_loop_seqk_parallel_kernelI23Flash_bwd_kernel_traitsILi64ELi128ELi128ELi8ELi4ELi4ELi4ELb0ELb0EN7cutlass6half_tE19Flash_kernel_traitsILi64ELi128ELi128ELi8ES3_EELb1ELb1ELb0ELb0ELb0ELb0ELb0EEEvNS_16Flash_bwd_paramsE:
.text._ZN5flash44flash_bwd_dq_dk_dv_loop_seqk_parallel_kernelI23Flash_bwd_kernel_traitsILi64ELi128ELi128ELi8ELi4ELi4ELi4ELb0ELb0EN7cutlass6half_tE19Flash_kernel_traitsILi64ELi128ELi128ELi8ES3_EELb1ELb1ELb0ELb0ELb0ELb0ELb0EEEvNS_16Flash_bwd_paramsE:
        /* <DEDUP_REMOVED lines=11> */
[----:B------:R-:W2:Y:S01]  /*00b0*/  S2UR UR38, SR_CTAID.Y ;  /* 0x00000000002679c3 */ /* 0x000ea20000002600 */
[----:B------:R-:W2:Y:S01]  /*00c0*/  LDCU.64 UR40, c[0x0][0x468] ;  /* 0x00008d00ff2877ac */ /* 0x000ea20008000a00 */
[----:B------:R-:W3:Y:S06]  /*00d0*/  LDCU.64 UR4, c[0x0][0x468] ;  /* 0x00008d00ff0477ac */ /* 0x000eec0008000a00 */
[----:B------:R-:W4:Y:S01]  /*00e0*/  S2UR UR25, SR_CgaCtaId ;  /* 0x00000000001979c3 */ /* 0x000f220000008800 */
[----:B------:R-:W5:Y:S01]  /*00f0*/  LDCU.U8 UR9, c[0x0][0x532] ;  /* 0x0000a640ff0977ac */ /* 0x000f620008000000 */
[----:B------:R-:W3:Y:S06]  /*0100*/  LDCU UR8, c[0x0][0x438] ;  /* 0x00008700ff0877ac */ /* 0x000eec0008000800 */
[----:B------:R-:W4:Y:S01]  /*0110*/  S2UR UR24, SR_CTAID.Z ;  /* 0x00000000001879c3 */ /* 0x000f220000002700 */
[----:B-1----:R-:W-:-:S02]  /*0120*/  UISETP.NE.U32.AND UP0, UPT, UR6, URZ, UPT ;  /* 0x000000ff0600728c */ /* 0x002fc4000bf05070 */
[----:B------:R-:W-:Y:S02]  /*0130*/  UISETP.NE.U32.AND UP4, UPT, UR6, URZ, UPT ;  /* 0x000000ff0600728c */ /* 0x000fe4000bf85070 */
[----:B------:R-:W-:-:S03]  /*0140*/  UISETP.NE.AND.EX UP5, UPT, UR7, URZ, UPT, UP0 ;  /* 0x000000ff0700728c */ /* 0x000fc6000bfa5300 */
[----:B------:R-:W1:Y:S01]  /*0150*/  S2UR UR19, SR_CTAID.X ;  /* 0x00000000001379c3 */ /* 0x000e620000002500 */
[----:B------:R-:W-:Y:S01]  /*0160*/  UISETP.NE.AND.EX UP4, UPT, UR7, URZ, UPT, UP4 ;  /* 0x000000ff0700728c */ /* 0x000fe2000bf85340 */
[----:B------:R-:W4:Y:S01]  /*0170*/  LDCU.64 UR6, c[0x0][0x470] ;  /* 0x00008e00ff0677ac */ /* 0x000f220008000a00 */
[----:B--2---:R-:W-:-:S05]  /*0180*/  ULEA UR40, UP1, UR38, UR40, 0x2 ;  /* 0x0000002826287291 */ /* 0x004fca000f8210ff */
[----:B------:R-:W2:Y:S01]  /*0190*/  S2UR UR16, SR_CTAID.Y ;  /* 0x00000000001079c3 */ /* 0x000ea20000002600 */
[----:B---3--:R-:W-:Y:S02]  /*01a0*/  UISETP.NE.U32.AND UP0, UPT, UR4, URZ, UPT ;  /* 0x000000ff0400728c */ /* 0x008fe4000bf05070 */
[----:B------:R-:W-:Y:S02]  /*01b0*/  ULEA.HI.X UR41, UR38, UR41, URZ, 0x2, UP1 ;  /* 0x0000002926297291 */ /* 0x000fe400088f14ff */
[----:B-----5:R-:W-:Y:S02]  /*01c0*/  UISETP.NE.AND UP2, UPT, UR9, URZ, UPT ;  /* 0x000000ff0900728c */ /* 0x020fe4000bf45270 */
[----:B------:R-:W-:Y:S01]  /*01d0*/  UISETP.EQ.U32.AND UP1, UPT, UR4, URZ, UPT ;  /* 0x000000ff0400728c */ /* 0x000fe2000bf22070 */
[----:B------:R-:W3:Y:S01]  /*01e0*/  S2UR UR18, SR_CTAID.Z ;  /* 0x00000000001279c3 */ /* 0x000ee20000002700 */
[----:B------:R-:W-:Y:S02]  /*01f0*/  UISETP.NE.AND.EX UP6, UPT, UR5, URZ, UPT, UP0 ;  /* 0x000000ff0500728c */ /* 0x000fe4000bfc5300 */
[----:B------:R-:W-:-:S02]  /*0200*/  UISETP.EQ.OR.EX UP1, UPT, UR5, URZ, !UP2, UP1 ;  /* 0x000000ff0500728c */ /* 0x000fc4000d722710 */
[----:B----4-:R-:W-:Y:S01]  /*0210*/  UISETP.NE.U32.AND UP0, UPT, UR6, URZ, UPT ;  /* 0x000000ff0600728c */ /* 0x010fe2000bf05070 */
[----:B------:R-:W-:Y:S01]  /*0220*/  UMOV UR4, 0x400 ;  /* 0x0000040000047882 */ /* 0x000fe20000000000 */
[----:B------:R-:W4:Y:S01]  /*0230*/  LDCU.64 UR36, c[0x0][0x358] ;  /* 0x00006b00ff2477ac */ /* 0x000f220008000a00 */
[----:B------:R-:W1:Y:S01]  /*0240*/  LDCU.64 UR34, c[0x0][0x460] ;  /* 0x00008c00ff2277ac */ /* 0x000e620008000a00 */
[----:B------:R-:W-:Y:S01]  /*0250*/  UP2UR UR32, UPR, URZ, 0x4 ;  /* 0x00000004ff207883 */ /* 0x000fe20008000000 */
[----:B------:R-:W1:Y:S01]  /*0260*/  LDCU UR17, c[0x0][0x438] ;  /* 0x00008700ff1177ac */ /* 0x000e620008000800 */
[----:B------:R-:W1:Y:S01]  /*0270*/  @!UP4 LDCU UR20, c[0x0][0x434] ;  /* 0x00008680ff14c7ac */ /* 0x000e620008000800 */
[----:B------:R-:W-:Y:S02]  /*0280*/  UP2UR UR33, UPR, URZ, 0x2 ;  /* 0x00000002ff217883 */ /* 0x000fe40008000000 */
[----:B------:R-:W-:Y:S02]  /*0290*/  ULEA UR25, UR25, UR4, 0x18 ;  /* 0x0000000419197291 */ /* 0x000fe4000f8ec0ff */
[----:B------:R-:W-:Y:S01]  /*02a0*/  UISETP.NE.AND.EX UP3, UPT, UR7, URZ, UPT, UP0 ;  /* 0x000000ff0700728c */ /* 0x000fe2000bf65300 */
[----:B------:R-:W-:Y:S01]  /*02b0*/  UMOV UR21, 0xffffc000 ;  /* 0xffffc00000157882 */ /* 0x000fe20000000000 */
[----:B------:R-:W-:Y:S01]  /*02c0*/  UMOV UR22, URZ ;  /* 0x000000ff00167c82 */ /* 0x000fe20008000000 */
[----:B--2---:R-:W-:-:S08]  /*02d0*/  UMOV UR23, URZ ;  /* 0x000000ff00177c82 */ /* 0x004fd00008000000 */
.L_x_1010:
[----:B------:R-:W2:Y:S01]  /*02e0*/  LDCU.64 UR4, c[0x0][0x478] ;  /* 0x00008f00ff0477ac */ /* 0x000ea20008000a00 */
[----:B------:R-:W-:Y:S02]  /*02f0*/  PLOP3.LUT P1, PT, PT, PT, UP3, 0x80, 0x8 ;  /* 0x000000000008781c */ /* 0x000fe40003f2f038 */
[----:B------:R-:W-:Y:S01]  /*0300*/  PLOP3.LUT P4, PT, PT, PT, UP5, 0x80, 0x8 ;  /* 0x000000000008781c */ /* 0x000fe20003f8f058 */
[----:B------:R-:W-:Y:S01]  /*0310*/  @UP3 ULEA UR10, UP0, UR38, UR6, 0x2 ;  /* 0x00000006260a3291 */ /* 0x000fe2000f8010ff */
[----:B------:R-:W-:Y:S01]  /*0320*/  PLOP3.LUT P2, PT, PT, PT, UP4, 0x80, 0x8 ;  /* 0x000000000008781c */ /* 0x000fe20003f4f048 */
[----:B------:R-:W-:Y:S02]  /*0330*/  UISETP.NE.AND UP2, UPT, UR33, URZ, UPT ;  /* 0x000000ff2100728c */ /* 0x000fe4000bf45270 */
[----:B------:R-:W-:Y:S02]  /*0340*/  @UP3 ULEA.HI.X UR11, UR38, UR7, URZ, 0x2, UP0 ;  /* 0x00000007260b3291 */ /* 0x000fe400080f14ff */
[----:B-1-34-:R-:W-:-:S04]  /*0350*/  IMAD.U32 R4, RZ, RZ, UR10 ;  /* 0x0000000aff047e24 */ /* 0x01afc8000f8e00ff */
[----:B------:R-:W-:Y:S01]  /*0360*/  IMAD.U32 R5, RZ, RZ, UR11 ;  /* 0x0000000bff057e24 */ /* 0x000fe2000f8e00ff */
[----:B-1----:R-:W-:Y:S02]  /*0370*/  UIMAD.WIDE.U32 UR10, UR38, 0x4, UR34 ;  /* 0x00000004260a78a5 */ /* 0x002fe4000f8e0022 */
[----:B--2---:R-:W-:Y:S02]  /*0380*/  UISETP.NE.U32.AND UP0, UPT, UR4, URZ, UPT ;  /* 0x000000ff0400728c */ /* 0x004fe4000bf05070 */
[----:B----4-:R-:W2:Y:S02]  /*0390*/  @P1 LDG.E R6, desc[UR36][R4.64] ;  /* 0x0000002404061981 */ /* 0x010ea4000c1e1900 */
        /* <DEDUP_REMOVED lines=9> */
[----:B------:R5:W3:Y:S01]  /*0430*/  @P0 LDG.E R4, desc[UR36][R2.64] ;  /* 0x0000002402040981 */ /* 0x000ae2000c1e1900 */
[----:B------:R-:W-:Y:S01]  /*0440*/  UMOV UR29, URZ ;  /* 0x000000ff001d7c82 */ /* 0x000fe20008000000 */
[----:B------:R-:W-:Y:S01]  /*0450*/  UMOV UR43, 0xffffffff ;  /* 0xffffffff002b7882 */ /* 0x000fe20000000000 */
[----:B------:R-:W-:Y:S01]  /*0460*/  UMOV UR30, 0xffffffff ;  /* 0xffffffff001e7882 */ /* 0x000fe20000000000 */
[----:B----4-:R-:W-:-:S04]  /*0470*/  @!UP0 UISETP.NE.U32.AND UP1, UPT, UR4, URZ, UPT ;  /* 0x000000ff0400828c */ /* 0x010fc8000bf25070 */
[----:B------:R-:W-:Y:S02]  /*0480*/  @!UP0 UISETP.NE.AND.EX UP1, UPT, UR5, URZ, UPT, UP1 ;  /* 0x000000ff0500828c */ /* 0x000fe4000bf25310 */
[----:B------:R-:W-:Y:S02]  /*0490*/  USHF.L.U32 UR45, UR31, 0x7, URZ ;  /* 0x000000071f2d7899 */ /* 0x000fe400080006ff */
        /* <DEDUP_REMOVED lines=8> */
[----:B--2---:R-:W-:Y:S02]  /*0520*/  @P1 R2UR UR29, R6 ;  /* 0x00000000061d12ca */ /* 0x004fe400000e0000 */
[----:B---3--:R-:W-:-:S13]  /*0530*/  @P0 R2UR UR28, R4 ;  /* 0x00000000041c02ca */ /* 0x008fda00000e0000 */
        /* <DEDUP_REMOVED lines=14> */
.L_x_923:
        /* <DEDUP_REMOVED lines=34> */
.L_x_925:
[----:B------:R-:W1:Y:S01]  /*0840*/  LDCU.64 UR14, c[0x0][0x3b8] ;  /* 0x00007700ff0e77ac */ /* 0x000e620008000a00 */
[----:B------:R-:W-:-:S04]  /*0850*/  UIADD3 UR4, UPT, UPT, UR29, UR30, URZ ;  /* 0x0000001e1d047290 */ /* 0x000fc8000fffe0ff */
[----:B-1----:R-:W-:Y:S02]  /*0860*/  UIMAD.WIDE.U32 UR52, UR4, UR14, URZ ;  /* 0x0000000e043472a5 */ /* 0x002fe4000f8e00ff */
[----:B------:R-:W-:-:S04]  /*0870*/  UIMAD UR4, UR4, UR15, URZ ;  /* 0x0000000f040472a4 */ /* 0x000fc8000f8e02ff */
[----:B------:R-:W-:-:S06]  /*0880*/  UIADD3 UR4, UPT, UPT, UR53, UR4, URZ ;  /* 0x0000000435047290 */ /* 0x000fcc000fffe0ff */
[----:B------:R-:W-:Y:S02]  /*0890*/  MOV R20, UR4 ;  /* 0x0000000400147c02 */ /* 0x000fe40008000f00 */
.L_x_926:
        /* <DEDUP_REMOVED lines=44> */
.L_x_927:
[----:B------:R-:W1:Y:S01]  /*0b60*/  LDCU.64 UR12, c[0x0][0x3c0] ;  /* 0x00007800ff0c77ac */ /* 0x000e620008000a00 */
[----:B------:R-:W-:-:S04]  /*0b70*/  UIADD3 UR4, UPT, UPT, UR29, UR30, URZ ;  /* 0x0000001e1d047290 */ /* 0x000fc8000fffe0ff */
[----:B-1----:R-:W-:Y:S02]  /*0b80*/  UIMAD.WIDE.U32 UR8, UR4, UR12, URZ ;  /* 0x0000000c040872a5 */ /* 0x002fe4000f8e00ff */
[----:B------:R-:W-:-:S04]  /*0b90*/  UIMAD UR4, UR4, UR13, URZ ;  /* 0x0000000d040472a4 */ /* 0x000fc8000f8e02ff */
[----:B------:R-:W-:Y:S01]  /*0ba0*/  UIADD3 UR4, UPT, UPT, UR9, UR4, URZ ;  /* 0x0000000409047290 */ /* 0x000fe2000fffe0ff */
[----:B------:R-:W-:-:S05]  /*0bb0*/  UMOV UR48, UR8 ;  /* 0x0000000800307c82 */ /* 0x000fca0008000000 */
[----:B------:R-:W-:-:S07]  /*0bc0*/  MOV R25, UR4 ;  /* 0x0000000400197c02 */ /* 0x000fce0008000f00 */
.L_x_928:
        /* <DEDUP_REMOVED lines=28> */
.L_x_929:
[----:B------:R-:W-:Y:S02]  /*0d90*/  UIMAD.WIDE.U32 UR54, UR62, UR43, URZ ;  /* 0x0000002b3e3672a5 */ /* 0x000fe4000f8e00ff */
[----:B------:R-:W-:-:S04]  /*0da0*/  UIMAD UR4, UR63, UR43, URZ ;  /* 0x0000002b3f0472a4 */ /* 0x000fc8000f8e02ff */
[----:B------:R-:W-:Y:S02]  /*0db0*/  UIADD3 UR4, UPT, UPT, UR55, UR4, URZ ;  /* 0x0000000437047290 */ /* 0x000fe4000fffe0ff */
.L_x_930:
        /* <DEDUP_REMOVED lines=20> */
.L_x_931:
[----:B------:R-:W1:Y:S01]  /*0f00*/  LDCU UR51, c[0x0][0x434] ;  /* 0x00008680ff3377ac */ /* 0x000e620008000800 */
[----:B------:R-:W-:-:S04]  /*0f10*/  UIMAD UR44, UR38, UR42, UR24 ;  /* 0x0000002a262c72a4 */ /* 0x000fc8000f8e0218 */
[----:B-1----:R-:W-:Y:S02]  /*0f20*/  UIMAD UR51, UR44, UR51, URZ ;  /* 0x000000332c3372a4 */ /* 0x002fe4000f8e02ff */
.L_x_932:
        /* <DEDUP_REMOVED lines=11> */
.L_x_933:
[----:B------:R-:W1:Y:S01]  /*0fe0*/  LDCU UR55, c[0x0][0x444] ;  /* 0x00008880ff3777ac */ /* 0x000e620008000800 */
[----:B------:R-:W-:-:S04]  /*0ff0*/  UIMAD UR43, UR38, UR42, UR24 ;  /* 0x0000002a262b72a4 */ /* 0x000fc8000f8e0218 */
[----:B-1----:R-:W-:-:S12]  /*1000*/  UIMAD UR55, UR43, UR55, URZ ;  /* 0x000000372b3772a4 */ /* 0x002fd8000f8e02ff */
.L_x_934:
        /* <DEDUP_REMOVED lines=25> */
[----:B------:R-:W-:-:S02]  /*11a0*/  LOP3.LUT R33, R28, 0x1f, RZ, 0xc0, !PT ;  /* 0x0000001f1c217812 */ /* 0x000fc400078ec0ff */
[----:B------:R-:W-:Y:S01]  /*11b0*/  LOP3.LUT R10, R27, 0x38, RZ, 0xc0, !PT ;  /* 0x000000381b0a7812 */ /* 0x000fe200078ec0ff */
[----:B------:R-:W-:Y:S01]  /*11c0*/  UISETP.LT.AND UP0, UPT, URZ, UR43, UPT ;  /* 0x0000002bff00728c */ /* 0x000fe2000bf01270 */
[--C-:B------:R-:W-:Y:S01]  /*11d0*/  SHF.R.U32.HI R243, RZ, 0x5, R28.reuse ;  /* 0x00000005fff37819 */ /* 0x100fe2000001161c */
        /* <DEDUP_REMOVED lines=8> */
[----:B------:R-:W-:Y:S01]  /*1260*/  VIADD R30, R26, 0x20 ;  /* 0x000000201a1e7836 */ /* 0x000fe20000000000 */
[----:B-----5:R-:W-:Y:S01]  /*1270*/  UIMAD.WIDE UR50, UR51, 0x4, UR60 ;  /* 0x00000004333278a5 */ /* 0x020fe2000f8e023c */
[----:B------:R-:W-:-:S02]  /*1280*/  IADD3.X R5, PT, PT, R3, UR11, R0, P0, !PT ;  /* 0x0000000b03057c10 */ /* 0x000fc400087fe400 */
        /* <DEDUP_REMOVED lines=10> */
[----:B------:R-:W5:Y:S03]  /*1330*/  LDCU.64 UR10, c[0x0][0x380] ;  /* 0x00007000ff0a77ac */ /* 0x000f660008000a00 */
[----:B------:R-:W-:Y:S01]  /*1340*/  IMAD R7, R6, UR24, R5 ;  /* 0x0000001806077c24 */ /* 0x000fe2000f8e0205 */
[----:B------:R-:W-:Y:S01]  /*1350*/  MOV R6, R4 ;  /* 0x0000000400067202 */ /* 0x000fe20000000f00 */
[----:B------:R-:W-:-:S04]  /*1360*/  IMAD.WIDE.U32 R4, R8, UR19, RZ ;  /* 0x0000001308047c25 */ /* 0x000fc8000f8e00ff */
        /* <DEDUP_REMOVED lines=14> */
[----:B-----5:R-:W-:Y:S01]  /*1450*/  LEA R252, P1, R4, UR10, 0x1 ;  /* 0x0000000a04fc7c11 */ /* 0x020fe2000f8208ff */
[----:B------:R-:W-:Y:S01]  /*1460*/  IMAD.U32 R0, RZ, RZ, UR56 ;  /* 0x00000038ff007e24 */ /* 0x000fe2000f8e00ff */
[----:B------:R-:W-:Y:S01]  /*1470*/  IADD3 R5, P0, PT, R9, UR56, RZ ;  /* 0x0000003809057c10 */ /* 0x000fe2000ff1e0ff */
[----:B------:R-:W-:Y:S01]  /*1480*/  IMAD.WIDE.U32 R2, R26, R12, R2 ;  /* 0x0000000c1a027225 */ /* 0x000fe200078e0002 */
[----:B------:R-:W-:Y:S02]  /*1490*/  LEA.HI.X R251, R4, UR11, R6, 0x1, P1 ;  /* 0x0000000b04fb7c11 */ /* 0x000fe400088f0c06 */
[----:B------:R-:W-:Y:S01]  /*14a0*/  LEA.HI.X.SX32 R4, R0, R7, 0x1, P0 ;  /* 0x0000000700047211 */ /* 0x000fe200000f0eff */
[----:B------:R-:W-:Y:S01]  /*14b0*/  IMAD R0, R26, R13, R3 ;  /* 0x0000000d1a007224 */ /* 0x000fe200078e0203 */
[----:B-1----:R-:W-:Y:S01]  /*14c0*/  LEA R250, P1, R2, UR8, 0x1 ;  /* 0x0000000802fa7c11 */ /* 0x002fe2000f8208ff */
[----:B------:R-:W-:Y:S01]  /*14d0*/  IMAD.SHL.U32 R6, R14, 0x20, RZ ;  /* 0x000000200e067824 */ /* 0x000fe200078e00ff */
[C---:B----4-:R-:W-:Y:S01]  /*14e0*/  LEA R238, P0, R5.reuse, UR4, 0x2 ;  /* 0x0000000405ee7c11 */ /* 0x050fe2000f8010ff */
[----:B------:R-:W-:Y:S01]  /*14f0*/  IMAD.X R24, RZ, RZ, RZ, P2 ;  /* 0x000000ffff187224 */ /* 0x000fe200010e06ff */
[----:B------:R-:W-:Y:S01]  /*1500*/  LEA.HI.X R245, R2, UR9, R0, 0x1, P1 ;  /* 0x0000000902f57c11 */ /* 0x000fe200088f0c00 */
[----:B---3--:R-:W-:Y:S01]  /*1510*/  UIMAD.WIDE UR8, UR55, 0x4, UR58 ;  /* 0x00000004370878a5 */ /* 0x008fe2000f8e023a */
        /* <DEDUP_REMOVED lines=22> */
.L_x_936:
[----:B------:R-:W1:Y:S01]  /*1680*/  LDCU.64 UR8, c[0x0][0x5c0] ;  /* 0x0000b800ff0877ac */ /* 0x000e620008000a00 */
[----:B------:R-:W-:-:S04]  /*1690*/  UIADD3 UR4, UPT, UPT, UR29, UR30, URZ ;  /* 0x0000001e1d047290 */ /* 0x000fc8000fffe0ff */
[----:B-1----:R-:W-:Y:S02]  /*16a0*/  UIMAD.WIDE.U32 UR14, UR4, UR8, URZ ;  /* 0x00000008040e72a5 */ /* 0x002fe4000f8e00ff */
[----:B------:R-:W-:-:S04]  /*16b0*/  UIMAD UR4, UR4, UR9, URZ ;  /* 0x00000009040472a4 */ /* 0x000fc8000f8e02ff */
[----:B------:R-:W-:-:S06]  /*16c0*/  UIADD3 UR4, UPT, UPT, UR15, UR4, URZ ;  /* 0x000000040f047290 */ /* 0x000fcc000fffe0ff */
[----:B------:R-:W-:Y:S02]  /*16d0*/  MOV R0, UR4 ;  /* 0x0000000400007c02 */ /* 0x000fe40008000f00 */
.L_x_937:
        /* <DEDUP_REMOVED lines=13> */
.L_x_938:
[----:B------:R-:W1:Y:S01]  /*17b0*/  LDCU.64 UR4, c[0x0][0x5c8] ;  /* 0x0000b900ff0477ac */ /* 0x000e620008000a00 */
[----:B------:R-:W-:-:S04]  /*17c0*/  UIADD3 UR29, UPT, UPT, UR29, UR30, URZ ;  /* 0x0000001e1d1d7290 */ /* 0x000fc8000fffe0ff */
[----:B-1----:R-:W-:Y:S02]  /*17d0*/  UIMAD.WIDE.U32 UR12, UR29, UR4, URZ ;  /* 0x000000041d0c72a5 */ /* 0x002fe4000f8e00ff */
[----:B------:R-:W-:-:S04]  /*17e0*/  UIMAD UR29, UR29, UR5, URZ ;  /* 0x000000051d1d72a4 */ /* 0x000fc8000f8e02ff */
[----:B------:R-:W-:-:S06]  /*17f0*/  UIADD3 UR29, UPT, UPT, UR13, UR29, URZ ;  /* 0x0000001d0d1d7290 */ /* 0x000fcc000fffe0ff */
[----:B------:R-:W-:-:S07]  /*1800*/  MOV R12, UR29 ;  /* 0x0000001d000c7c02 */ /* 0x000fce0008000f00 */
.L_x_939:
        /* <DEDUP_REMOVED lines=37> */
.L_x_941:
[----:B------:R-:W-:Y:S05]  /*1a60*/  BSYNC.RECONVERGENT B0 ;  /* 0x0000000000007941 */ /* 0x000fea0003800200 */
.L_x_940:
        /* <DEDUP_REMOVED lines=12> */
.L_x_943:
[----:B------:R-:W-:Y:S05]  /*1b30*/  BSYNC.RECONVERGENT B0 ;  /* 0x0000000000007941 */ /* 0x000fea0003800200 */
.L_x_942:
        /* <DEDUP_REMOVED lines=12> */
.L_x_945:
[----:B------:R-:W-:Y:S05]  /*1c00*/  BSYNC.RECONVERGENT B0 ;  /* 0x0000000000007941 */ /* 0x000fea0003800200 */
.L_x_944:
        /* <DEDUP_REMOVED lines=30> */
.L_x_947:
[----:B------:R-:W-:Y:S05]  /*1df0*/  BSYNC.RECONVERGENT B0 ;  /* 0x0000000000007941 */ /* 0x000fea0003800200 */
.L_x_946:
        /* <DEDUP_REMOVED lines=12> */
.L_x_949:
[----:B------:R-:W-:Y:S05]  /*1ec0*/  BSYNC.RECONVERGENT B0 ;  /* 0x0000000000007941 */ /* 0x000fea0003800200 */
.L_x_948:
        /* <DEDUP_REMOVED lines=12> */
.L_x_935:
        /* <DEDUP_REMOVED lines=22> */
.L_x_953:
[----:B------:R3:W-:Y:S01]  /*20f0*/  STS.128 [R8+0x8000], RZ ;  /* 0x008000ff08007388 */ /* 0x0007e20000000c00 */
[----:B------:R-:W-:Y:S05]  /*2100*/  BRA `(.L_x_954) ;  /* 0x0000000000047947 */ /* 0x000fea0003800000 */
.L_x_952:
[----:B------:R1:W-:Y:S02]  /*2110*/  STS.128 [R8+0x8000], RZ ;  /* 0x008000ff08007388 */ /* 0x0003e40000000c00 */
.L_x_954:
[----:B------:R-:W-:Y:S05]  /*2120*/  BSYNC.RECONVERGENT B0 ;  /* 0x0000000000007941 */ /* 0x000fea0003800200 */
.L_x_951:
[----:B------:R-:W-:Y:S01]  /*2130*/  ISETP.GE.AND P6, PT, R30, UR47, PT ;  /* 0x0000002f1e007c0c */ /* 0x000fe2000bfc6270 */
[----:B------:R-:W-:Y:S01]  /*2140*/  BSSY.RECONVERGENT B0, `(.L_x_955) ;  /* 0x000000f000007945 */ /* 0x000fe20003800200 */
[C---:B--2---:R-:W-:Y:S02]  /*2150*/  LEA R2, P0, R4.reuse, R250, 0x1 ;  /* 0x000000fa04027211 */ /* 0x044fe400078008ff */
        /* <DEDUP_REMOVED lines=13> */
.L_x_956:
[----:B------:R-:W-:Y:S05]  /*2230*/  BSYNC.RECONVERGENT B0 ;  /* 0x0000000000007941 */ /* 0x000fea0003800200 */
.L_x_955:
        /* <DEDUP_REMOVED lines=13> */
.L_x_958:
[----:B------:R-:W-:Y:S05]  /*2310*/  BSYNC.RECONVERGENT B0 ;  /* 0x0000000000007941 */ /* 0x000fea0003800200 */
.L_x_957:
        /* <DEDUP_REMOVED lines=13> */
.L_x_960:
[----:B------:R-:W-:Y:S05]  /*23f0*/  BSYNC.RECONVERGENT B0 ;  /* 0x0000000000007941 */ /* 0x000fea0003800200 */
.L_x_959:
        /* <DEDUP_REMOVED lines=13> */
.L_x_963:
[----:B------:R1:W-:Y:S01]  /*24d0*/  STS.128 [R236], RZ ;  /* 0x000000ffec007388 */ /* 0x0003e20000000c00 */
[----:B------:R-:W-:Y:S05]  /*24e0*/  BRA `(.L_x_964) ;  /* 0x0000000000047947 */ /* 0x000fea0003800000 */
.L_x_962:
[----:B------:R1:W-:Y:S02]  /*24f0*/  STS.128 [R236], RZ ;  /* 0x000000ffec007388 */ /* 0x0003e40000000c00 */
.L_x_964:
[----:B------:R-:W-:Y:S05]  /*2500*/  BSYNC.RECONVERGENT B0 ;  /* 0x0000000000007941 */ /* 0x000fea0003800200 */
.L_x_961:
        /* <DEDUP_REMOVED lines=25> */
[----:B--2---:R1:W-:Y:S04]  /*26a0*/  STL [R1], R4 ;  /* 0x0000000401007387 */ /* 0x0043e80000100800 */
        /* <DEDUP_REMOVED lines=12> */
.L_x_966:
[----:B------:R-:W-:Y:S05]  /*2770*/  BSYNC.RECONVERGENT B0 ;  /* 0x0000000000007941 */ /* 0x000fea0003800200 */
.L_x_965:
        /* <DEDUP_REMOVED lines=13> */
.L_x_968:
[----:B------:R-:W-:Y:S05]  /*2850*/  BSYNC.RECONVERGENT B0 ;  /* 0x0000000000007941 */ /* 0x000fea0003800200 */
.L_x_967:
        /* <DEDUP_REMOVED lines=13> */
.L_x_970:
[----:B------:R-:W-:Y:S05]  /*2930*/  BSYNC.RECONVERGENT B0 ;  /* 0x0000000000007941 */ /* 0x000fea0003800200 */
.L_x_969:
        /* <DEDUP_REMOVED lines=30> */
.L_x_973:
[----:B------:R3:W-:Y:S01]  /*2b20*/  STS.128 [R8+0xc000], RZ ;  /* 0x00c000ff08007388 */ /* 0x0007e20000000c00 */
[----:B------:R-:W-:Y:S05]  /*2b30*/  BRA `(.L_x_974) ;  /* 0x0000000000047947 */ /* 0x000fea0003800000 */
.L_x_972:
[----:B------:R1:W-:Y:S02]  /*2b40*/  STS.128 [R8+0xc000], RZ ;  /* 0x00c000ff08007388 */ /* 0x0003e40000000c00 */
.L_x_974:
[----:B------:R-:W-:Y:S05]  /*2b50*/  BSYNC.RECONVERGENT B0 ;  /* 0x0000000000007941 */ /* 0x000fea0003800200 */
.L_x_971:
        /* <DEDUP_REMOVED lines=23> */
.L_x_976:
[----:B------:R-:W-:Y:S05]  /*2cd0*/  BSYNC.RECONVERGENT B0 ;  /* 0x0000000000007941 */ /* 0x000fea0003800200 */
.L_x_975:
        /* <DEDUP_REMOVED lines=20> */
.L_x_978:
[----:B------:R-:W-:Y:S05]  /*2e20*/  BSYNC.RECONVERGENT B0 ;  /* 0x0000000000007941 */ /* 0x000fea0003800200 */
.L_x_977:
        /* <DEDUP_REMOVED lines=20> */
.L_x_980:
[----:B------:R-:W-:Y:S05]  /*2f70*/  BSYNC.RECONVERGENT B0 ;  /* 0x0000000000007941 */ /* 0x000fea0003800200 */
.L_x_979:
        /* <DEDUP_REMOVED lines=28> */
.L_x_983:
[----:B------:R1:W-:Y:S01]  /*3140*/  STS.128 [R8+0x10000], RZ ;  /* 0x010000ff08007388 */ /* 0x0003e20000000c00 */
[----:B------:R-:W-:Y:S05]  /*3150*/  BRA `(.L_x_984) ;  /* 0x0000000000047947 */ /* 0x000fea0003800000 */
.L_x_982:
[----:B------:R1:W-:Y:S02]  /*3160*/  STS.128 [R8+0x10000], RZ ;  /* 0x010000ff08007388 */ /* 0x0003e40000000c00 */
.L_x_984:
[----:B------:R-:W-:Y:S05]  /*3170*/  BSYNC.RECONVERGENT B0 ;  /* 0x0000000000007941 */ /* 0x000fea0003800200 */
.L_x_981:
[----:B------:R-:W2:Y:S02]  /*3180*/  LDC.64 R20, c[0x0][0x528] ;  /* 0x00014a00ff147b82 */ /* 0x000ea40000000a00 */
[----:B--2---:R2:W5:Y:S04]  /*3190*/  LDG.E.64 R14, desc[UR36][R20.64+0x8] ;  /* 0x00000824140e7981 */ /* 0x004568000c1e1b00 */
[----:B------:R-:W5:Y:S01]  /*31a0*/  LDG.E.64 R20, desc[UR36][R20.64] ;  /* 0x0000002414147981 */ /* 0x000f62000c1e1b00 */
[----:B------:R-:W-:Y:S01]  /*31b0*/  LOP3.LUT R243, R243, 0x3, RZ, 0xc0, !PT ;  /* 0x00000003f3f37812 */ /* 0x000fe200078ec0ff */
[----:B------:R-:W-:Y:S01]  /*31c0*/  IMAD.U32 R0, RZ, RZ, UR27 ;  /* 0x0000001bff007e24 */ /* 0x000fe2000f8e00ff */
[----:B------:R-:W-:Y:S01]  /*31d0*/  SHF.L.U32 R176, R28, 0x6, RZ ;  /* 0x000000061cb07819 */ /* 0x000fe200000006ff */
[----:B------:R-:W1:Y:S01]  /*31e0*/  S2R R183, SR_TID.X ;  /* 0x0000000000b77919 */ /* 0x000e620000002100 */
[----:B------:R-:W-:Y:S01]  /*31f0*/  BSSY.RECONVERGENT B0, `(.L_x_985) ;  /* 0x0000016000007945 */ /* 0x000fe20003800200 */
[----:B------:R-:W-:Y:S01]  /*3200*/  IMAD R243, R0, 0x8, R243 ;  /* 0x0000000800f37824 */ /* 0x000fe200078e02f3 */
[----:B------:R-:W-:Y:S01]  /*3210*/  LOP3.LUT R16, R176, 0x1c0, RZ, 0xc0, !PT ;  /* 0x000001c0b0107812 */ /* 0x000fe200078ec0ff */
[----:B------:R2:W-:Y:S01]  /*3220*/  @P3 STS.128 [R8+0x11000], RZ ;  /* 0x011000ff08003388 */ /* 0x0005e20000000c00 */
        /* <DEDUP_REMOVED lines=18> */
.L_x_986:
[----:B------:R-:W-:Y:S05]  /*3350*/  BSYNC.RECONVERGENT B0 ;  /* 0x0000000000007941 */ /* 0x000fea0003800200 */
.L_x_985:
[----:B------:R2:W-:Y:S01]  /*3360*/  @P2 STS.128 [R8+0x12000], RZ ;  /* 0x012000ff08002388 */ /* 0x0005e20000000c00 */
[--C-:B------:R-:W-:Y:S01]  /*3370*/  SHF.R.U32.HI R2, RZ, 0x4, R28.reuse ;  /* 0x00000004ff027819 */ /* 0x100fe2000001161c */
[----:B------:R-:W-:Y:S01]  /*3380*/  IMAD.U32 R0, RZ, RZ, UR26 ;  /* 0x0000001aff007e24 */ /* 0x000fe2000f8e00ff */
[--C-:B------:R-:W-:Y:S01]  /*3390*/  SHF.R.U32.HI R17, RZ, 0x6, R28.reuse ;  /* 0x00000006ff117819 */ /* 0x100fe2000001161c */
[----:B------:R-:W-:Y:S01]  /*33a0*/  IMAD.SHL.U32 R153, R28, 0x20, RZ ;  /* 0x000000201c997824 */ /* 0x000fe200078e00ff */
[----:B------:R-:W-:Y:S01]  /*33b0*/  LOP3.LUT R2, R2, 0x8, RZ, 0xc0, !PT ;  /* 0x0000000802027812 */ /* 0x000fe200078ec0ff */
[----:B------:R-:W-:Y:S01]  /*33c0*/  IMAD.U32 R12, RZ, RZ, UR39 ;  /* 0x00000027ff0c7e24 */ /* 0x000fe2000f8e00ff */
[----:B------:R-:W-:Y:S01]  /*33d0*/  LOP3.LUT R16, R16, 0x38, R27, 0xf8, !PT ;  /* 0x0000003810107812 */ /* 0x000fe200078ef81b */
[----:B------:R-:W-:Y:S01]  /*33e0*/  IMAD.U32 R9, RZ, RZ, UR31 ;  /* 0x0000001fff097e24 */ /* 0x000fe2000f8e00ff */
[----:B-1----:R-:W-:Y:S01]  /*33f0*/  LOP3.LUT R4, R176, 0x200, RZ, 0xc0, !PT ;  /* 0x00000200b0047812 */ /* 0x002fe200078ec0ff */
[----:B------:R-:W-:Y:S01]  /*3400*/  BSSY.RECONVERGENT B0, `(.L_x_987) ;  /* 0x000001d000007945 */ /* 0x000fe20003800200 */
[----:B------:R-:W-:-:S02]  /*3410*/  LOP3.LUT R2, R2, 0x10, R28, 0xf8, !PT ;  /* 0x0000001002027812 */ /* 0x000fc400078ef81c */
[----:B------:R-:W-:Y:S02]  /*3420*/  LOP3.LUT R17, R17, 0xe, RZ, 0xc0, !PT ;  /* 0x0000000e11117812 */ /* 0x000fe400078ec0ff */
[----:B------:R-:W-:Y:S02]  /*3430*/  IADD3 R5, PT, PT, R0, UR28, R244 ;  /* 0x0000001c00057c10 */ /* 0x000fe4000fffe0f4 */
[----:B------:R-:W-:Y:S01]  /*3440*/  LOP3.LUT R4, R4, 0xc00, R153, 0xf8, !PT ;  /* 0x00000c0004047812 */ /* 0x000fe200078ef899 */
[----:B------:R-:W-:Y:S01]  /*3450*/  IMAD R9, R9, 0x4, R17 ;  /* 0x0000000409097824 */ /* 0x000fe200078e0211 */
[----:B------:R-:W-:Y:S02]  /*3460*/  LOP3.LUT R3, R16, 0x8, R32, 0x78, !PT ;  /* 0x0000000810037812 */ /* 0x000fe400078e7820 */
[----:B------:R-:W-:Y:S02]  /*3470*/  LOP3.LUT R0, R2, R16, RZ, 0x3c, !PT ;  /* 0x0000001002007212 */ /* 0x000fe400078e3cff */
[----:B------:R-:W-:-:S02]  /*3480*/  IADD3 R237, PT, PT, R5, -0x3f, -R12 ;  /* 0xffffffc105ed7810 */ /* 0x000fc40007ffe80c */
[----:B------:R-:W-:Y:S02]  /*3490*/  LOP3.LUT R180, R4, R3, RZ, 0xfc, !PT ;  /* 0x0000000304b47212 */ /* 0x000fe400078efcff */
[----:B------:R-:W-:Y:S01]  /*34a0*/  LOP3.LUT R176, R0, 0x200, R176, 0xf8, !PT ;  /* 0x0000020000b07812 */ /* 0x000fe200078ef8b0 */
[----:B--2---:R-:W-:Y:S05]  /*34b0*/  @P2 BRA `(.L_x_988) ;  /* 0x0000000000442947 */ /* 0x004fea0003800000 */
        /* <DEDUP_REMOVED lines=17> */
.L_x_988:
[----:B------:R-:W-:Y:S05]  /*35d0*/  BSYNC.RECONVERGENT B0 ;  /* 0x0000000000007941 */ /* 0x000fea0003800200 */
.L_x_987:
[----:B------:R1:W-:Y:S01]  /*35e0*/  @P1 STS.128 [R8+0x13000], RZ ;  /* 0x013000ff08001388 */ /* 0x0003e20000000c00 */
[----:B------:R-:W-:Y:S01]  /*35f0*/  BSSY.RECONVERGENT B0, `(.L_x_989) ;  /* 0x0000016000007945 */ /* 0x000fe20003800200 */
[C---:B------:R-:W-:Y:S02]  /*3600*/  SHF.L.U32 R12, R183.reuse, 0x6, RZ ;  /* 0x00000006b70c7819 */ /* 0x040fe400000006ff */
[C---:B------:R-:W-:Y:S02]  /*3610*/  SHF.L.U32 R18, R183.reuse, 0x1, RZ ;  /* 0x00000001b7127819 */ /* 0x040fe400000006ff */
[----:B------:R-:W-:Y:S01]  /*3620*/  SHF.L.U32 R17, R183, 0x4, RZ ;  /* 0x00000004b7117819 */ /* 0x000fe200000006ff */
        /* <DEDUP_REMOVED lines=18> */
.L_x_990:
[----:B------:R-:W-:Y:S05]  /*3750*/  BSYNC.RECONVERGENT B0 ;  /* 0x0000000000007941 */ /* 0x000fea0003800200 */
.L_x_989:
[C---:B--2---:R-:W-:Y:S01]  /*3760*/  IMAD.SHL.U32 R4, R183.reuse, 0x20, RZ ;  /* 0x00000020b7047824 */ /* 0x044fe200078e00ff */
[----:B-1----:R-:W-:Y:S01]  /*3770*/  LOP3.LUT R2, R18, 0xe006, R12, 0xc8, !PT ;  /* 0x0000e00612027812 */ /* 0x002fe200078ec80c */
[----:B------:R-:W-:Y:S01]  /*3780*/  IMAD.SHL.U32 R182, R183, 0x8, RZ ;  /* 0x00000008b7b67824 */ /* 0x000fe200078e00ff */
[----:B------:R-:W-:Y:S01]  /*3790*/  LOP3.LUT R0, R17, 0x1c0, RZ, 0xc0, !PT ;  /* 0x000001c011007812 */ /* 0x000fe200078ec0ff */
[----:B------:R-:W-:Y:S01]  /*37a0*/  UIMAD UR5, UR38, UR42, UR24 ;  /* 0x0000002a260572a4 */ /* 0x000fe2000f8e0218 */
[----:B------:R-:W-:Y:S01]  /*37b0*/  LOP3.LUT R2, R2, 0xc00, R4, 0xf8, !PT ;  /* 0x00000c0002027812 */ /* 0x000fe200078ef804 */
[----:B------:R-:W1:Y:S01]  /*37c0*/  LDC R241, c[0x0][0x44c] ;  /* 0x00011300fff17b82 */ /* 0x000e620000000800 */
[----:B------:R-:W-:Y:S01]  /*37d0*/  LOP3.LUT R0, R0, 0x38, R18, 0xf8, !PT ;  /* 0x0000003800007812 */ /* 0x000fe200078ef812 */
[----:B------:R-:W-:Y:S01]  /*37e0*/  USHF.L.U32 UR5, UR5, 0x5, URZ ;  /* 0x0000000505057899 */ /* 0x000fe200080006ff */
[----:B------:R-:W-:Y:S01]  /*37f0*/  LOP3.LUT R5, R12, 0x1c0, RZ, 0xc0, !PT ;  /* 0x000001c00c057812 */ /* 0x000fe200078ec0ff */
[----:B------:R-:W0:Y:S01]  /*3800*/  LDGDEPBAR ;  /* 0x00000000000079af */ /* 0x000e220000000000 */
[----:B------:R-:W-:Y:S01]  /*3810*/  LOP3.LUT R2, R2, R0, RZ, 0xfc, !PT ;  /* 0x0000000002027212 */ /* 0x000fe200078efcff */
[----:B------:R-:W-:Y:S01]  /*3820*/  USHF.R.S32.HI UR4, URZ, 0x1f, UR5 ;  /* 0x0000001fff047899 */ /* 0x000fe20008011405 */
[----:B------:R-:W-:Y:S01]  /*3830*/  LOP3.LUT R3, R16, 0x8, R28, 0x78, !PT ;  /* 0x0000000810037812 */ /* 0x000fe200078e781c */
[----:B------:R-:W-:Y:S01]  /*3840*/  IMAD.MOV.U32 R157, RZ, RZ, 0x40 ;  /* 0x00000040ff9d7424 */ /* 0x000fe200078e00ff */
[----:B------:R-:W-:Y:S01]  /*3850*/  LOP3.LUT R0, R5, 0x38, R182, 0xf8, !PT ;  /* 0x0000003805007812 */ /* 0x000fe200078ef8b6 */
[----:B------:R2:W-:Y:S01]  /*3860*/  STL [R1+0x20], R2 ;  /* 0x0000200201007387 */ /* 0x0005e20000100800 */
[----:B------:R-:W-:Y:S01]  /*3870*/  LOP3.LUT R153, R3, 0x7200, R153, 0xf8, !PT ;  /* 0x0000720003997812 */ /* 0x000fe200078ef899 */
[----:B------:R-:W-:Y:S01]  /*3880*/  IMAD.MOV.U32 R179, RZ, RZ, 0x20 ;  /* 0x00000020ffb37424 */ /* 0x000fe200078e00ff */
[--C-:B------:R-:W-:Y:S01]  /*3890*/  SHF.R.U32.HI R6, RZ, 0x1, R183.reuse ;  /* 0x00000001ff067819 */ /* 0x100fe200000116b7 */
[----:B------:R-:W-:Y:S01]  /*38a0*/  IMAD.MOV.U32 R240, RZ, RZ, R236 ;  /* 0x000000fffff07224 */ /* 0x000fe200078e00ec */
[----:B------:R-:W-:-:S02]  /*38b0*/  LOP3.LUT R3, R0, 0x8, R183, 0x78, !PT ;  /* 0x0000000800037812 */ /* 0x000fc400078e78b7 */
[----:B------:R-:W-:Y:S02]  /*38c0*/  CS2R R126, SRZ ;  /* 0x00000000007e7805 */ /* 0x000fe4000001ff00 */
[----:B------:R-:W-:Y:S02]  /*38d0*/  LOP3.LUT R0, R0, 0x8, R6, 0x78, !PT ;  /* 0x0000000800007812 */ /* 0x000fe400078e7806 */
[----:B------:R-:W-:Y:S02]  /*38e0*/  CS2R R124, SRZ ;  /* 0x00000000007c7805 */ /* 0x000fe4000001ff00 */
[----:B-----5:R-:W-:Y:S02]  /*38f0*/  R2UR UR15, R20 ;  /* 0x00000000140f72ca */ /* 0x020fe400000e0000 */
[----:B------:R-:W-:Y:S02]  /*3900*/  CS2R R130, SRZ ;  /* 0x0000000000827805 */ /* 0x000fe4000001ff00 */
[----:B------:R-:W-:-:S02]  /*3910*/  LEA R153, R153, UR25, 0x1 ;  /* 0x0000001999997c11 */ /* 0x000fc4000f8e08ff */
[----:B------:R-:W-:Y:S02]  /*3920*/  CS2R R128, SRZ ;  /* 0x0000000000807805 */ /* 0x000fe4000001ff00 */
[----:B------:R-:W-:Y:S02]  /*3930*/  LEA R180, R180, UR25, 0x1 ;  /* 0x00000019b4b47c11 */ /* 0x000fe4000f8e08ff */
[----:B------:R-:W-:Y:S02]  /*3940*/  CS2R R122, SRZ ;  /* 0x00000000007a7805 */ /* 0x000fe4000001ff00 */
[----:B------:R-:W-:Y:S02]  /*3950*/  LEA R176, R176, UR25, 0x1 ;  /* 0x00000019b0b07c11 */ /* 0x000fe4000f8e08ff */
        /* <DEDUP_REMOVED lines=9> */
[----:B--2---:R-:W-:Y:S02]  /*39f0*/  LOP3.LUT R2, R12, 0x200, RZ, 0xc0, !PT ;  /* 0x000002000c027812 */ /* 0x004fe400078ec0ff */
[----:B------:R-:W-:Y:S02]  /*3a00*/  CS2R R102, SRZ ;  /* 0x0000000000667805 */ /* 0x000fe4000001ff00 */
[----:B------:R-:W-:Y:S02]  /*3a10*/  CS2R R100, SRZ ;  /* 0x0000000000647805 */ /* 0x000fe4000001ff00 */
[----:B------:R-:W-:Y:S02]  /*3a20*/  CS2R R94, SRZ ;  /* 0x00000000005e7805 */ /* 0x000fe4000001ff00 */
[----:B------:R-:W-:-:S02]  /*3a30*/  LOP3.LUT R2, R2, 0xc00, R4, 0xf8, !PT ;  /* 0x00000c0002027812 */ /* 0x000fc400078ef804 */
[----:B------:R-:W-:Y:S02]  /*3a40*/  CS2R R92, SRZ ;  /* 0x00000000005c7805 */ /* 0x000fe4000001ff00 */
[----:B------:R-:W-:Y:S02]  /*3a50*/  LOP3.LUT R4, R3, 0x7200, R4, 0xf8, !PT ;  /* 0x0000720003047812 */ /* 0x000fe400078ef804 */
[----:B------:R-:W-:Y:S02]  /*3a60*/  CS2R R98, SRZ ;  /* 0x0000000000627805 */ /* 0x000fe4000001ff00 */
[----:B------:R-:W-:Y:S02]  /*3a70*/  IADD3 R3, P3, P0, R14, UR5, R33 ;  /* 0x000000050e037c10 */ /* 0x000fe4000f87e021 */
[----:B------:R-:W-:Y:S02]  /*3a80*/  CS2R R96, SRZ ;  /* 0x0000000000607805 */ /* 0x000fe4000001ff00 */
[----:B------:R-:W-:Y:S01]  /*3a90*/  LOP3.LUT R181, R2, R0, RZ, 0xfc, !PT ;  /* 0x0000000002b57212 */ /* 0x000fe200078efcff */
[----:B------:R-:W-:Y:S01]  /*3aa0*/  STL [R1+0x1c], R4 ;  /* 0x00001c0401007387 */ /* 0x000fe20000100800 */
[----:B------:R-:W-:Y:S01]  /*3ab0*/  IADD3.X R0, PT, PT, R15, UR4, RZ, P3, P0 ;  /* 0x000000040f007c10 */ /* 0x000fe20009fe04ff */
[----:B------:R-:W-:Y:S01]  /*3ac0*/  IMAD.MOV.U32 R2, RZ, RZ, 0x20 ;  /* 0x00000020ff027424 */ /* 0x000fe200078e00ff */
[----:B------:R-:W-:-:S02]  /*3ad0*/  R2P PR, R28, 0x6 ;  /* 0x000000061c007804 */ /* 0x000fc40000000000 */
[----:B------:R-:W-:Y:S02]  /*3ae0*/  CS2R R90, SRZ ;  /* 0x00000000005a7805 */ /* 0x000fe4000001ff00 */
[C---:B------:R-:W-:Y:S01]  /*3af0*/  LOP3.LUT P0, RZ, R183.reuse, 0x4, RZ, 0xc0, !PT ;  /* 0x00000004b7ff7812 */ /* 0x040fe2000780c0ff */
[----:B------:R2:W-:Y:S01]  /*3b00*/  STL [R1+0x18], R0 ;  /* 0x0000180001007387 */ /* 0x0005e20000100800 */
[----:B------:R-:W-:Y:S02]  /*3b10*/  LOP3.LUT P5, RZ, R183, 0x8, RZ, 0xc0, !PT ;  /* 0x00000008b7ff7812 */ /* 0x000fe400078ac0ff */
[----:B------:R-:W-:Y:S02]  /*3b20*/  CS2R R88, SRZ ;  /* 0x0000000000587805 */ /* 0x000fe4000001ff00 */
[----:B------:R-:W-:Y:S02]  /*3b30*/  R2UR UR4, R21 ;  /* 0x00000000150472ca */ /* 0x000fe400000e0000 */
[----:B------:R-:W-:-:S02]  /*3b40*/  CS2R R86, SRZ ;  /* 0x0000000000567805 */ /* 0x000fc4000001ff00 */
[----:B------:R-:W-:Y:S02]  /*3b50*/  SEL R157, R157, 0xffffffc0, !P2 ;  /* 0xffffffc09d9d7807 */ /* 0x000fe40005000000 */
[----:B------:R-:W-:Y:S02]  /*3b60*/  CS2R R84, SRZ ;  /* 0x0000000000547805 */ /* 0x000fe4000001ff00 */
[----:B------:R-:W-:Y:S02]  /*3b70*/  SEL R179, R179, 0xffffffe0, !P1 ;  /* 0xffffffe0b3b37807 */ /* 0x000fe40004800000 */
[----:B------:R-:W-:Y:S02]  /*3b80*/  CS2R R78, SRZ ;  /* 0x00000000004e7805 */ /* 0x000fe4000001ff00 */
[----:B------:R-:W-:Y:S01]  /*3b90*/  CS2R R76, SRZ ;  /* 0x00000000004c7805 */ /* 0x000fe2000001ff00 */
[----:B------:R-:W-:Y:S01]  /*3ba0*/  IMAD.IADD R177, R157, 0x1, R153 ;  /* 0x000000019db17824 */ /* 0x000fe200078e0299 */
[----:B------:R-:W-:-:S02]  /*3bb0*/  CS2R R82, SRZ ;  /* 0x0000000000527805 */ /* 0x000fc4000001ff00 */
[----:B------:R-:W-:Y:S02]  /*3bc0*/  CS2R R80, SRZ ;  /* 0x0000000000507805 */ /* 0x000fe4000001ff00 */
[----:B------:R-:W-:Y:S02]  /*3bd0*/  CS2R R74, SRZ ;  /* 0x00000000004a7805 */ /* 0x000fe4000001ff00 */
[----:B------:R-:W-:Y:S02]  /*3be0*/  CS2R R72, SRZ ;  /* 0x0000000000487805 */ /* 0x000fe4000001ff00 */
[----:B------:R-:W-:Y:S02]  /*3bf0*/  CS2R R70, SRZ ;  /* 0x0000000000467805 */ /* 0x000fe4000001ff00 */
[----:B------:R-:W-:Y:S02]  /*3c00*/  CS2R R68, SRZ ;  /* 0x0000000000447805 */ /* 0x000fe4000001ff00 */
[----:B------:R-:W-:Y:S01]  /*3c10*/  LOP3.LUT P3, RZ, R183, 0x2, RZ, 0xc0, !PT ;  /* 0x00000002b7ff7812 */ /* 0x000fe2000786c0ff */
[----:B------:R-:W-:Y:S01]  /*3c20*/  VIADD R243, R243, 0xfffffff8 ;  /* 0xfffffff8f3f37836 */ /* 0x000fe20000000000 */
[----:B------:R-:W-:Y:S01]  /*3c30*/  LOP3.LUT P4, RZ, R183, 0x10, RZ, 0xc0, !PT ;  /* 0x00000010b7ff7812 */ /* 0x000fe2000788c0ff */
[C---:B------:R-:W-:Y:S01]  /*3c40*/  IMAD.IADD R156, R179.reuse, 0x1, R153 ;  /* 0x00000001b39c7824 */ /* 0x040fe200078e0299 */
[----:B------:R-:W-:Y:S01]  /*3c50*/  LOP3.LUT R242, R182, 0x38, RZ, 0xc0, !PT ;  /* 0x00000038b6f27812 */ /* 0x000fe200078ec0ff */
[----:B------:R-:W-:Y:S01]  /*3c60*/  IMAD.IADD R178, R179, 0x1, R177 ;  /* 0x00000001b3b27824 */ /* 0x000fe200078e02b1 */
[----:B------:R-:W1:Y:S01]  /*3c70*/  LDCU UR11, c[0x0][0x440] ;  /* 0x00008800ff0b77ac */ /* 0x000e620008000800 */
[----:B------:R-:W-:-:S02]  /*3c80*/  VIADD R180, R180, UR10 ;  /* 0x0000000ab4b47c36 */ /* 0x000fc40008000000 */
[----:B--2---:R-:W-:Y:S01]  /*3c90*/  IMAD.MOV.U32 R0, RZ, RZ, 0x10 ;  /* 0x00000010ff007424 */ /* 0x004fe200078e00ff */
[----:B------:R-:W2:Y:S01]  /*3ca0*/  LDCU UR12, c[0x0][0x3e0] ;  /* 0x00007c00ff0c77ac */ /* 0x000ea20008000800 */
[----:B------:R-:W-:-:S03]  /*3cb0*/  VIADD R176, R176, UR10 ;  /* 0x0000000ab0b07c36 */ /* 0x000fc60008000000 */
[----:B------:R-:W-:Y:S01]  /*3cc0*/  SEL R4, R0, 0xfffffff0, !P0 ;  /* 0xfffffff000047807 */ /* 0x000fe20004000000 */
[----:B------:R-:W-:Y:S01]  /*3cd0*/  IMAD.WIDE.U32 R4, R3, -0x2daee0ad, RZ ;  /* 0xd2511f5303047825 */ /* 0x000fe200078e00ff */
[----:B------:R-:W-:Y:S01]  /*3ce0*/  SEL R0, R2, 0xffffffe0, !P5 ;  /* 0xffffffe002007807 */ /* 0x000fe20006800000 */
[----:B------:R-:W1:Y:S02]  /*3cf0*/  LDCU UR14, c[0x0][0x45c] ;  /* 0x00008b80ff0e77ac */ /* 0x000e640008000800 */
[----:B------:R-:W-:Y:S02]  /*3d00*/  VIADD R2, R9, 0x1 ;  /* 0x0000000109027836 */ /* 0x000fe40000000000 */
[----:B------:R4:W-:Y:S01]  /*3d10*/  STL [R1+0x24], R0 ;  /* 0x0000240001007387 */ /* 0x0009e20000100800 */
[----:B------:R-:W1:Y:S02]  /*3d20*/  LDCU.U8 UR13, c[0x0][0x4f8] ;  /* 0x00009f00ff0d77ac */ /* 0x000e640008000000 */
[----:B------:R-:W-:Y:S01]  /*3d30*/  LOP3.LUT R2, R2, UR4, RZ, 0x3c, !PT ;  /* 0x0000000402027c12 */ /* 0x000fe2000f8e3cff */
[----:B------:R1:W-:Y:S01]  /*3d40*/  STL.64 [R1+0x10], R4 ;  /* 0x0000100401007387 */ /* 0x0003e20000100a00 */
[----:B------:R-:W-:-:S02]  /*3d50*/  UIADD3 UR44, UPT, UPT, UR44, 0x80, -UR28 ;  /* 0x000000802c2c7890 */ /* 0x000fc4000fffe81c */
[----:B------:R-:W-:Y:S01]  /*3d60*/  LOP3.LUT R246, R5, R2, RZ, 0x3c, !PT ;  /* 0x0000000205f67212 */ /* 0x000fe200078e3cff */
[----:B------:R-:W-:Y:S02]  /*3d70*/  UIADD3 UR38, UPT, UPT, UR4, -0x4498517b, URZ ;  /* 0xbb67ae8504267890 */ /* 0x000fe4000fffe0ff */
[----:B------:R-:W-:Y:S02]  /*3d80*/  UIADD3 UR46, UPT, UPT, UR4, 0x76cf5d0a, URZ ;  /* 0x76cf5d0a042e7890 */ /* 0x000fe4000fffe0ff */
[----:B------:R-:W-:Y:S01]  /*3d90*/  IMAD.WIDE.U32 R246, R246, -0x326172a9, RZ ;  /* 0xcd9e8d57f6f67825 */ /* 0x000fe200078e00ff */
[----:B------:R-:W-:Y:S02]  /*3da0*/  UIADD3 UR45, UPT, UPT, UR4, 0x32370b8f, URZ ;  /* 0x32370b8f042d7890 */ /* 0x000fe4000fffe0ff */
[----:B------:R-:W-:Y:S02]  /*3db0*/  UIADD3 UR42, UPT, UPT, UR4, -0x126145ec, URZ ;  /* 0xed9eba14042a7890 */ /* 0x000fe4000fffe0ff */
[----:B------:R-:W-:-:S02]  /*3dc0*/  UIADD3 UR39, UPT, UPT, UR4, -0x56f99767, URZ ;  /* 0xa906689904277890 */ /* 0x000fc4000fffe0ff */
[----:B------:R-:W-:Y:S01]  /*3dd0*/  UIADD3 UR10, UPT, UPT, UR4, 0x646e171e, URZ ;  /* 0x646e171e040a7890 */ /* 0x000fe2000fffe0ff */
[----:B----4-:R-:W-:-:S04]  /*3de0*/  LOP3.LUT R0, R9, UR4, RZ, 0x3c, !PT ;  /* 0x0000000409007c12 */ /* 0x010fc8000f8e3cff */
[----:B------:R-:W-:-:S05]  /*3df0*/  LOP3.LUT R0, R5, R0, RZ, 0x3c, !PT ;  /* 0x0000000005007212 */ /* 0x000fca00078e3cff */
[----:B-12---:R-:W-:-:S07]  /*3e00*/  IMAD.WIDE.U32 R248, R0, -0x326172a9, RZ ;  /* 0xcd9e8d5700f87825 */ /* 0x006fce00078e00ff */
.L_x_993:
[----:B------:R-:W0:Y:S01]  /*3e10*/  LDGDEPBAR ;  /* 0x00000000000079af */ /* 0x000e220000000000 */
[C---:B------:R-:W-:Y:S01]  /*3e20*/  IMAD.IADD R144, R180.reuse, 0x1, R179 ;  /* 0x00000001b4907824 */ /* 0x040fe200078e02b3 */
[----:B------:R-:W-:Y:S01]  /*3e30*/  UIADD3 UR48, UPT, UPT, UR15, -0x61c88647, URZ ;  /* 0x9e3779b90f307890 */ /* 0x000fe2000fffe0ff */
[----:B------:R-:W-:Y:S05]  /*3e40*/  IMAD.IADD R0, R180, 0x1, R157 ;  /* 0x00000001b4007824 */ /* 0x000fea00078e029d */
[----:B------:R-:W2:Y:S01]  /*3e50*/  LDL R186, [R1+0x18] ;  /* 0x0000180001ba7983 */ /* 0x000ea20000100800 */
[----:B------:R-:W-:Y:S01]  /*3e60*/  VIADD R2, R243, 0x4 ;  /* 0x00000004f3027836 */ /* 0x000fe20000000000 */
[----:B------:R-:W-:Y:S01]  /*3e70*/  USHF.L.U32 UR47, UR31, 0x7, URZ ;  /* 0x000000071f2f7899 */ /* 0x000fe200080006ff */
[----:B------:R-:W1:Y:S01]  /*3e80*/  S2UR UR4, SR_CgaCtaId ;  /* 0x00000000000479c3 */ /* 0x000e620000008800 */
[----:B------:R-:W4:Y:S01]  /*3e90*/  LDL.64 R184, [R1+0x10] ;  /* 0x0000100001b87983 */ /* 0x000f220000100a00 */
[----:B------:R-:W-:Y:S01]  /*3ea0*/  IMAD.WIDE.U32 R2, R2, -0x326172a9, RZ ;  /* 0xcd9e8d5702027825 */ /* 0x000fe200078e00ff */
[----:B------:R-:W-:Y:S02]  /*3eb0*/  UIADD3 UR26, UPT, UPT, UR26, -0x80, URZ ;  /* 0xffffff801a1a7890 */ /* 0x000fe4000fffe0ff */
[----:B------:R-:W-:Y:S02]  /*3ec0*/  UIADD3 UR47, UPT, UPT, UR47, 0x80, URZ ;  /* 0x000000802f2f7890 */ /* 0x000fe4000fffe0ff */
[----:B------:R-:W3:Y:S01]  /*3ed0*/  LDL R187, [R1+0xc] ;  /* 0x00000c0001bb7983 */ /* 0x000ee20000100800 */
[----:B------:R-:W-:Y:S01]  /*3ee0*/  UISETP.GE.AND UP0, UPT, UR26, UR44, UPT ;  /* 0x0000002c1a00728c */ /* 0x000fe2000bf06270 */
[----:B------:R-:W-:Y:S01]  /*3ef0*/  UMOV UR5, 0x400 ;  /* 0x0000040000057882 */ /* 0x000fe20000000000 */
[----:B------:R-:W-:Y:S02]  /*3f00*/  UIADD3 UR27, UPT, UPT, UR27, -0x1, URZ ;  /* 0xffffffff1b1b7890 */ /* 0x000fe4000fffe0ff */
[----:B------:R-:W-:Y:S02]  /*3f10*/  UISETP.LT.AND UP0, UPT, UR47, UR28, UP0 ;  /* 0x0000001c2f00728c */ /* 0x000fe40008701270 */
[----:B------:R-:W-:Y:S04]  /*3f20*/  UIADD3 UR47, UPT, UPT, UR15, -0x255992d5, URZ ;  /* 0xdaa66d2b0f2f7890 */ /* 0x000fe8000fffe0ff */
[----:B------:R-:W-:Y:S01]  /*3f30*/  PLOP3.LUT P5, PT, PT, PT, UP0, 0x80, 0x8 ;  /* 0x000000000008781c */ /* 0x000fe20003faf008 */
[----:B------:R-:W-:Y:S01]  /*3f40*/  UISETP.GT.AND UP0, UPT, UR27, UR43, UPT ;  /* 0x0000002b1b00728c */ /* 0x000fe2000bf04270 */
[----:B---3--:R-:W-:Y:S01]  /*3f50*/  FSETP.NEU.FTZ.AND P1, PT, R187, -INF , PT ;  /* 0xff800000bb00780b */ /* 0x008fe20003f3d000 */
[----:B------:R-:W-:Y:S04]  /*3f60*/  DEPBAR.LE SB0, 0x0 ;  /* 0x000080000000791a */ /* 0x000fe80000000000 */
[----:B------:R-:W-:Y:S01]  /*3f70*/  BAR.SYNC.DEFER_BLOCKING 0x0 ;  /* 0x0000000000007b1d */ /* 0x000fe20000010000 */
[----:B-1----:R-:W-:Y:S05]  /*3f80*/  ULEA UR4, UR4, UR5, 0x18 ;  /* 0x0000000504047291 */ /* 0x002fea000f8ec0ff */
[----:B------:R-:W-:Y:S08]  /*3f90*/  LDSM.16.M88.4 R64, [R180] ;  /* 0x00000000b440783b */ /* 0x000ff00000000200 */
[----:B------:R-:W1:Y:S08]  /*3fa0*/  LDSM.16.M88.4 R16, [R153+0xc000] ;  /* 0x00c000009910783b */ /* 0x000e700000000200 */
[----:B------:R-:W3:Y:S08]  /*3fb0*/  LDSM.16.M88.4 R60, [R180+0x2000] ;  /* 0x00200000b43c783b */ /* 0x000ef00000000200 */
[----:B------:R-:W2:Y:S08]  /*3fc0*/  LDSM.16.M88.4 R32, [R153+0xc800] ;  /* 0x00c800009920783b */ /* 0x000eb00000000200 */
[----:B------:R-:W4:Y:S08]  /*3fd0*/  LDSM.16.M88.4 R48, [R153+0xd000] ;  /* 0x00d000009930783b */ /* 0x000f300000000200 */
[----:B------:R-:W4:Y:S01]  /*3fe0*/  LDSM.16.M88.4 R132, [R153+0xd800] ;  /* 0x00d800009984783b */ /* 0x000f220000000200 */
[-C--:B-1----:R-:W-:Y:S07]  /*3ff0*/  HMMA.16816.F32 R4, R64, R16.reuse, RZ ;  /* 0x000000104004723c */ /* 0x082fee00000018ff */
[----:B------:R-:W-:Y:S01]  /*4000*/  LDSM.16.M88.4 R136, [R144] ;  /* 0x000000009088783b */ /* 0x000fe20000000200 */
[C---:B---3--:R-:W-:Y:S07]  /*4010*/  HMMA.16816.F32 R8, R60.reuse, R16, RZ ;  /* 0x000000103c08723c */ /* 0x048fee00000018ff */
[----:B------:R-:W1:Y:S01]  /*4020*/  LDSM.16.M88.4 R140, [R156+0xc000] ;  /* 0x00c000009c8c783b */ /* 0x000e620000000200 */
[-C--:B------:R-:W-:Y:S07]  /*4030*/  HMMA.16816.F32 R12, R60, R18.reuse, RZ ;  /* 0x000000123c0c723c */ /* 0x080fee00000018ff */
[----:B------:R-:W3:Y:S01]  /*4040*/  LDSM.16.M88.4 R144, [R144+0x2000] ;  /* 0x002000009090783b */ /* 0x000ee20000000200 */
[C---:B------:R-:W-:Y:S07]  /*4050*/  HMMA.16816.F32 R16, R64.reuse, R18, RZ ;  /* 0x000000124010723c */ /* 0x040fee00000018ff */
[----:B------:R-:W3:Y:S01]  /*4060*/  LDSM.16.M88.4 R148, [R156+0xc800] ;  /* 0x00c800009c94783b */ /* 0x000ee20000000200 */
[-C--:B--2---:R-:W-:Y:S07]  /*4070*/  HMMA.16816.F32 R20, R64, R32.reuse, RZ ;  /* 0x000000204014723c */ /* 0x084fee00000018ff */
[----:B------:R-:W2:Y:S01]  /*4080*/  LDSM.16.M88.4 R152, [R156+0xd000] ;  /* 0x00d000009c98783b */ /* 0x000ea20000000200 */
[C---:B------:R-:W-:Y:S07]  /*4090*/  HMMA.16816.F32 R24, R60.reuse, R32, RZ ;  /* 0x000000203c18723c */ /* 0x040fee00000018ff */
[----:B------:R-:W2:Y:S01]  /*40a0*/  LDSM.16.M88.4 R156, [R156+0xd800] ;  /* 0x00d800009c9c783b */ /* 0x000ea20000000200 */
[-C--:B------:R-:W-:Y:S07]  /*40b0*/  HMMA.16816.F32 R28, R60, R34.reuse, RZ ;  /* 0x000000223c1c723c */ /* 0x080fee00000018ff */
[----:B------:R-:W-:Y:S01]  /*40c0*/  LDSM.16.M88.4 R160, [R0] ;  /* 0x0000000000a0783b */ /* 0x000fe20000000200 */
[C---:B------:R-:W-:Y:S07]  /*40d0*/  HMMA.16816.F32 R32, R64.reuse, R34, RZ ;  /* 0x000000224020723c */ /* 0x040fee00000018ff */
[----:B------:R-:W2:Y:S01]  /*40e0*/  LDSM.16.M88.4 R164, [R177+0xc000] ;  /* 0x00c00000b1a4783b */ /* 0x000ea20000000200 */
[-C--:B----4-:R-:W-:Y:S07]  /*40f0*/  HMMA.16816.F32 R36, R64, R48.reuse, RZ ;  /* 0x000000304024723c */ /* 0x090fee00000018ff */
[----:B------:R4:W4:Y:S01]  /*4100*/  LDSM.16.M88.4 R168, [R0+0x2000] ;  /* 0x0020000000a8783b */ /* 0x0009220000000200 */
[C---:B------:R-:W-:Y:S07]  /*4110*/  HMMA.16816.F32 R40, R60.reuse, R48, RZ ;  /* 0x000000303c28723c */ /* 0x040fee00000018ff */
[----:B------:R-:W4:Y:S01]  /*4120*/  LDSM.16.M88.4 R172, [R177+0xc800] ;  /* 0x00c80000b1ac783b */ /* 0x000f220000000200 */
[-C--:B------:R-:W-:Y:S08]  /*4130*/  HMMA.16816.F32 R44, R60, R50.reuse, RZ ;  /* 0x000000323c2c723c */ /* 0x080ff000000018ff */
[C---:B------:R-:W-:Y:S08]  /*4140*/  HMMA.16816.F32 R48, R64.reuse, R50, RZ ;  /* 0x000000324030723c */ /* 0x040ff000000018ff */
[-C--:B------:R-:W-:Y:S08]  /*4150*/  HMMA.16816.F32 R52, R64, R132.reuse, RZ ;  /* 0x000000844034723c */ /* 0x080ff000000018ff */
[C---:B------:R-:W-:Y:S08]  /*4160*/  HMMA.16816.F32 R56, R60.reuse, R132, RZ ;  /* 0x000000843c38723c */ /* 0x040ff000000018ff */
[-C--:B------:R-:W-:Y:S08]  /*4170*/  HMMA.16816.F32 R60, R60, R134.reuse, RZ ;  /* 0x000000863c3c723c */ /* 0x080ff000000018ff */
[----:B------:R-:W-:Y:S01]  /*4180*/  HMMA.16816.F32 R64, R64, R134, RZ ;  /* 0x000000864040723c */ /* 0x000fe200000018ff */
[----:B------:R-:W4:Y:S07]  /*4190*/  LDSM.16.M88.4 R132, [R177+0xd000] ;  /* 0x00d00000b184783b */ /* 0x000f2e0000000200 */
[-C--:B-1----:R-:W-:Y:S08]  /*41a0*/  HMMA.16816.F32 R4, R136, R140.reuse, R4 ;  /* 0x0000008c8804723c */ /* 0x082ff00000001804 */
[C---:B---3--:R-:W-:Y:S08]  /*41b0*/  HMMA.16816.F32 R8, R144.reuse, R140, R8 ;  /* 0x0000008c9008723c */ /* 0x048ff00000001808 */
[-C--:B------:R-:W-:Y:S08]  /*41c0*/  HMMA.16816.F32 R12, R144, R142.reuse, R12 ;  /* 0x0000008e900c723c */ /* 0x080ff0000000180c */
[C---:B------:R-:W-:Y:S08]  /*41d0*/  HMMA.16816.F32 R16, R136.reuse, R142, R16 ;  /* 0x0000008e8810723c */ /* 0x040ff00000001810 */
[-C--:B------:R-:W-:Y:S08]  /*41e0*/  HMMA.16816.F32 R20, R136, R148.reuse, R20 ;  /* 0x000000948814723c */ /* 0x080ff00000001814 */
[C---:B------:R-:W-:Y:S08]  /*41f0*/  HMMA.16816.F32 R24, R144.reuse, R148, R24 ;  /* 0x000000949018723c */ /* 0x040ff00000001818 */
[-C--:B------:R-:W-:Y:S08]  /*4200*/  HMMA.16816.F32 R28, R144, R150.reuse, R28 ;  /* 0x00000096901c723c */ /* 0x080ff0000000181c */
[C---:B------:R-:W-:Y:S08]  /*4210*/  HMMA.16816.F32 R32, R136.reuse, R150, R32 ;  /* 0x000000968820723c */ /* 0x040ff00000001820 */
[-C--:B--2---:R-:W-:Y:S08]  /*4220*/  HMMA.16816.F32 R36, R136, R152.reuse, R36 ;  /* 0x000000988824723c */ /* 0x084ff00000001824 */
[C---:B------:R-:W-:Y:S08]  /*4230*/  HMMA.16816.F32 R40, R144.reuse, R152, R40 ;  /* 0x000000989028723c */ /* 0x040ff00000001828 */
[-C--:B------:R-:W-:Y:S08]  /*4240*/  HMMA.16816.F32 R44, R144, R154.reuse, R44 ;  /* 0x0000009a902c723c */ /* 0x080ff0000000182c */
[C---:B------:R-:W-:Y:S08]  /*4250*/  HMMA.16816.F32 R48, R136.reuse, R154, R48 ;  /* 0x0000009a8830723c */ /* 0x040ff00000001830 */
[-C--:B------:R-:W-:Y:S08]  /*4260*/  HMMA.16816.F32 R52, R136, R156.reuse, R52 ;  /* 0x0000009c8834723c */ /* 0x080ff00000001834 */
[C---:B------:R-:W-:Y:S04]  /*4270*/  HMMA.16816.F32 R56, R144.reuse, R156, R56 ;  /* 0x0000009c9038723c */ /* 0x040fe80000001838 */
[----:B------:R-:W-:Y:S04]  /*4280*/  SHF.R.U32.HI R156, RZ, 0x1, R183 ;  /* 0x00000001ff9c7819 */ /* 0x000fe800000116b7 */
[-C--:B------:R-:W-:Y:S03]  /*4290*/  HMMA.16816.F32 R60, R144, R158.reuse, R60 ;  /* 0x0000009e903c723c */ /* 0x080fe6000000183c */
[----:B------:R-:W-:Y:S01]  /*42a0*/  IMAD.IADD R144, R179, 0x1, R0 ;  /* 0x00000001b3907824 */ /* 0x000fe200078e0200 */
[----:B----4-:R-:W-:Y:S01]  /*42b0*/  LOP3.LUT R0, R2, UR48, R247, 0x96, !PT ;  /* 0x0000003002007c12 */ /* 0x010fe2000f8e96f7 */
[----:B------:R-:W2:Y:S03]  /*42c0*/  LDL R179, [R1+0x4] ;  /* 0x0000040001b37983 */ /* 0x000ea60000100800 */
[----:B------:R-:W-:Y:S01]  /*42d0*/  HMMA.16816.F32 R64, R136, R158, R64 ;  /* 0x0000009e8840723c */ /* 0x000fe20000001840 */
[----:B------:R1:W3:Y:S07]  /*42e0*/  LDSM.16.M88.4 R136, [R177+0xd800] ;  /* 0x00d80000b188783b */ /* 0x0002ee0000000200 */
[-C--:B------:R-:W-:Y:S08]  /*42f0*/  HMMA.16816.F32 R4, R160, R164.reuse, R4 ;  /* 0x000000a4a004723c */ /* 0x080ff00000001804 */
[C---:B------:R-:W-:Y:S08]  /*4300*/  HMMA.16816.F32 R8, R168.reuse, R164, R8 ;  /* 0x000000a4a808723c */ /* 0x040ff00000001808 */
[-C--:B------:R-:W-:Y:S01]  /*4310*/  HMMA.16816.F32 R12, R168, R166.reuse, R12 ;  /* 0x000000a6a80c723c */ /* 0x080fe2000000180c */
[----:B-1----:R-:W4:Y:S07]  /*4320*/  LDL R177, [R1] ;  /* 0x0000000001b17983 */ /* 0x002f2e0000100800 */
[C---:B------:R-:W-:Y:S08]  /*4330*/  HMMA.16816.F32 R16, R160.reuse, R166, R16 ;  /* 0x000000a6a010723c */ /* 0x040ff00000001810 */
[-C--:B------:R-:W-:Y:S08]  /*4340*/  HMMA.16816.F32 R20, R160, R172.reuse, R20 ;  /* 0x000000aca014723c */ /* 0x080ff00000001814 */
[C---:B------:R-:W-:Y:S08]  /*4350*/  HMMA.16816.F32 R24, R168.reuse, R172, R24 ;  /* 0x000000aca818723c */ /* 0x040ff00000001818 */
[-C--:B------:R-:W-:Y:S08]  /*4360*/  HMMA.16816.F32 R28, R168, R174.reuse, R28 ;  /* 0x000000aea81c723c */ /* 0x080ff0000000181c */
[C---:B------:R-:W-:Y:S04]  /*4370*/  HMMA.16816.F32 R32, R160.reuse, R174, R32 ;  /* 0x000000aea020723c */ /* 0x040fe80000001820 */
[----:B------:R-:W-:Y:S04]  /*4380*/  IMAD.WIDE.U32 R174, R0, -0x2daee0ad, RZ ;  /* 0xd2511f5300ae7825 */ /* 0x000fe800078e00ff */
[-C--:B------:R-:W-:Y:S08]  /*4390*/  HMMA.16816.F32 R36, R160, R132.reuse, R36 ;  /* 0x00000084a024723c */ /* 0x080ff00000001824 */
[C---:B------:R-:W-:Y:S04]  /*43a0*/  HMMA.16816.F32 R40, R168.reuse, R132, R40 ;  /* 0x00000084a828723c */ /* 0x040fe80000001828 */
[----:B------:R-:W-:Y:S04]  /*43b0*/  IMAD.WIDE.U32 R132, R243, -0x326172a9, RZ ;  /* 0xcd9e8d57f3847825 */ /* 0x000fe800078e00ff */
[-C--:B------:R-:W-:Y:S03]  /*43c0*/  HMMA.16816.F32 R44, R168, R134.reuse, R44 ;  /* 0x00000086a82c723c */ /* 0x080fe6000000182c */
[C---:B------:R-:W-:Y:S02]  /*43d0*/  LOP3.LUT R141, R186.reuse, UR15, R133, 0x96, !PT ;  /* 0x0000000fba8d7c12 */ /* 0x040fe4000f8e9685 */
[----:B------:R-:W-:Y:S02]  /*43e0*/  LOP3.LUT R133, R186, UR15, R3, 0x96, !PT ;  /* 0x0000000fba857c12 */ /* 0x000fe4000f8e9603 */
[C---:B------:R-:W-:Y:S01]  /*43f0*/  LOP3.LUT R148, R132.reuse, UR48, R249, 0x96, !PT ;  /* 0x0000003084947c12 */ /* 0x040fe2000f8e96f9 */
[----:B------:R-:W4:Y:S01]  /*4400*/  LDL R186, [R1+0x8] ;  /* 0x0000080001ba7983 */ /* 0x000f220000100800 */
[----:B------:R-:W-:Y:S01]  /*4410*/  LOP3.LUT R140, R132, UR48, R247, 0x96, !PT ;  /* 0x00000030848c7c12 */ /* 0x000fe2000f8e96f7 */
[----:B------:R-:W-:Y:S01]  /*4420*/  IMAD.WIDE.U32 R146, R141, -0x2daee0ad, RZ ;  /* 0xd2511f538d927825 */ /* 0x000fe200078e00ff */
[----:B------:R-:W-:Y:S01]  /*4430*/  LOP3.LUT R132, R2, UR48, R249, 0x96, !PT ;  /* 0x0000003002847c12 */ /* 0x000fe2000f8e96f9 */
[C---:B------:R-:W-:Y:S01]  /*4440*/  HMMA.16816.F32 R48, R160.reuse, R134, R48 ;  /* 0x00000086a030723c */ /* 0x040fe20000001830 */
[----:B------:R-:W-:Y:S03]  /*4450*/  UIADD3 UR48, UPT, UPT, UR15, 0x3c6ef372, URZ ;  /* 0x3c6ef3720f307890 */ /* 0x000fe6000fffe0ff */
[----:B------:R-:W-:Y:S01]  /*4460*/  LOP3.LUT R151, R184, UR38, R147, 0x96, !PT ;  /* 0x00000026b8977c12 */ /* 0x000fe2000f8e9693 */
[----:B------:R-:W-:Y:S02]  /*4470*/  IMAD.WIDE.U32 R2, R140, -0x2daee0ad, RZ ;  /* 0xd2511f538c027825 */ /* 0x000fe400078e00ff */
[----:B------:R-:W-:Y:S01]  /*4480*/  LDSM.16.M88.4 R140, [R178+0xc000] ;  /* 0x00c00000b28c783b */ /* 0x000fe20000000200 */
[-C--:B---3--:R-:W-:Y:S03]  /*4490*/  HMMA.16816.F32 R52, R160, R136.reuse, R52 ;  /* 0x00000088a034723c */ /* 0x088fe60000001834 */
[----:B------:R-:W-:Y:S04]  /*44a0*/  IMAD.WIDE.U32 R154, R133, -0x2daee0ad, RZ ;  /* 0xd2511f53859a7825 */ /* 0x000fe800078e00ff */
[----:B------:R-:W-:Y:S01]  /*44b0*/  IMAD.WIDE.U32 R172, R132, -0x2daee0ad, RZ ;  /* 0xd2511f5384ac7825 */ /* 0x000fe200078e00ff */
[----:B------:R-:W-:Y:S01]  /*44c0*/  LOP3.LUT R153, R184, UR38, R155, 0x96, !PT ;  /* 0x00000026b8997c12 */ /* 0x000fe2000f8e969b */
[----:B------:R-:W1:Y:S01]  /*44d0*/  LDSM.16.M88.4 R132, [R144] ;  /* 0x000000009084783b */ /* 0x000e620000000200 */
[C---:B------:R-:W-:Y:S04]  /*44e0*/  HMMA.16816.F32 R56, R168.reuse, R136, R56 ;  /* 0x00000088a838723c */ /* 0x040fe80000001838 */
[----:B------:R-:W-:Y:S01]  /*44f0*/  LOP3.LUT R152, R154, UR46, R173, 0x96, !PT ;  /* 0x0000002e9a987c12 */ /* 0x000fe2000f8e96ad */
[----:B------:R-:W-:Y:S01]  /*4500*/  IMAD.WIDE.U32 R148, R148, -0x2daee0ad, RZ ;  /* 0xd2511f5394947825 */ /* 0x000fe200078e00ff */
[----:B------:R-:W-:Y:S02]  /*4510*/  LOP3.LUT R154, R154, UR46, R175, 0x96, !PT ;  /* 0x0000002e9a9a7c12 */ /* 0x000fe4000f8e96af */
[-C--:B------:R-:W-:Y:S03]  /*4520*/  HMMA.16816.F32 R60, R168, R138.reuse, R60 ;  /* 0x0000008aa83c723c */ /* 0x080fe6000000183c */
[C---:B------:R-:W-:Y:S01]  /*4530*/  LOP3.LUT R150, R146.reuse, UR46, R149, 0x96, !PT ;  /* 0x0000002e92967c12 */ /* 0x040fe2000f8e9695 */
[----:B------:R-:W-:Y:S01]  /*4540*/  IMAD.WIDE.U32 R136, R151, -0x326172a9, RZ ;  /* 0xcd9e8d5797887825 */ /* 0x000fe200078e00ff */
[----:B------:R-:W-:Y:S02]  /*4550*/  LOP3.LUT R149, R146, UR46, R3, 0x96, !PT ;  /* 0x0000002e92957c12 */ /* 0x000fe4000f8e9603 */
[----:B------:R-:W3:Y:S01]  /*4560*/  LDSM.16.M88.4 R144, [R144+0x2000] ;  /* 0x002000009090783b */ /* 0x000ee20000000200 */
[----:B------:R-:W-:Y:S01]  /*4570*/  IMAD.SHL.U32 R184, R183, 0x2, RZ ;  /* 0x00000002b7b87824 */ /* 0x000fe200078e00ff */
[----:B------:R-:W-:Y:S01]  /*4580*/  HMMA.16816.F32 R64, R160, R138, R64 ;  /* 0x0000008aa040723c */ /* 0x000fe20000001840 */
[----:B------:R-:W-:Y:S03]  /*4590*/  IMAD.U32 R3, RZ, RZ, UR31 ;  /* 0x0000001fff037e24 */ /* 0x000fe6000f8e00ff */
[----:B------:R-:W-:Y:S01]  /*45a0*/  @!P5 LOP3.LUT R0, R184, 0x6, RZ, 0xc0, !PT ;  /* 0x00000006b800d812 */ /* 0x000fe200078ec0ff */
[----:B------:R-:W-:Y:S01]  /*45b0*/  IMAD.WIDE.U32 R158, R150, -0x326172a9, RZ ;  /* 0xcd9e8d57969e7825 */ /* 0x000fe200078e00ff */
[--C-:B------:R-:W-:Y:S01]  /*45c0*/  LOP3.LUT R150, R248, UR48, R137.reuse, 0x96, !PT ;  /* 0x00000030f8967c12 */ /* 0x100fe2000f8e9689 */
[----:B------:R-:W4:Y:S01]  /*45d0*/  LDL R161, [R1+0x20] ;  /* 0x0000200001a17983 */ /* 0x000f220000100800 */
[----:B------:R-:W-:Y:S01]  /*45e0*/  LOP3.LUT R137, R246, UR48, R137, 0x96, !PT ;  /* 0x00000030f6897c12 */ /* 0x000fe2000f8e9689 */
[----:B------:R-:W-:Y:S01]  /*45f0*/  IMAD.WIDE.U32 R164, R149, -0x326172a9, RZ ;  /* 0xcd9e8d5795a47825 */ /* 0x000fe200078e00ff */
[----:B------:R-:W-:Y:S02]  /*4600*/  LOP3.LUT R149, R136, UR47, R159, 0x96, !PT ;  /* 0x0000002f88957c12 */ /* 0x000fe4000f8e969f */
[----:B------:R-:W-:Y:S01]  /*4610*/  @!P5 LOP3.LUT R0, R0, 0x1c0, R156, 0xf8, !PT ;  /* 0x000001c00000d812 */ /* 0x000fe200078ef89c */
[----:B------:R-:W-:Y:S01]  /*4620*/  IMAD.WIDE.U32 R184, R152, -0x326172a9, RZ ;  /* 0xcd9e8d5798b87825 */ /* 0x000fe200078e00ff */
[----:B------:R-:W-:Y:S03]  /*4630*/  LOP3.LUT R136, R136, UR47, R165, 0x96, !PT ;  /* 0x0000002f88887c12 */ /* 0x000fe6000f8e96a5 */
[----:B------:R-:W-:Y:S04]  /*4640*/  IMAD.WIDE.U32 R156, R153, -0x326172a9, RZ ;  /* 0xcd9e8d57999c7825 */ /* 0x000fe800078e00ff */
[----:B------:R-:W-:Y:S01]  /*4650*/  IMAD.WIDE.U32 R166, R154, -0x326172a9, RZ ;  /* 0xcd9e8d579aa67825 */ /* 0x000fe200078e00ff */
[----:B------:R-:W-:Y:S01]  /*4660*/  LOP3.LUT R165, R248, UR48, R157, 0x96, !PT ;  /* 0x00000030f8a57c12 */ /* 0x000fe2000f8e969d */
[-C--:B-1----:R-:W-:Y:S05]  /*4670*/  HMMA.16816.F32 R4, R132, R140.reuse, R4 ;  /* 0x0000008c8404723c */ /* 0x082fea0000001804 */
[----:B------:R-:W-:Y:S01]  /*4680*/  LOP3.LUT R168, R156, UR47, R185, 0x96, !PT ;  /* 0x0000002f9ca87c12 */ /* 0x000fe2000f8e96b9 */
[----:B------:R-:W-:Y:S01]  /*4690*/  IMAD.WIDE.U32 R152, R150, -0x2daee0ad, RZ ;  /* 0xd2511f5396987825 */ /* 0x000fe200078e00ff */
[----:B------:R-:W-:Y:S01]  /*46a0*/  LOP3.LUT R169, R246, UR48, R157, 0x96, !PT ;  /* 0x00000030f6a97c12 */ /* 0x000fe2000f8e969d */
[----:B------:R-:W-:Y:S01]  /*46b0*/  UIADD3 UR48, UPT, UPT, UR15, 0x78dde6e4, URZ ;  /* 0x78dde6e40f307890 */ /* 0x000fe2000fffe0ff */
[----:B------:R-:W-:Y:S01]  /*46c0*/  LOP3.LUT R167, R156, UR47, R167, 0x96, !PT ;  /* 0x0000002f9ca77c12 */ /* 0x000fe2000f8e96a7 */
[----:B------:R-:W-:Y:S01]  /*46d0*/  IMAD.WIDE.U32 R150, R137, -0x2daee0ad, RZ ;  /* 0xd2511f5389967825 */ /* 0x000fe200078e00ff */
[----:B------:R-:W-:Y:S01]  /*46e0*/  LOP3.LUT R160, R148, UR45, R153, 0x96, !PT ;  /* 0x0000002d94a07c12 */ /* 0x000fe2000f8e9699 */
[----:B------:R-:W-:Y:S02]  /*46f0*/  UIADD3 UR47, UPT, UPT, UR15, 0x1715609d, URZ ;  /* 0x1715609d0f2f7890 */ /* 0x000fe4000fffe0ff */
[----:B------:R-:W-:Y:S01]  /*4700*/  FMUL.FTZ R153, R187, 1.4426950216293334961 ;  /* 0x3fb8aa3bbb997820 */ /* 0x000fe20000410000 */
[----:B------:R-:W-:Y:S01]  /*4710*/  IMAD.WIDE.U32 R154, R136, -0x2daee0ad, RZ ;  /* 0xd2511f53889a7825 */ /* 0x000fe200078e00ff */
[C---:B---3--:R-:W-:Y:S01]  /*4720*/  HMMA.16816.F32 R8, R144.reuse, R140, R8 ;  /* 0x0000008c9008723c */ /* 0x048fe20000001808 */
[----:B------:R-:W1:Y:S03]  /*4730*/  LDSM.16.M88.4 R136, [R178+0xc800] ;  /* 0x00c80000b288783b */ /* 0x000e660000000200 */
[----:B------:R-:W-:Y:S01]  /*4740*/  FSEL R153, R153, RZ, P1 ;  /* 0x000000ff99997208 */ /* 0x000fe20000800000 */
[----:B------:R-:W-:Y:S01]  /*4750*/  IMAD.WIDE.U32 R156, R149, -0x2daee0ad, RZ ;  /* 0xd2511f53959c7825 */ /* 0x000fe200078e00ff */
[----:B------:R-:W-:Y:S02]  /*4760*/  LOP3.LUT R155, R150, UR42, R155, 0x96, !PT ;  /* 0x0000002a969b7c12 */ /* 0x000fe4000f8e969b */
[----:B------:R-:W-:Y:S01]  /*4770*/  @!P5 VIMNMX R150, PT, PT, R237, UR28, PT ;  /* 0x0000001ced96dc48 */ /* 0x000fe2000bfe0100 */
[----:B------:R-:W-:Y:S01]  /*4780*/  @!P5 IMAD R0, R3, 0x80, R0 ;  /* 0x000000800300d824 */ /* 0x000fe200078e0200 */
[----:B------:R-:W-:Y:S01]  /*4790*/  LOP3.LUT R159, R152, UR42, R157, 0x96, !PT ;  /* 0x0000002a989f7c12 */ /* 0x000fe2000f8e969d */
[-C--:B------:R-:W-:Y:S03]  /*47a0*/  HMMA.16816.F32 R12, R144, R142.reuse, R12 ;  /* 0x0000008e900c723c */ /* 0x080fe6000000180c */
[----:B------:R-:W-:Y:S01]  /*47b0*/  LOP3.LUT R157, R2, UR45, R151, 0x96, !PT ;  /* 0x0000002d029d7c12 */ /* 0x000fe2000f8e9697 */
[C---:B------:R-:W-:Y:S02]  /*47c0*/  @!P5 VIADD R141, R0.reuse, 0x8 ;  /* 0x00000008008dd836 */ /* 0x040fe40000000000 */
[C---:B------:R-:W-:Y:S02]  /*47d0*/  @!P5 VIADD R140, R0.reuse, 0x1 ;  /* 0x00000001008cd836 */ /* 0x040fe40000000000 */
[C---:B------:R-:W-:Y:S08]  /*47e0*/  HMMA.16816.F32 R16, R132.reuse, R142, R16 ;  /* 0x0000008e8410723c */ /* 0x040ff00000001810 */
[-C--:B-1----:R-:W-:Y:S08]  /*47f0*/  HMMA.16816.F32 R20, R132, R136.reuse, R20 ;  /* 0x000000888414723c */ /* 0x082ff00000001814 */
[C---:B------:R-:W-:Y:S04]  /*4800*/  HMMA.16816.F32 R24, R144.reuse, R136, R24 ;  /* 0x000000889018723c */ /* 0x040fe80000001818 */
[C---:B------:R-:W-:Y:S02]  /*4810*/  @!P5 VIADD R137, R0.reuse, 0x10 ;  /* 0x000000100089d836 */ /* 0x040fe40000000000 */
[C---:B------:R-:W-:Y:S02]  /*4820*/  @!P5 VIADD R136, R0.reuse, 0x11 ;  /* 0x000000110088d836 */ /* 0x040fe40000000000 */
[-C--:B------:R-:W-:Y:S08]  /*4830*/  HMMA.16816.F32 R28, R144, R138.reuse, R28 ;  /* 0x0000008a901c723c */ /* 0x080ff0000000181c */
[C---:B------:R-:W-:Y:S04]  /*4840*/  HMMA.16816.F32 R32, R132.reuse, R138, R32 ;  /* 0x0000008a8420723c */ /* 0x040fe80000001820 */
[C---:B--2---:R-:W-:Y:S01]  /*4850*/  FSETP.NEU.FTZ.AND P2, PT, R179.reuse, -INF , PT ;  /* 0xff800000b300780b */ /* 0x044fe20003f5d000 */
[----:B------:R-:W-:Y:S01]  /*4860*/  FMUL.FTZ R3, R179, 1.4426950216293334961 ;  /* 0x3fb8aa3bb3037820 */ /* 0x000fe20000410000 */
[----:B------:R-:W-:Y:S04]  /*4870*/  IMAD.MOV.U32 R179, RZ, RZ, 0x40 ;  /* 0x00000040ffb37424 */ /* 0x000fe800078e00ff */
[----:B------:R-:W-:Y:S02]  /*4880*/  FSEL R3, R3, RZ, P2 ;  /* 0x000000ff03037208 */ /* 0x000fe40001000000 */
[----:B------:R-:W-:Y:S04]  /*4890*/  @!P5 VIADDMNMX R152, R237, -R179, UR28, PT ;  /* 0x0000001ced98de46 */ /* 0x000fe8000b8009b3 */
[----:B------:R-:W-:Y:S04]  /*48a0*/  @!P5 ISETP.GE.AND P2, PT, R0, R152, PT ;  /* 0x000000980000d20c */ /* 0x000fe80003f46270 */
[----:B------:R-:W-:Y:S05]  /*48b0*/  @!P5 FSEL R4, R4, -INF , !P2 ;  /* 0xff8000000404d808 */ /* 0x000fea0005000000 */
[----:B------:R-:W-:Y:S04]  /*48c0*/  FFMA.FTZ R4, R4, UR14, -R153 ;  /* 0x0000000e04047c23 */ /* 0x000fe80008010899 */
[----:B------:R1:W2:Y:S01]  /*48d0*/  MUFU.EX2 R207, R4 ;  /* 0x0000000400cf7308 */ /* 0x0002a20000000800 */
[C---:B----4-:R-:W-:Y:S01]  /*48e0*/  FSETP.NEU.FTZ.AND P1, PT, R177.reuse, -INF , PT ;  /* 0xff800000b100780b */ /* 0x050fe20003f3d000 */
[----:B------:R-:W-:Y:S01]  /*48f0*/  FMUL.FTZ R2, R177, 1.4426950216293334961 ;  /* 0x3fb8aa3bb1027820 */ /* 0x000fe20000410000 */
[----:B------:R-:W-:Y:S04]  /*4900*/  IMAD.MOV.U32 R177, RZ, RZ, 0x38 ;  /* 0x00000038ffb17424 */ /* 0x000fe800078e00ff */
[----:B------:R-:W-:Y:S02]  /*4910*/  FSEL R2, R2, RZ, P1 ;  /* 0x000000ff02027208 */ /* 0x000fe40000800000 */
[C---:B------:R-:W-:Y:S01]  /*4920*/  @!P5 VIADDMNMX R151, R237.reuse, -R177, UR28, PT ;  /* 0x0000001ced97de46 */ /* 0x040fe2000b8009b1 */
[----:B------:R-:W-:Y:S03]  /*4930*/  IMAD.MOV.U32 R177, RZ, RZ, 0x8 ;  /* 0x00000008ffb17424 */ /* 0x000fe600078e00ff */
[-C--:B------:R-:W-:Y:S02]  /*4940*/  @!P5 ISETP.GE.AND P1, PT, R0, R151.reuse, PT ;  /* 0x000000970000d20c */ /* 0x080fe40003f26270 */
[----:B------:R-:W-:Y:S01]  /*4950*/  @!P5 ISETP.GE.AND P2, PT, R140, R151, PT ;  /* 0x000000978c00d20c */ /* 0x000fe20003f46270 */
[----:B-1----:R-:W-:Y:S01]  /*4960*/  @!P5 VIADD R4, R0, 0x18 ;  /* 0x000000180004d836 */ /* 0x002fe20000000000 */
[----:B------:R-:W-:Y:S02]  /*4970*/  @!P5 VIADDMNMX R149, R237, R177, UR28, PT ;  /* 0x0000001ced95de46 */ /* 0x000fe4000b8001b1 */
[----:B------:R-:W-:Y:S02]  /*4980*/  @!P5 FSEL R6, R6, -INF , !P1 ;  /* 0xff8000000606d808 */ /* 0x000fe40004800000 */
[----:B------:R-:W-:Y:S02]  /*4990*/  @!P5 FSEL R7, R7, -INF , !P2 ;  /* 0xff8000000707d808 */ /* 0x000fe40005000000 */
[CC--:B------:R-:W-:Y:S02]  /*49a0*/  @!P5 ISETP.GE.AND P1, PT, R140.reuse, R150.reuse, PT ;  /* 0x000000968c00d20c */ /* 0x0c0fe40003f26270 */
[-C--:B------:R-:W-:Y:S02]  /*49b0*/  @!P5 ISETP.GE.AND P2, PT, R140, R149.reuse, PT ;  /* 0x000000958c00d20c */ /* 0x080fe40003f46270 */
[----:B------:R-:W-:Y:S02]  /*49c0*/  @!P5 FSEL R9, R9, -INF , !P1 ;  /* 0xff8000000909d808 */ /* 0x000fe40004800000 */
[----:B------:R-:W-:Y:S02]  /*49d0*/  @!P5 ISETP.GE.AND P1, PT, R141, R150, PT ;  /* 0x000000968d00d20c */ /* 0x000fe40003f26270 */
[----:B------:R-:W-:Y:S01]  /*49e0*/  @!P5 FSEL R11, R11, -INF , !P2 ;  /* 0xff8000000b0bd808 */ /* 0x000fe20005000000 */
[--C-:B------:R-:W-:Y:S01]  /*49f0*/  FFMA.FTZ R9, R9, UR14, -R3.reuse ;  /* 0x0000000e09097c23 */ /* 0x100fe20008010803 */
[----:B------:R-:W-:Y:S02]  /*4a00*/  @!P5 FSEL R12, R12, -INF , !P1 ;  /* 0xff8000000c0cd808 */ /* 0x000fe40004800000 */
[----:B------:R-:W-:Y:S01]  /*4a10*/  @!P5 ISETP.GE.AND P2, PT, R141, R149, PT ;  /* 0x000000958d00d20c */ /* 0x000fe20003f46270 */
[--C-:B------:R-:W-:Y:S01]  /*4a20*/  FFMA.FTZ R11, R11, UR14, -R2.reuse ;  /* 0x0000000e0b0b7c23 */ /* 0x100fe20008010802 */
[----:B------:R1:W-:Y:S01]  /*4a30*/  MUFU.EX2 R231, R9 ;  /* 0x0000000900e77308 */ /* 0x0003e20000000800 */
[----:B------:R-:W-:Y:S01]  /*4a40*/  FFMA.FTZ R12, R12, UR14, -R3 ;  /* 0x0000000e0c0c7c23 */ /* 0x000fe20008010803 */
[----:B------:R-:W-:Y:S02]  /*4a50*/  @!P5 FSEL R14, R14, -INF , !P2 ;  /* 0xff8000000e0ed808 */ /* 0x000fe40005000000 */
[----:B------:R-:W-:Y:S03]  /*4a60*/  @!P5 ISETP.GE.AND P2, PT, R141, R151, PT ;  /* 0x000000978d00d20c */ /* 0x000fe60003f46270 */
[--C-:B------:R-:W-:Y:S01]  /*4a70*/  FFMA.FTZ R14, R14, UR14, -R2.reuse ;  /* 0x0000000e0e0e7c23 */ /* 0x100fe20008010802 */
[----:B------:R-:W-:Y:S02]  /*4a80*/  @!P5 FSEL R18, R18, -INF , !P2 ;  /* 0xff8000001212d808 */ /* 0x000fe40005000000 */
[----:B------:R-:W-:Y:S01]  /*4a90*/  MUFU.EX2 R234, R11 ;  /* 0x0000000b00ea7308 */ /* 0x000fe20000000800 */
[----:B------:R-:W-:Y:S04]  /*4aa0*/  @!P5 ISETP.GE.AND P2, PT, R136, R152, PT ;  /* 0x000000988800d20c */ /* 0x000fe80003f46270 */
[----:B------:R-:W-:Y:S02]  /*4ab0*/  @!P5 FSEL R21, R21, -INF , !P2 ;  /* 0xff8000001515d808 */ /* 0x000fe40005000000 */
[----:B------:R-:W-:Y:S01]  /*4ac0*/  @!P5 ISETP.GE.AND P2, PT, R137, R150, PT ;  /* 0x000000968900d20c */ /* 0x000fe20003f46270 */
[----:B-1----:R-:W-:Y:S02]  /*4ad0*/  @!P5 VIADD R9, R0, 0x29 ;  /* 0x000000290009d836 */ /* 0x002fe40000000000 */
[----:B------:R-:W-:Y:S01]  /*4ae0*/  MUFU.EX2 R229, R12 ;  /* 0x0000000c00e57308 */ /* 0x000fe20000000800 */
[----:B------:R-:W-:Y:S01]  /*4af0*/  FFMA.FTZ R21, R21, UR14, -R153 ;  /* 0x0000000e15157c23 */ /* 0x000fe20008010899 */
[----:B------:R-:W-:Y:S02]  /*4b00*/  @!P5 FSEL R24, R24, -INF , !P2 ;  /* 0xff8000001818d808 */ /* 0x000fe40005000000 */
[-C--:B------:R-:W-:Y:S03]  /*4b10*/  @!P5 ISETP.GE.AND P2, PT, R136, R149.reuse, PT ;  /* 0x000000958800d20c */ /* 0x080fe60003f46270 */
[--C-:B------:R-:W-:Y:S01]  /*4b20*/  FFMA.FTZ R24, R24, UR14, -R3.reuse ;  /* 0x0000000e18187c23 */ /* 0x100fe20008010803 */
[----:B------:R-:W-:Y:S02]  /*4b30*/  @!P5 FSEL R27, R27, -INF , !P2 ;  /* 0xff8000001b1bd808 */ /* 0x000fe40005000000 */
[----:B------:R-:W-:Y:S01]  /*4b40*/  MUFU.EX2 R205, R21 ;  /* 0x0000001500cd7308 */ /* 0x000fe20000000800 */
[----:B------:R-:W-:Y:S02]  /*4b50*/  @!P5 ISETP.GE.AND P2, PT, R4, R149, PT ;  /* 0x000000950400d20c */ /* 0x000fe40003f46270 */
[--C-:B------:R-:W-:Y:S02]  /*4b60*/  FFMA.FTZ R27, R27, UR14, -R2.reuse ;  /* 0x0000000e1b1b7c23 */ /* 0x100fe40008010802 */
[----:B------:R-:W-:Y:S02]  /*4b70*/  @!P5 FSEL R30, R30, -INF , !P2 ;  /* 0xff8000001e1ed808 */ /* 0x000fe40005000000 */
[----:B------:R-:W-:Y:S01]  /*4b80*/  @!P5 ISETP.GE.AND P2, PT, R4, R151, PT ;  /* 0x000000970400d20c */ /* 0x000fe20003f46270 */
[C---:B------:R-:W-:Y:S01]  /*4b90*/  FMUL.FTZ R148, R186.reuse, 1.4426950216293334961 ;  /* 0x3fb8aa3bba947820 */ /* 0x040fe20000410000 */
[----:B------:R-:W-:Y:S01]  /*4ba0*/  FSETP.NEU.FTZ.AND P6, PT, R186, -INF , PT ;  /* 0xff800000ba00780b */ /* 0x000fe20003fdd000 */
[----:B------:R-:W-:Y:S01]  /*4bb0*/  FFMA.FTZ R30, R30, UR14, -R2 ;  /* 0x0000000e1e1e7c23 */ /* 0x000fe20008010802 */
[----:B------:R-:W-:Y:S01]  /*4bc0*/  @!P5 FSEL R34, R34, -INF , !P2 ;  /* 0xff8000002222d808 */ /* 0x000fe20005000000 */
[----:B------:R-:W-:Y:S01]  /*4bd0*/  MUFU.EX2 R233, R14 ;  /* 0x0000000e00e97308 */ /* 0x000fe20000000800 */
[----:B------:R-:W-:Y:S02]  /*4be0*/  FSEL R148, R148, RZ, P6 ;  /* 0x000000ff94947208 */ /* 0x000fe40003000000 */
[----:B------:R-:W-:Y:S01]  /*4bf0*/  @!P5 ISETP.GE.AND P6, PT, R140, R152, PT ;  /* 0x000000988c00d20c */ /* 0x000fe20003fc6270 */
[----:B------:R-:W-:Y:S02]  /*4c00*/  @!P5 VIADD R140, R0, 0x9 ;  /* 0x00000009008cd836 */ /* 0x000fe40000000000 */
[--C-:B------:R-:W-:Y:S01]  /*4c10*/  FFMA.FTZ R6, R6, UR14, -R148.reuse ;  /* 0x0000000e06067c23 */ /* 0x100fe20008010894 */
[----:B------:R-:W-:Y:S01]  /*4c20*/  @!P5 FSEL R5, R5, -INF , !P6 ;  /* 0xff8000000505d808 */ /* 0x000fe20007000000 */
[--C-:B------:R-:W-:Y:S01]  /*4c30*/  FFMA.FTZ R7, R7, UR14, -R148.reuse ;  /* 0x0000000e07077c23 */ /* 0x100fe20008010894 */
[-C--:B------:R-:W-:Y:S01]  /*4c40*/  @!P5 ISETP.GE.AND P6, PT, R0, R150.reuse, PT ;  /* 0x000000960000d20c */ /* 0x080fe20003fc6270 */
[----:B------:R-:W1:Y:S01]  /*4c50*/  MUFU.EX2 R202, R6 ;  /* 0x0000000600ca7308 */ /* 0x000e620000000800 */
[-C--:B------:R-:W-:Y:S01]  /*4c60*/  @!P5 ISETP.GE.AND P1, PT, R140, R149.reuse, PT ;  /* 0x000000958c00d20c */ /* 0x080fe20003f26270 */
[--C-:B------:R-:W-:Y:S01]  /*4c70*/  FFMA.FTZ R34, R34, UR14, -R148.reuse ;  /* 0x0000000e22227c23 */ /* 0x100fe20008010894 */
[----:B------:R-:W-:Y:S01]  /*4c80*/  @!P5 FSEL R8, R8, -INF , !P6 ;  /* 0xff8000000808d808 */ /* 0x000fe20007000000 */
[----:B------:R-:W-:Y:S01]  /*4c90*/  FFMA.FTZ R18, R18, UR14, -R148 ;  /* 0x0000000e12127c23 */ /* 0x000fe20008010894 */
[----:B------:R-:W-:Y:S02]  /*4ca0*/  @!P5 ISETP.GE.AND P6, PT, R0, R149, PT ;  /* 0x000000950000d20c */ /* 0x000fe40003fc6270 */
[----:B------:R-:W-:Y:S03]  /*4cb0*/  @!P5 FSEL R15, R15, -INF , !P1 ;  /* 0xff8000000f0fd808 */ /* 0x000fe60004800000 */
[----:B------:R-:W-:Y:S01]  /*4cc0*/  MUFU.EX2 R227, R7 ;  /* 0x0000000700e37308 */ /* 0x000fe20000000800 */
[----:B------:R-:W-:Y:S02]  /*4cd0*/  @!P5 FSEL R10, R10, -INF , !P6 ;  /* 0xff8000000a0ad808 */ /* 0x000fe40007000000 */
[C---:B------:R-:W-:Y:S01]  /*4ce0*/  @!P5 ISETP.GE.AND P6, PT, R140.reuse, R150, PT ;  /* 0x000000968c00d20c */ /* 0x040fe20003fc6270 */
[--C-:B------:R-:W-:Y:S01]  /*4cf0*/  FFMA.FTZ R15, R15, UR14, -R2.reuse ;  /* 0x0000000e0f0f7c23 */ /* 0x100fe20008010802 */
[-C--:B------:R-:W-:Y:S01]  /*4d00*/  @!P5 ISETP.GE.AND P1, PT, R140, R152.reuse, PT ;  /* 0x000000988c00d20c */ /* 0x080fe20003f26270 */
[----:B------:R-:W-:Y:S01]  /*4d10*/  FFMA.FTZ R10, R10, UR14, -R2 ;  /* 0x0000000e0a0a7c23 */ /* 0x000fe20008010802 */
[----:B------:R-:W-:Y:S03]  /*4d20*/  @!P5 FSEL R13, R13, -INF , !P6 ;  /* 0xff8000000d0dd808 */ /* 0x000fe60007000000 */
[----:B------:R-:W-:Y:S01]  /*4d30*/  MUFU.EX2 R199, R34 ;  /* 0x0000002200c77308 */ /* 0x000fe20000000800 */
[-C--:B------:R-:W-:Y:S02]  /*4d40*/  @!P5 ISETP.GE.AND P6, PT, R141, R152.reuse, PT ;  /* 0x000000988d00d20c */ /* 0x080fe40003fc6270 */
[----:B------:R-:W-:Y:S01]  /*4d50*/  @!P5 FSEL R17, R17, -INF , !P1 ;  /* 0xff8000001111d808 */ /* 0x000fe20004800000 */
[----:B------:R-:W-:Y:S01]  /*4d60*/  FFMA.FTZ R13, R13, UR14, -R3 ;  /* 0x0000000e0d0d7c23 */ /* 0x000fe20008010803 */
[----:B------:R-:W-:Y:S02]  /*4d70*/  @!P5 FSEL R16, R16, -INF , !P6 ;  /* 0xff8000001010d808 */ /* 0x000fe40007000000 */
[-C--:B------:R-:W-:Y:S03]  /*4d80*/  @!P5 ISETP.GE.AND P6, PT, R140, R151.reuse, PT ;  /* 0x000000978c00d20c */ /* 0x080fe60003fc6270 */
[----:B------:R-:W-:Y:S01]  /*4d90*/  MUFU.EX2 R220, R18 ;  /* 0x0000001200dc7308 */ /* 0x000fe20000000800 */
[----:B------:R-:W-:Y:S01]  /*4da0*/  @!P5 ISETP.GE.AND P1, PT, R137, R152, PT ;  /* 0x000000988900d20c */ /* 0x000fe20003f26270 */
[----:B------:R-:W3:Y:S01]  /*4db0*/  LDSM.16.M88.4 R140, [R178+0xd000] ;  /* 0x00d00000b28c783b */ /* 0x000ee20000000200 */
[----:B------:R-:W-:Y:S01]  /*4dc0*/  @!P5 FSEL R19, R19, -INF , !P6 ;  /* 0xff8000001313d808 */ /* 0x000fe20007000000 */
[--C-:B------:R-:W-:Y:S01]  /*4dd0*/  FFMA.FTZ R16, R16, UR14, -R153.reuse ;  /* 0x0000000e10107c23 */ /* 0x100fe20008010899 */
[----:B------:R-:W-:Y:S01]  /*4de0*/  @!P5 FSEL R20, R20, -INF , !P1 ;  /* 0xff8000001414d808 */ /* 0x000fe20004800000 */
[--C-:B------:R-:W-:Y:S01]  /*4df0*/  FFMA.FTZ R17, R17, UR14, -R153.reuse ;  /* 0x0000000e11117c23 */ /* 0x100fe20008010899 */
[-C--:B------:R-:W-:Y:S01]  /*4e00*/  @!P5 ISETP.GE.AND P1, PT, R136, R151.reuse, PT ;  /* 0x000000978800d20c */ /* 0x080fe20003f26270 */
[--C-:B------:R-:W-:Y:S01]  /*4e10*/  FFMA.FTZ R19, R19, UR14, -R148.reuse ;  /* 0x0000000e13137c23 */ /* 0x100fe20008010894 */
[----:B------:R-:W-:Y:S01]  /*4e20*/  @!P5 ISETP.GE.AND P6, PT, R137, R151, PT ;  /* 0x000000978900d20c */ /* 0x000fe20003fc6270 */
[--C-:B------:R-:W-:Y:S01]  /*4e30*/  FFMA.FTZ R20, R20, UR14, -R153.reuse ;  /* 0x0000000e14147c23 */ /* 0x100fe20008010899 */
[----:B------:R-:W-:Y:S01]  /*4e40*/  @!P5 FSEL R23, R23, -INF , !P1 ;  /* 0xff8000001717d808 */ /* 0x000fe20004800000 */
[----:B------:R4:W-:Y:S01]  /*4e50*/  MUFU.EX2 R219, R19 ;  /* 0x0000001300db7308 */ /* 0x0009e20000000800 */
[-C--:B------:R-:W-:Y:S01]  /*4e60*/  @!P5 ISETP.GE.AND P1, PT, R136, R150.reuse, PT ;  /* 0x000000968800d20c */ /* 0x080fe20003f26270 */
[----:B------:R-:W-:Y:S01]  /*4e70*/  FFMA.FTZ R136, R5, UR14, -R153 ;  /* 0x0000000e05887c23 */ /* 0x000fe20008010899 */
[----:B------:R-:W-:Y:S01]  /*4e80*/  @!P5 FSEL R22, R22, -INF , !P6 ;  /* 0xff8000001616d808 */ /* 0x000fe20007000000 */
[----:B------:R-:W-:Y:S01]  /*4e90*/  @!P5 VIADD R5, R0, 0x19 ;  /* 0x000000190005d836 */ /* 0x000fe20000000000 */
[-C--:B------:R-:W-:Y:S01]  /*4ea0*/  @!P5 ISETP.GE.AND P6, PT, R137, R149.reuse, PT ;  /* 0x000000958900d20c */ /* 0x080fe20003fc6270 */
[--C-:B------:R-:W-:Y:S01]  /*4eb0*/  FFMA.FTZ R137, R8, UR14, -R3.reuse ;  /* 0x0000000e08897c23 */ /* 0x100fe20008010803 */
[----:B------:R-:W-:Y:S01]  /*4ec0*/  @!P5 FSEL R25, R25, -INF , !P1 ;  /* 0xff8000001919d808 */ /* 0x000fe20004800000 */
[----:B------:R-:W-:Y:S01]  /*4ed0*/  @!P5 VIADD R8, R0, 0x21 ;  /* 0x000000210008d836 */ /* 0x000fe20000000000 */
[----:B------:R-:W-:Y:S01]  /*4ee0*/  @!P5 FSEL R26, R26, -INF , !P6 ;  /* 0xff8000001a1ad808 */ /* 0x000fe20007000000 */
[----:B------:R-:W-:Y:S01]  /*4ef0*/  MUFU.EX2 R208, R20 ;  /* 0x0000001400d07308 */ /* 0x000fe20000000800 */
[-C--:B------:R-:W-:Y:S01]  /*4f00*/  @!P5 ISETP.GE.AND P1, PT, R4, R150.reuse, PT ;  /* 0x000000960400d20c */ /* 0x080fe20003f26270 */
[--C-:B------:R-:W-:Y:S01]  /*4f10*/  FFMA.FTZ R22, R22, UR14, -R148.reuse ;  /* 0x0000000e16167c23 */ /* 0x100fe20008010894 */
[----:B------:R-:W-:Y:S01]  /*4f20*/  @!P5 ISETP.GE.AND P6, PT, R5, R150, PT ;  /* 0x000000960500d20c */ /* 0x000fe20003fc6270 */
[----:B------:R-:W-:Y:S01]  /*4f30*/  FFMA.FTZ R23, R23, UR14, -R148 ;  /* 0x0000000e17177c23 */ /* 0x000fe20008010894 */
[----:B------:R-:W-:Y:S01]  /*4f40*/  @!P5 FSEL R28, R28, -INF , !P1 ;  /* 0xff8000001c1cd808 */ /* 0x000fe20004800000 */
[--C-:B------:R-:W-:Y:S01]  /*4f50*/  FFMA.FTZ R25, R25, UR14, -R3.reuse ;  /* 0x0000000e19197c23 */ /* 0x100fe20008010803 */
[----:B------:R-:W-:Y:S01]  /*4f60*/  @!P5 FSEL R29, R29, -INF , !P6 ;  /* 0xff8000001d1dd808 */ /* 0x000fe20007000000 */
[----:B----4-:R-:W-:Y:S01]  /*4f70*/  IMAD.WIDE.U32 R18, R159, -0x326172a9, RZ ;  /* 0xcd9e8d579f127825 */ /* 0x010fe200078e00ff */
[----:B------:R-:W-:Y:S01]  /*4f80*/  @!P5 ISETP.GE.AND P1, PT, R5, R149, PT ;  /* 0x000000950500d20c */ /* 0x000fe20003f26270 */
[----:B------:R-:W-:Y:S01]  /*4f90*/  MUFU.EX2 R216, R22 ;  /* 0x0000001600d87308 */ /* 0x000fe20000000800 */
[-C--:B------:R-:W-:Y:S01]  /*4fa0*/  @!P5 ISETP.GE.AND P6, PT, R4, R152.reuse, PT ;  /* 0x000000980400d20c */ /* 0x080fe20003fc6270 */
[----:B------:R-:W-:Y:S01]  /*4fb0*/  FFMA.FTZ R26, R26, UR14, -R2 ;  /* 0x0000000e1a1a7c23 */ /* 0x000fe20008010802 */
[----:B------:R-:W-:Y:S01]  /*4fc0*/  @!P5 FSEL R31, R31, -INF , !P1 ;  /* 0xff8000001f1fd808 */ /* 0x000fe20004800000 */
[--C-:B------:R-:W-:Y:S01]  /*4fd0*/  FFMA.FTZ R28, R28, UR14, -R3.reuse ;  /* 0x0000000e1c1c7c23 */ /* 0x100fe20008010803 */
[----:B------:R-:W-:Y:S01]  /*4fe0*/  @!P5 FSEL R32, R32, -INF , !P6 ;  /* 0xff8000002020d808 */ /* 0x000fe20007000000 */
[----:B------:R-:W-:Y:S01]  /*4ff0*/  FFMA.FTZ R29, R29, UR14, -R3 ;  /* 0x0000000e1d1d7c23 */ /* 0x000fe20008010803 */
[CC--:B------:R-:W-:Y:S03]  /*5000*/  @!P5 ISETP.GE.AND P1, PT, R5.reuse, R152.reuse, PT ;  /* 0x000000980500d20c */ /* 0x0c0fe60003f26270 */
[----:B------:R-:W-:Y:S01]  /*5010*/  MUFU.EX2 R230, R137 ;  /* 0x0000008900e67308 */ /* 0x000fe20000000800 */
[-C--:B------:R-:W-:Y:S01]  /*5020*/  @!P5 ISETP.GE.AND P6, PT, R5, R151.reuse, PT ;  /* 0x000000970500d20c */ /* 0x080fe20003fc6270 */
[-C--:B---3--:R-:W-:Y:S01]  /*5030*/  HMMA.16816.F32 R36, R132, R140.reuse, R36 ;  /* 0x0000008c8424723c */ /* 0x088fe20000001824 */
[----:B------:R-:W3:Y:S02]  /*5040*/  LDSM.16.M88.4 R4, [R178+0xd800] ;  /* 0x00d80000b204783b */ /* 0x000ee40000000200 */
[----:B------:R-:W-:Y:S01]  /*5050*/  @!P5 FSEL R33, R33, -INF , !P1 ;  /* 0xff8000002121d808 */ /* 0x000fe20004800000 */
[--C-:B------:R-:W-:Y:S01]  /*5060*/  FFMA.FTZ R32, R32, UR14, -R153.reuse ;  /* 0x0000000e20207c23 */ /* 0x100fe20008010899 */
[-C--:B------:R-:W-:Y:S03]  /*5070*/  @!P5 ISETP.GE.AND P2, PT, R8, R152.reuse, PT ;  /* 0x000000980800d20c */ /* 0x080fe60003f46270 */
[----:B------:R4:W1:Y:S01]  /*5080*/  MUFU.EX2 R203, R136 ;  /* 0x0000008800cb7308 */ /* 0x0008620000000800 */
[----:B------:R-:W-:Y:S01]  /*5090*/  @!P5 FSEL R35, R35, -INF , !P6 ;  /* 0xff8000002323d808 */ /* 0x000fe20007000000 */
[C---:B------:R-:W-:Y:S04]  /*50a0*/  HMMA.16816.F32 R40, R144.reuse, R140, R40 ;  /* 0x0000008c9028723c */ /* 0x040fe80000001828 */
[--C-:B------:R-:W-:Y:S01]  /*50b0*/  FFMA.FTZ R33, R33, UR14, -R153.reuse ;  /* 0x0000000e21217c23 */ /* 0x100fe20008010899 */
[----:B------:R-:W-:Y:S03]  /*50c0*/  FFMA.FTZ R35, R35, UR14, -R148 ;  /* 0x0000000e23237c23 */ /* 0x000fe60008010894 */
[----:B------:R-:W-:Y:S01]  /*50d0*/  MUFU.EX2 R192, R32 ;  /* 0x0000002000c07308 */ /* 0x000fe20000000800 */
[----:B------:R-:W-:Y:S01]  /*50e0*/  FFMA.FTZ R31, R31, UR14, -R2 ;  /* 0x0000000e1f1f7c23 */ /* 0x000fe20008010802 */
[-C--:B------:R-:W-:Y:S03]  /*50f0*/  HMMA.16816.F32 R44, R144, R142.reuse, R44 ;  /* 0x0000008e902c723c */ /* 0x080fe6000000182c */
[----:B------:R-:W-:Y:S05]  /*5100*/  @!P5 FSEL R37, R37, -INF , !P2 ;  /* 0xff8000002525d808 */ /* 0x000fea0005000000 */
[----:B------:R2:W1:Y:S01]  /*5110*/  MUFU.EX2 R235, R10 ;  /* 0x0000000a00eb7308 */ /* 0x0004620000000800 */
[----:B----4-:R-:W-:Y:S01]  /*5120*/  @!P5 VIADD R136, R0, 0x20 ;  /* 0x000000200088d836 */ /* 0x010fe20000000000 */
[C---:B------:R-:W-:Y:S04]  /*5130*/  HMMA.16816.F32 R48, R132.reuse, R142, R48 ;  /* 0x0000008e8430723c */ /* 0x040fe80000001830 */
[C---:B------:R-:W-:Y:S01]  /*5140*/  @!P5 ISETP.GE.AND P1, PT, R136.reuse, R152, PT ;  /* 0x000000988800d20c */ /* 0x040fe20003f26270 */
[--C-:B------:R-:W-:Y:S01]  /*5150*/  FFMA.FTZ R37, R37, UR14, -R153.reuse ;  /* 0x0000000e25257c23 */ /* 0x100fe20008010899 */
[-C--:B------:R-:W-:Y:S02]  /*5160*/  @!P5 ISETP.GE.AND P2, PT, R136, R150.reuse, PT ;  /* 0x000000968800d20c */ /* 0x080fe40003f46270 */
[----:B------:R-:W-:Y:S01]  /*5170*/  MUFU.EX2 R190, R33 ;  /* 0x0000002100be7308 */ /* 0x000fe20000000800 */
[----:B------:R-:W-:Y:S02]  /*5180*/  @!P5 FSEL R36, R36, -INF , !P1 ;  /* 0xff8000002424d808 */ /* 0x000fe40004800000 */
[----:B------:R-:W-:Y:S02]  /*5190*/  @!P5 ISETP.GE.AND P1, PT, R8, R151, PT ;  /* 0x000000970800d20c */ /* 0x000fe40003f26270 */
[----:B------:R-:W-:Y:S01]  /*51a0*/  @!P5 FSEL R40, R40, -INF , !P2 ;  /* 0xff8000002828d808 */ /* 0x000fe20005000000 */
[----:B------:R-:W-:Y:S01]  /*51b0*/  FFMA.FTZ R36, R36, UR14, -R153 ;  /* 0x0000000e24247c23 */ /* 0x000fe20008010899 */
[----:B------:R-:W-:Y:S03]  /*51c0*/  @!P5 FSEL R39, R39, -INF , !P1 ;  /* 0xff8000002727d808 */ /* 0x000fe60004800000 */
[----:B------:R-:W-:Y:S01]  /*51d0*/  MUFU.EX2 R198, R35 ;  /* 0x0000002300c67308 */ /* 0x000fe20000000800 */
[CC--:B------:R-:W-:Y:S01]  /*51e0*/  @!P5 ISETP.GE.AND P1, PT, R8.reuse, R150.reuse, PT ;  /* 0x000000960800d20c */ /* 0x0c0fe20003f26270 */
[-C--:B---3--:R-:W-:Y:S03]  /*51f0*/  HMMA.16816.F32 R52, R132, R4.reuse, R52 ;  /* 0x000000048434723c */ /* 0x088fe60000001834 */
[----:B------:R-:W-:Y:S01]  /*5200*/  @!P5 ISETP.GE.AND P2, PT, R8, R149, PT ;  /* 0x000000950800d20c */ /* 0x000fe20003f46270 */
[----:B------:R-:W-:Y:S01]  /*5210*/  @!P5 VIADD R8, R0, 0x28 ;  /* 0x000000280008d836 */ /* 0x000fe20000000000 */
[----:B------:R-:W-:Y:S01]  /*5220*/  @!P5 FSEL R41, R41, -INF , !P1 ;  /* 0xff8000002929d808 */ /* 0x000fe20004800000 */
[----:B--2---:R-:W-:Y:S01]  /*5230*/  IMAD.WIDE.U32 R10, R169, -0x2daee0ad, RZ ;  /* 0xd2511f53a90a7825 */ /* 0x004fe200078e00ff */
[----:B------:R-:W-:Y:S01]  /*5240*/  @!P5 ISETP.GE.AND P6, PT, R136, R151, PT ;  /* 0x000000978800d20c */ /* 0x000fe20003fc6270 */
[C---:B------:R-:W-:Y:S01]  /*5250*/  HMMA.16816.F32 R56, R144.reuse, R4, R56 ;  /* 0x000000049038723c */ /* 0x040fe20000001838 */
[----:B------:R-:W2:Y:S03]  /*5260*/  MUFU.EX2 R228, R13 ;  /* 0x0000000d00e47308 */ /* 0x000ea60000000800 */
[----:B------:R-:W-:Y:S01]  /*5270*/  @!P5 ISETP.GE.AND P1, PT, R8, R150, PT ;  /* 0x000000960800d20c */ /* 0x000fe20003f26270 */
[C---:B------:R-:W-:Y:S01]  /*5280*/  @!P5 VIADD R5, R0.reuse, 0x30 ;  /* 0x000000300005d836 */ /* 0x040fe20000000000 */
[----:B------:R-:W-:Y:S01]  /*5290*/  @!P5 FSEL R43, R43, -INF , !P2 ;  /* 0xff8000002b2bd808 */ /* 0x000fe20005000000 */
[----:B------:R-:W-:Y:S01]  /*52a0*/  @!P5 VIADD R4, R0, 0x31 ;  /* 0x000000310004d836 */ /* 0x000fe20000000000 */
[----:B------:R-:W-:Y:S01]  /*52b0*/  @!P5 FSEL R44, R44, -INF , !P1 ;  /* 0xff8000002c2cd808 */ /* 0x000fe20004800000 */
[-C--:B------:R-:W-:Y:S02]  /*52c0*/  HMMA.16816.F32 R60, R144, R6.reuse, R60 ;  /* 0x00000006903c723c */ /* 0x080fe4000000183c */
[----:B------:R-:W-:Y:S01]  /*52d0*/  MUFU.EX2 R215, R23 ;  /* 0x0000001700d77308 */ /* 0x000fe20000000800 */
[----:B------:R-:W-:Y:S01]  /*52e0*/  @!P5 FSEL R38, R38, -INF , !P6 ;  /* 0xff8000002626d808 */ /* 0x000fe20007000000 */
[--C-:B------:R-:W-:Y:S01]  /*52f0*/  FFMA.FTZ R39, R39, UR14, -R148.reuse ;  /* 0x0000000e27277c23 */ /* 0x100fe20008010894 */
[-C--:B------:R-:W-:Y:S01]  /*5300*/  @!P5 ISETP.GE.AND P2, PT, R8, R149.reuse, PT ;  /* 0x000000950800d20c */ /* 0x080fe20003f46270 */
[--C-:B------:R-:W-:Y:S01]  /*5310*/  FFMA.FTZ R40, R40, UR14, -R3.reuse ;  /* 0x0000000e28287c23 */ /* 0x100fe20008010803 */
[-C--:B------:R-:W-:Y:S01]  /*5320*/  @!P5 ISETP.GE.AND P1, PT, R9, R149.reuse, PT ;  /* 0x000000950900d20c */ /* 0x080fe20003f26270 */
[----:B------:R-:W-:Y:S04]  /*5330*/  HMMA.16816.F32 R64, R132, R6, R64 ;  /* 0x000000068440723c */ /* 0x000fe80000001840 */
[----:B------:R-:W-:Y:S01]  /*5340*/  MUFU.EX2 R222, R24 ;  /* 0x0000001800de7308 */ /* 0x000fe20000000800 */
[----:B------:R-:W-:Y:S01]  /*5350*/  @!P5 ISETP.GE.AND P6, PT, R136, R149, PT ;  /* 0x000000958800d20c */ /* 0x000fe20003fc6270 */
[----:B------:R-:W-:Y:S01]  /*5360*/  IMAD.WIDE.U32 R132, R168, -0x2daee0ad, RZ ;  /* 0xd2511f53a8847825 */ /* 0x000fe200078e00ff */
[----:B------:R-:W-:Y:S02]  /*5370*/  @!P5 FSEL R46, R46, -INF , !P2 ;  /* 0xff8000002e2ed808 */ /* 0x000fe40005000000 */
[----:B------:R-:W-:Y:S01]  /*5380*/  @!P5 FSEL R47, R47, -INF , !P1 ;  /* 0xff8000002f2fd808 */ /* 0x000fe20004800000 */
[----:B------:R-:W-:Y:S01]  /*5390*/  IMAD.WIDE.U32 R134, R167, -0x2daee0ad, RZ ;  /* 0xd2511f53a7867825 */ /* 0x000fe200078e00ff */
[----:B------:R-:W-:Y:S03]  /*53a0*/  @!P5 FSEL R42, R42, -INF , !P6 ;  /* 0xff8000002a2ad808 */ /* 0x000fe60007000000 */
[----:B------:R3:W4:Y:S01]  /*53b0*/  MUFU.EX2 R210, R16 ;  /* 0x0000001000d27308 */ /* 0x0007220000000800 */
[-C--:B------:R-:W-:Y:S01]  /*53c0*/  @!P5 ISETP.GE.AND P2, PT, R8, R151.reuse, PT ;  /* 0x000000970800d20c */ /* 0x080fe20003f46270 */
[----:B------:R-:W-:Y:S01]  /*53d0*/  IMAD.WIDE.U32 R136, R155, -0x326172a9, RZ ;  /* 0xcd9e8d579b887825 */ /* 0x000fe200078e00ff */
[C---:B------:R-:W-:Y:S02]  /*53e0*/  @!P5 ISETP.GE.AND P1, PT, R9.reuse, R152, PT ;  /* 0x000000980900d20c */ /* 0x040fe40003f26270 */
[----:B------:R-:W-:Y:S01]  /*53f0*/  @!P5 ISETP.GE.AND P6, PT, R9, R150, PT ;  /* 0x000000960900d20c */ /* 0x000fe20003fc6270 */
[----:B------:R-:W-:Y:S01]  /*5400*/  FFMA.FTZ R38, R38, UR14, -R148 ;  /* 0x0000000e26267c23 */ /* 0x000fe20008010894 */
[----:B------:R-:W-:Y:S01]  /*5410*/  @!P5 FSEL R49, R49, -INF , !P1 ;  /* 0xff8000003131d808 */ /* 0x000fe20004800000 */
[----:B------:R-:W-:Y:S01]  /*5420*/  FFMA.FTZ R43, R43, UR14, -R2 ;  /* 0x0000000e2b2b7c23 */ /* 0x000fe20008010802 */
[----:B------:R-:W-:Y:S01]  /*5430*/  @!P5 FSEL R50, R50, -INF , !P2 ;  /* 0xff8000003232d808 */ /* 0x000fe20005000000 */
[----:B------:R-:W-:Y:S01]  /*5440*/  FFMA.FTZ R41, R41, UR14, -R3 ;  /* 0x0000000e29297c23 */ /* 0x000fe20008010803 */
[----:B------:R-:W-:Y:S01]  /*5450*/  @!P5 FSEL R45, R45, -INF , !P6 ;  /* 0xff8000002d2dd808 */ /* 0x000fe20007000000 */
[----:B------:R-:W-:Y:S01]  /*5460*/  FFMA.FTZ R49, R49, UR14, -R153 ;  /* 0x0000000e31317c23 */ /* 0x000fe20008010899 */
[-C--:B------:R-:W-:Y:S01]  /*5470*/  @!P5 ISETP.GE.AND P1, PT, R5, R152.reuse, PT ;  /* 0x000000980500d20c */ /* 0x080fe20003f26270 */
[----:B------:R-:W-:Y:S01]  /*5480*/  FFMA.FTZ R50, R50, UR14, -R148 ;  /* 0x0000000e32327c23 */ /* 0x000fe20008010894 */
[-C--:B------:R-:W-:Y:S01]  /*5490*/  @!P5 ISETP.GE.AND P2, PT, R4, R152.reuse, PT ;  /* 0x000000980400d20c */ /* 0x080fe20003f46270 */
[----:B------:R-:W-:Y:S01]  /*54a0*/  MUFU.EX2 R169, R49 ;  /* 0x0000003100a97308 */ /* 0x000fe20000000800 */
[----:B------:R-:W-:Y:S01]  /*54b0*/  @!P5 ISETP.GE.AND P6, PT, R8, R152, PT ;  /* 0x000000980800d20c */ /* 0x000fe20003fc6270 */
[--C-:B------:R-:W-:Y:S01]  /*54c0*/  FFMA.FTZ R44, R44, UR14, -R3.reuse ;  /* 0x0000000e2c2c7c23 */ /* 0x100fe20008010803 */
[----:B------:R-:W-:Y:S01]  /*54d0*/  @!P5 FSEL R52, R52, -INF , !P1 ;  /* 0xff8000003434d808 */ /* 0x000fe20004800000 */
[--C-:B------:R-:W-:Y:S01]  /*54e0*/  FFMA.FTZ R42, R42, UR14, -R2.reuse ;  /* 0x0000000e2a2a7c23 */ /* 0x100fe20008010802 */
[----:B------:R-:W-:Y:S01]  /*54f0*/  @!P5 FSEL R53, R53, -INF , !P2 ;  /* 0xff8000003535d808 */ /* 0x000fe20005000000 */
[--C-:B------:R-:W-:Y:S01]  /*5500*/  FFMA.FTZ R47, R47, UR14, -R2.reuse ;  /* 0x0000000e2f2f7c23 */ /* 0x100fe20008010802 */
[----:B------:R-:W-:Y:S03]  /*5510*/  @!P5 FSEL R48, R48, -INF , !P6 ;  /* 0xff8000003030d808 */ /* 0x000fe60007000000 */
[----:B------:R-:W-:Y:S01]  /*5520*/  MUFU.EX2 R185, R50 ;  /* 0x0000003200b97308 */ /* 0x000fe20000000800 */
[-C--:B------:R-:W-:Y:S01]  /*5530*/  @!P5 ISETP.GE.AND P1, PT, R4, R151.reuse, PT ;  /* 0x000000970400d20c */ /* 0x080fe20003f26270 */
[----:B------:R-:W-:Y:S01]  /*5540*/  FFMA.FTZ R45, R45, UR14, -R3 ;  /* 0x0000000e2d2d7c23 */ /* 0x000fe20008010803 */
[-C--:B------:R-:W-:Y:S01]  /*5550*/  @!P5 ISETP.GE.AND P2, PT, R5, R150.reuse, PT ;  /* 0x000000960500d20c */ /* 0x080fe20003f46270 */
[--C-:B------:R-:W-:Y:S01]  /*5560*/  FFMA.FTZ R48, R48, UR14, -R153.reuse ;  /* 0x0000000e30307c23 */ /* 0x100fe20008010899 */
[----:B------:R-:W-:Y:S01]  /*5570*/  @!P5 ISETP.GE.AND P6, PT, R9, R151, PT ;  /* 0x000000970900d20c */ /* 0x000fe20003fc6270 */
[----:B------:R-:W-:Y:S01]  /*5580*/  IMAD.WIDE.U32 R8, R157, -0x326172a9, RZ ;  /* 0xcd9e8d579d087825 */ /* 0x000fe200078e00ff */
[----:B------:R-:W-:Y:S03]  /*5590*/  @!P5 FSEL R55, R55, -INF , !P1 ;  /* 0xff8000003737d808 */ /* 0x000fe60004800000 */
[----:B------:R-:W-:Y:S01]  /*55a0*/  MUFU.EX2 R171, R48 ;  /* 0x0000003000ab7308 */ /* 0x000fe20000000800 */
[----:B------:R-:W-:Y:S01]  /*55b0*/  @!P5 FSEL R56, R56, -INF , !P2 ;  /* 0xff8000003838d808 */ /* 0x000fe20005000000 */
[----:B------:R-:W-:Y:S01]  /*55c0*/  FFMA.FTZ R46, R46, UR14, -R2 ;  /* 0x0000000e2e2e7c23 */ /* 0x000fe20008010802 */
[----:B------:R-:W-:Y:S01]  /*55d0*/  @!P5 FSEL R51, R51, -INF , !P6 ;  /* 0xff8000003333d808 */ /* 0x000fe20007000000 */
[--C-:B------:R-:W-:Y:S01]  /*55e0*/  FFMA.FTZ R52, R52, UR14, -R153.reuse ;  /* 0x0000000e34347c23 */ /* 0x100fe20008010899 */
[CC--:B------:R-:W-:Y:S01]  /*55f0*/  @!P5 ISETP.GE.AND P1, PT, R4.reuse, R150.reuse, PT ;  /* 0x000000960400d20c */ /* 0x0c0fe20003f26270 */
[----:B------:R-:W-:Y:S01]  /*5600*/  FFMA.FTZ R53, R53, UR14, -R153 ;  /* 0x0000000e35357c23 */ /* 0x000fe20008010899 */
[----:B------:R-:W-:Y:S01]  /*5610*/  @!P5 ISETP.GE.AND P2, PT, R4, R149, PT ;  /* 0x000000950400d20c */ /* 0x000fe20003f46270 */
[--C-:B------:R-:W-:Y:S01]  /*5620*/  FFMA.FTZ R51, R51, UR14, -R148.reuse ;  /* 0x0000000e33337c23 */ /* 0x100fe20008010894 */
[----:B------:R-:W-:Y:S01]  /*5630*/  @!P5 ISETP.GE.AND P6, PT, R5, R151, PT ;  /* 0x000000970500d20c */ /* 0x000fe20003fc6270 */
[C---:B------:R-:W-:Y:S01]  /*5640*/  @!P5 VIADD R4, R0.reuse, 0x38 ;  /* 0x000000380004d836 */ /* 0x040fe20000000000 */
[----:B------:R-:W-:Y:S01]  /*5650*/  @!P5 FSEL R57, R57, -INF , !P1 ;  /* 0xff8000003939d808 */ /* 0x000fe20004800000 */
[----:B------:R-:W-:Y:S01]  /*5660*/  @!P5 VIADD R0, R0, 0x39 ;  /* 0x000000390000d836 */ /* 0x000fe20000000000 */
[----:B------:R-:W-:Y:S01]  /*5670*/  @!P5 FSEL R54, R54, -INF , !P6 ;  /* 0xff8000003636d808 */ /* 0x000fe20007000000 */
[----:B------:R-:W-:Y:S01]  /*5680*/  MUFU.EX2 R167, R52 ;  /* 0x0000003400a77308 */ /* 0x000fe20000000800 */
[-C--:B------:R-:W-:Y:S01]  /*5690*/  @!P5 ISETP.GE.AND P6, PT, R5, R149.reuse, PT ;  /* 0x000000950500d20c */ /* 0x080fe20003fc6270 */
[--C-:B------:R-:W-:Y:S01]  /*56a0*/  FFMA.FTZ R56, R56, UR14, -R3.reuse ;  /* 0x0000000e38387c23 */ /* 0x100fe20008010803 */
[-C--:B------:R-:W-:Y:S01]  /*56b0*/  @!P5 ISETP.GE.AND P1, PT, R4, R150.reuse, PT ;  /* 0x000000960400d20c */ /* 0x080fe20003f26270 */
[----:B------:R-:W-:Y:S01]  /*56c0*/  FFMA.FTZ R54, R54, UR14, -R148 ;  /* 0x0000000e36367c23 */ /* 0x000fe20008010894 */
[----:B------:R-:W-:Y:S01]  /*56d0*/  @!P5 FSEL R58, R58, -INF , !P6 ;  /* 0xff8000003a3ad808 */ /* 0x000fe20007000000 */
[--C-:B------:R-:W-:Y:S01]  /*56e0*/  FFMA.FTZ R57, R57, UR14, -R3.reuse ;  /* 0x0000000e39397c23 */ /* 0x100fe20008010803 */
[----:B------:R-:W-:Y:S03]  /*56f0*/  @!P5 FSEL R60, R60, -INF , !P1 ;  /* 0xff8000003c3cd808 */ /* 0x000fe60004800000 */
[----:B------:R-:W-:Y:S01]  /*5700*/  MUFU.EX2 R175, R54 ;  /* 0x0000003600af7308 */ /* 0x000fe20000000800 */
[----:B------:R-:W-:Y:S01]  /*5710*/  @!P5 ISETP.GE.AND P6, PT, R0, R150, PT ;  /* 0x000000960000d20c */ /* 0x000fe20003fc6270 */
[----:B------:R-:W-:Y:S01]  /*5720*/  FFMA.FTZ R58, R58, UR14, -R2 ;  /* 0x0000000e3a3a7c23 */ /* 0x000fe20008010802 */
[-C--:B------:R-:W-:Y:S01]  /*5730*/  @!P5 ISETP.GE.AND P1, PT, R0, R149.reuse, PT ;  /* 0x000000950000d20c */ /* 0x080fe20003f26270 */
[--C-:B------:R-:W-:Y:S01]  /*5740*/  FFMA.FTZ R60, R60, UR14, -R3.reuse ;  /* 0x0000000e3c3c7c23 */ /* 0x100fe20008010803 */
[----:B------:R-:W-:Y:S01]  /*5750*/  @!P5 FSEL R59, R59, -INF , !P2 ;  /* 0xff8000003b3bd808 */ /* 0x000fe20005000000 */
[----:B------:R-:W-:Y:S01]  /*5760*/  FFMA.FTZ R55, R55, UR14, -R148 ;  /* 0x0000000e37377c23 */ /* 0x000fe20008010894 */
[----:B------:R-:W-:Y:S03]  /*5770*/  @!P5 FSEL R61, R61, -INF , !P6 ;  /* 0xff8000003d3dd808 */ /* 0x000fe60007000000 */
[----:B------:R-:W-:Y:S01]  /*5780*/  MUFU.EX2 R173, R60 ;  /* 0x0000003c00ad7308 */ /* 0x000fe20000000800 */
[----:B------:R-:W-:Y:S01]  /*5790*/  @!P5 FSEL R63, R63, -INF , !P1 ;  /* 0xff8000003f3fd808 */ /* 0x000fe20004800000 */
[--C-:B------:R-:W-:Y:S01]  /*57a0*/  FFMA.FTZ R59, R59, UR14, -R2.reuse ;  /* 0x0000000e3b3b7c23 */ /* 0x100fe20008010802 */
[C---:B------:R-:W-:Y:S01]  /*57b0*/  @!P5 ISETP.GE.AND P2, PT, R4.reuse, R149, PT ;  /* 0x000000950400d20c */ /* 0x040fe20003f46270 */
[----:B------:R-:W-:Y:S01]  /*57c0*/  FFMA.FTZ R3, R61, UR14, -R3 ;  /* 0x0000000e3d037c23 */ /* 0x000fe20008010803 */
[CC--:B------:R-:W-:Y:S02]  /*57d0*/  @!P5 ISETP.GE.AND P6, PT, R4.reuse, R152.reuse, PT ;  /* 0x000000980400d20c */ /* 0x0c0fe40003fc6270 */
[-C--:B------:R-:W-:Y:S01]  /*57e0*/  @!P5 ISETP.GE.AND P1, PT, R4, R151.reuse, PT ;  /* 0x000000970400d20c */ /* 0x080fe20003f26270 */
[----:B------:R-:W-:Y:S01]  /*57f0*/  IMAD.WIDE.U32 R4, R165, -0x2daee0ad, RZ ;  /* 0xd2511f53a5047825 */ /* 0x000fe200078e00ff */
[----:B------:R-:W-:Y:S01]  /*5800*/  @!P5 FSEL R62, R62, -INF , !P2 ;  /* 0xff8000003e3ed808 */ /* 0x000fe20005000000 */
[----:B------:R-:W-:Y:S01]  /*5810*/  MUFU.EX2 R193, R56 ;  /* 0x0000003800c17308 */ /* 0x000fe20000000800 */
[----:B------:R-:W-:Y:S02]  /*5820*/  @!P5 FSEL R64, R64, -INF , !P6 ;  /* 0xff8000004040d808 */ /* 0x000fe40007000000 */
[----:B------:R-:W-:Y:S01]  /*5830*/  @!P5 ISETP.GE.AND P2, PT, R0, R152, PT ;  /* 0x000000980000d20c */ /* 0x000fe20003f46270 */
[--C-:B------:R-:W-:Y:S01]  /*5840*/  FFMA.FTZ R62, R62, UR14, -R2.reuse ;  /* 0x0000000e3e3e7c23 */ /* 0x100fe20008010802 */
[----:B------:R-:W-:Y:S01]  /*5850*/  @!P5 ISETP.GE.AND P6, PT, R0, R151, PT ;  /* 0x000000970000d20c */ /* 0x000fe20003fc6270 */
[----:B------:R-:W-:Y:S01]  /*5860*/  FFMA.FTZ R64, R64, UR14, -R153 ;  /* 0x0000000e40407c23 */ /* 0x000fe20008010899 */
[----:B------:R-:W-:Y:S01]  /*5870*/  LOP3.LUT R0, R172, UR45, R5, 0x96, !PT ;  /* 0x0000002dac007c12 */ /* 0x000fe2000f8e9605 */
[----:B------:R-:W-:Y:S01]  /*5880*/  FFMA.FTZ R2, R63, UR14, -R2 ;  /* 0x0000000e3f027c23 */ /* 0x000fe20008010802 */
[----:B------:R-:W-:Y:S01]  /*5890*/  LOP3.LUT R20, R4, UR42, R133, 0x96, !PT ;  /* 0x0000002a04147c12 */ /* 0x000fe2000f8e9685 */
[----:B------:R-:W-:Y:S01]  /*58a0*/  IMAD.WIDE.U32 R4, R160, -0x326172a9, RZ ;  /* 0xcd9e8d57a0047825 */ /* 0x000fe200078e00ff */
[----:B------:R-:W-:Y:S01]  /*58b0*/  LOP3.LUT R22, R10, UR42, R135, 0x96, !PT ;  /* 0x0000002a0a167c12 */ /* 0x000fe2000f8e9687 */
[----:B------:R-:W-:Y:S01]  /*58c0*/  MUFU.EX2 R189, R62 ;  /* 0x0000003e00bd7308 */ /* 0x000fe20000000800 */
[----:B------:R-:W-:Y:S01]  /*58d0*/  LOP3.LUT R6, R174, UR45, R11, 0x96, !PT ;  /* 0x0000002dae067c12 */ /* 0x000fe2000f8e960b */
[----:B------:R-:W-:Y:S01]  /*58e0*/  IMAD.WIDE.U32 R20, R20, -0x326172a9, RZ ;  /* 0xcd9e8d5714147825 */ /* 0x000fe200078e00ff */
[----:B------:R-:W-:Y:S02]  /*58f0*/  LOP3.LUT R12, R158, UR48, R5, 0x96, !PT ;  /* 0x000000309e0c7c12 */ /* 0x000fe4000f8e9605 */
[----:B------:R-:W-:Y:S01]  /*5900*/  LOP3.LUT R10, R4, UR47, R19, 0x96, !PT ;  /* 0x0000002f040a7c12 */ /* 0x000fe2000f8e9613 */
[----:B------:R-:W-:Y:S01]  /*5910*/  IMAD.WIDE.U32 R4, R0, -0x326172a9, RZ ;  /* 0xcd9e8d5700047825 */ /* 0x000fe200078e00ff */
[----:B------:R-:W-:Y:S03]  /*5920*/  LOP3.LUT R8, R8, UR47, R137, 0x96, !PT ;  /* 0x0000002f08087c12 */ /* 0x000fe6000f8e9689 */
[----:B------:R1:W4:Y:S01]  /*5930*/  MUFU.EX2 R232, R15 ;  /* 0x0000000f00e87308 */ /* 0x0003220000000800 */
[----:B---3--:R-:W-:Y:S01]  /*5940*/  LOP3.LUT R16, R164, UR48, R9, 0x96, !PT ;  /* 0x00000030a4107c12 */ /* 0x008fe2000f8e9609 */
[----:B------:R-:W-:Y:S01]  /*5950*/  IMAD.WIDE.U32 R12, R12, -0x2daee0ad, RZ ;  /* 0xd2511f530c0c7825 */ /* 0x000fe200078e00ff */
[----:B------:R-:W-:Y:S02]  /*5960*/  LOP3.LUT R14, R184, UR48, R5, 0x96, !PT ;  /* 0x00000030b80e7c12 */ /* 0x000fe4000f8e9605 */
[----:B------:R-:W-:Y:S01]  /*5970*/  LOP3.LUT R0, R4, UR47, R21, 0x96, !PT ;  /* 0x0000002f04007c12 */ /* 0x000fe2000f8e9615 */
[----:B------:R-:W-:Y:S01]  /*5980*/  IMAD.WIDE.U32 R22, R22, -0x326172a9, RZ ;  /* 0xcd9e8d5716167825 */ /* 0x000fe200078e00ff */
[----:B------:R-:W-:Y:S03]  /*5990*/  @!P5 FSEL R65, R65, -INF , !P2 ;  /* 0xff8000004141d808 */ /* 0x000fe60005000000 */
[----:B------:R3:W4:Y:S01]  /*59a0*/  MUFU.EX2 R209, R17 ;  /* 0x0000001100d17308 */ /* 0x0007220000000800 */
[----:B------:R-:W-:Y:S01]  /*59b0*/  @!P5 FSEL R66, R66, -INF , !P1 ;  /* 0xff8000004242d808 */ /* 0x000fe20004800000 */
[----:B------:R-:W-:Y:S01]  /*59c0*/  IMAD.WIDE.U32 R6, R6, -0x326172a9, RZ ;  /* 0xcd9e8d5706067825 */ /* 0x000fe200078e00ff */
[----:B------:R-:W-:Y:S02]  /*59d0*/  @!P5 FSEL R67, R67, -INF , !P6 ;  /* 0xff8000004343d808 */ /* 0x000fe40007000000 */
[----:B------:R-:W-:Y:S01]  /*59e0*/  LEA R158, R161, UR4, 0x1 ;  /* 0x00000004a19e7c11 */ /* 0x000fe2000f8e08ff */
[----:B------:R-:W-:Y:S01]  /*59f0*/  IMAD.WIDE.U32 R4, R10, -0x2daee0ad, RZ ;  /* 0xd2511f530a047825 */ /* 0x000fe200078e00ff */
[----:B------:R-:W-:Y:S03]  /*5a00*/  LOP3.LUT R10, R156, UR39, R13, 0x96, !PT ;  /* 0x000000279c0a7c12 */ /* 0x000fe6000f8e960d */
[----:B------:R-:W-:Y:S01]  /*5a10*/  MUFU.EX2 R184, R51 ;  /* 0x0000003300b87308 */ /* 0x000fe20000000800 */
[----:B------:R-:W-:Y:S01]  /*5a20*/  LOP3.LUT R24, R6, UR47, R23, 0x96, !PT ;  /* 0x0000002f06187c12 */ /* 0x000fe2000f8e9617 */
[----:B------:R-:W-:Y:S01]  /*5a30*/  UIADD3 UR47, UPT, UPT, UR15, -0x4ab325aa, URZ ;  /* 0xb54cda560f2f7890 */ /* 0x000fe2000fffe0ff */
[----:B------:R-:W-:Y:S01]  /*5a40*/  LOP3.LUT R166, R166, UR48, R7, 0x96, !PT ;  /* 0x00000030a6a67c12 */ /* 0x000fe2000f8e9607 */
[----:B------:R-:W-:Y:S01]  /*5a50*/  IMAD.WIDE.U32 R10, R10, -0x326172a9, RZ ;  /* 0xcd9e8d570a0a7825 */ /* 0x000fe200078e00ff */
[C---:B------:R-:W-:Y:S02]  /*5a60*/  PRMT R19, R4.reuse, 0x7771, RZ ;  /* 0x0000777104137816 */ /* 0x040fe400000000ff */
[----:B------:R-:W-:Y:S01]  /*5a70*/  PRMT R21, R4, 0x7770, RZ ;  /* 0x0000777004157816 */ /* 0x000fe200000000ff */
[----:B-1----:R-:W-:Y:S01]  /*5a80*/  IMAD.WIDE.U32 R14, R14, -0x2daee0ad, RZ ;  /* 0xd2511f530e0e7825 */ /* 0x002fe200078e00ff */
[----:B------:R-:W-:Y:S01]  /*5a90*/  LOP3.LUT R11, R18, UR47, R11, 0x96, !PT ;  /* 0x0000002f120b7c12 */ /* 0x000fe2000f8e960b */
[----:B------:R-:W1:Y:S01]  /*5aa0*/  MUFU.EX2 R221, R25 ;  /* 0x0000001900dd7308 */ /* 0x000e620000000800 */
[----:B------:R-:W-:Y:S01]  /*5ab0*/  PRMT R23, R4, 0x7773, RZ ;  /* 0x0000777304177816 */ /* 0x000fe200000000ff */
[----:B------:R-:W-:Y:S01]  /*5ac0*/  IMAD.WIDE.U32 R6, R0, -0x2daee0ad, RZ ;  /* 0xd2511f5300067825 */ /* 0x000fe200078e00ff */
[----:B------:R-:W-:Y:S03]  /*5ad0*/  LOP3.LUT R12, R12, UR10, R5, 0x96, !PT ;  /* 0x0000000a0c0c7c12 */ /* 0x000fe6000f8e9605 */
[----:B------:R-:W-:Y:S01]  /*5ae0*/  FFMA.FTZ R153, R65, UR14, -R153 ;  /* 0x0000000e41997c23 */ /* 0x000fe20008010899 */
[----:B---3--:R-:W-:Y:S01]  /*5af0*/  IMAD.WIDE.U32 R16, R16, -0x2daee0ad, RZ ;  /* 0xd2511f5310107825 */ /* 0x008fe200078e00ff */
[----:B------:R-:W-:Y:S02]  /*5b00*/  LOP3.LUT R0, R14, UR10, R7, 0x96, !PT ;  /* 0x0000000a0e007c12 */ /* 0x000fe4000f8e9607 */
[----:B------:R-:W-:Y:S01]  /*5b10*/  MUFU.EX2 R226, R26 ;  /* 0x0000001a00e27308 */ /* 0x000fe20000000800 */
[----:B------:R-:W-:Y:S01]  /*5b20*/  LOP3.LUT R7, R11, 0xff, RZ, 0xc0, !PT ;  /* 0x000000ff0b077812 */ /* 0x000fe200078ec0ff */
[----:B------:R-:W-:Y:S01]  /*5b30*/  IMAD.WIDE.U32 R8, R8, -0x2daee0ad, RZ ;  /* 0xd2511f5308087825 */ /* 0x000fe200078e00ff */
[----:B------:R-:W-:Y:S02]  /*5b40*/  LOP3.LUT R154, R154, UR39, R17, 0x96, !PT ;  /* 0x000000279a9a7c12 */ /* 0x000fe4000f8e9611 */
[----:B------:R-:W-:Y:S01]  /*5b50*/  PRMT R17, R4, 0x7772, RZ ;  /* 0x0000777204117816 */ /* 0x000fe200000000ff */
[--C-:B------:R-:W-:Y:S01]  /*5b60*/  FFMA.FTZ R66, R66, UR14, -R148.reuse ;  /* 0x0000000e42427c23 */ /* 0x100fe20008010894 */
[----:B------:R-:W-:Y:S03]  /*5b70*/  LOP3.LUT R4, R132, UR39, R15, 0x96, !PT ;  /* 0x0000002784047c12 */ /* 0x000fe6000f8e960f */
[----:B------:R-:W-:Y:S01]  /*5b80*/  MUFU.EX2 R225, R27 ;  /* 0x0000001b00e17308 */ /* 0x000fe20000000800 */
[----:B------:R-:W-:Y:S01]  /*5b90*/  ISETP.LE.U32.AND P2, PT, R7, UR13, PT ;  /* 0x0000000d07007c0c */ /* 0x000fe2000bf43070 */
[----:B------:R-:W-:Y:S01]  /*5ba0*/  IMAD.MOV.U32 R161, RZ, RZ, 0x10 ;  /* 0x00000010ffa17424 */ /* 0x000fe200078e00ff */
[C---:B------:R-:W-:Y:S01]  /*5bb0*/  LOP3.LUT R7, R11.reuse, 0xffff, RZ, 0xc0, !PT ;  /* 0x0000ffff0b077812 */ /* 0x040fe200078ec0ff */
[----:B------:R-:W-:Y:S01]  /*5bc0*/  IMAD.WIDE.U32 R4, R4, -0x326172a9, RZ ;  /* 0xcd9e8d5704047825 */ /* 0x000fe200078e00ff */
[----:B------:R-:W-:Y:S02]  /*5bd0*/  LOP3.LUT R13, R16, UR10, R9, 0x96, !PT ;  /* 0x0000000a100d7c12 */ /* 0x000fe4000f8e9609 */
[--C-:B------:R-:W-:Y:S03]  /*5be0*/  SHF.R.U32.HI R9, RZ, 0x18, R11.reuse ;  /* 0x00000018ff097819 */ /* 0x100fe6000001160b */
[----:B------:R-:W-:Y:S01]  /*5bf0*/  MUFU.EX2 R218, R28 ;  /* 0x0000001c00da7308 */ /* 0x000fe20000000800 */
[----:B------:R-:W-:Y:S01]  /*5c00*/  PRMT R11, R11, 0x7632, R11 ;  /* 0x000076320b0b7816 */ /* 0x000fe2000000000b */
[----:B------:R-:W-:Y:S01]  /*5c10*/  VIADD R155, R158, 0x1c040 ;  /* 0x0001c0409e9b7836 */ /* 0x000fe20000000000 */
[----:B------:R-:W-:Y:S01]  /*5c20*/  SHF.R.U32.HI R7, RZ, 0x8, R7 ;  /* 0x00000008ff077819 */ /* 0x000fe20000011607 */
[----:B------:R-:W-:Y:S01]  /*5c30*/  FFMA.FTZ R148, R67, UR14, -R148 ;  /* 0x0000000e43947c23 */ /* 0x000fe20008010894 */
[----:B------:R-:W-:Y:S01]  /*5c40*/  LOP3.LUT R11, R11, 0xff, RZ, 0xc0, !PT ;  /* 0x000000ff0b0b7812 */ /* 0x000fe200078ec0ff */
[----:B------:R-:W-:Y:S01]  /*5c50*/  @!P2 FADD.FTZ R207, -R207, -RZ ;  /* 0x800000ffcfcfa221 */ /* 0x000fe20000010100 */
[----:B------:R-:W-:Y:S03]  /*5c60*/  LOP3.LUT R7, R7, 0xffff, RZ, 0xc0, !PT ;  /* 0x0000ffff07077812 */ /* 0x000fe600078ec0ff */
[----:B------:R-:W-:Y:S01]  /*5c70*/  MUFU.EX2 R224, R30 ;  /* 0x0000001e00e07308 */ /* 0x000fe20000000800 */
[----:B------:R-:W-:Y:S02]  /*5c80*/  LOP3.LUT R5, R20, UR47, R5, 0x96, !PT ;  /* 0x0000002f14057c12 */ /* 0x000fe4000f8e9605 */
[----:B------:R-:W-:Y:S02]  /*5c90*/  ISETP.LE.U32.AND P5, PT, R11, UR13, PT ;  /* 0x0000000d0b007c0c */ /* 0x000fe4000bfa3070 */
[----:B------:R-:W-:Y:S02]  /*5ca0*/  ISETP.LE.U32.AND P6, PT, R7, UR13, PT ;  /* 0x0000000d07007c0c */ /* 0x000fe4000bfc3070 */
[C---:B------:R-:W-:Y:S03]  /*5cb0*/  LOP3.LUT R11, R5.reuse, 0xff, RZ, 0xc0, !PT ;  /* 0x000000ff050b7812 */ /* 0x040fe600078ec0ff */
[----:B------:R-:W3:Y:S01]  /*5cc0*/  MUFU.EX2 R217, R29 ;  /* 0x0000001d00d97308 */ /* 0x000ee20000000800 */
[----:B------:R-:W-:Y:S02]  /*5cd0*/  LOP3.LUT R7, R5, 0xffff, RZ, 0xc0, !PT ;  /* 0x0000ffff05077812 */ /* 0x000fe400078ec0ff */
[----:B------:R-:W-:Y:S02]  /*5ce0*/  ISETP.LE.U32.AND P1, PT, R9, UR13, PT ;  /* 0x0000000d09007c0c */ /* 0x000fe4000bf23070 */
[----:B------:R-:W-:Y:S02]  /*5cf0*/  ISETP.LE.U32.AND P2, PT, R11, UR13, PT ;  /* 0x0000000d0b007c0c */ /* 0x000fe4000bf43070 */
[----:B------:R-:W-:Y:S01]  /*5d00*/  SHF.R.U32.HI R7, RZ, 0x8, R7 ;  /* 0x00000008ff077819 */ /* 0x000fe20000011607 */
[----:B------:R-:W-:Y:S01]  /*5d10*/  @!P5 FADD.FTZ R202, -R202, -RZ ;  /* 0x800000ffcacad221 */ /* 0x000fe20000010100 */
[----:B------:R-:W-:Y:S01]  /*5d20*/  PRMT R9, R5, 0x7632, R9 ;  /* 0x0000763205097816 */ /* 0x000fe20000000009 */
[----:B------:R-:W-:Y:S01]  /*5d30*/  @!P6 FADD.FTZ R203, -R203, -RZ ;  /* 0x800000ffcbcbe221 */ /* 0x000fe20000010100 */
[----:B------:R-:W-:Y:S01]  /*5d40*/  LOP3.LUT R7, R7, 0xffff, RZ, 0xc0, !PT ;  /* 0x0000ffff07077812 */ /* 0x000fe200078ec0ff */
[----:B------:R-:W3:Y:S01]  /*5d50*/  MUFU.EX2 R223, R31 ;  /* 0x0000001f00df7308 */ /* 0x000ee20000000800 */
[----:B------:R-:W-:Y:S02]  /*5d60*/  SHF.R.U32.HI R5, RZ, 0x18, R5 ;  /* 0x00000018ff057819 */ /* 0x000fe40000011605 */
[----:B------:R-:W-:Y:S01]  /*5d70*/  ISETP.LE.U32.AND P5, PT, R7, UR13, PT ;  /* 0x0000000d07007c0c */ /* 0x000fe2000bfa3070 */
[----:B------:R-:W-:Y:S01]  /*5d80*/  @!P1 FADD.FTZ R227, -R227, -RZ ;  /* 0x800000ffe3e39221 */ /* 0x000fe20000010100 */
[----:B------:R-:W-:Y:S01]  /*5d90*/  PRMT R7, R4, 0x7770, RZ ;  /* 0x0000777004077816 */ /* 0x000fe200000000ff */
[----:B------:R-:W-:Y:S01]  /*5da0*/  @!P2 FADD.FTZ R230, -R230, -RZ ;  /* 0x800000ffe6e6a221 */ /* 0x000fe20000010100 */
[----:B------:R-:W-:Y:S03]  /*5db0*/  LOP3.LUT R9, R9, 0xff, RZ, 0xc0, !PT ;  /* 0x000000ff09097812 */ /* 0x000fe600078ec0ff */
[----:B------:R-:W3:Y:S01]  /*5dc0*/  MUFU.EX2 R187, R36 ;  /* 0x0000002400bb7308 */ /* 0x000ee20000000800 */
[----:B------:R-:W-:Y:S02]  /*5dd0*/  ISETP.LE.U32.AND P1, PT, R7, UR13, PT ;  /* 0x0000000d07007c0c */ /* 0x000fe4000bf23070 */
[----:B------:R-:W-:Y:S02]  /*5de0*/  ISETP.LE.U32.AND P2, PT, R5, UR13, PT ;  /* 0x0000000d05007c0c */ /* 0x000fe4000bf43070 */
[----:B------:R-:W-:Y:S02]  /*5df0*/  ISETP.LE.U32.AND P6, PT, R9, UR13, PT ;  /* 0x0000000d09007c0c */ /* 0x000fe4000bfc3070 */
[C---:B------:R-:W-:Y:S01]  /*5e00*/  PRMT R9, R4.reuse, 0x7771, RZ ;  /* 0x0000777104097816 */ /* 0x040fe200000000ff */
[----:B------:R-:W-:Y:S01]  /*5e10*/  @!P5 FADD.FTZ R231, -R231, -RZ ;  /* 0x800000ffe7e7d221 */ /* 0x000fe20000010100 */
[C---:B------:R-:W-:Y:S01]  /*5e20*/  PRMT R7, R4.reuse, 0x7772, RZ ;  /* 0x0000777204077816 */ /* 0x040fe200000000ff */
[----:B------:R-:W3:Y:S01]  /*5e30*/  MUFU.EX2 R186, R37 ;  /* 0x0000002500ba7308 */ /* 0x000ee20000000800 */
[----:B------:R-:W-:Y:S02]  /*5e40*/  PRMT R5, R4, 0x7773, RZ ;  /* 0x0000777304057816 */ /* 0x000fe400000000ff */
[----:B------:R-:W-:Y:S01]  /*5e50*/  PRMT R4, R10, 0x7770, RZ ;  /* 0x000077700a047816 */ /* 0x000fe200000000ff */
[----:B------:R-:W-:Y:S01]  /*5e60*/  @!P1 FADD.FTZ R229, -R229, -RZ ;  /* 0x800000ffe5e59221 */ /* 0x000fe20000010100 */
[----:B------:R-:W-:Y:S01]  /*5e70*/  ISETP.GT.U32.AND P5, PT, R9, UR13, PT ;  /* 0x0000000d09007c0c */ /* 0x000fe2000bfa4070 */
[----:B------:R-:W-:Y:S01]  /*5e80*/  @!P2 FADD.FTZ R234, -R234, -RZ ;  /* 0x800000ffeaeaa221 */ /* 0x000fe20000010100 */
[----:B------:R-:W-:Y:S01]  /*5e90*/  ISETP.LE.U32.AND P1, PT, R4, UR13, PT ;  /* 0x0000000d04007c0c */ /* 0x000fe2000bf23070 */
[----:B------:R-:W-:Y:S01]  /*5ea0*/  @!P6 FADD.FTZ R235, -R235, -RZ ;  /* 0x800000ffebebe221 */ /* 0x000fe20000010100 */
[----:B------:R-:W-:Y:S01]  /*5eb0*/  ISETP.GT.U32.AND P2, PT, R5, UR13, PT ;  /* 0x0000000d05007c0c */ /* 0x000fe2000bf44070 */
[----:B------:R-:W3:Y:S01]  /*5ec0*/  MUFU.EX2 R194, R39 ;  /* 0x0000002700c27308 */ /* 0x000ee20000000800 */
[----:B------:R-:W-:Y:S02]  /*5ed0*/  ISETP.GT.U32.AND P6, PT, R7, UR13, PT ;  /* 0x0000000d07007c0c */ /* 0x000fe4000bfc4070 */
[C---:B------:R-:W-:Y:S02]  /*5ee0*/  PRMT R5, R10.reuse, 0x7771, RZ ;  /* 0x000077710a057816 */ /* 0x040fe400000000ff */
[C---:B------:R-:W-:Y:S02]  /*5ef0*/  PRMT R7, R10.reuse, 0x7772, RZ ;  /* 0x000077720a077816 */ /* 0x040fe400000000ff */
[----:B------:R-:W-:Y:S01]  /*5f00*/  PRMT R10, R10, 0x7773, RZ ;  /* 0x000077730a0a7816 */ /* 0x000fe200000000ff */
[----:B--2---:R-:W-:Y:S01]  /*5f10*/  @P5 FADD.FTZ R228, -R228, -RZ ;  /* 0x800000ffe4e45221 */ /* 0x004fe20000010100 */
[----:B------:R-:W-:Y:S01]  /*5f20*/  LOP3.LUT R4, R12, 0xff, RZ, 0xc0, !PT ;  /* 0x000000ff0c047812 */ /* 0x000fe200078ec0ff */
[----:B----4-:R-:W-:Y:S01]  /*5f30*/  @!P1 FADD.FTZ R210, -R210, -RZ ;  /* 0x800000ffd2d29221 */ /* 0x010fe20000010100 */
[----:B------:R-:W-:Y:S01]  /*5f40*/  ISETP.GT.U32.AND P1, PT, R10, UR13, PT ;  /* 0x0000000d0a007c0c */ /* 0x000fe2000bf24070 */
[----:B------:R-:W-:Y:S01]  /*5f50*/  @P2 FADD.FTZ R232, -R232, -RZ ;  /* 0x800000ffe8e82221 */ /* 0x000fe20000010100 */
[----:B------:R-:W-:Y:S01]  /*5f60*/  ISETP.GT.U32.AND P2, PT, R7, UR13, PT ;  /* 0x0000000d07007c0c */ /* 0x000fe2000bf44070 */
[----:B------:R-:W-:Y:S01]  /*5f70*/  @P6 FADD.FTZ R233, -R233, -RZ ;  /* 0x800000ffe9e96221 */ /* 0x000fe20000010100 */
[----:B------:R-:W-:Y:S01]  /*5f80*/  ISETP.LE.U32.AND P6, PT, R4, UR13, PT ;  /* 0x0000000d04007c0c */ /* 0x000fe2000bfc3070 */
[----:B------:R-:W-:Y:S01]  /*5f90*/  IMAD.WIDE.U32 R10, R166, -0x2daee0ad, RZ ;  /* 0xd2511f53a60a7825 */ /* 0x000fe200078e00ff */
[C---:B------:R-:W-:Y:S01]  /*5fa0*/  LOP3.LUT R4, R12.reuse, 0xffff, RZ, 0xc0, !PT ;  /* 0x0000ffff0c047812 */ /* 0x040fe200078ec0ff */
[----:B------:R-:W-:Y:S01]  /*5fb0*/  MUFU.EX2 R206, R40 ;  /* 0x0000002800ce7308 */ /* 0x000fe20000000800 */
[----:B------:R-:W-:Y:S02]  /*5fc0*/  ISETP.GT.U32.AND P5, PT, R5, UR13, PT ;  /* 0x0000000d05007c0c */ /* 0x000fe4000bfa4070 */
[--C-:B------:R-:W-:Y:S02]  /*5fd0*/  SHF.R.U32.HI R5, RZ, 0x18, R12.reuse ;  /* 0x00000018ff057819 */ /* 0x100fe4000001160c */
[----:B------:R-:W-:Y:S01]  /*5fe0*/  PRMT R12, R12, 0x7632, R12 ;  /* 0x000076320c0c7816 */ /* 0x000fe2000000000c */
[----:B------:R-:W-:Y:S01]  /*5ff0*/  @P1 FADD.FTZ R219, -R219, -RZ ;  /* 0x800000ffdbdb1221 */ /* 0x000fe20000010100 */
[----:B------:R-:W-:Y:S01]  /*6000*/  SHF.R.U32.HI R4, RZ, 0x8, R4 ;  /* 0x00000008ff047819 */ /* 0x000fe20000011604 */
[----:B------:R-:W-:Y:S01]  /*6010*/  @P2 FADD.FTZ R220, -R220, -RZ ;  /* 0x800000ffdcdc2221 */ /* 0x000fe20000010100 */
[----:B------:R-:W-:Y:S01]  /*6020*/  LOP3.LUT R12, R12, 0xff, RZ, 0xc0, !PT ;  /* 0x000000ff0c0c7812 */ /* 0x000fe200078ec0ff */
[----:B------:R-:W-:Y:S01]  /*6030*/  @!P6 FADD.FTZ R208, -R208, -RZ ;  /* 0x800000ffd0d0e221 */ /* 0x000fe20000010100 */
[----:B------:R-:W-:Y:S01]  /*6040*/  LOP3.LUT R4, R4, 0xffff, RZ, 0xc0, !PT ;  /* 0x0000ffff04047812 */ /* 0x000fe200078ec0ff */
[----:B------:R-:W2:Y:S01]  /*6050*/  MUFU.EX2 R195, R38 ;  /* 0x0000002600c37308 */ /* 0x000ea20000000800 */
[----:B------:R-:W-:Y:S01]  /*6060*/  ISETP.LE.U32.AND P1, PT, R12, UR13, PT ;  /* 0x0000000d0c007c0c */ /* 0x000fe2000bf23070 */
[----:B------:R-:W-:Y:S01]  /*6070*/  @P5 FADD.FTZ R209, -R209, -RZ ;  /* 0x800000ffd1d15221 */ /* 0x000fe20000010100 */
[----:B------:R-:W-:Y:S02]  /*6080*/  ISETP.LE.U32.AND P2, PT, R4, UR13, PT ;  /* 0x0000000d04007c0c */ /* 0x000fe4000bf43070 */
[C---:B------:R-:W-:Y:S02]  /*6090*/  LOP3.LUT R4, R0.reuse, 0xffff, RZ, 0xc0, !PT ;  /* 0x0000ffff00047812 */ /* 0x040fe400078ec0ff */
[----:B------:R-:W-:Y:S03]  /*60a0*/  LOP3.LUT R7, R0, 0xff, RZ, 0xc0, !PT ;  /* 0x000000ff00077812 */ /* 0x000fe600078ec0ff */
[----:B------:R-:W-:Y:S01]  /*60b0*/  MUFU.EX2 R213, R43 ;  /* 0x0000002b00d57308 */ /* 0x000fe20000000800 */
[----:B------:R-:W-:Y:S02]  /*60c0*/  SHF.R.U32.HI R4, RZ, 0x8, R4 ;  /* 0x00000008ff047819 */ /* 0x000fe40000011604 */
[----:B------:R-:W-:Y:S02]  /*60d0*/  ISETP.LE.U32.AND P6, PT, R7, UR13, PT ;  /* 0x0000000d07007c0c */ /* 0x000fe4000bfc3070 */
[----:B------:R-:W-:Y:S01]  /*60e0*/  LOP3.LUT R4, R4, 0xffff, RZ, 0xc0, !PT ;  /* 0x0000ffff04047812 */ /* 0x000fe200078ec0ff */
[----:B------:R-:W-:Y:S01]  /*60f0*/  @!P1 FADD.FTZ R216, -R216, -RZ ;  /* 0x800000ffd8d89221 */ /* 0x000fe20000010100 */
[----:B------:R-:W-:Y:S01]  /*6100*/  ISETP.LE.U32.AND P5, PT, R5, UR13, PT ;  /* 0x0000000d05007c0c */ /* 0x000fe2000bfa3070 */
[----:B------:R-:W-:Y:S01]  /*6110*/  @!P2 FADD.FTZ R205, -R205, -RZ ;  /* 0x800000ffcdcda221 */ /* 0x000fe20000010100 */
[----:B------:R-:W-:Y:S01]  /*6120*/  ISETP.LE.U32.AND P1, PT, R4, UR13, PT ;  /* 0x0000000d04007c0c */ /* 0x000fe2000bf23070 */
[----:B------:R-:W4:Y:S01]  /*6130*/  MUFU.EX2 R204, R41 ;  /* 0x0000002900cc7308 */ /* 0x000f220000000800 */
[----:B------:R-:W-:Y:S02]  /*6140*/  PRMT R5, R0, 0x7632, R5 ;  /* 0x0000763200057816 */ /* 0x000fe40000000005 */
[----:B------:R-:W-:Y:S02]  /*6150*/  PRMT R4, R6, 0x7771, RZ ;  /* 0x0000777106047816 */ /* 0x000fe400000000ff */
[----:B------:R-:W-:Y:S01]  /*6160*/  LOP3.LUT R5, R5, 0xff, RZ, 0xc0, !PT ;  /* 0x000000ff05057812 */ /* 0x000fe200078ec0ff */
[----:B------:R-:W-:Y:S01]  /*6170*/  @!P6 FADD.FTZ R222, -R222, -RZ ;  /* 0x800000ffdedee221 */ /* 0x000fe20000010100 */
[----:B------:R-:W-:Y:S03]  /*6180*/  ISETP.GT.U32.AND P6, PT, R4, UR13, PT ;  /* 0x0000000d04007c0c */ /* 0x000fe6000bfc4070 */
[----:B------:R-:W-:Y:S01]  /*6190*/  MUFU.EX2 R201, R44 ;  /* 0x0000002c00c97308 */ /* 0x000fe20000000800 */
[----:B------:R-:W-:Y:S01]  /*61a0*/  ISETP.LE.U32.AND P2, PT, R5, UR13, PT ;  /* 0x0000000d05007c0c */ /* 0x000fe2000bf43070 */
[----:B------:R-:W-:Y:S01]  /*61b0*/  @!P5 FADD.FTZ R215, -R215, -RZ ;  /* 0x800000ffd7d7d221 */ /* 0x000fe20000010100 */
[----:B------:R-:W-:Y:S01]  /*61c0*/  SHF.R.U32.HI R4, RZ, 0x18, R0 ;  /* 0x00000018ff047819 */ /* 0x000fe20000011600 */
[----:B-1----:R-:W-:Y:S01]  /*61d0*/  @!P1 FADD.FTZ R221, -R221, -RZ ;  /* 0x800000ffdddd9221 */ /* 0x002fe20000010100 */
[----:B------:R-:W-:Y:S02]  /*61e0*/  PRMT R5, R6, 0x7770, RZ ;  /* 0x0000777006057816 */ /* 0x000fe400000000ff */
[----:B------:R-:W-:Y:S03]  /*61f0*/  ISETP.LE.U32.AND P1, PT, R4, UR13, PT ;  /* 0x0000000d04007c0c */ /* 0x000fe6000bf23070 */
[----:B------:R-:W1:Y:S01]  /*6200*/  MUFU.EX2 R214, R42 ;  /* 0x0000002a00d67308 */ /* 0x000e620000000800 */
[----:B------:R-:W-:Y:S02]  /*6210*/  ISETP.LE.U32.AND P5, PT, R5, UR13, PT ;  /* 0x0000000d05007c0c */ /* 0x000fe4000bfa3070 */
[C---:B------:R-:W-:Y:S01]  /*6220*/  PRMT R0, R6.reuse, 0x7772, RZ ;  /* 0x0000777206007816 */ /* 0x040fe200000000ff */
[----:B---3--:R-:W-:Y:S01]  /*6230*/  @P6 FADD.FTZ R217, -R217, -RZ ;  /* 0x800000ffd9d96221 */ /* 0x008fe20000010100 */
[----:B------:R-:W-:Y:S01]  /*6240*/  PRMT R6, R6, 0x7773, RZ ;  /* 0x0000777306067816 */ /* 0x000fe200000000ff */
[----:B------:R-:W-:Y:S01]  /*6250*/  @!P2 FADD.FTZ R226, -R226, -RZ ;  /* 0x800000ffe2e2a221 */ /* 0x000fe20000010100 */
[----:B------:R-:W-:Y:S03]  /*6260*/  ISETP.GT.U32.AND P2, PT, R0, UR13, PT ;  /* 0x0000000d00007c0c */ /* 0x000fe6000bf44070 */
[----:B------:R-:W-:Y:S01]  /*6270*/  MUFU.EX2 R211, R47 ;  /* 0x0000002f00d37308 */ /* 0x000fe20000000800 */
[C---:B------:R-:W-:Y:S02]  /*6280*/  PRMT R16, R8.reuse, 0x7772, RZ ;  /* 0x0000777208107816 */ /* 0x040fe400000000ff */
[----:B------:R-:W-:Y:S01]  /*6290*/  PRMT R12, R8, 0x7770, RZ ;  /* 0x00007770080c7816 */ /* 0x000fe200000000ff */
[----:B------:R-:W-:Y:S01]  /*62a0*/  @!P1 FADD.FTZ R225, -R225, -RZ ;  /* 0x800000ffe1e19221 */ /* 0x000fe20000010100 */
[----:B------:R-:W-:Y:S01]  /*62b0*/  ISETP.GT.U32.AND P1, PT, R6, UR13, PT ;  /* 0x0000000d06007c0c */ /* 0x000fe2000bf24070 */
[----:B------:R-:W-:Y:S01]  /*62c0*/  @!P5 FADD.FTZ R218, -R218, -RZ ;  /* 0x800000ffdadad221 */ /* 0x000fe20000010100 */
[----:B------:R-:W-:Y:S01]  /*62d0*/  PRMT R15, R8, 0x7771, RZ ;  /* 0x00007771080f7816 */ /* 0x000fe200000000ff */
[----:B------:R-:W-:Y:S01]  /*62e0*/  IMAD.WIDE.U32 R6, R24, -0x2daee0ad, RZ ;  /* 0xd2511f5318067825 */ /* 0x000fe200078e00ff */
[----:B------:R-:W-:Y:S01]  /*62f0*/  PRMT R14, R8, 0x7773, RZ ;  /* 0x00007773080e7816 */ /* 0x000fe200000000ff */
[----:B------:R-:W3:Y:S01]  /*6300*/  MUFU.EX2 R200, R45 ;  /* 0x0000002d00c87308 */ /* 0x000ee20000000800 */
[----:B------:R-:W-:Y:S01]  /*6310*/  ISETP.LE.U32.AND P5, PT, R21, UR13, PT ;  /* 0x0000000d15007c0c */ /* 0x000fe2000bfa3070 */
[----:B------:R-:W-:Y:S04]  /*6320*/  IMAD.WIDE.U32 R8, R154, -0x326172a9, RZ ;  /* 0xcd9e8d579a087825 */ /* 0x000fe800078e00ff */
[----:B------:R-:W-:Y:S01]  /*6330*/  @P2 FADD.FTZ R224, -R224, -RZ ;  /* 0x800000ffe0e02221 */ /* 0x000fe20000010100 */
[----:B------:R-:W-:Y:S02]  /*6340*/  ISETP.GT.U32.AND P2, PT, R17, UR13, PT ;  /* 0x0000000d11007c0c */ /* 0x000fe4000bf44070 */
[----:B------:R-:W-:Y:S02]  /*6350*/  ISETP.GT.U32.AND P6, PT, R19, UR13, PT ;  /* 0x0000000d13007c0c */ /* 0x000fe4000bfc4070 */
[----:B------:R-:W-:Y:S01]  /*6360*/  LOP3.LUT R9, R136, UR47, R9, 0x96, !PT ;  /* 0x0000002f88097c12 */ /* 0x000fe2000f8e9609 */
[----:B------:R-:W-:Y:S01]  /*6370*/  @P1 FADD.FTZ R223, -R223, -RZ ;  /* 0x800000ffdfdf1221 */ /* 0x000fe20000010100 */
[----:B------:R-:W-:Y:S01]  /*6380*/  LOP3.LUT R0, R10, UR10, R7, 0x96, !PT ;  /* 0x0000000a0a007c12 */ /* 0x000fe2000f8e9607 */
[----:B------:R-:W3:Y:S01]  /*6390*/  MUFU.EX2 R212, R46 ;  /* 0x0000002e00d47308 */ /* 0x000ee20000000800 */
[----:B------:R-:W-:Y:S02]  /*63a0*/  LOP3.LUT R4, R134, UR39, R11, 0x96, !PT ;  /* 0x0000002786047c12 */ /* 0x000fe4000f8e960b */
[----:B------:R-:W-:Y:S01]  /*63b0*/  LOP3.LUT R10, R9, 0xffff, RZ, 0xc0, !PT ;  /* 0x0000ffff090a7812 */ /* 0x000fe200078ec0ff */
[----:B------:R-:W-:Y:S01]  /*63c0*/  @!P5 FADD.FTZ R192, -R192, -RZ ;  /* 0x800000ffc0c0d221 */ /* 0x000fe20000010100 */
[----:B------:R-:W-:Y:S01]  /*63d0*/  ISETP.GT.U32.AND P1, PT, R23, UR13, PT ;  /* 0x0000000d17007c0c */ /* 0x000fe2000bf24070 */
[----:B------:R-:W-:Y:S01]  /*63e0*/  IMAD.WIDE.U32 R4, R4, -0x326172a9, RZ ;  /* 0xcd9e8d5704047825 */ /* 0x000fe200078e00ff */
[----:B------:R-:W-:Y:S03]  /*63f0*/  LOP3.LUT R7, R9, 0xff, RZ, 0xc0, !PT ;  /* 0x000000ff09077812 */ /* 0x000fe600078ec0ff */
[----:B------:R-:W3:Y:S01]  /*6400*/  MUFU.EX2 R166, R53 ;  /* 0x0000003500a67308 */ /* 0x000ee20000000800 */
[----:B------:R-:W-:Y:S01]  /*6410*/  SHF.R.U32.HI R10, RZ, 0x8, R10 ;  /* 0x00000008ff0a7819 */ /* 0x000fe2000001160a */
[----:B------:R-:W-:Y:S01]  /*6420*/  @P2 FADD.FTZ R199, -R199, -RZ ;  /* 0x800000ffc7c72221 */ /* 0x000fe20000010100 */
[----:B------:R-:W-:Y:S01]  /*6430*/  ISETP.LE.U32.AND P5, PT, R7, UR13, PT ;  /* 0x0000000d07007c0c */ /* 0x000fe2000bfa3070 */
[----:B------:R-:W-:Y:S01]  /*6440*/  @P6 FADD.FTZ R190, -R190, -RZ ;  /* 0x800000ffbebe6221 */ /* 0x000fe20000010100 */
[----:B------:R-:W-:Y:S02]  /*6450*/  LOP3.LUT R10, R10, 0xffff, RZ, 0xc0, !PT ;  /* 0x0000ffff0a0a7812 */ /* 0x000fe400078ec0ff */
[--C-:B------:R-:W-:Y:S03]  /*6460*/  SHF.R.U32.HI R7, RZ, 0x18, R9.reuse ;  /* 0x00000018ff077819 */ /* 0x100fe60000011609 */
[----:B------:R-:W-:Y:S01]  /*6470*/  MUFU.EX2 R191, R57 ;  /* 0x0000003900bf7308 */ /* 0x000fe20000000800 */
[----:B------:R-:W-:Y:S01]  /*6480*/  PRMT R9, R9, 0x7632, R9 ;  /* 0x0000763209097816 */ /* 0x000fe20000000009 */
[----:B------:R-:W-:Y:S01]  /*6490*/  @P1 FADD.FTZ R198, -R198, -RZ ;  /* 0x800000ffc6c61221 */ /* 0x000fe20000010100 */
[----:B------:R-:W-:Y:S02]  /*64a0*/  LOP3.LUT R5, R22, UR47, R5, 0x96, !PT ;  /* 0x0000002f16057c12 */ /* 0x000fe4000f8e9605 */
[----:B------:R-:W-:Y:S02]  /*64b0*/  ISETP.LE.U32.AND P2, PT, R10, UR13, PT ;  /* 0x0000000d0a007c0c */ /* 0x000fe4000bf43070 */
[----:B------:R-:W-:Y:S01]  /*64c0*/  ISETP.LE.U32.AND P6, PT, R7, UR13, PT ;  /* 0x0000000d07007c0c */ /* 0x000fe2000bfc3070 */
[----:B------:R-:W-:Y:S01]  /*64d0*/  @!P5 FADD.FTZ R187, -R187, -RZ ;  /* 0x800000ffbbbbd221 */ /* 0x000fe20000010100 */
[----:B------:R-:W-:Y:S01]  /*64e0*/  LOP3.LUT R9, R9, 0xff, RZ, 0xc0, !PT ;  /* 0x000000ff09097812 */ /* 0x000fe200078ec0ff */
[----:B------:R-:W-:Y:S01]  /*64f0*/  MUFU.EX2 R197, R58 ;  /* 0x0000003a00c57308 */ /* 0x000fe20000000800 */
[----:B------:R-:W-:Y:S02]  /*6500*/  LOP3.LUT R7, R5, 0xffff, RZ, 0xc0, !PT ;  /* 0x0000ffff05077812 */ /* 0x000fe400078ec0ff */
[----:B------:R-:W-:Y:S02]  /*6510*/  ISETP.LE.U32.AND P1, PT, R9, UR13, PT ;  /* 0x0000000d09007c0c */ /* 0x000fe4000bf23070 */
[----:B------:R-:W-:Y:S02]  /*6520*/  LOP3.LUT R9, R5, 0xff, RZ, 0xc0, !PT ;  /* 0x000000ff05097812 */ /* 0x000fe400078ec0ff */
[----:B------:R-:W-:Y:S01]  /*6530*/  SHF.R.U32.HI R7, RZ, 0x8, R7 ;  /* 0x00000008ff077819 */ /* 0x000fe20000011607 */
[----:B------:R-:W-:Y:S01]  /*6540*/  @!P2 FADD.FTZ R186, -R186, -RZ ;  /* 0x800000ffbabaa221 */ /* 0x000fe20000010100 */
[----:B------:R-:W-:Y:S01]  /*6550*/  ISETP.LE.U32.AND P5, PT, R9, UR13, PT ;  /* 0x0000000d09007c0c */ /* 0x000fe2000bfa3070 */
[----:B------:R-:W-:Y:S01]  /*6560*/  @!P6 FADD.FTZ R194, -R194, -RZ ;  /* 0x800000ffc2c2e221 */ /* 0x000fe20000010100 */
[----:B------:R-:W-:Y:S01]  /*6570*/  LOP3.LUT R7, R7, 0xffff, RZ, 0xc0, !PT ;  /* 0x0000ffff07077812 */ /* 0x000fe200078ec0ff */
[----:B------:R-:W3:Y:S01]  /*6580*/  MUFU.EX2 R174, R55 ;  /* 0x0000003700ae7308 */ /* 0x000ee20000000800 */
[----:B------:R-:W-:Y:S02]  /*6590*/  PRMT R9, R5, 0x7632, R9 ;  /* 0x0000763205097816 */ /* 0x000fe40000000009 */
[----:B------:R-:W-:Y:S01]  /*65a0*/  ISETP.LE.U32.AND P2, PT, R7, UR13, PT ;  /* 0x0000000d07007c0c */ /* 0x000fe2000bf43070 */
[----:B--2---:R-:W-:Y:S01]  /*65b0*/  @!P1 FADD.FTZ R195, -R195, -RZ ;  /* 0x800000ffc3c39221 */ /* 0x004fe20000010100 */
[----:B------:R-:W-:Y:S02]  /*65c0*/  LOP3.LUT R7, R9, 0xff, RZ, 0xc0, !PT ;  /* 0x000000ff09077812 */ /* 0x000fe400078ec0ff */
[----:B------:R-:W2:Y:S01]  /*65d0*/  LDL R9, [R1+0x24] ;  /* 0x0000240001097983 */ /* 0x000ea20000100800 */
[----:B------:R-:W-:Y:S02]  /*65e0*/  SHF.R.U32.HI R5, RZ, 0x18, R5 ;  /* 0x00000018ff057819 */ /* 0x000fe40000011605 */
[----:B------:R-:W-:Y:S01]  /*65f0*/  MUFU.EX2 R164, R64 ;  /* 0x0000004000a47308 */ /* 0x000fe20000000800 */
[----:B------:R-:W-:Y:S01]  /*6600*/  @!P5 FADD.FTZ R206, -R206, -RZ ;  /* 0x800000ffceced221 */ /* 0x000fe20000010100 */
[----:B------:R-:W-:Y:S02]  /*6610*/  ISETP.LE.U32.AND P1, PT, R7, UR13, PT ;  /* 0x0000000d07007c0c */ /* 0x000fe4000bf23070 */
[----:B------:R-:W-:Y:S02]  /*6620*/  ISETP.LE.U32.AND P6, PT, R5, UR13, PT ;  /* 0x0000000d05007c0c */ /* 0x000fe4000bfc3070 */
[----:B------:R-:W-:Y:S01]  /*6630*/  PRMT R5, R4, 0x7770, RZ ;  /* 0x0000777004057816 */ /* 0x000fe200000000ff */
[----:B----4-:R-:W-:Y:S01]  /*6640*/  @!P2 FADD.FTZ R204, -R204, -RZ ;  /* 0x800000ffcccca221 */ /* 0x010fe20000010100 */
[C---:B------:R-:W-:Y:S02]  /*6650*/  PRMT R7, R4.reuse, 0x7771, RZ ;  /* 0x0000777104077816 */ /* 0x040fe400000000ff */
[----:B------:R-:W-:Y:S01]  /*6660*/  MUFU.EX2 R165, R153 ;  /* 0x0000009900a57308 */ /* 0x000fe20000000800 */
[----:B------:R-:W-:Y:S02]  /*6670*/  ISETP.LE.U32.AND P5, PT, R5, UR13, PT ;  /* 0x0000000d05007c0c */ /* 0x000fe4000bfa3070 */
[C---:B------:R-:W-:Y:S02]  /*6680*/  PRMT R5, R4.reuse, 0x7772, RZ ;  /* 0x0000777204057816 */ /* 0x040fe400000000ff */
[----:B------:R-:W-:Y:S01]  /*6690*/  PRMT R4, R4, 0x7773, RZ ;  /* 0x0000777304047816 */ /* 0x000fe200000000ff */
[----:B-1----:R-:W-:Y:S01]  /*66a0*/  @!P1 FADD.FTZ R214, -R214, -RZ ;  /* 0x800000ffd6d69221 */ /* 0x002fe20000010100 */
[----:B------:R-:W-:Y:S01]  /*66b0*/  ISETP.GT.U32.AND P2, PT, R7, UR13, PT ;  /* 0x0000000d07007c0c */ /* 0x000fe2000bf44070 */
[----:B------:R-:W-:Y:S01]  /*66c0*/  @!P6 FADD.FTZ R213, -R213, -RZ ;  /* 0x800000ffd5d5e221 */ /* 0x000fe20000010100 */
[----:B------:R-:W-:Y:S01]  /*66d0*/  ISETP.GT.U32.AND P6, PT, R4, UR13, PT ;  /* 0x0000000d04007c0c */ /* 0x000fe2000bfc4070 */
[----:B------:R-:W-:Y:S01]  /*66e0*/  MUFU.EX2 R170, R66 ;  /* 0x0000004200aa7308 */ /* 0x000fe20000000800 */
[----:B------:R-:W-:Y:S02]  /*66f0*/  PRMT R4, R8, 0x7770, RZ ;  /* 0x0000777008047816 */ /* 0x000fe400000000ff */
[----:B------:R-:W-:Y:S01]  /*6700*/  ISETP.GT.U32.AND P1, PT, R5, UR13, PT ;  /* 0x0000000d05007c0c */ /* 0x000fe2000bf24070 */
[----:B------:R-:W-:Y:S01]  /*6710*/  @!P5 FADD.FTZ R201, -R201, -RZ ;  /* 0x800000ffc9c9d221 */ /* 0x000fe20000010100 */
[----:B------:R-:W-:Y:S02]  /*6720*/  ISETP.LE.U32.AND P5, PT, R4, UR13, PT ;  /* 0x0000000d04007c0c */ /* 0x000fe4000bfa3070 */
[C---:B------:R-:W-:Y:S03]  /*6730*/  PRMT R4, R8.reuse, 0x7772, RZ ;  /* 0x0000777208047816 */ /* 0x040fe600000000ff */
[----:B------:R-:W1:Y:S01]  /*6740*/  MUFU.EX2 R196, R59 ;  /* 0x0000003b00c47308 */ /* 0x000e620000000800 */
[----:B------:R-:W-:Y:S01]  /*6750*/  PRMT R5, R8, 0x7771, RZ ;  /* 0x0000777108057816 */ /* 0x000fe200000000ff */
[----:B---3--:R-:W-:Y:S01]  /*6760*/  @P2 FADD.FTZ R200, -R200, -RZ ;  /* 0x800000ffc8c82221 */ /* 0x008fe20000010100 */
[----:B------:R-:W-:Y:S01]  /*6770*/  PRMT R8, R8, 0x7773, RZ ;  /* 0x0000777308087816 */ /* 0x000fe200000000ff */
[----:B------:R-:W-:Y:S01]  /*6780*/  @P6 FADD.FTZ R211, -R211, -RZ ;  /* 0x800000ffd3d36221 */ /* 0x000fe20000010100 */
[----:B------:R-:W-:Y:S02]  /*6790*/  ISETP.GT.U32.AND P6, PT, R4, UR13, PT ;  /* 0x0000000d04007c0c */ /* 0x000fe4000bfc4070 */
[----:B------:R-:W-:Y:S01]  /*67a0*/  LOP3.LUT R4, R13, 0xffff, RZ, 0xc0, !PT ;  /* 0x0000ffff0d047812 */ /* 0x000fe200078ec0ff */
[----:B------:R-:W-:Y:S01]  /*67b0*/  @P1 FADD.FTZ R212, -R212, -RZ ;  /* 0x800000ffd4d41221 */ /* 0x000fe20000010100 */
[----:B------:R-:W-:Y:S01]  /*67c0*/  ISETP.GT.U32.AND P2, PT, R5, UR13, PT ;  /* 0x0000000d05007c0c */ /* 0x000fe2000bf44070 */
[----:B------:R-:W-:Y:S01]  /*67d0*/  @!P5 FADD.FTZ R171, -R171, -RZ ;  /* 0x800000ffababd221 */ /* 0x000fe20000010100 */
[----:B------:R-:W-:Y:S01]  /*67e0*/  ISETP.GT.U32.AND P5, PT, R8, UR13, PT ;  /* 0x0000000d08007c0c */ /* 0x000fe2000bfa4070 */
[----:B------:R-:W3:Y:S01]  /*67f0*/  MUFU.EX2 R168, R148 ;  /* 0x0000009400a87308 */ /* 0x000ee20000000800 */
[----:B------:R-:W-:Y:S01]  /*6800*/  LOP3.LUT R5, R13, 0xff, RZ, 0xc0, !PT ;  /* 0x000000ff0d057812 */ /* 0x000fe200078ec0ff */
[----:B------:R-:W4:Y:S01]  /*6810*/  LDL R8, [R1+0x1c] ;  /* 0x00001c0001087983 */ /* 0x000f220000100800 */
[----:B------:R-:W-:Y:S02]  /*6820*/  SHF.R.U32.HI R4, RZ, 0x8, R4 ;  /* 0x00000008ff047819 */ /* 0x000fe40000011604 */
[----:B------:R-:W-:Y:S01]  /*6830*/  ISETP.LE.U32.AND P1, PT, R5, UR13, PT ;  /* 0x0000000d05007c0c */ /* 0x000fe2000bf23070 */
[----:B------:R-:W-:Y:S01]  /*6840*/  @P6 FADD.FTZ R185, -R185, -RZ ;  /* 0x800000ffb9b96221 */ /* 0x000fe20000010100 */
[--C-:B------:R-:W-:Y:S03]  /*6850*/  SHF.R.U32.HI R5, RZ, 0x18, R13.reuse ;  /* 0x00000018ff057819 */ /* 0x100fe6000001160d */
[----:B------:R-:W3:Y:S01]  /*6860*/  MUFU.EX2 R172, R3 ;  /* 0x0000000300ac7308 */ /* 0x000ee20000000800 */
[----:B------:R-:W-:Y:S01]  /*6870*/  PRMT R13, R13, 0x7632, R13 ;  /* 0x000076320d0d7816 */ /* 0x000fe2000000000d */
[----:B------:R-:W-:Y:S01]  /*6880*/  @P2 FADD.FTZ R169, -R169, -RZ ;  /* 0x800000ffa9a92221 */ /* 0x000fe20000010100 */
[----:B------:R-:W-:Y:S01]  /*6890*/  LOP3.LUT R4, R4, 0xffff, RZ, 0xc0, !PT ;  /* 0x0000ffff04047812 */ /* 0x000fe200078ec0ff */
[----:B------:R-:W-:Y:S01]  /*68a0*/  @P5 FADD.FTZ R184, -R184, -RZ ;  /* 0x800000ffb8b85221 */ /* 0x000fe20000010100 */
[----:B------:R-:W-:Y:S02]  /*68b0*/  LOP3.LUT R13, R13, 0xff, RZ, 0xc0, !PT ;  /* 0x000000ff0d0d7812 */ /* 0x000fe400078ec0ff */
[----:B------:R-:W-:Y:S03]  /*68c0*/  ISETP.LE.U32.AND P6, PT, R4, UR13, PT ;  /* 0x0000000d04007c0c */ /* 0x000fe6000bfc3070 */
[----:B------:R3:W3:Y:S01]  /*68d0*/  MUFU.EX2 R188, R2 ;  /* 0x0000000200bc7308 */ /* 0x0006e20000000800 */
[C---:B------:R-:W-:Y:S01]  /*68e0*/  LOP3.LUT R4, R0.reuse, 0xffff, RZ, 0xc0, !PT ;  /* 0x0000ffff00047812 */ /* 0x040fe200078ec0ff */
[----:B------:R-:W-:Y:S01]  /*68f0*/  @!P1 FADD.FTZ R167, -R167, -RZ ;  /* 0x800000ffa7a79221 */ /* 0x000fe20000010100 */
[----:B------:R-:W-:Y:S02]  /*6900*/  ISETP.LE.U32.AND P5, PT, R13, UR13, PT ;  /* 0x0000000d0d007c0c */ /* 0x000fe4000bfa3070 */
[----:B------:R-:W-:Y:S02]  /*6910*/  SHF.R.U32.HI R4, RZ, 0x8, R4 ;  /* 0x00000008ff047819 */ /* 0x000fe40000011604 */
[----:B------:R-:W-:Y:S02]  /*6920*/  ISETP.LE.U32.AND P2, PT, R5, UR13, PT ;  /* 0x0000000d05007c0c */ /* 0x000fe4000bf43070 */
[C---:B------:R-:W-:Y:S02]  /*6930*/  LOP3.LUT R5, R0.reuse, 0xff, RZ, 0xc0, !PT ;  /* 0x000000ff00057812 */ /* 0x040fe400078ec0ff */
[----:B------:R-:W-:Y:S01]  /*6940*/  PRMT R7, R0, 0x7632, R7 ;  /* 0x0000763200077816 */ /* 0x000fe20000000007 */
[----:B------:R-:W-:Y:S01]  /*6950*/  @!P6 FADD.FTZ R166, -R166, -RZ ;  /* 0x800000ffa6a6e221 */ /* 0x000fe20000010100 */
[----:B------:R-:W-:Y:S02]  /*6960*/  LOP3.LUT R4, R4, 0xffff, RZ, 0xc0, !PT ;  /* 0x0000ffff04047812 */ /* 0x000fe400078ec0ff */
[----:B------:R-:W-:Y:S01]  /*6970*/  ISETP.LE.U32.AND P1, PT, R5, UR13, PT ;  /* 0x0000000d05007c0c */ /* 0x000fe2000bf23070 */
[----:B------:R-:W-:Y:S01]  /*6980*/  @!P5 FADD.FTZ R175, -R175, -RZ ;  /* 0x800000ffafafd221 */ /* 0x000fe20000010100 */
[----:B------:R-:W-:Y:S02]  /*6990*/  LOP3.LUT R5, R7, 0xff, RZ, 0xc0, !PT ;  /* 0x000000ff07057812 */ /* 0x000fe400078ec0ff */
[----:B------:R-:W-:Y:S01]  /*69a0*/  ISETP.LE.U32.AND P6, PT, R4, UR13, PT ;  /* 0x0000000d04007c0c */ /* 0x000fe2000bfc3070 */
[----:B------:R-:W-:Y:S01]  /*69b0*/  @!P2 FADD.FTZ R174, -R174, -RZ ;  /* 0x800000ffaeaea221 */ /* 0x000fe20000010100 */
[----:B------:R-:W-:Y:S02]  /*69c0*/  ISETP.LE.U32.AND P5, PT, R5, UR13, PT ;  /* 0x0000000d05007c0c */ /* 0x000fe4000bfa3070 */
[----:B------:R-:W-:Y:S02]  /*69d0*/  SHF.R.U32.HI R0, RZ, 0x18, R0 ;  /* 0x00000018ff007819 */ /* 0x000fe40000011600 */
[----:B------:R-:W-:Y:S02]  /*69e0*/  PRMT R5, R6, 0x7770, RZ ;  /* 0x0000777006057816 */ /* 0x000fe400000000ff */
[----:B------:R-:W-:Y:S01]  /*69f0*/  ISETP.LE.U32.AND P2, PT, R0, UR13, PT ;  /* 0x0000000d00007c0c */ /* 0x000fe2000bf43070 */
[----:B------:R-:W-:Y:S01]  /*6a00*/  @!P1 FADD.FTZ R193, -R193, -RZ ;  /* 0x800000ffc1c19221 */ /* 0x000fe20000010100 */
[----:B------:R-:W-:Y:S01]  /*6a10*/  ISETP.LE.U32.AND P1, PT, R12, UR13, PT ;  /* 0x0000000d0c007c0c */ /* 0x000fe2000bf23070 */
[----:B------:R-:W-:Y:S01]  /*6a20*/  VIADD R0, R158, 0x1c000 ;  /* 0x0001c0009e007836 */ /* 0x000fe20000000000 */
[----:B------:R-:W-:Y:S01]  /*6a30*/  PRMT R4, R6, 0x7771, RZ ;  /* 0x0000777106047816 */ /* 0x000fe200000000ff */
[----:B------:R-:W-:Y:S01]  /*6a40*/  @!P6 FADD.FTZ R191, -R191, -RZ ;  /* 0x800000ffbfbfe221 */ /* 0x000fe20000010100 */
[----:B------:R-:W-:Y:S01]  /*6a50*/  ISETP.GT.U32.AND P6, PT, R15, UR13, PT ;  /* 0x0000000d0f007c0c */ /* 0x000fe2000bfc4070 */
[----:B------:R-:W-:Y:S01]  /*6a60*/  @!P5 FADD.FTZ R197, -R197, -RZ ;  /* 0x800000ffc5c5d221 */ /* 0x000fe20000010100 */
[----:B------:R-:W-:Y:S01]  /*6a70*/  ISETP.GT.U32.AND P5, PT, R16, UR13, PT ;  /* 0x0000000d10007c0c */ /* 0x000fe2000bfa4070 */
[----:B------:R-:W-:Y:S01]  /*6a80*/  @P4 VIADD R155, R0, 0xffffffc0 ;  /* 0xffffffc0009b4836 */ /* 0x000fe20000000000 */
[----:B------:R-:W-:Y:S02]  /*6a90*/  PRMT R0, R6, 0x7772, RZ ;  /* 0x0000777206007816 */ /* 0x000fe400000000ff */
[----:B------:R-:W-:Y:S01]  /*6aa0*/  SEL R161, R161, 0xfffffff0, !P0 ;  /* 0xfffffff0a1a17807 */ /* 0x000fe20004000000 */
[----:B-1----:R-:W-:Y:S01]  /*6ab0*/  @!P2 FADD.FTZ R196, -R196, -RZ ;  /* 0x800000ffc4c4a221 */ /* 0x002fe20000010100 */
[----:B------:R-:W-:Y:S01]  /*6ac0*/  ISETP.GT.U32.AND P2, PT, R14, UR13, PT ;  /* 0x0000000d0e007c0c */ /* 0x000fe2000bf44070 */
[----:B------:R-:W-:Y:S01]  /*6ad0*/  @!P1 FADD.FTZ R164, -R164, -RZ ;  /* 0x800000ffa4a49221 */ /* 0x000fe20000010100 */
[----:B------:R-:W-:Y:S01]  /*6ae0*/  ISETP.LE.U32.AND P1, PT, R5, UR13, PT ;  /* 0x0000000d05007c0c */ /* 0x000fe2000bf23070 */
[----:B------:R-:W-:Y:S01]  /*6af0*/  IMAD.IADD R163, R158, 0x1, R161 ;  /* 0x000000019ea37824 */ /* 0x000fe200078e02a1 */
[----:B------:R-:W-:Y:S01]  /*6b00*/  F2FP.RELU.F16.F32.PACK_AB R5, R203, R207 ;  /* 0x000000cfcb05723e */ /* 0x000fe200000008ff */
[----:B------:R-:W-:Y:S01]  /*6b10*/  @P6 FADD.FTZ R165, -R165, -RZ ;  /* 0x800000ffa5a56221 */ /* 0x000fe20000010100 */
[----:B------:R-:W-:Y:S01]  /*6b20*/  ISETP.GT.U32.AND P6, PT, R4, UR13, PT ;  /* 0x0000000d04007c0c */ /* 0x000fe2000bfc4070 */
[----:B------:R-:W-:Y:S01]  /*6b30*/  @P5 FADD.FTZ R170, -R170, -RZ ;  /* 0x800000ffaaaa5221 */ /* 0x000fe20000010100 */
[----:B------:R-:W-:Y:S01]  /*6b40*/  F2FP.RELU.F16.F32.PACK_AB R4, R227, R202 ;  /* 0x000000cae304723e */ /* 0x000fe200000008ff */
[----:B------:R1:W-:Y:S01]  /*6b50*/  STS [R158+0x1c000], R5 ;  /* 0x01c000059e007388 */ /* 0x0003e20000000800 */
[----:B------:R-:W-:Y:S02]  /*6b60*/  ISETP.GT.U32.AND P5, PT, R0, UR13, PT ;  /* 0x0000000d00007c0c */ /* 0x000fe4000bfa4070 */
[----:B------:R-:W-:Y:S01]  /*6b70*/  F2FP.RELU.F16.F32.PACK_AB R0, R209, R210 ;  /* 0x000000d2d100723e */ /* 0x000fe200000008ff */
[----:B------:R1:W-:Y:S01]  /*6b80*/  STS [R158+0x1c400], R4 ;  /* 0x01c400049e007388 */ /* 0x0003e20000000800 */
[----:B------:R-:W-:Y:S01]  /*6b90*/  PRMT R6, R6, 0x7773, RZ ;  /* 0x0000777306067816 */ /* 0x000fe200000000ff */
[----:B---3--:R-:W-:Y:S01]  /*6ba0*/  @P2 FADD.FTZ R168, -R168, -RZ ;  /* 0x800000ffa8a82221 */ /* 0x008fe20000010100 */
[----:B------:R-:W-:Y:S01]  /*6bb0*/  F2FP.RELU.F16.F32.PACK_AB R7, R232, R233 ;  /* 0x000000e9e807723e */ /* 0x000fe200000008ff */
[----:B------:R3:W-:Y:S01]  /*6bc0*/  STS [R163+0x1c000], R0 ;  /* 0x01c00000a3007388 */ /* 0x0007e20000000800 */
[----:B------:R-:W-:Y:S01]  /*6bd0*/  ISETP.GT.U32.AND P2, PT, R6, UR13, PT ;  /* 0x0000000d06007c0c */ /* 0x000fe2000bf44070 */
[----:B------:R-:W-:Y:S01]  /*6be0*/  @!P1 FADD.FTZ R173, -R173, -RZ ;  /* 0x800000ffadad9221 */ /* 0x000fe20000010100 */
[----:B------:R-:W-:Y:S01]  /*6bf0*/  F2FP.RELU.F16.F32.PACK_AB R6, R219, R220 ;  /* 0x000000dcdb06723e */ /* 0x000fe200000008ff */
[----:B------:R-:W-:Y:S01]  /*6c00*/  @P6 FADD.FTZ R172, -R172, -RZ ;  /* 0x800000ffacac6221 */ /* 0x000fe20000010100 */
[----:B------:R-:W-:Y:S01]  /*6c10*/  F2FP.RELU.F16.F32.PACK_AB R3, R184, R185 ;  /* 0x000000b9b803723e */ /* 0x000fe200000008ff */
[----:B------:R-:W-:Y:S01]  /*6c20*/  @P5 FADD.FTZ R189, -R189, -RZ ;  /* 0x800000ffbdbd5221 */ /* 0x000fe20000010100 */
[----:B------:R-:W-:Y:S01]  /*6c30*/  F2FP.RELU.F16.F32.PACK_AB R2, R165, R164 ;  /* 0x000000a4a502723e */ /* 0x000fe200000008ff */
[----:B------:R3:W-:Y:S01]  /*6c40*/  STS [R163+0x1c400], R6 ;  /* 0x01c40006a3007388 */ /* 0x0007e20000000800 */
[----:B------:R-:W-:Y:S02]  /*6c50*/  LEA R152, R181, UR4, 0x1 ;  /* 0x00000004b5987c11 */ /* 0x000fe4000f8e08ff */
[----:B------:R-:W-:Y:S02]  /*6c60*/  FSETP.GE.FTZ.AND P5, PT, R207, RZ, PT ;  /* 0x000000ffcf00720b */ /* 0x000fe40003fb6000 */
[----:B------:R-:W-:Y:S01]  /*6c70*/  FSETP.GE.FTZ.AND P6, PT, R210, RZ, PT ;  /* 0x000000ffd200720b */ /* 0x000fe20003fd6000 */
[----:B------:R-:W-:Y:S01]  /*6c80*/  @P2 FADD.FTZ R188, -R188, -RZ ;  /* 0x800000ffbcbc2221 */ /* 0x000fe20000010100 */
[----:B------:R-:W-:Y:S02]  /*6c90*/  FSETP.GE.FTZ.AND P2, PT, R203, RZ, PT ;  /* 0x000000ffcb00720b */ /* 0x000fe40003f56000 */
[----:B-1----:R-:W-:Y:S02]  /*6ca0*/  F2FP.RELU.F16.F32.PACK_AB R5, R231, R230 ;  /* 0x000000e6e705723e */ /* 0x002fe400000008ff */
[----:B------:R-:W-:Y:S03]  /*6cb0*/  F2FP.RELU.F16.F32.PACK_AB R4, R234, R235 ;  /* 0x000000ebea04723e */ /* 0x000fe600000008ff */
[----:B------:R1:W-:Y:S01]  /*6cc0*/  STS [R158+0x1e000], R5 ;  /* 0x01e000059e007388 */ /* 0x0003e20000000800 */
[----:B---3--:R-:W-:Y:S03]  /*6cd0*/  F2FP.RELU.F16.F32.PACK_AB R0, R228, R229 ;  /* 0x000000e5e400723e */ /* 0x008fe600000008ff */
[----:B------:R3:W-:Y:S04]  /*6ce0*/  STS [R158+0x1e400], R4 ;  /* 0x01e400049e007388 */ /* 0x0007e80000000800 */
[----:B------:R3:W-:Y:S01]  /*6cf0*/  STS [R163+0x1e000], R0 ;  /* 0x01e00000a3007388 */ /* 0x0007e20000000800 */
[----:B------:R-:W-:Y:S03]  /*6d00*/  F2FP.RELU.F16.F32.PACK_AB R6, R205, R208 ;  /* 0x000000d0cd06723e */ /* 0x000fe600000008ff */
[----:B------:R3:W-:Y:S01]  /*6d10*/  STS [R163+0x1e400], R7 ;  /* 0x01e40007a3007388 */ /* 0x0007e20000000800 */
[----:B-1----:R-:W-:Y:S02]  /*6d20*/  F2FP.RELU.F16.F32.PACK_AB R5, R215, R216 ;  /* 0x000000d8d705723e */ /* 0x002fe400000008ff */
[----:B---3--:R-:W-:Y:S02]  /*6d30*/  F2FP.RELU.F16.F32.PACK_AB R4, R190, R192 ;  /* 0x000000c0be04723e */ /* 0x008fe400000008ff */
[----:B------:R-:W-:Y:S01]  /*6d40*/  F2FP.RELU.F16.F32.PACK_AB R0, R198, R199 ;  /* 0x000000c7c600723e */ /* 0x000fe200000008ff */
[----:B------:R-:W-:Y:S05]  /*6d50*/  IMAD.MOV.U32 R7, RZ, RZ, 0x20 ;  /* 0x00000020ff077424 */ /* 0x000fea00078e00ff */
[----:B------:R-:W-:Y:S05]  /*6d60*/  SEL R179, R7, 0xffffffe0, !P3 ;  /* 0xffffffe007b37807 */ /* 0x000fea0005800000 */
[----:B------:R-:W-:Y:S02]  /*6d70*/  IMAD.IADD R154, R152, 0x1, R179 ;  /* 0x00000001989a7824 */ /* 0x000fe400078e02b3 */
[----:B--2---:R-:W-:Y:S02]  /*6d80*/  IMAD.IADD R160, R158, 0x1, R9 ;  /* 0x000000019ea07824 */ /* 0x004fe400078e0209 */
[----:B------:R-:W-:Y:S02]  /*6d90*/  IMAD.IADD R159, R9, 0x1, R155 ;  /* 0x00000001099f7824 */ /* 0x000fe400078e029b */
[----:B------:R-:W-:Y:S01]  /*6da0*/  IMAD.IADD R162, R161, 0x1, R160 ;  /* 0x00000001a1a27824 */ /* 0x000fe200078e02a0 */
[----:B------:R1:W-:Y:S04]  /*6db0*/  STS [R160+0x1c000], R6 ;  /* 0x01c00006a0007388 */ /* 0x0003e80000000800 */
[----:B------:R2:W-:Y:S04]  /*6dc0*/  STS [R160+0x1c400], R5 ;  /* 0x01c40005a0007388 */ /* 0x0005e80000000800 */
[----:B------:R3:W-:Y:S04]  /*6dd0*/  STS [R162+0x1c000], R4 ;  /* 0x01c00004a2007388 */ /* 0x0007e80000000800 */
[----:B------:R3:W-:Y:S01]  /*6de0*/  STS [R162+0x1c400], R0 ;  /* 0x01c40000a2007388 */ /* 0x0007e20000000800 */
[----:B-1----:R-:W-:Y:S02]  /*6df0*/  F2FP.RELU.F16.F32.PACK_AB R6, R221, R222 ;  /* 0x000000dedd06723e */ /* 0x002fe400000008ff */
[----:B--2---:R-:W-:Y:S03]  /*6e00*/  F2FP.RELU.F16.F32.PACK_AB R5, R225, R226 ;  /* 0x000000e2e105723e */ /* 0x004fe600000008ff */
[----:B------:R1:W-:Y:S01]  /*6e10*/  STS [R160+0x1e000], R6 ;  /* 0x01e00006a0007388 */ /* 0x0003e20000000800 */
[----:B---3--:R-:W-:Y:S03]  /*6e20*/  F2FP.RELU.F16.F32.PACK_AB R4, R217, R218 ;  /* 0x000000dad904723e */ /* 0x008fe600000008ff */
[----:B------:R2:W-:Y:S01]  /*6e30*/  STS [R160+0x1e400], R5 ;  /* 0x01e40005a0007388 */ /* 0x0005e20000000800 */
[----:B------:R-:W-:Y:S03]  /*6e40*/  F2FP.RELU.F16.F32.PACK_AB R0, R223, R224 ;  /* 0x000000e0df00723e */ /* 0x000fe600000008ff */
[----:B------:R3:W-:Y:S01]  /*6e50*/  STS [R162+0x1e000], R4 ;  /* 0x01e00004a2007388 */ /* 0x0007e20000000800 */
[----:B----4-:R-:W-:Y:S03]  /*6e60*/  LEA R153, R8, UR4, 0x1 ;  /* 0x0000000408997c11 */ /* 0x010fe6000f8e08ff */
[----:B------:R4:W-:Y:S02]  /*6e70*/  STS [R162+0x1e400], R0 ;  /* 0x01e40000a2007388 */ /* 0x0009e40000000800 */
[----:B------:R-:W-:Y:S01]  /*6e80*/  IMAD.IADD R156, R179, 0x1, R153 ;  /* 0x00000001b39c7824 */ /* 0x000fe200078e0299 */
[----:B-1----:R-:W-:Y:S02]  /*6e90*/  F2FP.RELU.F16.F32.PACK_AB R6, R204, R206 ;  /* 0x000000cecc06723e */ /* 0x002fe400000008ff */
[----:B--2---:R-:W-:Y:S02]  /*6ea0*/  F2FP.RELU.F16.F32.PACK_AB R5, R213, R214 ;  /* 0x000000d6d505723e */ /* 0x004fe400000008ff */
[----:B---3--:R-:W-:Y:S02]  /*6eb0*/  F2FP.RELU.F16.F32.PACK_AB R4, R186, R187 ;  /* 0x000000bbba04723e */ /* 0x008fe400000008ff */
[----:B----4-:R-:W-:Y:S03]  /*6ec0*/  F2FP.RELU.F16.F32.PACK_AB R0, R194, R195 ;  /* 0x000000c3c200723e */ /* 0x010fe600000008ff */
[----:B------:R1:W-:Y:S04]  /*6ed0*/  STS [R155], R4 ;  /* 0x000000049b007388 */ /* 0x0003e80000000800 */
[----:B------:R2:W-:Y:S01]  /*6ee0*/  STS [R155+0x400], R0 ;  /* 0x000400009b007388 */ /* 0x0005e20000000800 */
[----:B-1----:R-:W-:Y:S01]  /*6ef0*/  F2FP.RELU.F16.F32.PACK_AB R4, R169, R171 ;  /* 0x000000aba904723e */ /* 0x002fe200000008ff */
[C---:B--2---:R-:W-:Y:S02]  /*6f00*/  IMAD.IADD R0, R161.reuse, 0x1, R155 ;  /* 0x00000001a1007824 */ /* 0x044fe400078e029b */
[----:B------:R-:W-:Y:S03]  /*6f10*/  IMAD.IADD R161, R161, 0x1, R159 ;  /* 0x00000001a1a17824 */ /* 0x000fe600078e029f */
[----:B------:R1:W-:Y:S04]  /*6f20*/  STS [R0], R4 ;  /* 0x0000000400007388 */ /* 0x0003e80000000800 */
[----:B------:R2:W-:Y:S04]  /*6f30*/  STS [R0+0x400], R3 ;  /* 0x0004000300007388 */ /* 0x0005e80000000800 */
[----:B------:R3:W-:Y:S04]  /*6f40*/  STS [R155+0x2000], R6 ;  /* 0x002000069b007388 */ /* 0x0007e80000000800 */
[----:B------:R4:W-:Y:S01]  /*6f50*/  STS [R155+0x2400], R5 ;  /* 0x002400059b007388 */ /* 0x0009e20000000800 */
[----:B-1----:R-:W-:Y:S02]  /*6f60*/  F2FP.RELU.F16.F32.PACK_AB R4, R166, R167 ;  /* 0x000000a7a604723e */ /* 0x002fe400000008ff */
[----:B--2---:R-:W-:Y:S02]  /*6f70*/  F2FP.RELU.F16.F32.PACK_AB R3, R174, R175 ;  /* 0x000000afae03723e */ /* 0x004fe400000008ff */
[----:B---3--:R-:W-:Y:S02]  /*6f80*/  F2FP.RELU.F16.F32.PACK_AB R6, R200, R201 ;  /* 0x000000c9c806723e */ /* 0x008fe400000008ff */
[----:B----4-:R-:W-:Y:S03]  /*6f90*/  F2FP.RELU.F16.F32.PACK_AB R5, R211, R212 ;  /* 0x000000d4d305723e */ /* 0x010fe600000008ff */
[----:B------:R-:W-:Y:S04]  /*6fa0*/  STS [R0+0x2000], R6 ;  /* 0x0020000600007388 */ /* 0x000fe80000000800 */
[----:B------:R1:W-:Y:S04]  /*6fb0*/  STS [R0+0x2400], R5 ;  /* 0x0024000500007388 */ /* 0x0003e80000000800 */
[----:B------:R-:W-:Y:S04]  /*6fc0*/  STS [R159], R4 ;  /* 0x000000049f007388 */ /* 0x000fe80000000800 */
[----:B------:R2:W-:Y:S04]  /*6fd0*/  STS [R159+0x400], R3 ;  /* 0x000400039f007388 */ /* 0x0005e80000000800 */
[----:B------:R3:W-:Y:S01]  /*6fe0*/  STS [R161], R2 ;  /* 0x00000002a1007388 */ /* 0x0007e20000000800 */
[----:B-1----:R-:W-:Y:S05]  /*6ff0*/  F2FP.RELU.F16.F32.PACK_AB R0, R168, R170 ;  /* 0x000000aaa800723e */ /* 0x002fea00000008ff */
[----:B------:R1:W-:Y:S01]  /*7000*/  STS [R161+0x400], R0 ;  /* 0x00040000a1007388 */ /* 0x0003e20000000800 */
[----:B--2---:R-:W-:Y:S02]  /*7010*/  F2FP.RELU.F16.F32.PACK_AB R3, R196, R197 ;  /* 0x000000c5c403723e */ /* 0x004fe400000008ff */
[----:B---3--:R-:W-:Y:S03]  /*7020*/  F2FP.RELU.F16.F32.PACK_AB R2, R191, R193 ;  /* 0x000000c1bf02723e */ /* 0x008fe600000008ff */
[----:B------:R2:W-:Y:S04]  /*7030*/  STS [R159+0x2400], R3 ;  /* 0x002400039f007388 */ /* 0x0005e80000000800 */
[----:B------:R3:W-:Y:S01]  /*7040*/  STS [R159+0x2000], R2 ;  /* 0x002000029f007388 */ /* 0x0007e20000000800 */
[----:B-1----:R-:W-:Y:S05]  /*7050*/  F2FP.RELU.F16.F32.PACK_AB R0, R188, R189 ;  /* 0x000000bdbc00723e */ /* 0x002fea00000008ff */
[----:B------:R1:W-:Y:S01]  /*7060*/  STS [R161+0x2400], R0 ;  /* 0x00240000a1007388 */ /* 0x0003e20000000800 */
[----:B--2---:R-:W-:Y:S01]  /*7070*/  IMAD.U32 R3, RZ, RZ, UR9 ;  /* 0x00000009ff037e24 */ /* 0x004fe2000f8e00ff */
[----:B---3--:R-:W-:Y:S05]  /*7080*/  F2FP.RELU.F16.F32.PACK_AB R2, R172, R173 ;  /* 0x000000adac02723e */ /* 0x008fea00000008ff */
[----:B------:R2:W-:Y:S04]  /*7090*/  STS [R161+0x2000], R2 ;  /* 0x00200002a1007388 */ /* 0x0005e80000000800 */
[----:B------:R-:W-:Y:S08]  /*70a0*/  LDSM.16.M88.4 R64, [R152+0x8000] ;  /* 0x008000009840783b */ /* 0x000ff00000000200 */
[----:B------:R-:W3:Y:S01]  /*70b0*/  LDSM.16.M88.4 R16, [R153+0x10000] ;  /* 0x010000009910783b */ /* 0x000ee20000000200 */
[----:B-1----:R-:W-:Y:S05]  /*70c0*/  IMAD.MOV.U32 R0, RZ, RZ, 0x40 ;  /* 0x00000040ff007424 */ /* 0x002fea00078e00ff */
[----:B------:R-:W-:Y:S02]  /*70d0*/  SEL R157, R0, 0xffffffc0, !P0 ;  /* 0xffffffc0009d7807 */ /* 0x000fe40004000000 */
[----:B------:R-:W1:Y:S03]  /*70e0*/  LDSM.16.M88.4 R60, [R152+0xa000] ;  /* 0x00a00000983c783b */ /* 0x000e660000000200 */
[----:B------:R-:W-:Y:S02]  /*70f0*/  IMAD.IADD R177, R157, 0x1, R153 ;  /* 0x000000019db17824 */ /* 0x000fe400078e0299 */
[----:B--2---:R-:W-:Y:S02]  /*7100*/  IMAD.U32 R2, RZ, RZ, UR8 ;  /* 0x00000008ff027e24 */ /* 0x004fe4000f8e00ff */
[C---:B------:R-:W-:Y:S01]  /*7110*/  IMAD.IADD R178, R179.reuse, 0x1, R177 ;  /* 0x00000001b3b27824 */ /* 0x040fe200078e02b1 */
[----:B------:R-:W2:Y:S02]  /*7120*/  LDSM.16.M88.4 R32, [R153+0x10800] ;  /* 0x010800009920783b */ /* 0x000ea40000000200 */
[C---:B------:R-:W-:Y:S04]  /*7130*/  LEA R2, P1, R244.reuse, R2, 0x2 ;  /* 0x00000002f4027211 */ /* 0x040fe800078210ff */
[----:B------:R-:W-:Y:S02]  /*7140*/  LEA.HI.X R3, R244, R3, RZ, 0x2, P1 ;  /* 0x00000003f4037211 */ /* 0x000fe400008f14ff */
[----:B------:R-:W4:Y:S01]  /*7150*/  LDSM.16.M88.4 R48, [R153+0x11000] ;  /* 0x011000009930783b */ /* 0x000f220000000200 */
[----:B------:R-:W-:Y:S07]  /*7160*/  FSETP.GE.FTZ.AND P1, PT, R202, RZ, PT ;  /* 0x000000ffca00720b */ /* 0x000fee0003f36000 */
[----:B------:R-:W4:Y:S01]  /*7170*/  LDSM.16.M88.4 R132, [R153+0x11800] ;  /* 0x011800009984783b */ /* 0x000f220000000200 */
[-C--:B---3--:R-:W-:Y:S07]  /*7180*/  HMMA.16816.F32 R4, R64, R16.reuse, RZ ;  /* 0x000000104004723c */ /* 0x088fee00000018ff */
[----:B------:R-:W-:Y:S01]  /*7190*/  LDSM.16.M88.4 R136, [R154+0x8000] ;  /* 0x008000009a88783b */ /* 0x000fe20000000200 */
[C---:B-1----:R-:W-:Y:S07]  /*71a0*/  HMMA.16816.F32 R8, R60.reuse, R16, RZ ;  /* 0x000000103c08723c */ /* 0x042fee00000018ff */
[----:B------:R-:W1:Y:S01]  /*71b0*/  LDSM.16.M88.4 R140, [R156+0x10000] ;  /* 0x010000009c8c783b */ /* 0x000e620000000200 */
[-C--:B------:R-:W-:Y:S07]  /*71c0*/  HMMA.16816.F32 R12, R60, R18.reuse, RZ ;  /* 0x000000123c0c723c */ /* 0x080fee00000018ff */
[----:B------:R-:W3:Y:S01]  /*71d0*/  LDSM.16.M88.4 R144, [R154+0xa000] ;  /* 0x00a000009a90783b */ /* 0x000ee20000000200 */
[C---:B------:R-:W-:Y:S07]  /*71e0*/  HMMA.16816.F32 R16, R64.reuse, R18, RZ ;  /* 0x000000124010723c */ /* 0x040fee00000018ff */
[----:B------:R-:W3:Y:S01]  /*71f0*/  LDSM.16.M88.4 R148, [R156+0x10800] ;  /* 0x010800009c94783b */ /* 0x000ee20000000200 */
        /* <DEDUP_REMOVED lines=23> */
[-C--:B--2---:R-:W-:Y:S08]  /*7370*/  HMMA.16816.F32 R36, R136, R132.reuse, R36 ;  /* 0x000000848824723c */ /* 0x084ff00000001824 */
        /* <DEDUP_REMOVED lines=23> */
[----:B------:R-:W3:Y:S03]  /*74f0*/  LDG.E R145, desc[UR36][R2.64+0x20] ;  /* 0x0000202402917981 */ /* 0x000ee6000c1e1900 */
[----:B------:R-:W-:Y:S04]  /*7500*/  IMAD.IADD R144, R179, 0x1, R148 ;  /* 0x00000001b3907824 */ /* 0x000fe800078e0294 */
[-C--:B------:R-:W-:Y:S08]  /*7510*/  HMMA.16816.F32 R44, R136, R146.reuse, R44 ;  /* 0x00000092882c723c */ /* 0x080ff0000000182c */
[C---:B------:R-:W-:Y:S01]  /*7520*/  HMMA.16816.F32 R48, R132.reuse, R146, R48 ;  /* 0x000000928430723c */ /* 0x040fe20000001830 */
[----:B------:R-:W4:Y:S07]  /*7530*/  LDG.E R146, desc[UR36][R2.64] ;  /* 0x0000002402927981 */ /* 0x000f2e000c1e1900 */
[-C--:B--2---:R-:W-:Y:S08]  /*7540*/  HMMA.16816.F32 R52, R132, R140.reuse, R52 ;  /* 0x0000008c8434723c */ /* 0x084ff00000001834 */
[C---:B------:R-:W-:Y:S08]  /*7550*/  HMMA.16816.F32 R56, R136.reuse, R140, R56 ;  /* 0x0000008c8838723c */ /* 0x040ff00000001838 */
[-C--:B------:R-:W-:Y:S01]  /*7560*/  HMMA.16816.F32 R60, R136, R142.reuse, R60 ;  /* 0x0000008e883c723c */ /* 0x080fe2000000183c */
[----:B------:R-:W-:Y:S07]  /*7570*/  LDSM.16.M88.4 R136, [R178+0x10000] ;  /* 0x01000000b288783b */ /* 0x000fee0000000200 */
[----:B------:R-:W-:Y:S01]  /*7580*/  HMMA.16816.F32 R64, R132, R142, R64 ;  /* 0x0000008e8440723c */ /* 0x000fe20000001840 */
[----:B------:R-:W1:Y:S07]  /*7590*/  LDSM.16.M88.4 R132, [R144+0x8000] ;  /* 0x008000009084783b */ /* 0x000e6e0000000200 */
[-C--:B-1----:R-:W-:Y:S11]  /*75a0*/  HMMA.16816.F32 R4, R132, R136.reuse, R4 ;  /* 0x000000888404723c */ /* 0x082ff60000001804 */
[----:B------:R-:W-:Y:S08]  /*75b0*/  @!UPT UIADD3 URZ, UPT, UPT, URZ, URZ, URZ ;  /* 0x000000fffffff290 */ /* 0x000ff0000fffe0ff */
[C---:B---3--:R-:W-:Y:S01]  /*75c0*/  FADD.FTZ R0, -R145.reuse, R6 ;  /* 0x0000000691007221 */ /* 0x048fe20000010100 */
[----:B------:R-:W-:Y:S01]  /*75d0*/  FADD.FTZ R7, -R145, R7 ;  /* 0x0000000791077221 */ /* 0x000fe20000010100 */
[----:B------:R-:W5:Y:S03]  /*75e0*/  LDG.E R6, desc[UR36][R2.64+0x100] ;  /* 0x0001002402067981 */ /* 0x000f66000c1e1900 */
[----:B------:R-:W-:Y:S02]  /*75f0*/  FSEL R0, R0, R145, P1 ;  /* 0x0000009100007208 */ /* 0x000fe40000800000 */
[----:B------:R-:W-:Y:S03]  /*7600*/  FSETP.GE.FTZ.AND P1, PT, R205, RZ, PT ;  /* 0x000000ffcd00720b */ /* 0x000fe60003f36000 */
[----:B------:R-:W-:Y:S01]  /*7610*/  FMUL.FTZ R202, R202, R0 ;  /* 0x00000000caca7220 */ /* 0x000fe20000410000 */
[C---:B----4-:R-:W-:Y:S01]  /*7620*/  FADD.FTZ R140, -R146.reuse, R4 ;  /* 0x00000004928c7221 */ /* 0x050fe20000010100 */
[----:B------:R-:W-:Y:S04]  /*7630*/  FADD.FTZ R4, -R146, R5 ;  /* 0x0000000592047221 */ /* 0x000fe80000010100 */
[-C--:B------:R-:W-:Y:S02]  /*7640*/  FSEL R5, R140, R146.reuse, P5 ;  /* 0x000000928c057208 */ /* 0x080fe40002800000 */
[----:B------:R-:W1:Y:S01]  /*7650*/  LDSM.16.M88.4 R140, [R144+0xa000] ;  /* 0x00a00000908c783b */ /* 0x000e620000000200 */
[----:B------:R-:W-:Y:S02]  /*7660*/  FSEL R4, R4, R146, P2 ;  /* 0x0000009204047208 */ /* 0x000fe40001000000 */
[----:B------:R-:W-:Y:S01]  /*7670*/  FMUL.FTZ R207, R207, R5 ;  /* 0x00000005cfcf7220 */ /* 0x000fe20000410000 */
[----:B------:R-:W-:Y:S02]  /*7680*/  FSETP.GE.FTZ.AND P5, PT, R209, RZ, PT ;  /* 0x000000ffd100720b */ /* 0x000fe40003fb6000 */
[----:B------:R-:W-:Y:S01]  /*7690*/  FMUL.FTZ R203, R203, R4 ;  /* 0x00000004cbcb7220 */ /* 0x000fe20000410000 */
[----:B------:R-:W-:Y:S01]  /*76a0*/  IMAD.SHL.U32 R4, R183, 0x40, RZ ;  /* 0x00000040b7047824 */ /* 0x000fe200078e00ff */
[----:B------:R2:W5:Y:S01]  /*76b0*/  LDG.E R5, desc[UR36][R2.64+0x120] ;  /* 0x0001202402057981 */ /* 0x000562000c1e1900 */
[----:B------:R-:W-:Y:S03]  /*76c0*/  FSETP.GE.FTZ.AND P2, PT, R208, RZ, PT ;  /* 0x000000ffd000720b */ /* 0x000fe60003f56000 */
[----:B------:R-:W-:Y:S04]  /*76d0*/  LOP3.LUT R0, R4, 0x1c0, RZ, 0xc0, !PT ;  /* 0x000001c004007812 */ /* 0x000fe800078ec0ff */
[----:B------:R-:W-:Y:S02]  /*76e0*/  LOP3.LUT R0, R0, 0x38, R182, 0xf8, !PT ;  /* 0x0000003800007812 */ /* 0x000fe400078ef8b6 */
[--C-:B--2---:R-:W-:Y:S02]  /*76f0*/  SHF.R.U32.HI R3, RZ, 0x4, R183.reuse ;  /* 0x00000004ff037819 */ /* 0x104fe400000116b7 */
[----:B------:R-:W-:Y:S01]  /*7700*/  SHF.R.U32.HI R2, RZ, 0x1, R183 ;  /* 0x00000001ff027819 */ /* 0x000fe200000116b7 */
[C---:B-1----:R-:W-:Y:S08]  /*7710*/  HMMA.16816.F32 R8, R140.reuse, R136, R8 ;  /* 0x000000888c08723c */ /* 0x042ff00000001808 */
[-C--:B------:R-:W-:Y:S08]  /*7720*/  HMMA.16816.F32 R12, R140, R138.reuse, R12 ;  /* 0x0000008a8c0c723c */ /* 0x080ff0000000180c */
[C---:B------:R-:W-:Y:S01]  /*7730*/  HMMA.16816.F32 R16, R132.reuse, R138, R16 ;  /* 0x0000008a8410723c */ /* 0x040fe20000001810 */
[----:B------:R-:W1:Y:S11]  /*7740*/  LDSM.16.M88.4 R136, [R178+0x10800] ;  /* 0x01080000b288783b */ /* 0x000e760000000200 */
[----:B------:R-:W-:Y:S07]  /*7750*/  @!UPT UIADD3 URZ, UPT, UPT, URZ, URZ, URZ ;  /* 0x000000fffffff290 */ /* 0x000fee000fffe0ff */
[----:B------:R-:W-:Y:S05]  /*7760*/  FADD.FTZ R16, -R146, R16 ;  /* 0x0000001092107221 */ /* 0x000fea0000010100 */
[----:B------:R-:W-:Y:S02]  /*7770*/  FSEL R16, R16, R146, P6 ;  /* 0x0000009210107208 */ /* 0x000fe40003000000 */
[----:B------:R-:W-:Y:S03]  /*7780*/  FSETP.GE.FTZ.AND P6, PT, R192, RZ, PT ;  /* 0x000000ffc000720b */ /* 0x000fe60003fd6000 */
[----:B------:R-:W-:Y:S01]  /*7790*/  FMUL.FTZ R16, R210, R16 ;  /* 0x00000010d2107220 */ /* 0x000fe20000410000 */
[-C--:B-1----:R-:W-:Y:S08]  /*77a0*/  HMMA.16816.F32 R20, R132, R136.reuse, R20 ;  /* 0x000000888414723c */ /* 0x082ff00000001814 */
[C---:B------:R-:W-:Y:S08]  /*77b0*/  HMMA.16816.F32 R24, R140.reuse, R136, R24 ;  /* 0x000000888c18723c */ /* 0x040ff00000001818 */
[-C--:B------:R-:W-:Y:S03]  /*77c0*/  HMMA.16816.F32 R28, R140, R138.reuse, R28 ;  /* 0x0000008a8c1c723c */ /* 0x080fe6000000181c */
[C---:B------:R-:W-:Y:S01]  /*77d0*/  FADD.FTZ R20, -R146.reuse, R20 ;  /* 0x0000001492147221 */ /* 0x040fe20000010100 */
[----:B------:R-:W-:Y:S04]  /*77e0*/  FADD.FTZ R21, -R146, R21 ;  /* 0x0000001592157221 */ /* 0x000fe80000010100 */
[-C--:B------:R-:W-:Y:S01]  /*77f0*/  FSEL R20, R20, R146.reuse, P2 ;  /* 0x0000009214147208 */ /* 0x080fe20001000000 */
[C---:B------:R-:W-:Y:S01]  /*7800*/  HMMA.16816.F32 R32, R132.reuse, R138, R32 ;  /* 0x0000008a8420723c */ /* 0x040fe20000001820 */
[----:B------:R-:W1:Y:S03]  /*7810*/  LDSM.16.M88.4 R136, [R178+0x11000] ;  /* 0x01100000b288783b */ /* 0x000e660000000200 */
[----:B------:R-:W-:Y:S02]  /*7820*/  FSETP.GE.FTZ.AND P2, PT, R187, RZ, PT ;  /* 0x000000ffbb00720b */ /* 0x000fe40003f56000 */
[----:B------:R-:W-:Y:S02]  /*7830*/  FSEL R21, R21, R146, P1 ;  /* 0x0000009215157208 */ /* 0x000fe40000800000 */
[----:B------:R-:W-:Y:S03]  /*7840*/  FSETP.GE.FTZ.AND P1, PT, R186, RZ, PT ;  /* 0x000000ffba00720b */ /* 0x000fe60003f36000 */
[----:B------:R-:W-:Y:S01]  /*7850*/  FMUL.FTZ R21, R205, R21 ;  /* 0x00000015cd157220 */ /* 0x000fe20000410000 */
        /* <DEDUP_REMOVED lines=11> */
[----:B------:R-:W-:Y:S02]  /*7910*/  LOP3.LUT R3, R136, 0x8, R183, 0xf8, !PT ;  /* 0x0000000888037812 */ /* 0x000fe400078ef8b7 */
[----:B------:R-:W-:Y:S02]  /*7920*/  LOP3.LUT R2, R2, R0, RZ, 0x3c, !PT ;  /* 0x0000000002027212 */ /* 0x000fe400078e3cff */
[--C-:B------:R-:W-:Y:S01]  /*7930*/  LOP3.LUT R0, R3, 0x1c0, R4.reuse, 0xf8, !PT ;  /* 0x000001c003007812 */ /* 0x100fe200078ef804 */
[----:B------:R-:W-:Y:S01]  /*7940*/  FADD.FTZ R3, -R146, R17 ;  /* 0x0000001192037221 */ /* 0x000fe20000010100 */
[----:B------:R-:W-:Y:S01]  /*7950*/  LOP3.LUT R2, R2, 0x200, R4, 0xf8, !PT ;  /* 0x0000020002027812 */ /* 0x000fe200078ef804 */
[----:B------:R-:W-:Y:S04]  /*7960*/  HMMA.16816.F32 R64, R132, R138, R64 ;  /* 0x0000008a8440723c */ /* 0x000fe80000001840 */
[----:B------:R-:W-:Y:S01]  /*7970*/  FSEL R3, R3, R146, P5 ;  /* 0x0000009203037208 */ /* 0x000fe20002800000 */
[----:B------:R-:W-:Y:S01]  /*7980*/  FMUL.FTZ R133, R208, R20 ;  /* 0x00000014d0857220 */ /* 0x000fe20000410000 */
[----:B------:R-:W-:Y:S01]  /*7990*/  FSETP.GE.FTZ.AND P5, PT, R190, RZ, PT ;  /* 0x000000ffbe00720b */ /* 0x000fe20003fb6000 */
[C---:B------:R-:W-:Y:S01]  /*79a0*/  FADD.FTZ R20, -R146.reuse, R32 ;  /* 0x0000002092147221 */ /* 0x040fe20000010100 */
[----:B------:R-:W-:Y:S01]  /*79b0*/  F2FP.F16.F32.PACK_AB R4, R203, R207 ;  /* 0x000000cfcb04723e */ /* 0x000fe200000000ff */
[----:B------:R-:W-:Y:S01]  /*79c0*/  FMUL.FTZ R3, R209, R3 ;  /* 0x00000003d1037220 */ /* 0x000fe20000410000 */
[----:B------:R-:W-:Y:S01]  /*79d0*/  F2FP.F16.F32.PACK_AB R134, R21, R133 ;  /* 0x000000851586723e */ /* 0x000fe200000000ff */
[----:B------:R-:W-:Y:S01]  /*79e0*/  FADD.FTZ R17, -R146, R33 ;  /* 0x0000002192117221 */ /* 0x000fe20000010100 */
[----:B------:R-:W-:Y:S02]  /*79f0*/  FSEL R20, R20, R146, P6 ;  /* 0x0000009214147208 */ /* 0x000fe40003000000 */
[----:B------:R-:W-:Y:S01]  /*7a00*/  F2FP.F16.F32.PACK_AB R132, R3, R16 ;  /* 0x000000100384723e */ /* 0x000fe200000000ff */
[C---:B------:R-:W-:Y:S01]  /*7a10*/  FADD.FTZ R16, -R146.reuse, R36 ;  /* 0x0000002492107221 */ /* 0x040fe20000010100 */
[----:B------:R-:W-:Y:S01]  /*7a20*/  FSEL R17, R17, R146, P5 ;  /* 0x0000009211117208 */ /* 0x000fe20002800000 */
[----:B------:R-:W-:Y:S01]  /*7a30*/  FADD.FTZ R3, -R146, R37 ;  /* 0x0000002592037221 */ /* 0x000fe20000010100 */
[----:B------:R-:W-:Y:S01]  /*7a40*/  FSETP.GE.FTZ.AND P6, PT, R171, RZ, PT ;  /* 0x000000ffab00720b */ /* 0x000fe20003fd6000 */
[----:B------:R-:W-:Y:S01]  /*7a50*/  FMUL.FTZ R32, R192, R20 ;  /* 0x00000014c0207220 */ /* 0x000fe20000410000 */
[-C--:B------:R-:W-:Y:S01]  /*7a60*/  FSEL R16, R16, R146.reuse, P2 ;  /* 0x0000009210107208 */ /* 0x080fe20001000000 */
[----:B------:R-:W-:Y:S01]  /*7a70*/  FMUL.FTZ R21, R190, R17 ;  /* 0x00000011be157220 */ /* 0x000fe20000410000 */
[----:B------:R-:W-:Y:S01]  /*7a80*/  FSEL R3, R3, R146, P1 ;  /* 0x0000009203037208 */ /* 0x000fe20000800000 */
[C---:B------:R-:W-:Y:S01]  /*7a90*/  FADD.FTZ R20, -R146.reuse, R48 ;  /* 0x0000003092147221 */ /* 0x040fe20000010100 */
[----:B------:R-:W-:Y:S01]  /*7aa0*/  FSETP.GE.FTZ.AND P2, PT, R167, RZ, PT ;  /* 0x000000ffa700720b */ /* 0x000fe20003f56000 */
[----:B------:R-:W-:Y:S01]  /*7ab0*/  FMUL.FTZ R36, R187, R16 ;  /* 0x00000010bb247220 */ /* 0x000fe20000410000 */
[----:B------:R-:W-:Y:S01]  /*7ac0*/  FSETP.GE.FTZ.AND P5, PT, R169, RZ, PT ;  /* 0x000000ffa900720b */ /* 0x000fe20003fb6000 */
[----:B------:R-:W-:Y:S01]  /*7ad0*/  FADD.FTZ R16, -R146, R52 ;  /* 0x0000003492107221 */ /* 0x000fe20000010100 */
[----:B------:R-:W-:Y:S01]  /*7ae0*/  FSETP.GE.FTZ.AND P1, PT, R166, RZ, PT ;  /* 0x000000ffa600720b */ /* 0x000fe20003f36000 */
[----:B------:R-:W-:Y:S01]  /*7af0*/  FMUL.FTZ R33, R186, R3 ;  /* 0x00000003ba217220 */ /* 0x000fe20000410000 */
[-C--:B------:R-:W-:Y:S01]  /*7b00*/  FSEL R20, R20, R146.reuse, P6 ;  /* 0x0000009214147208 */ /* 0x080fe20003000000 */
[----:B------:R-:W-:Y:S01]  /*7b10*/  FADD.FTZ R17, -R146, R49 ;  /* 0x0000003192117221 */ /* 0x000fe20000010100 */
[-C--:B------:R-:W-:Y:S01]  /*7b20*/  FSEL R16, R16, R146.reuse, P2 ;  /* 0x0000009210107208 */ /* 0x080fe20001000000 */
[C---:B------:R-:W-:Y:S01]  /*7b30*/  FADD.FTZ R3, -R146.reuse, R53 ;  /* 0x0000003592037221 */ /* 0x040fe20000010100 */
        /* <DEDUP_REMOVED lines=8> */
[----:B------:R-:W-:Y:S01]  /*7bc0*/  F2FP.F16.F32.PACK_AB R133, R21, R32 ;  /* 0x000000201585723e */ /* 0x000fe200000000ff */
[----:B------:R-:W-:Y:S01]  /*7bd0*/  FMUL.FTZ R3, R166, R3 ;  /* 0x00000003a6037220 */ /* 0x000fe20000410000 */
[----:B------:R-:W-:Y:S02]  /*7be0*/  FSEL R64, R64, R146, P1 ;  /* 0x0000009240407208 */ /* 0x000fe40000800000 */
[----:B------:R-:W-:Y:S01]  /*7bf0*/  FSETP.GE.FTZ.AND P1, PT, R227, RZ, PT ;  /* 0x000000ffe300720b */ /* 0x000fe20003f36000 */
[----:B------:R-:W-:Y:S01]  /*7c00*/  @P2 FADD.FTZ R146, -R146, R65 ;  /* 0x0000004192922221 */ /* 0x000fe20000010100 */
[----:B------:R-:W-:Y:S01]  /*7c10*/  F2FP.F16.F32.PACK_AB R53, R33, R36 ;  /* 0x000000242135723e */ /* 0x000fe200000000ff */
[----:B------:R-:W-:Y:S01]  /*7c20*/  FMUL.FTZ R64, R164, R64 ;  /* 0x00000040a4407220 */ /* 0x000fe20000410000 */
[----:B------:R-:W-:Y:S02]  /*7c30*/  F2FP.F16.F32.PACK_AB R52, R17, R20 ;  /* 0x000000141134723e */ /* 0x000fe400000000ff */
[----:B------:R-:W-:Y:S02]  /*7c40*/  F2FP.F16.F32.PACK_AB R49, R3, R16 ;  /* 0x000000100331723e */ /* 0x000fe400000000ff */
[----:B------:R-:W-:Y:S01]  /*7c50*/  FSEL R48, R7, R145, P1 ;  /* 0x0000009107307208 */ /* 0x000fe20000800000 */
        /* <DEDUP_REMOVED lines=50> */
.L_x_991:
[----:B------:R2:W-:Y:S01]  /*7f80*/  STS [R158+0x14000], R4 ;  /* 0x014000049e007388 */ /* 0x0005e20000000800 */
[C---:B------:R-:W-:Y:S01]  /*7f90*/  FADD.FTZ R19, -R145.reuse, R19 ;  /* 0x0000001391137221 */ /* 0x040fe20000010100 */
[----:B------:R-:W-:Y:S01]  /*7fa0*/  FADD.FTZ R18, -R145, R18 ;  /* 0x0000001291127221 */ /* 0x000fe20000010100 */
[----:B------:R-:W-:Y:S01]  /*7fb0*/  FSETP.GE.FTZ.AND P2, PT, R219, RZ, PT ;  /* 0x000000ffdb00720b */ /* 0x000fe20003f56000 */
[C---:B------:R-:W-:Y:S01]  /*7fc0*/  FADD.FTZ R22, -R145.reuse, R22 ;  /* 0x0000001691167221 */ /* 0x040fe20000010100 */
[----:B------:R-:W-:Y:S01]  /*7fd0*/  FSETP.GE.FTZ.AND P5, PT, R220, RZ, PT ;  /* 0x000000ffdc00720b */ /* 0x000fe20003fb6000 */
[C---:B------:R-:W-:Y:S01]  /*7fe0*/  FADD.FTZ R7, -R145.reuse, R23 ;  /* 0x0000001791077221 */ /* 0x040fe20000010100 */
[----:B------:R-:W-:Y:S01]  /*7ff0*/  FSETP.GE.FTZ.AND P1, PT, R216, RZ, PT ;  /* 0x000000ffd800720b */ /* 0x000fe20003f36000 */
[----:B------:R-:W-:Y:S01]  /*8000*/  FADD.FTZ R3, -R145, R34 ;  /* 0x0000002291037221 */ /* 0x000fe20000010100 */
[-C--:B------:R-:W-:Y:S01]  /*8010*/  FSEL R19, R19, R145.reuse, P2 ;  /* 0x0000009113137208 */ /* 0x080fe20001000000 */
[C---:B------:R-:W-:Y:S01]  /*8020*/  FADD.FTZ R35, -R145.reuse, R35 ;  /* 0x0000002391237221 */ /* 0x040fe20000010100 */
[-C--:B------:R-:W-:Y:S01]  /*8030*/  FSEL R18, R18, R145.reuse, P5 ;  /* 0x0000009112127208 */ /* 0x080fe20002800000 */
[----:B-1----:R-:W-:Y:S01]  /*8040*/  FADD.FTZ R17, -R145, R39 ;  /* 0x0000002791117221 */ /* 0x002fe20000010100 */
[----:B------:R-:W-:Y:S01]  /*8050*/  FSEL R22, R22, R145, P1 ;  /* 0x0000009116167208 */ /* 0x000fe20000800000 */
[----:B------:R-:W-:Y:S01]  /*8060*/  FMUL.FTZ R20, R219, R19 ;  /* 0x00000013db147220 */ /* 0x000fe20000410000 */
        /* <DEDUP_REMOVED lines=9> */
[----:B-----5:R-:W-:Y:S01]  /*8100*/  FADD.FTZ R8, -R6, R8 ;  /* 0x0000000806087221 */ /* 0x020fe20000010100 */
[----:B------:R-:W-:Y:S01]  /*8110*/  FSEL R3, R3, R145, P1 ;  /* 0x0000009103037208 */ /* 0x000fe20000800000 */
[----:B--2---:R-:W-:Y:S01]  /*8120*/  FMUL.FTZ R4, R227, R48 ;  /* 0x00000030e3047220 */ /* 0x004fe20000410000 */
[----:B------:R-:W-:Y:S01]  /*8130*/  FMUL.FTZ R19, R215, R7 ;  /* 0x00000007d7137220 */ /* 0x000fe20000410000 */
[----:B------:R-:W-:Y:S01]  /*8140*/  FMUL.FTZ R7, R198, R35 ;  /* 0x00000023c6077220 */ /* 0x000fe20000410000 */
[----:B------:R-:W-:Y:S01]  /*8150*/  FSETP.GE.FTZ.AND P1, PT, R194, RZ, PT ;  /* 0x000000ffc200720b */ /* 0x000fe20003f36000 */
[----:B------:R-:W-:Y:S01]  /*8160*/  FMUL.FTZ R16, R199, R3 ;  /* 0x00000003c7107220 */ /* 0x000fe20000410000 */
[----:B------:R-:W-:Y:S01]  /*8170*/  F2FP.F16.F32.PACK_AB R4, R4, R202 ;  /* 0x000000ca0404723e */ /* 0x000fe200000000ff */
[C---:B------:R-:W-:Y:S01]  /*8180*/  FADD.FTZ R9, -R6.reuse, R9 ;  /* 0x0000000906097221 */ /* 0x040fe20000010100 */
[-C--:B------:R-:W-:Y:S01]  /*8190*/  FSEL R17, R17, R145.reuse, P1 ;  /* 0x0000009111117208 */ /* 0x080fe20000800000 */
[C---:B------:R-:W-:Y:S01]  /*81a0*/  FADD.FTZ R13, -R6.reuse, R13 ;  /* 0x0000000d060d7221 */ /* 0x040fe20000010100 */
[----:B------:R-:W-:Y:S01]  /*81b0*/  F2FP.F16.F32.PACK_AB R32, R7, R16 ;  /* 0x000000100720723e */ /* 0x000fe200000000ff */
[----:B------:R-:W-:Y:S01]  /*81c0*/  FADD.FTZ R7, -R145, R50 ;  /* 0x0000003291077221 */ /* 0x000fe20000010100 */
[----:B------:R-:W-:Y:S01]  /*81d0*/  FSETP.GE.FTZ.AND P1, PT, R185, RZ, PT ;  /* 0x000000ffb900720b */ /* 0x000fe20003f36000 */
[----:B------:R1:W-:Y:S01]  /*81e0*/  STS [R158+0x14400], R4 ;  /* 0x014400049e007388 */ /* 0x0003e20000000800 */
[----:B------:R-:W-:Y:S01]  /*81f0*/  FSETP.GE.FTZ.AND P2, PT, R195, RZ, PT ;  /* 0x000000ffc300720b */ /* 0x000fe20003f56000 */
[C---:B------:R-:W-:Y:S01]  /*8200*/  FADD.FTZ R24, -R6.reuse, R24 ;  /* 0x0000001806187221 */ /* 0x040fe20000010100 */
[-C--:B------:R-:W-:Y:S01]  /*8210*/  FSEL R7, R7, R145.reuse, P1 ;  /* 0x0000009107077208 */ /* 0x080fe20000800000 */
[----:B------:R-:W-:Y:S01]  /*8220*/  FADD.FTZ R25, -R6, R25 ;  /* 0x0000001906197221 */ /* 0x000fe20000010100 */
[----:B------:R-:W-:Y:S01]  /*8230*/  FSETP.GE.FTZ.AND P1, PT, R168, RZ, PT ;  /* 0x000000ffa800720b */ /* 0x000fe20003f36000 */
[----:B------:R-:W-:Y:S01]  /*8240*/  FADD.FTZ R12, -R6, R12 ;  /* 0x0000000c060c7221 */ /* 0x000fe20000010100 */
[----:B------:R-:W-:Y:S01]  /*8250*/  FSEL R18, R18, R145, P2 ;  /* 0x0000009112127208 */ /* 0x000fe20001000000 */
[----:B------:R-:W-:Y:S01]  /*8260*/  FADD.FTZ R29, -R6, R29 ;  /* 0x0000001d061d7221 */ /* 0x000fe20000010100 */
[----:B------:R-:W-:Y:S01]  /*8270*/  F2FP.F16.F32.PACK_AB R3, R20, R21 ;  /* 0x000000151403723e */ /* 0x000fe200000000ff */
[----:B------:R-:W-:Y:S01]  /*8280*/  FMUL.FTZ R20, R194, R17 ;  /* 0x00000011c2147220 */ /* 0x000fe20000410000 */
[----:B------:R-:W-:Y:S01]  /*8290*/  FSETP.GE.FTZ.AND P2, PT, R174, RZ, PT ;  /* 0x000000ffae00720b */ /* 0x000fe20003f56000 */
[----:B------:R-:W-:Y:S01]  /*82a0*/  FMUL.FTZ R21, R195, R18 ;  /* 0x00000012c3157220 */ /* 0x000fe20000410000 */
[----:B------:R-:W-:Y:S01]  /*82b0*/  F2FP.F16.F32.PACK_AB R33, R19, R22 ;  /* 0x000000161321723e */ /* 0x000fe200000000ff */
[----:B------:R-:W-:Y:S01]  /*82c0*/  FMUL.FTZ R19, R185, R7 ;  /* 0x00000007b9137220 */ /* 0x000fe20000410000 */
[----:B------:R2:W-:Y:S01]  /*82d0*/  STS [R163+0x14400], R3 ;  /* 0x01440003a3007388 */ /* 0x0005e20000000800 */
[-C--:B------:R-:W-:Y:S01]  /*82e0*/  FSEL R16, R55, R145.reuse, P2 ;  /* 0x0000009137107208 */ /* 0x080fe20001000000 */
[C---:B------:R-:W-:Y:S01]  /*82f0*/  FADD.FTZ R18, -R145.reuse, R51 ;  /* 0x0000003391127221 */ /* 0x040fe20000010100 */
[C---:B------:R-:W-:Y:S01]  /*8300*/  FADD.FTZ R17, -R145.reuse, R54 ;  /* 0x0000003691117221 */ /* 0x040fe20000010100 */
[----:B------:R-:W-:Y:S01]  /*8310*/  FADD.FTZ R7, -R145, R66 ;  /* 0x0000004291077221 */ /* 0x000fe20000010100 */
[----:B------:R-:W-:Y:S01]  /*8320*/  FSETP.GE.FTZ.AND P6, PT, R184, RZ, PT ;  /* 0x000000ffb800720b */ /* 0x000fe20003fd6000 */
[----:B------:R-:W-:Y:S01]  /*8330*/  FMUL.FTZ R16, R174, R16 ;  /* 0x00000010ae107220 */ /* 0x000fe20000410000 */
[----:B------:R-:W-:Y:S01]  /*8340*/  FSETP.GE.FTZ.AND P5, PT, R175, RZ, PT ;  /* 0x000000ffaf00720b */ /* 0x000fe20003fb6000 */
[----:B------:R-:W-:Y:S01]  /*8350*/  FADD.FTZ R44, -R6, R44 ;  /* 0x0000002c062c7221 */ /* 0x000fe20000010100 */
[----:B------:R-:W-:Y:S01]  /*8360*/  FSETP.GE.FTZ.AND P2, PT, R170, RZ, PT ;  /* 0x000000ffaa00720b */ /* 0x000fe20003f56000 */
[----:B------:R-:W-:Y:S01]  /*8370*/  FADD.FTZ R45, -R6, R45 ;  /* 0x0000002d062d7221 */ /* 0x000fe20000010100 */
[-C--:B------:R-:W-:Y:S01]  /*8380*/  FSEL R18, R18, R145.reuse, P6 ;  /* 0x0000009112127208 */ /* 0x080fe20003000000 */
[----:B------:R-:W-:Y:S01]  /*8390*/  STS [R163+0x14000], R132 ;  /* 0x01400084a3007388 */ /* 0x000fe20000000800 */
[-C--:B------:R-:W-:Y:S01]  /*83a0*/  FSEL R17, R17, R145.reuse, P5 ;  /* 0x0000009111117208 */ /* 0x080fe20002800000 */
[----:B------:R-:W-:Y:S01]  /*83b0*/  FADD.FTZ R27, -R5, R27 ;  /* 0x0000001b051b7221 */ /* 0x000fe20000010100 */
[----:B------:R-:W-:Y:S01]  /*83c0*/  FSEL R7, R7, R145, P2 ;  /* 0x0000009107077208 */ /* 0x000fe20001000000 */
[----:B------:R-:W-:Y:S01]  /*83d0*/  @P1 FADD.FTZ R145, -R145, R67 ;  /* 0x0000004391911221 */ /* 0x000fe20000010100 */
[----:B------:R-:W-:Y:S01]  /*83e0*/  FSETP.GE.FTZ.AND P1, PT, R230, RZ, PT ;  /* 0x000000ffe600720b */ /* 0x000fe20003f36000 */
[----:B------:R-:W-:Y:S01]  /*83f0*/  FMUL.FTZ R18, R184, R18 ;  /* 0x00000012b8127220 */ /* 0x000fe20000410000 */
[----:B------:R-:W-:Y:S01]  /*8400*/  FSETP.GE.FTZ.AND P5, PT, R231, RZ, PT ;  /* 0x000000ffe700720b */ /* 0x000fe20003fb6000 */
[----:B------:R-:W-:Y:S01]  /*8410*/  FMUL.FTZ R7, R170, R7 ;  /* 0x00000007aa077220 */ /* 0x000fe20000410000 */
[-C--:B------:R-:W-:Y:S01]  /*8420*/  FSEL R8, R8, R6.reuse, P1 ;  /* 0x0000000608087208 */ /* 0x080fe20000800000 */
[----:B------:R-:W-:Y:S01]  /*8430*/  FMUL.FTZ R145, R168, R145 ;  /* 0x00000091a8917220 */ /* 0x000fe20000410000 */
[----:B------:R-:W-:Y:S01]  /*8440*/  FSETP.GE.FTZ.AND P1, PT, R228, RZ, PT ;  /* 0x000000ffe400720b */ /* 0x000fe20003f36000 */
[----:B------:R-:W-:Y:S01]  /*8450*/  FMUL.FTZ R17, R175, R17 ;  /* 0x00000011af117220 */ /* 0x000fe20000410000 */
[----:B-1----:R-:W-:Y:S01]  /*8460*/  FSEL R4, R9, R6, P5 ;  /* 0x0000000609047208 */ /* 0x002fe20002800000 */
[----:B------:R-:W-:Y:S01]  /*8470*/  FMUL.FTZ R8, R230, R8 ;  /* 0x00000008e6087220 */ /* 0x000fe20000410000 */
[----:B------:R-:W-:Y:S01]  /*8480*/  FSEL R13, R13, R6, P1 ;  /* 0x000000060d0d7208 */ /* 0x000fe20000800000 */
[----:B------:R-:W-:Y:S01]  /*8490*/  FADD.FTZ R9, -R6, R28 ;  /* 0x0000001c06097221 */ /* 0x000fe20000010100 */
[----:B------:R-:W-:Y:S01]  /*84a0*/  FSETP.GE.FTZ.AND P1, PT, R222, RZ, PT ;  /* 0x000000ffde00720b */ /* 0x000fe20003f36000 */
[----:B------:R-:W-:Y:S01]  /*84b0*/  FMUL.FTZ R4, R231, R4 ;  /* 0x00000004e7047220 */ /* 0x000fe20000410000 */
[----:B------:R-:W-:Y:S01]  /*84c0*/  FSETP.GE.FTZ.AND P2, PT, R229, RZ, PT ;  /* 0x000000ffe500720b */ /* 0x000fe20003f56000 */
[----:B------:R-:W-:Y:S01]  /*84d0*/  FMUL.FTZ R13, R228, R13 ;  /* 0x0000000de40d7220 */ /* 0x000fe20000410000 */
[----:B------:R-:W-:Y:S01]  /*84e0*/  FSEL R24, R24, R6, P1 ;  /* 0x0000000618187208 */ /* 0x000fe20000800000 */
[----:B------:R-:W-:Y:S01]  /*84f0*/  FADD.FTZ R26, -R5, R26 ;  /* 0x0000001a051a7221 */ /* 0x000fe20000010100 */
[----:B------:R-:W-:Y:S01]  /*8500*/  FSETP.GE.FTZ.AND P1, PT, R221, RZ, PT ;  /* 0x000000ffdd00720b */ /* 0x000fe20003f36000 */
[----:B------:R-:W-:Y:S01]  /*8510*/  FADD.FTZ R31, -R5, R31 ;  /* 0x0000001f051f7221 */ /* 0x000fe20000010100 */
[----:B------:R-:W-:Y:S01]  /*8520*/  F2FP.F16.F32.PACK_AB R145, R145, R7 ;  /* 0x000000079191723e */ /* 0x000fe200000000ff */
[----:B------:R-:W-:Y:S01]  /*8530*/  FADD.FTZ R7, -R6, R40 ;  /* 0x0000002806077221 */ /* 0x000fe20000010100 */
[----:B--2---:R-:W-:Y:S01]  /*8540*/  F2FP.F16.F32.PACK_AB R3, R4, R8 ;  /* 0x000000080403723e */ /* 0x004fe200000000ff */
[----:B------:R-:W-:Y:S01]  /*8550*/  FADD.FTZ R4, -R6, R41 ;  /* 0x0000002906047221 */ /* 0x000fe20000010100 */
[-C--:B------:R-:W-:Y:S01]  /*8560*/  FSEL R8, R25, R6.reuse, P1 ;  /* 0x0000000619087208 */ /* 0x080fe20000800000 */
[----:B------:R-:W-:Y:S01]  /*8570*/  FADD.FTZ R30, -R5, R30 ;  /* 0x0000001e051e7221 */ /* 0x000fe20000010100 */
[----:B------:R-:W-:Y:S01]  /*8580*/  FSEL R12, R12, R6, P2 ;  /* 0x000000060c0c7208 */ /* 0x000fe20001000000 */
[----:B------:R1:W-:Y:S01]  /*8590*/  STS [R158+0x16000], R3 ;  /* 0x016000039e007388 */ /* 0x0003e20000000800 */
[----:B------:R-:W-:Y:S01]  /*85a0*/  FSETP.GE.FTZ.AND P6, PT, R218, RZ, PT ;  /* 0x000000ffda00720b */ /* 0x000fe20003fd6000 */
[----:B------:R-:W-:Y:S01]  /*85b0*/  FMUL.FTZ R8, R221, R8 ;  /* 0x00000008dd087220 */ /* 0x000fe20000410000 */
[----:B------:R-:W-:Y:S01]  /*85c0*/  FSETP.GE.FTZ.AND P2, PT, R206, RZ, PT ;  /* 0x000000ffce00720b */ /* 0x000fe20003f56000 */
[----:B------:R-:W-:Y:S01]  /*85d0*/  FMUL.FTZ R12, R229, R12 ;  /* 0x0000000ce50c7220 */ /* 0x000fe20000410000 */
[----:B------:R-:W-:Y:S01]  /*85e0*/  FSETP.GE.FTZ.AND P5, PT, R217, RZ, PT ;  /* 0x000000ffd900720b */ /* 0x000fe20003fb6000 */
[C---:B------:R-:W-:Y:S01]  /*85f0*/  FADD.FTZ R43, -R5.reuse, R43 ;  /* 0x0000002b052b7221 */ /* 0x040fe20000010100 */
[----:B------:R-:W-:Y:S01]  /*8600*/  FSETP.GE.FTZ.AND P1, PT, R204, RZ, PT ;  /* 0x000000ffcc00720b */ /* 0x000fe20003f36000 */
[----:B------:R-:W-:Y:S01]  /*8610*/  FADD.FTZ R42, -R5, R42 ;  /* 0x0000002a052a7221 */ /* 0x000fe20000010100 */
[----:B------:R-:W-:Y:S01]  /*8620*/  F2FP.F16.F32.PACK_AB R22, R18, R19 ;  /* 0x000000131216723e */ /* 0x000fe200000000ff */
[----:B------:R-:W-:Y:S01]  /*8630*/  FMUL.FTZ R19, R222, R24 ;  /* 0x00000018de137220 */ /* 0x000fe20000410000 */
[-C--:B------:R-:W-:Y:S01]  /*8640*/  FSEL R9, R9, R6.reuse, P6 ;  /* 0x0000000609097208 */ /* 0x080fe20003000000 */
[----:B------:R-:W-:Y:S01]  /*8650*/  FADD.FTZ R47, -R5, R47 ;  /* 0x0000002f052f7221 */ /* 0x000fe20000010100 */
[-C--:B------:R-:W-:Y:S01]  /*8660*/  FSEL R7, R7, R6.reuse, P2 ;  /* 0x0000000607077208 */ /* 0x080fe20001000000 */
[----:B------:R-:W-:Y:S01]  /*8670*/  FADD.FTZ R58, -R5, R58 ;  /* 0x0000003a053a7221 */ /* 0x000fe20000010100 */
[----:B------:R-:W-:Y:S01]  /*8680*/  FSEL R29, R29, R6, P5 ;  /* 0x000000061d1d7208 */ /* 0x000fe20002800000 */
[----:B------:R-:W-:Y:S01]  /*8690*/  FMUL.FTZ R146, R165, R146 ;  /* 0x00000092a5927220 */ /* 0x000fe20000410000 */
[----:B------:R-:W-:Y:S01]  /*86a0*/  F2FP.F16.F32.PACK_AB R23, R20, R21 ;  /* 0x000000151417723e */ /* 0x000fe200000000ff */
[----:B------:R-:W-:Y:S01]  /*86b0*/  IMAD.SHL.U32 R138, R183, 0x20, RZ ;  /* 0x00000020b78a7824 */ /* 0x000fe200078e00ff */
[-C--:B------:R-:W-:Y:S02]  /*86c0*/  FSEL R4, R4, R6.reuse, P1 ;  /* 0x0000000604047208 */ /* 0x080fe40000800000 */
[----:B------:R-:W-:Y:S02]  /*86d0*/  FSETP.GE.FTZ.AND P5, PT, R201, RZ, PT ;  /* 0x000000ffc900720b */ /* 0x000fe40003fb6000 */
[----:B------:R-:W-:Y:S01]  /*86e0*/  F2FP.F16.F32.PACK_AB R21, R16, R17 ;  /* 0x000000111015723e */ /* 0x000fe200000000ff */
[----:B------:R-:W-:Y:S01]  /*86f0*/  FMUL.FTZ R17, R218, R9 ;  /* 0x00000009da117220 */ /* 0x000fe20000410000 */
[----:B------:R-:W-:Y:S01]  /*8700*/  FSETP.GE.FTZ.AND P1, PT, R172, RZ, PT ;  /* 0x000000ffac00720b */ /* 0x000fe20003f36000 */
[----:B------:R-:W-:Y:S01]  /*8710*/  FMUL.FTZ R9, R206, R7 ;  /* 0x00000007ce097220 */ /* 0x000fe20000410000 */
[----:B------:R-:W-:Y:S01]  /*8720*/  F2FP.F16.F32.PACK_AB R19, R8, R19 ;  /* 0x000000130813723e */ /* 0x000fe200000000ff */
[----:B------:R-:W-:Y:S01]  /*8730*/  FADD.FTZ R8, -R6, R56 ;  /* 0x0000003806087221 */ /* 0x000fe20000010100 */
[----:B------:R-:W-:Y:S01]  /*8740*/  FSETP.GE.FTZ.AND P2, PT, R200, RZ, PT ;  /* 0x000000ffc800720b */ /* 0x000fe20003f56000 */
[----:B------:R-:W-:Y:S01]  /*8750*/  FADD.FTZ R7, -R6, R57 ;  /* 0x0000003906077221 */ /* 0x000fe20000010100 */
[----:B------:R-:W-:Y:S01]  /*8760*/  FSEL R44, R44, R6, P5 ;  /* 0x000000062c2c7208 */ /* 0x000fe20002800000 */
[----:B------:R-:W-:Y:S01]  /*8770*/  FMUL.FTZ R16, R217, R29 ;  /* 0x0000001dd9107220 */ /* 0x000fe20000410000 */
[----:B------:R-:W-:Y:S02]  /*8780*/  FSETP.GE.FTZ.AND P6, PT, R193, RZ, PT ;  /* 0x000000ffc100720b */ /* 0x000fe40003fd6000 */
[----:B------:R-:W-:Y:S01]  /*8790*/  FSETP.GE.FTZ.AND P5, PT, R191, RZ, PT ;  /* 0x000000ffbf00720b */ /* 0x000fe20003fb6000 */
[----:B------:R-:W-:Y:S01]  /*87a0*/  FMUL.FTZ R44, R201, R44 ;  /* 0x0000002cc92c7220 */ /* 0x000fe20000410000 */
[----:B------:R-:W-:Y:S01]  /*87b0*/  F2FP.F16.F32.PACK_AB R20, R13, R12 ;  /* 0x0000000c0d14723e */ /* 0x000fe200000000ff */
[----:B------:R-:W-:Y:S01]  /*87c0*/  FMUL.FTZ R13, R204, R4 ;  /* 0x00000004cc0d7220 */ /* 0x000fe20000410000 */
[-C--:B------:R-:W-:Y:S01]  /*87d0*/  FSEL R12, R45, R6.reuse, P2 ;  /* 0x000000062d0c7208 */ /* 0x080fe20001000000 */
[----:B------:R-:W-:Y:S01]  /*87e0*/  FADD.FTZ R4, -R6, R60 ;  /* 0x0000003c06047221 */ /* 0x000fe20000010100 */
        /* <DEDUP_REMOVED lines=9> */
[----:B------:R-:W-:Y:S02]  /*8880*/  FSETP.GE.FTZ.AND P6, PT, R235, RZ, PT ;  /* 0x000000ffeb00720b */ /* 0x000fe40003fd6000 */
[----:B------:R-:W-:Y:S01]  /*8890*/  F2FP.F16.F32.PACK_AB R17, R7, R8 ;  /* 0x000000080711723e */ /* 0x000fe200000000ff */
[----:B------:R-:W-:Y:S01]  /*88a0*/  FMUL.FTZ R4, R173, R4 ;  /* 0x00000004ad047220 */ /* 0x000fe20000410000 */
[----:B------:R-:W-:Y:S01]  /*88b0*/  FMUL.FTZ R18, R172, R6 ;  /* 0x00000006ac127220 */ /* 0x000fe20000410000 */
[C---:B------:R-:W-:Y:S01]  /*88c0*/  FADD.FTZ R8, -R5.reuse, R10 ;  /* 0x0000000a05087221 */ /* 0x040fe20000010100 */
[C---:B------:R-:W-:Y:S01]  /*88d0*/  FADD.FTZ R7, -R5.reuse, R11 ;  /* 0x0000000b05077221 */ /* 0x040fe20000010100 */
[----:B------:R-:W-:Y:S01]  /*88e0*/  FSETP.GE.FTZ.AND P5, PT, R234, RZ, PT ;  /* 0x000000ffea00720b */ /* 0x000fe20003fb6000 */
[C---:B------:R-:W-:Y:S01]  /*88f0*/  FADD.FTZ R6, -R5.reuse, R14 ;  /* 0x0000000e05067221 */ /* 0x040fe20000010100 */
[----:B------:R-:W-:Y:S01]  /*8900*/  F2FP.F16.F32.PACK_AB R18, R18, R4 ;  /* 0x000000041212723e */ /* 0x000fe200000000ff */
[----:B------:R-:W-:Y:S01]  /*8910*/  FADD.FTZ R4, -R5, R15 ;  /* 0x0000000f05047221 */ /* 0x000fe20000010100 */
[----:B------:R-:W-:Y:S02]  /*8920*/  FSETP.GE.FTZ.AND P1, PT, R232, RZ, PT ;  /* 0x000000ffe800720b */ /* 0x000fe40003f36000 */
[-C--:B------:R-:W-:Y:S02]  /*8930*/  FSEL R8, R8, R5.reuse, P6 ;  /* 0x0000000508087208 */ /* 0x080fe40003000000 */
[-C--:B------:R-:W-:Y:S02]  /*8940*/  FSEL R7, R7, R5.reuse, P5 ;  /* 0x0000000507077208 */ /* 0x080fe40002800000 */
[----:B------:R-:W-:Y:S01]  /*8950*/  FSETP.GE.FTZ.AND P2, PT, R233, RZ, PT ;  /* 0x000000ffe900720b */ /* 0x000fe20003f56000 */
[----:B------:R-:W-:Y:S01]  /*8960*/  FMUL.FTZ R8, R235, R8 ;  /* 0x00000008eb087220 */ /* 0x000fe20000410000 */
[----:B------:R-:W-:Y:S01]  /*8970*/  FSEL R4, R4, R5, P1 ;  /* 0x0000000504047208 */ /* 0x000fe20000800000 */
[----:B------:R-:W-:Y:S01]  /*8980*/  FMUL.FTZ R7, R234, R7 ;  /* 0x00000007ea077220 */ /* 0x000fe20000410000 */
[----:B------:R-:W-:Y:S02]  /*8990*/  FSEL R6, R6, R5, P2 ;  /* 0x0000000506067208 */ /* 0x000fe40001000000 */
[----:B------:R-:W-:Y:S01]  /*89a0*/  FSETP.GE.FTZ.AND P1, PT, R225, RZ, PT ;  /* 0x000000ffe100720b */ /* 0x000fe20003f36000 */
[----:B------:R-:W-:Y:S01]  /*89b0*/  FMUL.FTZ R4, R232, R4 ;  /* 0x00000004e8047220 */ /* 0x000fe20000410000 */
[----:B------:R-:W-:Y:S01]  /*89c0*/  F2FP.F16.F32.PACK_AB R10, R7, R8 ;  /* 0x00000008070a723e */ /* 0x000fe200000000ff */
[----:B------:R-:W-:Y:S01]  /*89d0*/  FMUL.FTZ R6, R233, R6 ;  /* 0x00000006e9067220 */ /* 0x000fe20000410000 */
[----:B------:R-:W-:Y:S01]  /*89e0*/  FSETP.GE.FTZ.AND P2, PT, R226, RZ, PT ;  /* 0x000000ffe200720b */ /* 0x000fe20003f56000 */
[----:B------:R-:W-:Y:S01]  /*89f0*/  FADD.FTZ R7, -R5, R46 ;  /* 0x0000002e05077221 */ /* 0x000fe20000010100 */
[----:B------:R-:W-:Y:S01]  /*8a00*/  F2FP.F16.F32.PACK_AB R13, R13, R9 ;  /* 0x000000090d0d723e */ /* 0x000fe200000000ff */
[----:B------:R-:W-:Y:S01]  /*8a10*/  STS [R158+0x16400], R10 ;  /* 0x0164000a9e007388 */ /* 0x000fe20000000800 */
[----:B------:R-:W-:Y:S01]  /*8a20*/  F2FP.F16.F32.PACK_AB R9, R4, R6 ;  /* 0x000000060409723e */ /* 0x000fe200000000ff */
[----:B------:R-:W-:Y:S01]  /*8a30*/  FADD.FTZ R6, -R5, R59 ;  /* 0x0000003b05067221 */ /* 0x000fe20000010100 */
[-C--:B------:R-:W-:Y:S02]  /*8a40*/  FSEL R27, R27, R5.reuse, P1 ;  /* 0x000000051b1b7208 */ /* 0x080fe40000800000 */
[----:B------:R-:W-:Y:S01]  /*8a50*/  STS [R163+0x16000], R20 ;  /* 0x01600014a3007388 */ /* 0x000fe20000000800 */
[----:B------:R-:W-:Y:S01]  /*8a60*/  FSEL R26, R26, R5, P2 ;  /* 0x000000051a1a7208 */ /* 0x000fe20001000000 */
[----:B------:R-:W-:Y:S01]  /*8a70*/  FADD.FTZ R4, -R5, R62 ;  /* 0x0000003e05047221 */ /* 0x000fe20000010100 */
[----:B------:R-:W-:Y:S02]  /*8a80*/  FSETP.GE.FTZ.AND P1, PT, R223, RZ, PT ;  /* 0x000000ffdf00720b */ /* 0x000fe40003f36000 */
[----:B------:R2:W-:Y:S01]  /*8a90*/  STS [R163+0x16400], R9 ;  /* 0x01640009a3007388 */ /* 0x0005e20000000800 */
[----:B-1----:R-:W-:Y:S01]  /*8aa0*/  FMUL.FTZ R3, R225, R27 ;  /* 0x0000001be1037220 */ /* 0x002fe20000410000 */
[----:B------:R-:W-:Y:S01]  /*8ab0*/  FMUL.FTZ R26, R226, R26 ;  /* 0x0000001ae21a7220 */ /* 0x000fe20000410000 */
[----:B------:R-:W-:Y:S02]  /*8ac0*/  FSETP.GE.FTZ.AND P2, PT, R224, RZ, PT ;  /* 0x000000ffe000720b */ /* 0x000fe40003f56000 */
[----:B------:R-:W-:Y:S01]  /*8ad0*/  STS [R160+0x14000], R134 ;  /* 0x01400086a0007388 */ /* 0x000fe20000000800 */
[----:B------:R-:W-:Y:S02]  /*8ae0*/  FSEL R31, R31, R5, P1 ;  /* 0x000000051f1f7208 */ /* 0x000fe40000800000 */
[----:B------:R-:W-:Y:S02]  /*8af0*/  F2FP.F16.F32.PACK_AB R3, R3, R26 ;  /* 0x0000001a0303723e */ /* 0x000fe400000000ff */
[----:B------:R-:W-:Y:S01]  /*8b00*/  STS [R160+0x14400], R33 ;  /* 0x01440021a0007388 */ /* 0x000fe20000000800 */
[----:B------:R-:W-:Y:S01]  /*8b10*/  FSETP.GE.FTZ.AND P1, PT, R213, RZ, PT ;  /* 0x000000ffd500720b */ /* 0x000fe20003f36000 */
[----:B------:R-:W-:Y:S01]  /*8b20*/  FMUL.FTZ R31, R223, R31 ;  /* 0x0000001fdf1f7220 */ /* 0x000fe20000410000 */
[-C--:B------:R-:W-:Y:S02]  /*8b30*/  FSEL R30, R30, R5.reuse, P2 ;  /* 0x000000051e1e7208 */ /* 0x080fe40001000000 */
[----:B------:R-:W-:Y:S01]  /*8b40*/  STS [R162+0x14000], R133 ;  /* 0x01400085a2007388 */ /* 0x000fe20000000800 */
[----:B------:R-:W-:Y:S02]  /*8b50*/  FSETP.GE.FTZ.AND P2, PT, R214, RZ, PT ;  /* 0x000000ffd600720b */ /* 0x000fe40003f56000 */
[----:B------:R-:W-:Y:S02]  /*8b60*/  FSETP.GE.FTZ.AND P5, PT, R212, RZ, PT ;  /* 0x000000ffd400720b */ /* 0x000fe40003fb6000 */
[----:B------:R-:W-:Y:S01]  /*8b70*/  STS [R162+0x14400], R32 ;  /* 0x01440020a2007388 */ /* 0x000fe20000000800 */
[-C--:B------:R-:W-:Y:S01]  /*8b80*/  FSEL R43, R43, R5.reuse, P1 ;  /* 0x000000052b2b7208 */ /* 0x080fe20000800000 */
[----:B------:R-:W-:Y:S01]  /*8b90*/  FMUL.FTZ R30, R224, R30 ;  /* 0x0000001ee01e7220 */ /* 0x000fe20000410000 */
[----:B------:R-:W-:Y:S02]  /*8ba0*/  FSETP.GE.FTZ.AND P1, PT, R188, RZ, PT ;  /* 0x000000ffbc00720b */ /* 0x000fe40003f36000 */
[----:B------:R1:W-:Y:S01]  /*8bb0*/  STS [R160+0x16400], R3 ;  /* 0x01640003a0007388 */ /* 0x0003e20000000800 */
[----:B------:R-:W-:Y:S01]  /*8bc0*/  FSEL R42, R42, R5, P2 ;  /* 0x000000052a2a7208 */ /* 0x000fe20001000000 */
[----:B------:R-:W-:Y:S01]  /*8bd0*/  FMUL.FTZ R43, R213, R43 ;  /* 0x0000002bd52b7220 */ /* 0x000fe20000410000 */
[----:B------:R-:W-:Y:S02]  /*8be0*/  FSEL R7, R7, R5, P5 ;  /* 0x0000000507077208 */ /* 0x000fe40002800000 */
[----:B------:R-:W-:Y:S01]  /*8bf0*/  STS [R160+0x16000], R19 ;  /* 0x01600013a0007388 */ /* 0x000fe20000000800 */
[----:B------:R-:W-:Y:S01]  /*8c00*/  FSETP.GE.FTZ.AND P2, PT, R211, RZ, PT ;  /* 0x000000ffd300720b */ /* 0x000fe20003f56000 */
[----:B--2---:R-:W-:Y:S01]  /*8c10*/  IMAD.MOV.U32 R9, RZ, RZ, 0x10 ;  /* 0x00000010ff097424 */ /* 0x004fe200078e00ff */
[----:B------:R-:W-:Y:S01]  /*8c20*/  FSETP.GE.FTZ.AND P6, PT, R197, RZ, PT ;  /* 0x000000ffc500720b */ /* 0x000fe20003fd6000 */
[----:B------:R-:W-:Y:S01]  /*8c30*/  FMUL.FTZ R15, R212, R7 ;  /* 0x00000007d40f7220 */ /* 0x000fe20000410000 */
[----:B------:R-:W-:Y:S01]  /*8c40*/  FSETP.GE.FTZ.AND P5, PT, R196, RZ, PT ;  /* 0x000000ffc400720b */ /* 0x000fe20003fb6000 */
[----:B------:R-:W-:Y:S01]  /*8c50*/  STS [R162+0x16000], R16 ;  /* 0x01600010a2007388 */ /* 0x000fe20000000800 */
[-C--:B------:R-:W-:Y:S01]  /*8c60*/  FSEL R47, R47, R5.reuse, P2 ;  /* 0x000000052f2f7208 */ /* 0x080fe20001000000 */
[----:B------:R-:W-:Y:S01]  /*8c70*/  FMUL.FTZ R42, R214, R42 ;  /* 0x0000002ad62a7220 */ /* 0x000fe20000410000 */
[----:B------:R-:W-:Y:S02]  /*8c80*/  FSEL R7, R58, R5, P6 ;  /* 0x000000053a077208 */ /* 0x000fe40003000000 */
[----:B------:R-:W-:Y:S01]  /*8c90*/  FSETP.GE.FTZ.AND P2, PT, R189, RZ, PT ;  /* 0x000000ffbd00720b */ /* 0x000fe20003f56000 */
[----:B------:R-:W-:Y:S01]  /*8ca0*/  FMUL.FTZ R47, R211, R47 ;  /* 0x0000002fd32f7220 */ /* 0x000fe20000410000 */
[----:B------:R-:W-:Y:S01]  /*8cb0*/  FSEL R6, R6, R5, P5 ;  /* 0x0000000506067208 */ /* 0x000fe20002800000 */
[----:B------:R-:W-:Y:S01]  /*8cc0*/  FMUL.FTZ R14, R197, R7 ;  /* 0x00000007c50e7220 */ /* 0x000fe20000410000 */
[----:B------:R-:W-:Y:S01]  /*8cd0*/  FSEL R4, R4, R5, P2 ;  /* 0x0000000504047208 */ /* 0x000fe20001000000 */
[----:B------:R-:W-:Y:S01]  /*8ce0*/  @P1 FADD.FTZ R5, -R5, R63 ;  /* 0x0000003f05051221 */ /* 0x000fe20000010100 */
[----:B------:R-:W-:Y:S01]  /*8cf0*/  LOP3.LUT P1, RZ, R183, 0x4, RZ, 0xc0, !PT ;  /* 0x00000004b7ff7812 */ /* 0x000fe2000782c0ff */
[----:B------:R-:W-:Y:S01]  /*8d00*/  FMUL.FTZ R7, R196, R6 ;  /* 0x00000006c4077220 */ /* 0x000fe20000410000 */
[----:B------:R-:W-:Y:S01]  /*8d10*/  F2FP.F16.F32.PACK_AB R6, R31, R30 ;  /* 0x0000001e1f06723e */ /* 0x000fe200000000ff */
[----:B------:R-:W-:Y:S01]  /*8d20*/  FMUL.FTZ R8, R188, R5 ;  /* 0x00000005bc087220 */ /* 0x000fe20000410000 */
[----:B------:R-:W-:Y:S01]  /*8d30*/  SEL R9, R9, 0xfffffff0, !P1 ;  /* 0xfffffff009097807 */ /* 0x000fe20004800000 */
[----:B------:R-:W-:Y:S01]  /*8d40*/  FMUL.FTZ R11, R189, R4 ;  /* 0x00000004bd0b7220 */ /* 0x000fe20000410000 */
[----:B------:R-:W-:Y:S01]  /*8d50*/  F2FP.F16.F32.PACK_AB R5, R43, R42 ;  /* 0x0000002a2b05723e */ /* 0x000fe200000000ff */
[----:B------:R-:W-:Y:S01]  /*8d60*/  STS [R162+0x16400], R6 ;  /* 0x01640006a2007388 */ /* 0x000fe20000000800 */
[----:B------:R-:W-:Y:S01]  /*8d70*/  F2FP.F16.F32.PACK_AB R12, R12, R44 ;  /* 0x0000002c0c0c723e */ /* 0x000fe200000000ff */
[----:B-1----:R-:W-:Y:S01]  /*8d80*/  IMAD.IADD R3, R9, 0x1, R155 ;  /* 0x0000000109037824 */ /* 0x002fe200078e029b */
[----:B------:R-:W-:Y:S02]  /*8d90*/  F2FP.F16.F32.PACK_AB R4, R47, R15 ;  /* 0x0000000f2f04723e */ /* 0x000fe400000000ff */
[----:B------:R-:W-:Y:S01]  /*8da0*/  STS [R155+-0x8000], R53 ;  /* 0xff8000359b007388 */ /* 0x000fe20000000800 */
[----:B------:R-:W-:Y:S02]  /*8db0*/  F2FP.F16.F32.PACK_AB R64, R146, R64 ;  /* 0x000000409240723e */ /* 0x000fe400000000ff */
[----:B------:R-:W-:Y:S02]  /*8dc0*/  F2FP.F16.F32.PACK_AB R7, R7, R14 ;  /* 0x0000000e0707723e */ /* 0x000fe400000000ff */
[----:B------:R-:W-:Y:S01]  /*8dd0*/  STS [R155+-0x7c00], R23 ;  /* 0xff8400179b007388 */ /* 0x000fe20000000800 */
[----:B------:R-:W-:Y:S02]  /*8de0*/  F2FP.F16.F32.PACK_AB R8, R8, R11 ;  /* 0x0000000b0808723e */ /* 0x000fe400000000ff */
[----:B------:R-:W-:Y:S02]  /*8df0*/  LOP3.LUT R0, R0, 0x38, R182, 0x78, !PT ;  /* 0x0000003800007812 */ /* 0x000fe400078e78b6 */
[----:B------:R-:W-:Y:S01]  /*8e00*/  STS [R3+-0x8000], R52 ;  /* 0xff80003403007388 */ /* 0x000fe20000000800 */
[----:B------:R-:W-:Y:S02]  /*8e10*/  LEA R2, R2, UR4, 0x1 ;  /* 0x0000000402027c11 */ /* 0x000fe4000f8e08ff */
[----:B------:R-:W-:Y:S02]  /*8e20*/  LOP3.LUT R0, R0, 0x200, R138, 0xf8, !PT ;  /* 0x0000020000007812 */ /* 0x000fe400078ef88a */
[----:B------:R-:W-:Y:S02]  /*8e30*/  STS [R3+-0x7c00], R22 ;  /* 0xff84001603007388 */ /* 0x000fe40000000800 */
[----:B------:R-:W-:Y:S03]  /*8e40*/  LEA R0, R0, UR4, 0x1 ;  /* 0x0000000400007c11 */ /* 0x000fe6000f8e08ff */
[----:B------:R-:W-:Y:S05]  /*8e50*/  STS [R155+-0x6000], R13 ;  /* 0xffa0000d9b007388 */ /* 0x000fea0000000800 */
[----:B------:R-:W-:Y:S05]  /*8e60*/  STS [R155+-0x5c00], R5 ;  /* 0xffa400059b007388 */ /* 0x000fea0000000800 */
[----:B------:R-:W-:Y:S05]  /*8e70*/  STS [R3+-0x6000], R12 ;  /* 0xffa0000c03007388 */ /* 0x000fea0000000800 */
[----:B------:R1:W-:Y:S05]  /*8e80*/  STS [R3+-0x5c00], R4 ;  /* 0xffa4000403007388 */ /* 0x0003ea0000000800 */
[----:B------:R-:W-:Y:S05]  /*8e90*/  STS [R159+-0x8000], R49 ;  /* 0xff8000319f007388 */ /* 0x000fea0000000800 */
[----:B------:R-:W-:Y:S05]  /*8ea0*/  STS [R159+-0x7c00], R21 ;  /* 0xff8400159f007388 */ /* 0x000fea0000000800 */
[----:B------:R-:W-:Y:S05]  /*8eb0*/  STS [R161+-0x8000], R64 ;  /* 0xff800040a1007388 */ /* 0x000fea0000000800 */
[----:B------:R2:W-:Y:S05]  /*8ec0*/  STS [R161+-0x7c00], R145 ;  /* 0xff840091a1007388 */ /* 0x0005ea0000000800 */
[----:B------:R-:W-:Y:S05]  /*8ed0*/  STS [R159+-0x6000], R17 ;  /* 0xffa000119f007388 */ /* 0x000fea0000000800 */
[----:B------:R-:W-:Y:S01]  /*8ee0*/  STS [R159+-0x5c00], R7 ;  /* 0xffa400079f007388 */ /* 0x000fe20000000800 */
[----:B-1----:R-:W-:Y:S04]  /*8ef0*/  IMAD.IADD R3, R2, 0x1, R157 ;  /* 0x0000000102037824 */ /* 0x002fe800078e029d */
[----:B------:R-:W-:Y:S05]  /*8f00*/  STS [R161+-0x6000], R18 ;  /* 0xffa00012a1007388 */ /* 0x000fea0000000800 */
[----:B------:R-:W-:Y:S01]  /*8f10*/  STS [R161+-0x5c00], R8 ;  /* 0xffa40008a1007388 */ /* 0x000fe20000000800 */
[----:B------:R-:W-:Y:S01]  /*8f20*/  BAR.SYNC.DEFER_BLOCKING 0x0 ;  /* 0x0000000000007b1d */ /* 0x000fe20000010000 */
[----:B--2---:R-:W-:Y:S05]  /*8f30*/  IMAD R145, R241, UR12, RZ ;  /* 0x0000000cf1917c24 */ /* 0x004fea000f8e02ff */
        /* <DEDUP_REMOVED lines=10> */
[----:B------:R-:W-:Y:S05]  /*8fe0*/  LDSM.16.MT88.4 R40, [R0+0x21000] ;  /* 0x021000000028783b */ /* 0x000fea0000004200 */
[----:B------:R-:W-:Y:S01]  /*8ff0*/  LDSM.16.MT88.4 R44, [R3+0x9000] ;  /* 0x00900000032c783b */ /* 0x000fe20000004200 */
        /* <DEDUP_REMOVED lines=9> */
[----:B------:R-:W2:Y:S05]  /*9090*/  LDSM.16.MT88.4 R4, [R0+0x1d800] ;  /* 0x01d800000004783b */ /* 0x000eaa0000004200 */
        /* <DEDUP_REMOVED lines=11> */
[----:B------:R-:W4:Y:S05]  /*9150*/  LDSM.16.MT88.4 R20, [R0+0x1e000] ;  /* 0x01e000000014783b */ /* 0x000f2a0000004200 */
[----:B------:R-:W4:Y:S02]  /*9160*/  LDSM.16.MT88.4 R32, [R0+0x22000] ;  /* 0x022000000020783b */ /* 0x000f240000004200 */
        /* <DEDUP_REMOVED lines=10> */
[----:B------:R-:W-:Y:S05]  /*9210*/  LDSM.16.MT88.4 R8, [R0+0x1e800] ;  /* 0x01e800000008783b */ /* 0x000fea0000004200 */
[----:B------:R-:W-:Y:S02]  /*9220*/  LDSM.16.MT88.4 R44, [R3+0xa800] ;  /* 0x00a80000032c783b */ /* 0x000fe40000004200 */
        /* <DEDUP_REMOVED lines=10> */
[----:B------:R-:W3:Y:S05]  /*92d0*/  LDSM.16.MT88.4 R4, [R0+0x1f000] ;  /* 0x01f000000004783b */ /* 0x000eea0000004200 */
[----:B------:R-:W4:Y:S02]  /*92e0*/  LDSM.16.MT88.4 R24, [R0+0x23000] ;  /* 0x023000000018783b */ /* 0x000f240000004200 */
        /* <DEDUP_REMOVED lines=10> */
[----:B------:R-:W-:Y:S05]  /*9390*/  LDSM.16.MT88.4 R20, [R2+0xb800] ;  /* 0x00b800000214783b */ /* 0x000fea0000004200 */
[----:B------:R-:W-:Y:S02]  /*93a0*/  LDSM.16.MT88.4 R36, [R3+0xb800] ;  /* 0x00b800000324783b */ /* 0x000fe40000004200 */
        /* <DEDUP_REMOVED lines=18> */
[----:B------:R-:W-:Y:S01]  /*94d0*/  LOP3.LUT R5, R182, 0x1f8, RZ, 0xc0, !PT ;  /* 0x000001f8b6057812 */ /* 0x000fe200078ec0ff */
[----:B------:R-:W-:Y:S03]  /*94e0*/  IMAD.U32 R4, R145, -0x80, RZ ;  /* 0xffffff8091047824 */ /* 0x000fe600078e00ff */
[-C--:B-1----:R-:W-:Y:S05]  /*94f0*/  HMMA.16816.F32 R68, R12, R20.reuse, R68 ;  /* 0x000000140c44723c */ /* 0x082fea0000001844 */
[C---:B------:R-:W-:Y:S02]  /*9500*/  LEA R6, P1, R4.reuse, R238, 0x2 ;  /* 0x000000ee04067211 */ /* 0x040fe400078210ff */
[----:B------:R-:W-:Y:S01]  /*9510*/  LOP3.LUT R5, R5, 0x38, R183, 0x78, !PT ;  /* 0x0000003805057812 */ /* 0x000fe200078e78b7 */
[C---:B------:R-:W-:Y:S04]  /*9520*/  HMMA.16816.F32 R72, R32.reuse, R20, R72 ;  /* 0x000000142048723c */ /* 0x040fe80000001848 */
[----:B------:R-:W-:Y:S01]  /*9530*/  LEA.HI.X.SX32 R4, R4, R239, 0x2, P1 ;  /* 0x000000ef04047211 */ /* 0x000fe200008f16ff */
[----:B------:R-:W-:Y:S01]  /*9540*/  IMAD.MOV.U32 R238, RZ, RZ, R6 ;  /* 0x000000ffffee7224 */ /* 0x000fe200078e0006 */
[----:B------:R-:W-:Y:S02]  /*9550*/  LOP3.LUT R5, R5, 0x1e00, R182, 0xf8, !PT ;  /* 0x00001e0005057812 */ /* 0x000fe400078ef8b6 */
[-C--:B------:R-:W-:Y:S03]  /*9560*/  HMMA.16816.F32 R76, R32, R22.reuse, R76 ;  /* 0x00000016204c723c */ /* 0x080fe6000000184c */
[----:B------:R-:W-:Y:S01]  /*9570*/  LEA R139, R5, UR4, 0x1 ;  /* 0x00000004058b7c11 */ /* 0x000fe2000f8e08ff */
[----:B------:R-:W-:Y:S04]  /*9580*/  IMAD.MOV.U32 R239, RZ, RZ, R4 ;  /* 0x000000ffffef7224 */ /* 0x000fe800078e0004 */
        /* <DEDUP_REMOVED lines=9> */
[C---:B------:R-:W-:Y:S05]  /*9620*/  ISETP.GE.AND P2, PT, R242.reuse, UR11, PT ;  /* 0x0000000bf2007c0c */ /* 0x040fea000bf46270 */
[----:B------:R-:W2:Y:S01]  /*9630*/  LDC R12, c[0x0][0x594] ;  /* 0x00016500ff0c7b82 */ /* 0x000ea20000000800 */
        /* <DEDUP_REMOVED lines=35> */
.L_x_992:
        /* <DEDUP_REMOVED lines=9> */
[----:B------:R-:W-:Y:S01]  /*9900*/  @UP0 UIADD3 UR8, UP1, UPT, UR8, -0x200, URZ ;  /* 0xfffffe0008080890 */ /* 0x000fe2000ff3e0ff */
[----:B------:R-:W-:Y:S02]  /*9910*/  VIADD R243, R243, 0xfffffff8 ;  /* 0xfffffff8f3f37836 */ /* 0x000fe40000000000 */
        /* <DEDUP_REMOVED lines=10> */
[----:B------:R-:W5:Y:S01]  /*99c0*/  LDL R174, [R1] ;  /* 0x0000000001ae7983 */ /* 0x000f620000100800 */
        /* <DEDUP_REMOVED lines=125> */
[C---:B------:R-:W-:Y:S04]  /*a1a0*/  LEA R52, P1, R145.reuse, R60, 0x5 ;  /* 0x0000003c91347211 */ /* 0x040fe800078228ff */
        /* <DEDUP_REMOVED lines=100> */
[----:B------:R-:W1:Y:S03]  /*a7f0*/  LDSM.16.MT88.4 R28, [R176+0x2000] ;  /* 0x00200000b01c783b */ /* 0x000e660000004200 */
[-C--:B---3--:R-:W-:Y:S01]  /*a800*/  HMMA.16816.F32 R100, R8, R36.reuse, R100 ;  /* 0x000000240864723c */ /* 0x088fe20000001864 */
[----:B-----5:R-:W-:Y:S04]  /*a810*/  @P5 STL [R1], R174 ;  /* 0x000000ae01005387 */ /* 0x020fe80000100800 */
[----:B------:R-:W-:Y:S03]  /*a820*/  @P5 STL [R1+0xc], R185 ;  /* 0x00000cb901005387 */ /* 0x000fe60000100800 */
[C---:B------:R-:W-:Y:S01]  /*a830*/  HMMA.16816.F32 R104, R40.reuse, R36, R104 ;  /* 0x000000242868723c */ /* 0x040fe20000001868 */
[----:B----4-:R-:W-:Y:S04]  /*a840*/  @P5 STL [R1+0x8], R184 ;  /* 0x000008b801005387 */ /* 0x010fe80000100800 */
[----:B--2---:R-:W-:Y:S03]  /*a850*/  @P5 STL [R1+0x4], R175 ;  /* 0x000004af01005387 */ /* 0x004fe60000100800 */
        /* <DEDUP_REMOVED lines=17> */
[----:B------:R-:W3:Y:S07]  /*a970*/  LDSM.16.MT88.4 R16, [R2+0x2800] ;  /* 0x002800000210783b */ /* 0x000eee0000004200 */
[----:B------:R-:W-:Y:S01]  /*a980*/  HMMA.16816.F32 R128, R4, R26, R128 ;  /* 0x0000001a0480723c */ /* 0x000fe20000001880 */
[----:B------:R-:W-:Y:S04]  /*a990*/  LDSM.16.MT88.4 R4, [R0+0x17000] ;  /* 0x017000000004783b */ /* 0x000fe80000004200 */
[----:B------:R-:W4:Y:S03]  /*a9a0*/  LDSM.16.MT88.4 R24, [R176+0x3000] ;  /* 0x00300000b018783b */ /* 0x000f260000004200 */
[-C--:B------:R-:W-:Y:S08]  /*a9b0*/  HMMA.16816.F32 R100, R20, R28.reuse, R100 ;  /* 0x0000001c1464723c */ /* 0x080ff00000001864 */
[C---:B------:R-:W-:Y:S08]  /*a9c0*/  HMMA.16816.F32 R104, R32.reuse, R28, R104 ;  /* 0x0000001c2068723c */ /* 0x040ff00000001868 */
[-C--:B------:R-:W-:Y:S08]  /*a9d0*/  HMMA.16816.F32 R108, R32, R30.reuse, R108 ;  /* 0x0000001e206c723c */ /* 0x080ff0000000186c */
[C---:B------:R-:W-:Y:S01]  /*a9e0*/  HMMA.16816.F32 R112, R20.reuse, R30, R112 ;  /* 0x0000001e1470723c */ /* 0x040fe20000001870 */
[----:B------:R-:W5:Y:S07]  /*a9f0*/  LDSM.16.MT88.4 R28, [R0+0x1b000] ;  /* 0x01b00000001c783b */ /* 0x000f6e0000004200 */
        /* <DEDUP_REMOVED lines=21> */
[C---:B-----5:R-:W-:Y:S08]  /*ab50*/  HMMA.16816.F32 R104, R28.reuse, R24, R104 ;  /* 0x000000181c68723c */ /* 0x060ff00000001868 */
        /* <DEDUP_REMOVED lines=16> */
[----:B------:R-:W1:Y:S01]  /*ac60*/  LDCU UR5, c[0x0][0x500] ;  /* 0x0000a000ff0577ac */ /* 0x000e620008000800 */
[C---:B------:R-:W-:Y:S02]  /*ac70*/  SHF.L.U32 R3, R183.reuse, 0x4, RZ ;  /* 0x00000004b7037819 */ /* 0x040fe400000006ff */
[----:B------:R-:W-:Y:S01]  /*ac80*/  LOP3.LUT R2, R138, 0xc00, RZ, 0xc0, !PT ;  /* 0x00000c008a027812 */ /* 0x000fe200078ec0ff */
[----:B------:R-:W2:Y:S01]  /*ac90*/  LDCU UR8, c[0x0][0x4fc] ;  /* 0x00009f80ff0877ac */ /* 0x000ea20008000800 */
[----:B------:R-:W-:Y:S02]  /*aca0*/  SHF.L.U32 R0, R183, 0x1, RZ ;  /* 0x00000001b7007819 */ /* 0x000fe400000006ff */
[----:B------:R-:W-:Y:S01]  /*acb0*/  LOP3.LUT R3, R3, 0x1c0, RZ, 0xc0, !PT ;  /* 0x000001c003037812 */ /* 0x000fe200078ec0ff */
[----:B------:R-:W-:Y:S01]  /*acc0*/  UISETP.NE.AND UP0, UPT, UR30, -0x1, UPT ;  /* 0xffffffff1e00788c */ /* 0x000fe2000bf05270 */
[--C-:B------:R-:W-:Y:S01]  /*acd0*/  LOP3.LUT R2, R2, 0x6, R0.reuse, 0xf8, !PT ;  /* 0x0000000602027812 */ /* 0x100fe200078ef800 */
[----:B------:R-:W-:Y:S01]  /*ace0*/  UMOV UR38, UR16 ;  /* 0x0000001000267c82 */ /* 0x000fe20008000000 */
[----:B------:R-:W-:-:S02]  /*acf0*/  LOP3.LUT R0, R3, 0x38, R0, 0xf8, !PT ;  /* 0x0000003803007812 */ /* 0x000fc400078ef800 */
[C---:B------:R-:W-:Y:S02]  /*ad00*/  LOP3.LUT P1, RZ, R183.reuse, 0x10, RZ, 0xc0, !PT ;  /* 0x00000010b7ff7812 */ /* 0x040fe4000782c0ff */
[----:B------:R-:W-:Y:S02]  /*ad10*/  LOP3.LUT R0, R2, R0, R137, 0xf6, !PT ;  /* 0x0000000002007212 */ /* 0x000fe400078ef689 */
[----:B------:R-:W-:Y:S01]  /*ad20*/  LOP3.LUT P0, RZ, R183, 0x8, RZ, 0xc0, !PT ;  /* 0x00000008b7ff7812 */ /* 0x000fe2000780c0ff */
[----:B-1----:R-:W-:Y:S01]  /*ad30*/  FMUL.FTZ R100, R100, UR5 ;  /* 0x0000000564647c20 */ /* 0x002fe20008410000 */
[----:B------:R-:W-:Y:S01]  /*ad40*/  MOV R4, 0x20 ;  /* 0x0000002000047802 */ /* 0x000fe20000000f00 */
[----:B------:R-:W-:Y:S01]  /*ad50*/  FMUL.FTZ R26, R101, UR5 ;  /* 0x00000005651a7c20 */ /* 0x000fe20008410000 */
[----:B------:R-:W-:Y:S01]  /*ad60*/  LEA R0, R0, UR4, 0x1 ;  /* 0x0000000400007c11 */ /* 0x000fe2000f8e08ff */
        /* <DEDUP_REMOVED lines=12> */
[----:B------:R-:W-:Y:S01]  /*ae30*/  IADD3 R31, PT, PT, R0, 0xc000, RZ ;  /* 0x0000c000001f7810 */ /* 0x000fe20007ffe0ff */
        /* <DEDUP_REMOVED lines=25> */
[----:B------:R-:W-:Y:S01]  /*afd0*/  @P1 IADD3 R2, PT, PT, R31, -0x40, RZ ;  /* 0xffffffc01f021810 */ /* 0x000fe20007ffe0ff */
        /* <DEDUP_REMOVED lines=105> */
[----:B-1----:R-:W-:Y:S01]  /*b670*/  MOV R0, UR5 ;  /* 0x0000000500007c02 */ /* 0x002fe20008000f00 */
[----:B------:R-:W-:Y:S05]  /*b680*/  BRA `(.L_x_995) ;  /* 0x0000000000187947 */ /* 0x000fea0003800000 */
.L_x_994:
[----:B------:R-:W2:Y:S01]  /*b690*/  LDCU.64 UR8, c[0x0][0x5c0] ;  /* 0x0000b800ff0877ac */ /* 0x000ea20008000a00 */
[----:B------:R-:W-:-:S04]  /*b6a0*/  UIADD3 UR4, UPT, UPT, UR29, UR30, URZ ;  /* 0x0000001e1d047290 */ /* 0x000fc8000fffe0ff */
[----:B--2---:R-:W-:Y:S02]  /*b6b0*/  UIMAD.WIDE.U32 UR26, UR4, UR8, URZ ;  /* 0x00000008041a72a5 */ /* 0x004fe4000f8e00ff */
[----:B------:R-:W-:-:S04]  /*b6c0*/  UIMAD UR4, UR4, UR9, URZ ;  /* 0x00000009040472a4 */ /* 0x000fc8000f8e02ff */
[----:B------:R-:W-:-:S06]  /*b6d0*/  UIADD3 UR4, UPT, UPT, UR27, UR4, URZ ;  /* 0x000000041b047290 */ /* 0x000fcc000fffe0ff */
[----:B-1----:R-:W-:Y:S02]  /*b6e0*/  MOV R0, UR4 ;  /* 0x0000000400007c02 */ /* 0x002fe40008000f00 */
.L_x_995:
        /* <DEDUP_REMOVED lines=12> */
.L_x_996:
[----:B------:R-:W1:Y:S01]  /*b7b0*/  LDCU.64 UR4, c[0x0][0x5c8] ;  /* 0x0000b900ff0477ac */ /* 0x000e620008000a00 */
[----:B------:R-:W-:-:S04]  /*b7c0*/  UIADD3 UR10, UPT, UPT, UR29, UR30, URZ ;  /* 0x0000001e1d0a7290 */ /* 0x000fc8000fffe0ff */
[----:B-1----:R-:W-:Y:S02]  /*b7d0*/  UIMAD.WIDE.U32 UR14, UR10, UR4, URZ ;  /* 0x000000040a0e72a5 */ /* 0x002fe4000f8e00ff */
[----:B------:R-:W-:-:S04]  /*b7e0*/  UIMAD UR10, UR10, UR5, URZ ;  /* 0x000000050a0a72a4 */ /* 0x000fc8000f8e02ff */
[----:B------:R-:W-:-:S06]  /*b7f0*/  UIADD3 UR10, UPT, UPT, UR15, UR10, URZ ;  /* 0x0000000a0f0a7290 */ /* 0x000fcc000fffe0ff */
[----:B------:R-:W-:-:S07]  /*b800*/  MOV R20, UR10 ;  /* 0x0000000a00147c02 */ /* 0x000fce0008000f00 */
.L_x_997:
        /* <DEDUP_REMOVED lines=44> */
.L_x_999:
[----:B------:R-:W-:Y:S05]  /*bad0*/  BSYNC.RECONVERGENT B0 ;  /* 0x0000000000007941 */ /* 0x000fea0003800200 */
.L_x_998:
        /* <DEDUP_REMOVED lines=12> */
.L_x_1001:
[----:B------:R-:W-:Y:S05]  /*bba0*/  BSYNC.RECONVERGENT B0 ;  /* 0x0000000000007941 */ /* 0x000fea0003800200 */
.L_x_1000:
        /* <DEDUP_REMOVED lines=14> */
.L_x_1003:
[----:B------:R-:W-:Y:S05]  /*bc90*/  BSYNC.RECONVERGENT B0 ;  /* 0x0000000000007941 */ /* 0x000fea0003800200 */
.L_x_1002:
        /* <DEDUP_REMOVED lines=15> */
.L_x_1005:
[----:B------:R-:W-:Y:S05]  /*bd90*/  BSYNC.RECONVERGENT B0 ;  /* 0x0000000000007941 */ /* 0x000fea0003800200 */
.L_x_1004:
        /* <DEDUP_REMOVED lines=32> */
.L_x_1007:
[----:B------:R-:W-:Y:S05]  /*bfa0*/  BSYNC.RECONVERGENT B0 ;  /* 0x0000000000007941 */ /* 0x000fea0003800200 */
.L_x_1006:
        /* <DEDUP_REMOVED lines=12> */
.L_x_1009:
[----:B------:R-:W-:Y:S05]  /*c070*/  BSYNC.RECONVERGENT B0 ;  /* 0x0000000000007941 */ /* 0x000fea0003800200 */
.L_x_1008:
        /* <DEDUP_REMOVED lines=11> */
.L_x_950:
[----:B------:R-:W-:Y:S05]  /*c130*/  BSYNC.RECONVERGENT B1 ;  /* 0x0000000000017941 */ /* 0x000fea0003800200 */
.L_x_924:
[----:B------:R-:W5:Y:S01]  /*c140*/  LDCU UR5, c[0x0][0x438] ;  /* 0x00008700ff0577ac */ /* 0x000f620008000800 */
[----:B------:R-:W2:Y:S01]  /*c150*/  LDCU UR8, c[0x0][0x370] ;  /* 0x00006e00ff0877ac */ /* 0x000ea20008000800 */
[----:B-----5:R-:W-:-:S04]  /*c160*/  UIADD3 UR5, UPT, UPT, UR5, 0x7f, URZ ;  /* 0x0000007f05057890 */ /* 0x020fc8000fffe0ff */
[----:B------:R-:W-:Y:S02]  /*c170*/  USHF.R.S32.HI UR4, URZ, 0x1f, UR5 ;  /* 0x0000001fff047899 */ /* 0x000fe40008011405 */
[----:B--2---:R-:W-:Y:S02]  /*c180*/  UIADD3 UR31, UPT, UPT, UR8, UR31, URZ ;  /* 0x0000001f081f7290 */ /* 0x004fe4000fffe0ff */
[----:B------:R-:W-:Y:S01]  /*c190*/  ULEA.HI UR4, UR4, UR5, URZ, 0x7 ;  /* 0x0000000504047291 */ /* 0x000fe2000f8f38ff */
[----:B------:R-:W-:-:S03]  /*c1a0*/  UMOV UR8, UR17 ;  /* 0x0000001100087c82 */ /* 0x000fc60008000000 */
[----:B------:R-:W-:-:S04]  /*c1b0*/  USHF.R.S32.HI UR4, URZ, 0x7, UR4 ;  /* 0x00000007ff047899 */ /* 0x000fc80008011404 */
[----:B------:R-:W-:-:S09]  /*c1c0*/  UISETP.GE.AND UP0, UPT, UR31, UR4, UPT ;  /* 0x000000041f00728c */ /* 0x000fd2000bf06270 */
[----:B------:R-:W-:Y:S05]  /*c1d0*/  BRA.U !UP0, `(.L_x_1010) ;  /* 0xffffff4108407547 */ /* 0x000fea000b83ffff */
[----:B------:R-:W-:Y:S05]  /*c1e0*/  EXIT ;  /* 0x000000000000794d */ /* 0x000fea0003800000 */
.L_x_1011:
        /* <DEDUP_REMOVED lines=9> */
.L_x_1423:


//--------------------- .text._ZN5flash44flash_bwd_dq_dk_dv_loop_seqk_parallel_kernelI23Flash_bwd_kernel_traitsILi64ELi128ELi128ELi8ELi4ELi4ELi4ELb0ELb0EN7cutlass6half_tE19Flash_kernel_traitsILi64ELi128ELi128ELi8ES3_EELb0ELb1ELb0ELb0ELb0ELb0ELb1EEEvNS_16Flash_bwd_paramsE --------------------------
	.section	.text._ZN5flash44flash_bwd_dq_dk_dv_loop_seqk_parallel_kernelI23Flash_bwd_kernel_traitsILi64ELi128ELi128ELi8ELi4ELi4ELi4ELb0ELb0EN7cutlass6half_tE19Flash_kernel_traitsILi64ELi128ELi128ELi8ES3_EELb0ELb1ELb0ELb0ELb0ELb0ELb1EEEvNS_16Flash_bwd_paramsE,"ax",@progbits
	.align	128
        .global         _ZN5flash44flash_bwd_dq_dk_dv_loop_seqk_parallel_kernelI23Flash_bwd_kernel_traitsILi64ELi128ELi128ELi8ELi4ELi4ELi4ELb0ELb0EN7cutlass6half_tE19Flash_kernel_traitsILi64ELi128ELi128ELi8ES3_EELb0ELb1ELb0ELb0ELb0ELb0ELb1EEEvNS_16Flash_bwd_paramsE
        .type           _ZN5flash44flash_bwd_dq_dk_dv_loop_seqk_parallel_kernelI23Flash_bwd_kernel_traitsILi64ELi128ELi128ELi8ELi4ELi4ELi4ELb0ELb0EN7cutlass6half_tE19Flash_kernel_traitsILi64ELi128ELi128ELi8ES3_EELb0ELb1ELb0ELb0ELb0ELb0ELb1EEEvNS_16Flash_bwd_paramsE,@function
        .size           _ZN5flash44flash_bwd_dq_dk_dv_loop_seqk_parallel_kernelI23Flash_bwd_kernel_traitsILi64ELi128ELi128ELi8ELi4ELi4ELi4ELb0ELb0EN7cutlass6half_tE19Flash_kernel_traitsILi64ELi128ELi128ELi8ES3_EELb0ELb1ELb0ELb0ELb0ELb0ELb1EEEvNS_16Flash_bwd_paramsE,(.L_x_1424 - _ZN5flash44flash_bwd_dq_dk_dv_loop_seqk_parallel_kernelI23Flash_bwd_kernel_traitsILi64ELi128ELi128ELi8ELi4ELi4ELi4ELb0ELb0EN7cutlass6half_tE19Flash_kernel_traitsILi64ELi128ELi128ELi8ES3_EELb0ELb1ELb0ELb0ELb0ELb0ELb1EEEvNS_16Flash_bwd_paramsE)
        .other          _ZN5flash44flash_bwd_dq_dk_dv_loop_seqk_parallel_kernelI23Flash_bwd_kernel_traitsILi64ELi128ELi128ELi8ELi4ELi4ELi4ELb0ELb0EN7cutlass6half_tE19Flash_kernel_traitsILi64ELi128ELi128ELi8ES3_EELb0ELb1ELb0ELb0ELb0ELb0ELb1EEEvNS_16Flash_bwd_paramsE,@"STO_CUDA_ENTRY STV_DEFAULT"
_ZN5flash44flash_bwd_dq_dk_dv_loop_seqk_parallel_kernelI23Flash_bwd_kernel_traitsILi64ELi128ELi128ELi8ELi4ELi4ELi4ELb0ELb0EN7cutlass6half_tE19Flash_kernel_traitsILi64ELi128ELi128ELi8ES3_EELb0ELb1ELb0ELb0ELb0ELb0ELb1EEEvNS_16Flash_bwd_paramsE:
.text._ZN5flash44flash_bwd_dq_dk_dv_loop_seqk_parallel_kernelI23Flash_bwd_kernel_traitsILi64ELi128ELi128ELi8ELi4ELi4ELi4ELb0ELb0EN7cutlass6half_tE19Flash_kernel_traitsILi64ELi128ELi128ELi8ES3_EELb0ELb1ELb0ELb0ELb0ELb0ELb1EEEvNS_16Flash_bwd_paramsE:
        /* <DEDUP_REMOVED lines=49> */
.L_x_1099:
[----:B------:R-:W5:Y:S01]  /*0310*/  LDCU.64 UR8, c[0x0][0x478] ;  /* 0x00008f00ff0877ac */ /* 0x000f620008000a00 */
        /* <DEDUP_REMOVED lines=51> */
.L_x_1012:
        /* <DEDUP_REMOVED lines=34> */
.L_x_1014:
[----:B------:R-:W1:Y:S01]  /*0870*/  LDCU.64 UR16, c[0x0][0x3b8] ;  /* 0x00007700ff1077ac */ /* 0x000e620008000a00 */
[----:B------:R-:W-:-:S04]  /*0880*/  UIADD3 UR8, UPT, UPT, UR36, UR38, URZ ;  /* 0x0000002624087290 */ /* 0x000fc8000fffe0ff */
[----:B-1----:R-:W-:Y:S02]  /*0890*/  UIMAD.WIDE.U32 UR50, UR8, UR16, URZ ;  /* 0x00000010083272a5 */ /* 0x002fe4000f8e00ff */
[----:B------:R-:W-:-:S04]  /*08a0*/  UIMAD UR8, UR8, UR17, URZ ;  /* 0x00000011080872a4 */ /* 0x000fc8000f8e02ff */
[----:B------:R-:W-:-:S06]  /*08b0*/  UIADD3 UR8, UPT, UPT, UR51, UR8, URZ ;  /* 0x0000000833087290 */ /* 0x000fcc000fffe0ff */
[----:B------:R-:W-:Y:S02]  /*08c0*/  MOV R20, UR8 ;  /* 0x0000000800147c02 */ /* 0x000fe40008000f00 */
.L_x_1015:
        /* <DEDUP_REMOVED lines=44> */
.L_x_1016:
[----:B------:R-:W1:Y:S01]  /*0b90*/  LDCU.64 UR14, c[0x0][0x3c0] ;  /* 0x00007800ff0e77ac */ /* 0x000e620008000a00 */
[----:B------:R-:W-:-:S04]  /*0ba0*/  UIADD3 UR8, UPT, UPT, UR36, UR38, URZ ;  /* 0x0000002624087290 */ /* 0x000fc8000fffe0ff */
[----:B-1----:R-:W-:Y:S02]  /*0bb0*/  UIMAD.WIDE.U32 UR10, UR8, UR14, URZ ;  /* 0x0000000e080a72a5 */ /* 0x002fe4000f8e00ff */
[----:B------:R-:W-:-:S04]  /*0bc0*/  UIMAD UR8, UR8, UR15, URZ ;  /* 0x0000000f080872a4 */ /* 0x000fc8000f8e02ff */
[----:B------:R-:W-:Y:S01]  /*0bd0*/  UIADD3 UR8, UPT, UPT, UR11, UR8, URZ ;  /* 0x000000080b087290 */ /* 0x000fe2000fffe0ff */
[----:B------:R-:W-:-:S05]  /*0be0*/  UMOV UR48, UR10 ;  /* 0x0000000a00307c82 */ /* 0x000fca0008000000 */
[----:B------:R-:W-:-:S07]  /*0bf0*/  MOV R24, UR8 ;  /* 0x0000000800187c02 */ /* 0x000fce0008000f00 */
.L_x_1017:
        /* <DEDUP_REMOVED lines=28> */
.L_x_1018:
[----:B------:R-:W-:Y:S02]  /*0dc0*/  UIMAD.WIDE.U32 UR54, UR62, UR42, URZ ;  /* 0x0000002a3e3672a5 */ /* 0x000fe4000f8e00ff */
[----:B------:R-:W-:-:S04]  /*0dd0*/  UIMAD UR8, UR63, UR42, URZ ;  /* 0x0000002a3f0872a4 */ /* 0x000fc8000f8e02ff */
[----:B------:R-:W-:Y:S02]  /*0de0*/  UIADD3 UR8, UPT, UPT, UR55, UR8, URZ ;  /* 0x0000000837087290 */ /* 0x000fe4000fffe0ff */
.L_x_1019:
        /* <DEDUP_REMOVED lines=20> */
.L_x_1020:
[----:B------:R-:W1:Y:S01]  /*0f30*/  LDCU UR51, c[0x0][0x434] ;  /* 0x00008680ff3377ac */ /* 0x000e620008000800 */
[----:B------:R-:W-:-:S04]  /*0f40*/  UIMAD UR43, UR46, UR57, UR23 ;  /* 0x000000392e2b72a4 */ /* 0x000fc8000f8e0217 */
[----:B-1----:R-:W-:Y:S02]  /*0f50*/  UIMAD UR51, UR43, UR51, URZ ;  /* 0x000000332b3372a4 */ /* 0x002fe4000f8e02ff */
.L_x_1021:
        /* <DEDUP_REMOVED lines=11> */
.L_x_1022:
[----:B------:R-:W1:Y:S01]  /*1010*/  LDCU UR55, c[0x0][0x444] ;  /* 0x00008880ff3777ac */ /* 0x000e620008000800 */
[----:B------:R-:W-:-:S04]  /*1020*/  UIMAD UR42, UR46, UR57, UR23 ;  /* 0x000000392e2a72a4 */ /* 0x000fc8000f8e0217 */
[----:B-1----:R-:W-:-:S12]  /*1030*/  UIMAD UR55, UR42, UR55, URZ ;  /* 0x000000372a3772a4 */ /* 0x002fd8000f8e02ff */
.L_x_1023:
        /* <DEDUP_REMOVED lines=33> */
[----:B------:R-:W-:Y:S02]  /*1250*/  IADD3 R27, PT, PT, R25, 0x20, RZ ;  /* 0x00000020191b7810 */ /* 0x000fe40007ffe0ff */
[----:B------:R-:W-:Y:S01]  /*1260*/  IADD3 R4, P0, PT, R2, UR52, RZ ;  /* 0x0000003402047c10 */ /* 0x000fe2000ff1e0ff */
[----:B------:R-:W-:-:S03]  /*1270*/  UISETP.GT.AND UP0, UPT, UR34, UR42, UPT ;  /* 0x0000002a2200728c */ /* 0x000fc6000bf04270 */
        /* <DEDUP_REMOVED lines=28> */
[C---:B---3--:R-:W-:Y:S01]  /*1440*/  LEA R32, P1, R4.reuse, UR12, 0x1 ;  /* 0x0000000c04207c11 */ /* 0x048fe2000f8208ff */
[----:B------:R-:W-:Y:S01]  /*1450*/  IMAD.U32 R0, RZ, RZ, UR56 ;  /* 0x00000038ff007e24 */ /* 0x000fe2000f8e00ff */
[----:B------:R-:W-:Y:S01]  /*1460*/  IADD3 R5, P0, PT, R13, UR56, RZ ;  /* 0x000000380d057c10 */ /* 0x000fe2000ff1e0ff */
[C---:B------:R-:W-:Y:S01]  /*1470*/  IMAD.WIDE.U32 R2, R25.reuse, R8, R2 ;  /* 0x0000000819027225 */ /* 0x040fe200078e0002 */
[----:B------:R-:W-:Y:S01]  /*1480*/  LEA.HI.X R31, R4, UR13, R6, 0x1, P1 ;  /* 0x0000000d041f7c11 */ /* 0x000fe200088f0c06 */
[----:B------:R-:W-:Y:S01]  /*1490*/  STL [R1+0x68], R32 ;  /* 0x0000682001007387 */ /* 0x000fe20000100800 */
[----:B------:R-:W-:Y:S01]  /*14a0*/  LEA.HI.X.SX32 R4, R0, R7, 0x1, P0 ;  /* 0x0000000700047211 */ /* 0x000fe200000f0eff */
[----:B------:R-:W-:Y:S01]  /*14b0*/  IMAD R0, R25, R9, R3 ;  /* 0x0000000919007224 */ /* 0x000fe200078e0203 */
[----:B-1----:R-:W-:Y:S01]  /*14c0*/  LEA R33, P1, R2, UR10, 0x1 ;  /* 0x0000000a02217c11 */ /* 0x002fe2000f8208ff */
[----:B------:R-:W-:Y:S01]  /*14d0*/  STL [R1+0x64], R31 ;  /* 0x0000641f01007387 */ /* 0x000fe20000100800 */
[C---:B----4-:R-:W-:Y:S01]  /*14e0*/  LEA R28, P0, R5.reuse, UR8, 0x2 ;  /* 0x00000008051c7c11 */ /* 0x050fe2000f8010ff */
[----:B------:R-:W-:Y:S01]  /*14f0*/  IMAD.SHL.U32 R6, R14, 0x20, RZ ;  /* 0x000000200e067824 */ /* 0x000fe200078e00ff */
[----:B------:R-:W-:Y:S01]  /*1500*/  LEA.HI.X R30, R2, UR11, R0, 0x1, P1 ;  /* 0x0000000b021e7c11 */ /* 0x000fe200088f0c00 */
[----:B------:R-:W-:Y:S01]  /*1510*/  STL [R1+0x60], R33 ;  /* 0x0000602101007387 */ /* 0x000fe20000100800 */
[----:B------:R-:W-:Y:S01]  /*1520*/  LEA.HI.X R29, R5, UR9, R4, 0x2, P0 ;  /* 0x00000009051d7c11 */ /* 0x000fe200080f1404 */
[----:B------:R-:W-:Y:S01]  /*1530*/  UIMAD.WIDE UR10, UR55, 0x4, UR58 ;  /* 0x00000004370a78a5 */ /* 0x000fe2000f8e023a */
[C---:B------:R-:W-:Y:S01]  /*1540*/  IADD3 R13, P2, PT, R25.reuse, 0x20, RZ ;  /* 0x00000020190d7810 */ /* 0x040fe20007f5e0ff */
[----:B------:R-:W-:Y:S01]  /*1550*/  STL [R1+0x5c], R30 ;  /* 0x00005c1e01007387 */ /* 0x000fe20000100800 */
[C---:B------:R-:W-:Y:S01]  /*1560*/  IADD3 R17, P1, PT, R25.reuse, 0x40, RZ ;  /* 0x0000004019117810 */ /* 0x040fe20007f3e0ff */
[----:B------:R-:W-:Y:S01]  /*1570*/  UIMAD.WIDE UR52, UR51, 0x4, UR60 ;  /* 0x00000004333478a5 */ /* 0x000fe2000f8e023c */
[----:B------:R-:W-:Y:S01]  /*1580*/  IADD3 R18, P0, PT, R25, 0x60, RZ ;  /* 0x0000006019127810 */ /* 0x000fe20007f1e0ff */
[----:B------:R1:W-:Y:S01]  /*1590*/  STL.64 [R1+0x48], R28 ;  /* 0x0000481c01007387 */ /* 0x0003e20000100a00 */
[----:B------:R-:W-:Y:S01]  /*15a0*/  SHF.L.U64.HI R7, R14, 0x5, R15 ;  /* 0x000000050e077819 */ /* 0x000fe2000001020f */
[----:B------:R-:W-:Y:S01]  /*15b0*/  IMAD.X R19, RZ, RZ, RZ, P2 ;  /* 0x000000ffff137224 */ /* 0x000fe200010e06ff */
[C---:B------:R-:W-:Y:S01]  /*15c0*/  SHF.L.U64.HI R5, R8.reuse, 0x5, R9 ;  /* 0x0000000508057819 */ /* 0x040fe20000010209 */
[----:B------:R-:W-:Y:S01]  /*15d0*/  IMAD.X R21, RZ, RZ, RZ, P1 ;  /* 0x000000ffff157224 */ /* 0x000fe200008e06ff */
[----:B------:R-:W-:-:S02]  /*15e0*/  SHF.L.U32 R4, R8, 0x5, RZ ;  /* 0x0000000508047819 */ /* 0x000fc400000006ff */
[----:B------:R-:W-:Y:S01]  /*15f0*/  IADD3.X R22, PT, PT, RZ, RZ, RZ, P0, !PT ;  /* 0x000000ffff167210 */ /* 0x000fe200007fe4ff */
[C---:B-1----:R-:W-:Y:S02]  /*1600*/  VIADD R29, R25.reuse, 0x60 ;  /* 0x00000060191d7836 */ /* 0x042fe40000000000 */
[----:B------:R-:W-:Y:S01]  /*1610*/  VIADD R28, R25, 0x40 ;  /* 0x00000040191c7836 */ /* 0x000fe20000000000 */
        /* <DEDUP_REMOVED lines=14> */
.L_x_1025:
[----:B------:R-:W1:Y:S01]  /*1700*/  LDCU.64 UR10, c[0x0][0x5c0] ;  /* 0x0000b800ff0a77ac */ /* 0x000e620008000a00 */
[----:B------:R-:W-:-:S04]  /*1710*/  UIADD3 UR8, UPT, UPT, UR36, UR38, URZ ;  /* 0x0000002624087290 */ /* 0x000fc8000fffe0ff */
[----:B-1----:R-:W-:Y:S02]  /*1720*/  UIMAD.WIDE.U32 UR16, UR8, UR10, URZ ;  /* 0x0000000a081072a5 */ /* 0x002fe4000f8e00ff */
[----:B------:R-:W-:-:S04]  /*1730*/  UIMAD UR8, UR8, UR11, URZ ;  /* 0x0000000b080872a4 */ /* 0x000fc8000f8e02ff */
[----:B------:R-:W-:-:S06]  /*1740*/  UIADD3 UR8, UPT, UPT, UR17, UR8, URZ ;  /* 0x0000000811087290 */ /* 0x000fcc000fffe0ff */
[----:B------:R-:W-:Y:S02]  /*1750*/  MOV R0, UR8 ;  /* 0x0000000800007c02 */ /* 0x000fe40008000f00 */
.L_x_1026:
        /* <DEDUP_REMOVED lines=13> */
.L_x_1027:
[----:B------:R-:W1:Y:S01]  /*1830*/  LDCU.64 UR8, c[0x0][0x5c8] ;  /* 0x0000b900ff0877ac */ /* 0x000e620008000a00 */
[----:B------:R-:W-:-:S04]  /*1840*/  UIADD3 UR36, UPT, UPT, UR36, UR38, URZ ;  /* 0x0000002624247290 */ /* 0x000fc8000fffe0ff */
[----:B-1----:R-:W-:Y:S02]  /*1850*/  UIMAD.WIDE.U32 UR14, UR36, UR8, URZ ;  /* 0x00000008240e72a5 */ /* 0x002fe4000f8e00ff */
[----:B------:R-:W-:-:S04]  /*1860*/  UIMAD UR36, UR36, UR9, URZ ;  /* 0x00000009242472a4 */ /* 0x000fc8000f8e02ff */
[----:B------:R-:W-:-:S06]  /*1870*/  UIADD3 UR36, UPT, UPT, UR15, UR36, URZ ;  /* 0x000000240f247290 */ /* 0x000fcc000fffe0ff */
[----:B------:R-:W-:-:S07]  /*1880*/  MOV R12, UR36 ;  /* 0x00000024000c7c02 */ /* 0x000fce0008000f00 */
.L_x_1028:
        /* <DEDUP_REMOVED lines=37> */
.L_x_1030:
[----:B------:R-:W-:Y:S05]  /*1ae0*/  BSYNC.RECONVERGENT B0 ;  /* 0x0000000000007941 */ /* 0x000fea0003800200 */
.L_x_1029:
        /* <DEDUP_REMOVED lines=12> */
.L_x_1032:
[----:B------:R-:W-:Y:S05]  /*1bb0*/  BSYNC.RECONVERGENT B0 ;  /* 0x0000000000007941 */ /* 0x000fea0003800200 */
.L_x_1031:
        /* <DEDUP_REMOVED lines=12> */
.L_x_1034:
[----:B------:R-:W-:Y:S05]  /*1c80*/  BSYNC.RECONVERGENT B0 ;  /* 0x0000000000007941 */ /* 0x000fea0003800200 */
.L_x_1033:
        /* <DEDUP_REMOVED lines=30> */
.L_x_1036:
[----:B------:R-:W-:Y:S05]  /*1e70*/  BSYNC.RECONVERGENT B0 ;  /* 0x0000000000007941 */ /* 0x000fea0003800200 */
.L_x_1035:
        /* <DEDUP_REMOVED lines=12> */
.L_x_1038:
[----:B------:R-:W-:Y:S05]  /*1f40*/  BSYNC.RECONVERGENT B0 ;  /* 0x0000000000007941 */ /* 0x000fea0003800200 */
.L_x_1037:
        /* <DEDUP_REMOVED lines=12> */
.L_x_1024:
        /* <DEDUP_REMOVED lines=22> */
.L_x_1042:
[----:B------:R3:W-:Y:S01]  /*2170*/  STS.128 [R0+0x8000], RZ ;  /* 0x008000ff00007388 */ /* 0x0007e20000000c00 */
[----:B------:R-:W-:Y:S05]  /*2180*/  BRA `(.L_x_1043) ;  /* 0x0000000000047947 */ /* 0x000fea0003800000 */
.L_x_1041:
[----:B------:R1:W-:Y:S02]  /*2190*/  STS.128 [R0+0x8000], RZ ;  /* 0x008000ff00007388 */ /* 0x0003e40000000c00 */
.L_x_1043:
[----:B------:R-:W-:Y:S05]  /*21a0*/  BSYNC.RECONVERGENT B0 ;  /* 0x0000000000007941 */ /* 0x000fea0003800200 */
.L_x_1040:
        /* <DEDUP_REMOVED lines=16> */
.L_x_1045:
[----:B------:R-:W-:Y:S05]  /*22b0*/  BSYNC.RECONVERGENT B0 ;  /* 0x0000000000007941 */ /* 0x000fea0003800200 */
.L_x_1044:
        /* <DEDUP_REMOVED lines=13> */
.L_x_1047:
[----:B------:R-:W-:Y:S05]  /*2390*/  BSYNC.RECONVERGENT B0 ;  /* 0x0000000000007941 */ /* 0x000fea0003800200 */
.L_x_1046:
        /* <DEDUP_REMOVED lines=13> */
.L_x_1049:
[----:B------:R-:W-:Y:S05]  /*2470*/  BSYNC.RECONVERGENT B0 ;  /* 0x0000000000007941 */ /* 0x000fea0003800200 */
.L_x_1048:
        /* <DEDUP_REMOVED lines=13> */
.L_x_1052:
[----:B------:R1:W-:Y:S01]  /*2550*/  STS.128 [R210], RZ ;  /* 0x000000ffd2007388 */ /* 0x0003e20000000c00 */
[----:B------:R-:W-:Y:S05]  /*2560*/  BRA `(.L_x_1053) ;  /* 0x0000000000047947 */ /* 0x000fea0003800000 */
.L_x_1051:
[----:B------:R1:W-:Y:S02]  /*2570*/  STS.128 [R210], RZ ;  /* 0x000000ffd2007388 */ /* 0x0003e40000000c00 */
.L_x_1053:
[----:B------:R-:W-:Y:S05]  /*2580*/  BSYNC.RECONVERGENT B0 ;  /* 0x0000000000007941 */ /* 0x000fea0003800200 */
.L_x_1050:
        /* <DEDUP_REMOVED lines=13> */
[----:B------:R1:W-:Y:S01]  /*2660*/  STL [R1+0x58], R30 ;  /* 0x0000581e01007387 */ /* 0x0003e20000100800 */
[----:B------:R-:W-:Y:S01]  /*2670*/  ISETP.GE.AND P0, PT, R2, UR47, PT ;  /* 0x0000002f02007c0c */ /* 0x000fe2000bf06270 */
[----:B------:R-:W-:Y:S01]  /*2680*/  IMAD.MOV.U32 R2, RZ, RZ, 0x4 ;  /* 0x00000004ff027424 */ /* 0x000fe200078e00ff */
[----:B------:R-:W-:-:S03]  /*2690*/  ISETP.GE.AND P2, PT, R4, UR47, PT ;  /* 0x0000002f04007c0c */ /* 0x000fc6000bf46270 */
[----:B------:R-:W-:-:S05]  /*26a0*/  IMAD.WIDE.U32 R2, R30, R2, UR52 ;  /* 0x000000341e027e25 */ /* 0x000fca000f8e0002 */
[----:B------:R-:W5:Y:S04]  /*26b0*/  @!P3 LDG.E R12, desc[UR32][R2.64] ;  /* 0x00000020020cb981 */ /* 0x000f68000c1e1900 */
[----:B------:R-:W2:Y:S04]  /*26c0*/  @!P0 LDG.E R5, desc[UR32][R2.64+0x120] ;  /* 0x0001202002058981 */ /* 0x000ea8000c1e1900 */
[----:B------:R-:W3:Y:S04]  /*26d0*/  @!P1 LDG.E R8, desc[UR32][R2.64+0x100] ;  /* 0x0001002002089981 */ /* 0x000ee8000c1e1900 */
[----:B------:R4:W5:Y:S04]  /*26e0*/  @!P2 LDG.E R9, desc[UR32][R2.64+0x20] ;  /* 0x000020200209a981 */ /* 0x000968000c1e1900 */
[----:B------:R1:W-:Y:S01]  /*26f0*/  @P6 STS.128 [R210+0x1000], RZ ;  /* 0x001000ffd2006388 */ /* 0x0003e20000000c00 */
[----:B------:R-:W-:Y:S01]  /*2700*/  BSSY.RECONVERGENT B0, `(.L_x_1054) ;  /* 0x0000010000007945 */ /* 0x000fe20003800200 */
[----:B----4-:R-:W-:-:S04]  /*2710*/  LEA R2, P0, R6, R32, 0x1 ;  /* 0x0000002006027211 */ /* 0x010fc800078008ff */
[----:B------:R-:W-:Y:S01]  /*2720*/  LEA.HI.X R3, R6, R31, R7, 0x1, P0 ;  /* 0x0000001f06037211 */ /* 0x000fe200000f0c07 */
[----:B--2---:R1:W-:Y:S04]  /*2730*/  STL [R1+0x6c], R5 ;  /* 0x00006c0501007387 */ /* 0x0043e80000100800 */
[----:B---3--:R1:W-:Y:S04]  /*2740*/  STL [R1+0x70], R8 ;  /* 0x0000700801007387 */ /* 0x0083e80000100800 */
[----:B-----5:R1:W-:Y:S04]  /*2750*/  STL [R1+0x74], R9 ;  /* 0x0000740901007387 */ /* 0x0203e80000100800 */
[----:B------:R1:W-:Y:S01]  /*2760*/  STL [R1+0x78], R12 ;  /* 0x0000780c01007387 */ /* 0x0003e20000100800 */
        /* <DEDUP_REMOVED lines=9> */
.L_x_1055:
[----:B------:R-:W-:Y:S05]  /*2800*/  BSYNC.RECONVERGENT B0 ;  /* 0x0000000000007941 */ /* 0x000fea0003800200 */
.L_x_1054:
        /* <DEDUP_REMOVED lines=8> */
[----:B-1----:R-:W-:-:S05]  /*2890*/  LEA.HI.X R5, R14, R3, R15, 0x6, P0 ;  /* 0x000000030e057211 */ /* 0x002fca00000f340f */
[----:B------:R-:W-:Y:S01]  /*28a0*/  @!PT LDS RZ, [RZ] ;  /* 0x00000000fffff984 */ /* 0x000fe20000000800 */
[----:B------:R-:W-:Y:S01]  /*28b0*/  @!PT LDS RZ, [RZ] ;  /* 0x00000000fffff984 */ /* 0x000fe20000000800 */
[----:B------:R-:W-:Y:S01]  /*28c0*/  @!PT LDS RZ, [RZ] ;  /* 0x00000000fffff984 */ /* 0x000fe20000000800 */
[----:B------:R1:W-:Y:S04]  /*28d0*/  LDGSTS.E.BYPASS.LTC128B.128 [R210+0x2000], desc[UR32][R4.64] ;  /* 0x0200000004d27fae */ /* 0x0003e8000b981a20 */
.L_x_1057:
[----:B------:R-:W-:Y:S05]  /*28e0*/  BSYNC.RECONVERGENT B0 ;  /* 0x0000000000007941 */ /* 0x000fea0003800200 */
.L_x_1056:
        /* <DEDUP_REMOVED lines=13> */
.L_x_1059:
[----:B------:R-:W-:Y:S05]  /*29c0*/  BSYNC.RECONVERGENT B0 ;  /* 0x0000000000007941 */ /* 0x000fea0003800200 */
.L_x_1058:
[----:B------:R-:W1:Y:S01]  /*29d0*/  LDCU.64 UR8, c[0x0][0x3d0] ;  /* 0x00007a00ff0877ac */ /* 0x000e620008000a00 */
        /* <DEDUP_REMOVED lines=9> */
[----:B-1----:R-:W-:-:S04]  /*2a70*/  IMAD R4, R23, UR8, RZ ;  /* 0x0000000817047c24 */ /* 0x002fc8000f8e02ff */
        /* <DEDUP_REMOVED lines=19> */
.L_x_1062:
[----:B------:R3:W-:Y:S01]  /*2bb0*/  STS.128 [R0+0xc000], RZ ;  /* 0x00c000ff00007388 */ /* 0x0007e20000000c00 */
[----:B------:R-:W-:Y:S05]  /*2bc0*/  BRA `(.L_x_1063) ;  /* 0x0000000000047947 */ /* 0x000fea0003800000 */
.L_x_1061:
[----:B------:R1:W-:Y:S02]  /*2bd0*/  STS.128 [R0+0xc000], RZ ;  /* 0x00c000ff00007388 */ /* 0x0003e40000000c00 */
.L_x_1063:
[----:B------:R-:W-:Y:S05]  /*2be0*/  BSYNC.RECONVERGENT B0 ;  /* 0x0000000000007941 */ /* 0x000fea0003800200 */
.L_x_1060:
        /* <DEDUP_REMOVED lines=23> */
.L_x_1065:
[----:B------:R-:W-:Y:S05]  /*2d60*/  BSYNC.RECONVERGENT B0 ;  /* 0x0000000000007941 */ /* 0x000fea0003800200 */
.L_x_1064:
        /* <DEDUP_REMOVED lines=20> */
.L_x_1067:
[----:B------:R-:W-:Y:S05]  /*2eb0*/  BSYNC.RECONVERGENT B0 ;  /* 0x0000000000007941 */ /* 0x000fea0003800200 */
.L_x_1066:
        /* <DEDUP_REMOVED lines=20> */
.L_x_1069:
[----:B------:R-:W-:Y:S05]  /*3000*/  BSYNC.RECONVERGENT B0 ;  /* 0x0000000000007941 */ /* 0x000fea0003800200 */
.L_x_1068:
        /* <DEDUP_REMOVED lines=28> */
.L_x_1072:
[----:B------:R1:W-:Y:S01]  /*31d0*/  STS.128 [R0+0x10000], RZ ;  /* 0x010000ff00007388 */ /* 0x0003e20000000c00 */
[----:B------:R-:W-:Y:S05]  /*31e0*/  BRA `(.L_x_1073) ;  /* 0x0000000000047947 */ /* 0x000fea0003800000 */
.L_x_1071:
[----:B------:R1:W-:Y:S02]  /*31f0*/  STS.128 [R0+0x10000], RZ ;  /* 0x010000ff00007388 */ /* 0x0003e40000000c00 */
.L_x_1073:
[----:B------:R-:W-:Y:S05]  /*3200*/  BSYNC.RECONVERGENT B0 ;  /* 0x0000000000007941 */ /* 0x000fea0003800200 */
.L_x_1070:
[----:B------:R1:W-:Y:S01]  /*3210*/  @P3 STS.128 [R0+0x11000], RZ ;  /* 0x011000ff00003388 */ /* 0x0003e20000000c00 */
[----:B------:R-:W-:Y:S01]  /*3220*/  IMAD.SHL.U32 R180, R188, 0x40, RZ ;  /* 0x00000040bcb47824 */ /* 0x000fe200078e00ff */
[----:B------:R-:W1:Y:S01]  /*3230*/  LDCU UR13, c[0x0][0x440] ;  /* 0x00008800ff0d77ac */ /* 0x000e620008000800 */
[----:B------:R-:W-:Y:S01]  /*3240*/  BSSY.RECONVERGENT B0, `(.L_x_1074) ;  /* 0x0000016000007945 */ /* 0x000fe20003800200 */
[----:B------:R-:W-:Y:S01]  /*3250*/  SHF.R.U32.HI R9, RZ, 0x4, R188 ;  /* 0x00000004ff097819 */ /* 0x000fe200000116bc */
[----:B------:R-:W1:Y:S01]  /*3260*/  LDCU UR16, c[0x0][0x3e0] ;  /* 0x00007c00ff1077ac */ /* 0x000e620008000800 */
[----:B------:R-:W-:Y:S01]  /*3270*/  LOP3.LUT R8, R180, 0x1c0, RZ, 0xc0, !PT ;  /* 0x000001c0b4087812 */ /* 0x000fe200078ec0ff */
        /* <DEDUP_REMOVED lines=18> */
.L_x_1075:
[----:B-1----:R-:W-:Y:S05]  /*33a0*/  BSYNC.RECONVERGENT B0 ;  /* 0x0000000000007941 */ /* 0x002fea0003800200 */
.L_x_1074:
[----:B------:R-:W-:Y:S01]  /*33b0*/  IMAD.U32 R4, RZ, RZ, UR31 ;  /* 0x0000001fff047e24 */ /* 0x000fe2000f8e00ff */
[----:B------:R-:W-:Y:S01]  /*33c0*/  LOP3.LUT R5, R9, 0x8, RZ, 0xc0, !PT ;  /* 0x0000000809057812 */ /* 0x000fe200078ec0ff */
[----:B------:R-:W-:Y:S01]  /*33d0*/  IMAD.U32 R9, RZ, RZ, UR37 ;  /* 0x00000025ff097e24 */ /* 0x000fe2000f8e00ff */
[----:B------:R-:W-:Y:S01]  /*33e0*/  LOP3.LUT R13, R8, 0x38, R26, 0xf8, !PT ;  /* 0x00000038080d7812 */ /* 0x000fe200078ef81a */
[----:B------:R1:W-:Y:S01]  /*33f0*/  @P2 STS.128 [R0+0x12000], RZ ;  /* 0x012000ff00002388 */ /* 0x0003e20000000c00 */
[----:B------:R-:W-:Y:S01]  /*3400*/  IADD3 R8, PT, PT, R4, UR35, R30 ;  /* 0x0000002304087c10 */ /* 0x000fe2000fffe01e */
[----:B------:R-:W-:Y:S01]  /*3410*/  IMAD.SHL.U32 R150, R188, 0x20, RZ ;  /* 0x00000020bc967824 */ /* 0x000fe200078e00ff */
[----:B------:R-:W-:Y:S01]  /*3420*/  LOP3.LUT R7, R180, 0x200, RZ, 0xc0, !PT ;  /* 0x00000200b4077812 */ /* 0x000fe200078ec0ff */
[----:B------:R-:W1:Y:S01]  /*3430*/  LDCU UR17, c[0x0][0x50c] ;  /* 0x0000a180ff1177ac */ /* 0x000e620008000800 */
[----:B------:R-:W-:Y:S01]  /*3440*/  IADD3 R8, PT, PT, R8, -0x3f, -R9 ;  /* 0xffffffc108087810 */ /* 0x000fe20007ffe809 */
[----:B------:R-:W-:Y:S01]  /*3450*/  BSSY.RECONVERGENT B0, `(.L_x_1076) ;  /* 0x000001c000007945 */ /* 0x000fe20003800200 */
[----:B------:R-:W-:-:S02]  /*3460*/  LOP3.LUT R5, R5, 0x10, R188, 0xf8, !PT ;  /* 0x0000001005057812 */ /* 0x000fc400078ef8bc */
[----:B------:R-:W-:Y:S01]  /*3470*/  LOP3.LUT R7, R7, 0xc00, R150, 0xf8, !PT ;  /* 0x00000c0007077812 */ /* 0x000fe200078ef896 */
[----:B------:R1:W-:Y:S01]  /*3480*/  STL [R1+0xc], R8 ;  /* 0x00000c0801007387 */ /* 0x0003e20000100800 */
[----:B------:R-:W-:Y:S02]  /*3490*/  LOP3.LUT R5, R5, R13, RZ, 0x3c, !PT ;  /* 0x0000000d05057212 */ /* 0x000fe400078e3cff */
[C---:B------:R-:W-:Y:S02]  /*34a0*/  LOP3.LUT R6, R13.reuse, 0x8, R183, 0x78, !PT ;  /* 0x000000080d067812 */ /* 0x040fe400078e78b7 */
[----:B------:R-:W-:Y:S02]  /*34b0*/  LOP3.LUT R4, R13, 0x8, R188, 0x78, !PT ;  /* 0x000000080d047812 */ /* 0x000fe400078e78bc */
[----:B------:R-:W-:Y:S02]  /*34c0*/  LOP3.LUT R180, R5, 0x200, R180, 0xf8, !PT ;  /* 0x0000020005b47812 */ /* 0x000fe400078ef8b4 */
[----:B------:R-:W-:-:S02]  /*34d0*/  LOP3.LUT R182, R7, R6, RZ, 0xfc, !PT ;  /* 0x0000000607b67212 */ /* 0x000fc400078efcff */
[----:B------:R-:W-:Y:S01]  /*34e0*/  LOP3.LUT R150, R4, 0x7200, R150, 0xf8, !PT ;  /* 0x0000720004967812 */ /* 0x000fe200078ef896 */
        /* <DEDUP_REMOVED lines=18> */
.L_x_1077:
[----:B-1----:R-:W-:Y:S05]  /*3610*/  BSYNC.RECONVERGENT B0 ;  /* 0x0000000000007941 */ /* 0x002fea0003800200 */
.L_x_1076:
        /* <DEDUP_REMOVED lines=20> */
.L_x_1079:
[----:B------:R-:W-:Y:S05]  /*3760*/  BSYNC.RECONVERGENT B0 ;  /* 0x0000000000007941 */ /* 0x000fea0003800200 */
.L_x_1078:
[----:B------:R-:W-:Y:S01]  /*3770*/  R2P PR, R188, 0x6 ;  /* 0x00000006bc007804 */ /* 0x000fe20000000000 */
[----:B------:R-:W-:Y:S01]  /*3780*/  IMAD.MOV.U32 R153, RZ, RZ, 0x40 ;  /* 0x00000040ff997424 */ /* 0x000fe200078e00ff */
[----:B------:R-:W5:Y:S01]  /*3790*/  S2R R188, SR_TID.X ;  /* 0x0000000000bc7919 */ /* 0x000f620000002100 */
[----:B-1-3--:R-:W-:Y:S01]  /*37a0*/  IMAD.MOV.U32 R0, RZ, RZ, 0x10 ;  /* 0x00000010ff007424 */ /* 0x00afe200078e00ff */
[----:B------:R-:W-:Y:S01]  /*37b0*/  LEA R150, R150, UR24, 0x1 ;  /* 0x0000001896967c11 */ /* 0x000fe2000f8e08ff */
[----:B------:R-:W-:Y:S01]  /*37c0*/  IMAD.MOV.U32 R5, RZ, RZ, 0x20 ;  /* 0x00000020ff057424 */ /* 0x000fe200078e00ff */
[----:B------:R-:W-:Y:S01]  /*37d0*/  SEL R153, R153, 0xffffffc0, !P2 ;  /* 0xffffffc099997807 */ /* 0x000fe20005000000 */
[----:B------:R1:W-:Y:S01]  /*37e0*/  STL [R1+0x50], R210 ;  /* 0x000050d201007387 */ /* 0x0003e20000100800 */
[----:B------:R-:W-:Y:S01]  /*37f0*/  IMAD.MOV.U32 R173, RZ, RZ, 0x20 ;  /* 0x00000020ffad7424 */ /* 0x000fe200078e00ff */
[----:B------:R-:W-:Y:S02]  /*3800*/  LEA R182, R182, UR24, 0x1 ;  /* 0x00000018b6b67c11 */ /* 0x000fe4000f8e08ff */
[----:B------:R-:W-:Y:S01]  /*3810*/  CS2R R126, SRZ ;  /* 0x00000000007e7805 */ /* 0x000fe2000001ff00 */
[----:B------:R-:W0:Y:S01]  /*3820*/  LDGDEPBAR ;  /* 0x00000000000079af */ /* 0x000e220000000000 */
[----:B------:R-:W-:Y:S01]  /*3830*/  LEA R180, R180, UR24, 0x1 ;  /* 0x00000018b4b47c11 */ /* 0x000fe2000f8e08ff */
[----:B------:R-:W-:Y:S01]  /*3840*/  IMAD.IADD R172, R153, 0x1, R150 ;  /* 0x0000000199ac7824 */ /* 0x000fe200078e0296 */
[----:B------:R-:W-:-:S02]  /*3850*/  SEL R173, R173, 0xffffffe0, !P1 ;  /* 0xffffffe0adad7807 */ /* 0x000fc40004800000 */
        /* <DEDUP_REMOVED lines=19> */
[C---:B-----5:R-:W-:Y:S01]  /*3990*/  LOP3.LUT P2, RZ, R188.reuse, 0x4, RZ, 0xc0, !PT ;  /* 0x00000004bcff7812 */ /* 0x060fe2000784c0ff */
[C---:B------:R-:W-:Y:S01]  /*39a0*/  IMAD.SHL.U32 R2, R188.reuse, 0x10, RZ ;  /* 0x00000010bc027824 */ /* 0x040fe200078e00ff */
[C---:B------:R-:W-:Y:S01]  /*39b0*/  LOP3.LUT P0, RZ, R188.reuse, 0x8, RZ, 0xc0, !PT ;  /* 0x00000008bcff7812 */ /* 0x040fe2000780c0ff */
[----:B------:R-:W-:Y:S01]  /*39c0*/  IMAD.SHL.U32 R4, R188, 0x2, RZ ;  /* 0x00000002bc047824 */ /* 0x000fe200078e00ff */
[----:B------:R-:W-:Y:S01]  /*39d0*/  SEL R3, R0, 0xfffffff0, !P2 ;  /* 0xfffffff000037807 */ /* 0x000fe20005000000 */
[----:B------:R-:W-:Y:S01]  /*39e0*/  IMAD.SHL.U32 R189, R188, 0x40, RZ ;  /* 0x00000040bcbd7824 */ /* 0x000fe200078e00ff */
[----:B------:R-:W-:Y:S01]  /*39f0*/  LOP3.LUT R2, R2, 0x1c0, RZ, 0xc0, !PT ;  /* 0x000001c002027812 */ /* 0x000fe200078ec0ff */
[C---:B------:R-:W-:Y:S01]  /*3a00*/  IMAD.SHL.U32 R190, R188.reuse, 0x20, RZ ;  /* 0x00000020bcbe7824 */ /* 0x040fe200078e00ff */
[----:B------:R-:W-:Y:S01]  /*3a10*/  SEL R5, R5, 0xffffffe0, !P0 ;  /* 0xffffffe005057807 */ /* 0x000fe20004000000 */
[----:B------:R-:W-:Y:S01]  /*3a20*/  IMAD.SHL.U32 R187, R188, 0x8, RZ ;  /* 0x00000008bcbb7824 */ /* 0x000fe200078e00ff */
[----:B------:R-:W-:-:S02]  /*3a30*/  LOP3.LUT R0, R4, 0xe006, R189, 0xc8, !PT ;  /* 0x0000e00604007812 */ /* 0x000fc400078ec8bd */
[----:B------:R-:W-:Y:S02]  /*3a40*/  CS2R R90, SRZ ;  /* 0x00000000005a7805 */ /* 0x000fe4000001ff00 */
[----:B------:R-:W-:Y:S01]  /*3a50*/  LOP3.LUT R2, R2, 0x38, R4, 0xf8, !PT ;  /* 0x0000003802027812 */ /* 0x000fe200078ef804 */
[----:B------:R1:W-:Y:S01]  /*3a60*/  STL [R1+0x80], R5 ;  /* 0x0000800501007387 */ /* 0x0003e20000100800 */
[----:B------:R-:W-:Y:S02]  /*3a70*/  LOP3.LUT R0, R0, 0xc00, R190, 0xf8, !PT ;  /* 0x00000c0000007812 */ /* 0x000fe400078ef8be */
[----:B------:R-:W-:Y:S02]  /*3a80*/  CS2R R88, SRZ ;  /* 0x0000000000587805 */ /* 0x000fe4000001ff00 */
[----:B------:R-:W-:Y:S02]  /*3a90*/  LOP3.LUT R185, R189, 0x1c0, RZ, 0xc0, !PT ;  /* 0x000001c0bdb97812 */ /* 0x000fe400078ec0ff */
[----:B------:R-:W-:-:S02]  /*3aa0*/  CS2R R86, SRZ ;  /* 0x0000000000567805 */ /* 0x000fc4000001ff00 */
[----:B------:R-:W-:Y:S02]  /*3ab0*/  LOP3.LUT R2, R0, R2, RZ, 0xfc, !PT ;  /* 0x0000000200027212 */ /* 0x000fe400078efcff */
[----:B------:R-:W-:Y:S02]  /*3ac0*/  CS2R R84, SRZ ;  /* 0x0000000000547805 */ /* 0x000fe4000001ff00 */
[----:B------:R-:W-:Y:S02]  /*3ad0*/  LOP3.LUT R191, R188, 0x8, RZ, 0xc0, !PT ;  /* 0x00000008bcbf7812 */ /* 0x000fe400078ec0ff */
[----:B------:R-:W-:Y:S02]  /*3ae0*/  CS2R R78, SRZ ;  /* 0x00000000004e7805 */ /* 0x000fe4000001ff00 */
[----:B------:R-:W-:Y:S01]  /*3af0*/  LOP3.LUT R3, R190, 0x7200, RZ, 0xc0, !PT ;  /* 0x00007200be037812 */ /* 0x000fe200078ec0ff */
[----:B------:R1:W-:Y:S01]  /*3b00*/  STL [R1+0x7c], R2 ;  /* 0x00007c0201007387 */ /* 0x0003e20000100800 */
[----:B------:R-:W-:-:S02]  /*3b10*/  LOP3.LUT R186, R189, 0x200, RZ, 0xc0, !PT ;  /* 0x00000200bdba7812 */ /* 0x000fc400078ec0ff */
[----:B------:R-:W-:Y:S02]  /*3b20*/  CS2R R76, SRZ ;  /* 0x00000000004c7805 */ /* 0x000fe4000001ff00 */
[----:B------:R-:W-:Y:S02]  /*3b30*/  LOP3.LUT R185, R185, 0x38, R187, 0xf8, !PT ;  /* 0x00000038b9b97812 */ /* 0x000fe400078ef8bb */
[----:B------:R-:W-:Y:S02]  /*3b40*/  CS2R R82, SRZ ;  /* 0x0000000000527805 */ /* 0x000fe4000001ff00 */
[----:B------:R-:W-:Y:S02]  /*3b50*/  CS2R R80, SRZ ;  /* 0x0000000000507805 */ /* 0x000fe4000001ff00 */
[----:B------:R-:W-:Y:S02]  /*3b60*/  CS2R R74, SRZ ;  /* 0x00000000004a7805 */ /* 0x000fe4000001ff00 */
[----:B------:R-:W-:-:S02]  /*3b70*/  CS2R R72, SRZ ;  /* 0x0000000000487805 */ /* 0x000fc4000001ff00 */
[----:B------:R-:W-:Y:S02]  /*3b80*/  CS2R R70, SRZ ;  /* 0x0000000000467805 */ /* 0x000fe4000001ff00 */
[----:B------:R-:W-:Y:S01]  /*3b90*/  CS2R R68, SRZ ;  /* 0x0000000000447805 */ /* 0x000fe2000001ff00 */
[----:B------:R-:W-:Y:S01]  /*3ba0*/  VIADD R182, R182, UR12 ;  /* 0x0000000cb6b67c36 */ /* 0x000fe20008000000 */
[----:B------:R-:W-:Y:S01]  /*3bb0*/  LOP3.LUT P3, RZ, R188, 0x2, RZ, 0xc0, !PT ;  /* 0x00000002bcff7812 */ /* 0x000fe2000786c0ff */
[----:B------:R-:W-:Y:S01]  /*3bc0*/  VIADD R180, R180, UR12 ;  /* 0x0000000cb4b47c36 */ /* 0x000fe20008000000 */
[----:B------:R-:W-:Y:S01]  /*3bd0*/  LOP3.LUT P6, R184, R188, 0x10, RZ, 0xc0, !PT ;  /* 0x00000010bcb87812 */ /* 0x000fe200078cc0ff */
[C---:B------:R-:W-:Y:S01]  /*3be0*/  IMAD.IADD R152, R173.reuse, 0x1, R150 ;  /* 0x00000001ad987824 */ /* 0x040fe200078e0296 */
[----:B------:R-:W-:Y:S01]  /*3bf0*/  LOP3.LUT R186, R186, 0xc00, R190, 0xf8, !PT ;  /* 0x00000c00baba7812 */ /* 0x000fe200078ef8be */
[----:B------:R-:W-:Y:S01]  /*3c00*/  IMAD.IADD R181, R173, 0x1, R172 ;  /* 0x00000001adb57824 */ /* 0x000fe200078e02ac */
[----:B------:R-:W-:Y:S01]  /*3c10*/  LOP3.LUT R0, R3, R185, R191, 0xf6, !PT ;  /* 0x000000b903007212 */ /* 0x000fe200078ef6bf */
[----:B------:R-:W3:Y:S01]  /*3c20*/  LDCU UR8, c[0x0][0x45c] ;  /* 0x00008b80ff0877ac */ /* 0x000ee20008000800 */
[----:B-1----:R-:W-:-:S12]  /*3c30*/  UIADD3 UR43, UPT, UPT, UR43, 0x80, -UR35 ;  /* 0x000000802b2b7890 */ /* 0x002fd8000fffe823 */
.L_x_1082:
[----:B------:R-:W0:Y:S01]  /*3c40*/  LDGDEPBAR ;  /* 0x00000000000079af */ /* 0x000e220000000000 */
[C---:B------:R-:W-:Y:S01]  /*3c50*/  IADD3 R144, PT, PT, R182.reuse, R173, RZ ;  /* 0x000000adb6907210 */ /* 0x040fe20007ffe0ff */
[----:B------:R-:W-:Y:S01]  /*3c60*/  IMAD.IADD R0, R182, 0x1, R153 ;  /* 0x00000001b6007824 */ /* 0x000fe200078e0299 */
[----:B------:R-:W-:Y:S05]  /*3c70*/  USHF.L.U32 UR12, UR39, 0x7, URZ ;  /* 0x00000007270c7899 */ /* 0x000fea00080006ff */
[----:B------:R-:W2:Y:S01]  /*3c80*/  LDL R3, [R1+0x78] ;  /* 0x0000780001037983 */ /* 0x000ea20000100800 */
[----:B------:R-:W-:Y:S01]  /*3c90*/  UIADD3 UR31, UPT, UPT, UR31, -0x80, URZ ;  /* 0xffffff801f1f7890 */ /* 0x000fe2000fffe0ff */
[----:B------:R-:W-:Y:S01]  /*3ca0*/  MOV R187, 0x40 ;  /* 0x0000004000bb7802 */ /* 0x000fe20000000f00 */
[----:B------:R-:W-:Y:S01]  /*3cb0*/  UIADD3 UR9, UPT, UPT, UR12, 0x80, URZ ;  /* 0x000000800c097890 */ /* 0x000fe2000fffe0ff */
[----:B------:R-:W4:Y:S01]  /*3cc0*/  LDL R2, [R1+0x74] ;  /* 0x0000740001027983 */ /* 0x000f220000100800 */
[----:B------:R-:W-:Y:S02]  /*3cd0*/  UISETP.GE.AND UP0, UPT, UR31, UR43, UPT ;  /* 0x0000002b1f00728c */ /* 0x000fe4000bf06270 */
[----:B------:R-:W-:Y:S01]  /*3ce0*/  UIADD3 UR34, UPT, UPT, UR34, -0x1, URZ ;  /* 0xffffffff22227890 */ /* 0x000fe2000fffe0ff */
[----:B------:R-:W3:Y:S01]  /*3cf0*/  LDL R192, [R1+0xc] ;  /* 0x00000c0001c07983 */ /* 0x000ee20000100800 */
[----:B------:R-:W-:Y:S03]  /*3d00*/  UISETP.LT.AND UP0, UPT, UR9, UR35, UP0 ;  /* 0x000000230900728c */ /* 0x000fe60008701270 */
[----:B------:R-:W-:Y:S03]  /*3d10*/  STL [R1+0xf8], R97 ;  /* 0x0000f86101007387 */ /* 0x000fe60000100800 */
[----:B------:R-:W-:Y:S01]  /*3d20*/  PLOP3.LUT P0, PT, PT, PT, UP0, 0x80, 0x8 ;  /* 0x000000000008781c */ /* 0x000fe20003f0f008 */
[----:B------:R-:W-:Y:S01]  /*3d30*/  STL [R1+0xf4], R96 ;  /* 0x0000f46001007387 */ /* 0x000fe20000100800 */
[----:B------:R-:W-:Y:S03]  /*3d40*/  UISETP.GT.AND UP0, UPT, UR34, UR42, UPT ;  /* 0x0000002a2200728c */ /* 0x000fe6000bf04270 */
[----:B------:R-:W-:Y:S04]  /*3d50*/  STL [R1+0xf0], R95 ;  /* 0x0000f05f01007387 */ /* 0x000fe80000100800 */
        /* <DEDUP_REMOVED lines=21> */
[----:B------:R1:W-:Y:S04]  /*3eb0*/  STL [R1+0x98], R73 ;  /* 0x0000984901007387 */ /* 0x0003e80000100800 */
[----:B------:R-:W-:Y:S04]  /*3ec0*/  STL [R1+0x94], R72 ;  /* 0x0000944801007387 */ /* 0x000fe80000100800 */
[----:B------:R-:W-:Y:S04]  /*3ed0*/  STL [R1+0x90], R71 ;  /* 0x0000904701007387 */ /* 0x000fe80000100800 */
[----:B------:R-:W-:Y:S04]  /*3ee0*/  STL [R1+0x8c], R70 ;  /* 0x00008c4601007387 */ /* 0x000fe80000100800 */
[----:B------:R-:W-:Y:S04]  /*3ef0*/  STL [R1+0x88], R69 ;  /* 0x0000884501007387 */ /* 0x000fe80000100800 */
[----:B------:R-:W-:Y:S04]  /*3f00*/  STL [R1+0x84], R68 ;  /* 0x0000844401007387 */ /* 0x000fe80000100800 */
        /* <DEDUP_REMOVED lines=8> */
[----:B------:R-:W4:Y:S01]  /*3f90*/  LDSM.16.M88.4 R132, [R150+0xd800] ;  /* 0x00d800009684783b */ /* 0x000f220000000200 */
[-C--:B-1----:R-:W-:Y:S07]  /*3fa0*/  HMMA.16816.F32 R4, R64, R16.reuse, RZ ;  /* 0x000000104004723c */ /* 0x082fee00000018ff */
[----:B------:R-:W-:Y:S01]  /*3fb0*/  LDSM.16.M88.4 R136, [R144] ;  /* 0x000000009088783b */ /* 0x000fe20000000200 */
[C---:B------:R-:W-:Y:S07]  /*3fc0*/  HMMA.16816.F32 R8, R60.reuse, R16, RZ ;  /* 0x000000103c08723c */ /* 0x040fee00000018ff */
[----:B------:R-:W1:Y:S01]  /*3fd0*/  LDSM.16.M88.4 R140, [R152+0xc000] ;  /* 0x00c00000988c783b */ /* 0x000e620000000200 */
[-C--:B------:R-:W-:Y:S07]  /*3fe0*/  HMMA.16816.F32 R12, R60, R18.reuse, RZ ;  /* 0x000000123c0c723c */ /* 0x080fee00000018ff */
[----:B------:R-:W1:Y:S01]  /*3ff0*/  LDSM.16.M88.4 R144, [R144+0x2000] ;  /* 0x002000009090783b */ /* 0x000e620000000200 */
[C---:B------:R-:W-:Y:S07]  /*4000*/  HMMA.16816.F32 R16, R64.reuse, R18, RZ ;  /* 0x000000124010723c */ /* 0x040fee00000018ff */
[----:B------:R-:W1:Y:S01]  /*4010*/  LDSM.16.M88.4 R148, [R152+0xc800] ;  /* 0x00c800009894783b */ /* 0x000e620000000200 */
[-C--:B------:R-:W-:Y:S07]  /*4020*/  HMMA.16816.F32 R20, R64, R32.reuse, RZ ;  /* 0x000000204014723c */ /* 0x080fee00000018ff */
[----:B------:R-:W-:Y:S01]  /*4030*/  LDSM.16.M88.4 R156, [R0] ;  /* 0x00000000009c783b */ /* 0x000fe20000000200 */
[C---:B------:R-:W-:Y:S07]  /*4040*/  HMMA.16816.F32 R24, R60.reuse, R32, RZ ;  /* 0x000000203c18723c */ /* 0x040fee00000018ff */
[----:B------:R-:W-:Y:S01]  /*4050*/  LDSM.16.M88.4 R160, [R172+0xc000] ;  /* 0x00c00000aca0783b */ /* 0x000fe20000000200 */
[-C--:B------:R-:W-:Y:S07]  /*4060*/  HMMA.16816.F32 R28, R60, R34.reuse, RZ ;  /* 0x000000223c1c723c */ /* 0x080fee00000018ff */
[----:B------:R1:W-:Y:S01]  /*4070*/  LDSM.16.M88.4 R164, [R0+0x2000] ;  /* 0x0020000000a4783b */ /* 0x0003e20000000200 */
[C---:B------:R-:W-:Y:S07]  /*4080*/  HMMA.16816.F32 R32, R64.reuse, R34, RZ ;  /* 0x000000224020723c */ /* 0x040fee00000018ff */
[----:B------:R-:W-:Y:S01]  /*4090*/  LDSM.16.M88.4 R168, [R172+0xd000] ;  /* 0x00d00000aca8783b */ /* 0x000fe20000000200 */
[-C--:B------:R-:W-:Y:S07]  /*40a0*/  HMMA.16816.F32 R36, R64, R48.reuse, RZ ;  /* 0x000000304024723c */ /* 0x080fee00000018ff */
[----:B------:R-:W-:Y:S01]  /*40b0*/  LDSM.16.M88.4 R176, [R181+0xc000] ;  /* 0x00c00000b5b0783b */ /* 0x000fe20000000200 */
[C---:B------:R-:W-:Y:S02]  /*40c0*/  HMMA.16816.F32 R40, R60.reuse, R48, RZ ;  /* 0x000000303c28723c */ /* 0x040fe400000018ff */
[----:B-1----:R-:W-:Y:S06]  /*40d0*/  IADD3 R0, PT, PT, R173, R0, RZ ;  /* 0x00000000ad007210 */ /* 0x002fec0007ffe0ff */
[-C--:B------:R-:W-:Y:S08]  /*40e0*/  HMMA.16816.F32 R44, R60, R50.reuse, RZ ;  /* 0x000000323c2c723c */ /* 0x080ff000000018ff */
[C---:B------:R-:W-:Y:S02]  /*40f0*/  HMMA.16816.F32 R48, R64.reuse, R50, RZ ;  /* 0x000000324030723c */ /* 0x040fe400000018ff */
[----:B--2---:R-:W-:Y:S02]  /*4100*/  FSETP.NEU.FTZ.AND P4, PT, R3, -INF , PT ;  /* 0xff8000000300780b */ /* 0x004fe40003f9d000 */
[----:B----4-:R-:W-:Y:S04]  /*4110*/  FSETP.NEU.FTZ.AND P1, PT, R2, -INF , PT ;  /* 0xff8000000200780b */ /* 0x010fe80003f3d000 */
        /* <DEDUP_REMOVED lines=10> */
[----:B------:R-:W4:Y:S07]  /*41c0*/  LDSM.16.M88.4 R140, [R172+0xc800] ;  /* 0x00c80000ac8c783b */ /* 0x000f2e0000000200 */
[-C--:B------:R-:W-:Y:S01]  /*41d0*/  HMMA.16816.F32 R20, R136, R148.reuse, R20 ;  /* 0x000000948814723c */ /* 0x080fe20000001814 */
[----:B------:R-:W4:Y:S07]  /*41e0*/  LDSM.16.M88.4 R172, [R172+0xd800] ;  /* 0x00d80000acac783b */ /* 0x000f2e0000000200 */
[C---:B------:R-:W-:Y:S08]  /*41f0*/  HMMA.16816.F32 R24, R144.reuse, R148, R24 ;  /* 0x000000949018723c */ /* 0x040ff00000001818 */
[-C--:B------:R-:W-:Y:S08]  /*4200*/  HMMA.16816.F32 R28, R144, R150.reuse, R28 ;  /* 0x00000096901c723c */ /* 0x080ff0000000181c */
[C---:B------:R-:W-:Y:S01]  /*4210*/  HMMA.16816.F32 R32, R136.reuse, R150, R32 ;  /* 0x000000968820723c */ /* 0x040fe20000001820 */
[----:B------:R-:W4:Y:S07]  /*4220*/  LDSM.16.M88.4 R148, [R0] ;  /* 0x000000000094783b */ /* 0x000f2e0000000200 */
[-C--:B-1----:R-:W-:Y:S08]  /*4230*/  HMMA.16816.F32 R36, R136, R132.reuse, R36 ;  /* 0x000000848824723c */ /* 0x082ff00000001824 */
[C---:B------:R-:W-:Y:S08]  /*4240*/  HMMA.16816.F32 R40, R144.reuse, R132, R40 ;  /* 0x000000849028723c */ /* 0x040ff00000001828 */
[-C--:B------:R-:W-:Y:S08]  /*4250*/  HMMA.16816.F32 R44, R144, R134.reuse, R44 ;  /* 0x00000086902c723c */ /* 0x080ff0000000182c */
[C---:B------:R-:W-:Y:S01]  /*4260*/  HMMA.16816.F32 R48, R136.reuse, R134, R48 ;  /* 0x000000868830723c */ /* 0x040fe20000001830 */
[----:B------:R1:W4:Y:S07]  /*4270*/  LDSM.16.M88.4 R132, [R0+0x2000] ;  /* 0x002000000084783b */ /* 0x00032e0000000200 */
[-C--:B--2---:R-:W-:Y:S08]  /*4280*/  HMMA.16816.F32 R52, R136, R152.reuse, R52 ;  /* 0x000000988834723c */ /* 0x084ff00000001834 */
[C---:B------:R-:W-:Y:S08]  /*4290*/  HMMA.16816.F32 R56, R144.reuse, R152, R56 ;  /* 0x000000989038723c */ /* 0x040ff00000001838 */
[-C--:B------:R-:W-:Y:S03]  /*42a0*/  HMMA.16816.F32 R60, R144, R154.reuse, R60 ;  /* 0x0000009a903c723c */ /* 0x080fe6000000183c */
[----:B-1----:R-:W-:Y:S05]  /*42b0*/  @!P0 IMAD.SHL.U32 R0, R188, 0x2, RZ ;  /* 0x00000002bc008824 */ /* 0x002fea00078e00ff */
[----:B------:R-:W-:Y:S04]  /*42c0*/  HMMA.16816.F32 R64, R136, R154, R64 ;  /* 0x0000009a8840723c */ /* 0x000fe80000001840 */
[----:B------:R-:W-:Y:S02]  /*42d0*/  @!P0 LOP3.LUT R0, R0, 0x6, RZ, 0xc0, !PT ;  /* 0x0000000600008812 */ /* 0x000fe400078ec0ff */
[----:B---3--:R-:W-:Y:S02]  /*42e0*/  LEA R154, R73, UR4, 0x1 ;  /* 0x00000004499a7c11 */ /* 0x008fe4000f8e08ff */
[-C--:B------:R-:W-:Y:S05]  /*42f0*/  HMMA.16816.F32 R4, R156, R160.reuse, R4 ;  /* 0x000000a09c04723c */ /* 0x080fea0000001804 */
[----:B------:R-:W-:Y:S02]  /*4300*/  @!P0 LOP3.LUT R0, R0, 0x1c0, R183, 0xf8, !PT ;  /* 0x000001c000008812 */ /* 0x000fe400078ef8b7 */
[----:B------:R-:W-:Y:S01]  /*4310*/  IADD3 R155, PT, PT, R154, 0x1c040, RZ ;  /* 0x0001c0409a9b7810 */ /* 0x000fe20007ffe0ff */
[C---:B------:R-:W-:Y:S04]  /*4320*/  HMMA.16816.F32 R8, R164.reuse, R160, R8 ;  /* 0x000000a0a408723c */ /* 0x040fe80000001808 */
[----:B------:R-:W-:Y:S01]  /*4330*/  @!P0 VIADD R0, R0, UR12 ;  /* 0x0000000c00008c36 */ /* 0x000fe20008000000 */
[----:B------:R-:W-:Y:S03]  /*4340*/  SHF.R.U32.HI R183, RZ, 0x1, R188 ;  /* 0x00000001ffb77819 */ /* 0x000fe600000116bc */
[-C--:B------:R-:W-:Y:S08]  /*4350*/  HMMA.16816.F32 R12, R164, R162.reuse, R12 ;  /* 0x000000a2a40c723c */ /* 0x080ff0000000180c */
[C---:B------:R-:W-:Y:S08]  /*4360*/  HMMA.16816.F32 R16, R156.reuse, R162, R16 ;  /* 0x000000a29c10723c */ /* 0x040ff00000001810 */
[-C--:B----4-:R-:W-:Y:S08]  /*4370*/  HMMA.16816.F32 R20, R156, R140.reuse, R20 ;  /* 0x0000008c9c14723c */ /* 0x090ff00000001814 */
[C---:B------:R-:W-:Y:S08]  /*4380*/  HMMA.16816.F32 R24, R164.reuse, R140, R24 ;  /* 0x0000008ca418723c */ /* 0x040ff00000001818 */
[-C--:B------:R-:W-:Y:S08]  /*4390*/  HMMA.16816.F32 R28, R164, R142.reuse, R28 ;  /* 0x0000008ea41c723c */ /* 0x080ff0000000181c */
        /* <DEDUP_REMOVED lines=8> */
[----:B------:R-:W-:Y:S08]  /*4420*/  HMMA.16816.F32 R64, R156, R174, R64 ;  /* 0x000000ae9c40723c */ /* 0x000ff00000001840 */
[-C--:B------:R-:W-:Y:S08]  /*4430*/  HMMA.16816.F32 R4, R148, R176.reuse, R4 ;  /* 0x000000b09404723c */ /* 0x080ff00000001804 */
[C---:B------:R-:W-:Y:S08]  /*4440*/  HMMA.16816.F32 R8, R132.reuse, R176, R8 ;  /* 0x000000b08408723c */ /* 0x040ff00000001808 */
        /* <DEDUP_REMOVED lines=21> */
[----:B------:R3:W-:Y:S10]  /*45a0*/  MUFU.TANH R220, R13 ;  /* 0x0000000d00dc7308 */ /* 0x0007f40000002400 */
[----:B------:R4:W-:Y:S01]  /*45b0*/  MUFU.TANH R239, R15 ;  /* 0x0000000f00ef7308 */ /* 0x0009e20000002400 */
[----:B--2---:R-:W2:Y:S09]  /*45c0*/  LDL R14, [R1+0x70] ;  /* 0x00007000010e7983 */ /* 0x004eb20000100800 */
[----:B------:R-:W1:Y:S01]  /*45d0*/  MUFU.TANH R190, R6 ;  /* 0x0000000600be7308 */ /* 0x000e620000002400 */
[----:B---3--:R-:W-:Y:S01]  /*45e0*/  @!P0 VIADDMNMX R13, R192, -R187, UR35, PT ;  /* 0x00000023c00d8e46 */ /* 0x008fe2000b8009bb */
[----:B------:R-:W-:Y:S03]  /*45f0*/  IMAD.MOV.U32 R187, RZ, RZ, 0x38 ;  /* 0x00000038ffbb7424 */ /* 0x000fe600078e00ff */
[-C--:B------:R-:W-:Y:S05]  /*4600*/  @!P0 ISETP.GE.AND P5, PT, R0, R13.reuse, PT ;  /* 0x0000000d0000820c */ /* 0x080fea0003fa6270 */
[----:B------:R3:W-:Y:S01]  /*4610*/  MUFU.TANH R242, R11 ;  /* 0x0000000b00f27308 */ /* 0x0007e20000002400 */
[----:B----4-:R-:W4:Y:S09]  /*4620*/  LDL R15, [R1+0x6c] ;  /* 0x00006c00010f7983 */ /* 0x010f320000100800 */
[----:B------:R1:W1:Y:S10]  /*4630*/  MUFU.TANH R189, R7 ;  /* 0x0000000700bd7308 */ /* 0x0002740000002400 */
[----:B------:R1:W-:Y:S01]  /*4640*/  MUFU.TANH R244, R10 ;  /* 0x0000000a00f47308 */ /* 0x0003e20000002400 */
[----:B---3--:R-:W-:Y:S01]  /*4650*/  FMUL.FTZ R11, R3, 1.4426950216293334961 ;  /* 0x3fb8aa3b030b7820 */ /* 0x008fe20000410000 */
[----:B-1----:R-:W-:Y:S02]  /*4660*/  MOV R3, R172 ;  /* 0x000000ac00037202 */ /* 0x002fe40000000f00 */
[----:B------:R-:W-:Y:S02]  /*4670*/  @!P0 FSEL R3, R172, -INF , !P5 ;  /* 0xff800000ac038808 */ /* 0x000fe40006800000 */
[----:B------:R-:W-:Y:S04]  /*4680*/  FSEL R11, R11, RZ, P4 ;  /* 0x000000ff0b0b7208 */ /* 0x000fe80002000000 */
[----:B------:R-:W-:Y:S01]  /*4690*/  MUFU.TANH R201, R19 ;  /* 0x0000001300c97308 */ /* 0x000fe20000002400 */
[----:B------:R-:W1:Y:S01]  /*46a0*/  LDSM.16.M88.4 R4, [R181+0xc800] ;  /* 0x00c80000b504783b */ /* 0x000e620000000200 */
[----:B------:R-:W-:Y:S08]  /*46b0*/  FFMA.FTZ R3, R3, UR8, -R11 ;  /* 0x0000000803037c23 */ /* 0x000ff0000801080b */
[----:B------:R3:W-:Y:S01]  /*46c0*/  MUFU.TANH R222, R12 ;  /* 0x0000000c00de7308 */ /* 0x0007e20000002400 */
[----:B------:R-:W-:Y:S01]  /*46d0*/  FMUL.FTZ R10, R2, 1.4426950216293334961 ;  /* 0x3fb8aa3b020a7820 */ /* 0x000fe20000410000 */
[----:B------:R-:W-:Y:S04]  /*46e0*/  @!P0 IADD3 R2, PT, PT, R0, 0x1, RZ ;  /* 0x0000000100028810 */ /* 0x000fe80007ffe0ff */
[----:B------:R-:W-:Y:S04]  /*46f0*/  @!P0 ISETP.GE.AND P4, PT, R2, R13, PT ;  /* 0x0000000d0200820c */ /* 0x000fe80003f86270 */
[----:B------:R1:W-:Y:S01]  /*4700*/  MUFU.EX2 R97, R3 ;  /* 0x0000000300617308 */ /* 0x0003e20000000800 */
[----:B------:R-:W-:Y:S09]  /*4710*/  FSEL R10, R10, RZ, P1 ;  /* 0x000000ff0a0a7208 */ /* 0x000ff20000800000 */
[----:B------:R1:W-:Y:S01]  /*4720*/  MUFU.TANH R224, R9 ;  /* 0x0000000900e07308 */ /* 0x0003e20000002400 */
[----:B---3--:R-:W-:Y:S04]  /*4730*/  @!P0 VIADDMNMX R12, R192, -R187, UR35, PT ;  /* 0x00000023c00c8e46 */ /* 0x008fe8000b8009bb */
[----:B------:R-:W-:Y:S05]  /*4740*/  @!P0 ISETP.GE.AND P1, PT, R0, R12, PT ;  /* 0x0000000c0000820c */ /* 0x000fea0003f26270 */
[----:B------:R3:W3:Y:S01]  /*4750*/  MUFU.TANH R226, R8 ;  /* 0x0000000800e27308 */ /* 0x0006e20000002400 */
[----:B-1----:R-:W-:Y:S02]  /*4760*/  MOV R3, R190 ;  /* 0x000000be00037202 */ /* 0x002fe40000000f00 */
[----:B------:R-:W-:Y:S07]  /*4770*/  @!P0 FSEL R3, R190, -INF , !P1 ;  /* 0xff800000be038808 */ /* 0x000fee0004800000 */
[----:B------:R-:W-:Y:S01]  /*4780*/  MUFU.TANH R90, R16 ;  /* 0x00000010005a7308 */ /* 0x000fe20000002400 */
[----:B------:R-:W-:Y:S01]  /*4790*/  FFMA.FTZ R3, R3, UR8, -R10 ;  /* 0x0000000803037c23 */ /* 0x000fe2000801080a */
[-C--:B------:R-:W-:Y:S03]  /*47a0*/  HMMA.16816.F32 R20, R148, R4.reuse, R20 ;  /* 0x000000049414723c */ /* 0x080fe60000001814 */
[----:B------:R-:W-:Y:S05]  /*47b0*/  @!P0 VIMNMX R9, PT, PT, R192, UR35, PT ;  /* 0x00000023c0098c48 */ /* 0x000fea000bfe0100 */
[----:B------:R1:W-:Y:S01]  /*47c0*/  MUFU.EX2 R191, R3 ;  /* 0x0000000300bf7308 */ /* 0x0003e20000000800 */
[-C--:B------:R-:W-:Y:S01]  /*47d0*/  @!P0 ISETP.GE.AND P1, PT, R0, R9.reuse, PT ;  /* 0x000000090000820c */ /* 0x080fe20003f26270 */
[C---:B------:R-:W-:Y:S01]  /*47e0*/  HMMA.16816.F32 R24, R132.reuse, R4, R24 ;  /* 0x000000048418723c */ /* 0x040fe20000001818 */
[----:B---3--:R-:W-:Y:S03]  /*47f0*/  MOV R8, 0x8 ;  /* 0x0000000800087802 */ /* 0x008fe60000000f00 */
[----:B------:R-:W-:Y:S01]  /*4800*/  IMAD.MOV.U32 R5, RZ, RZ, R96 ;  /* 0x000000ffff057224 */ /* 0x000fe200078e0060 */
[----:B------:R-:W-:Y:S03]  /*4810*/  @!P0 FSEL R5, R96, -INF , !P4 ;  /* 0xff80000060058808 */ /* 0x000fe60006000000 */
[----:B------:R-:W-:Y:S01]  /*4820*/  MUFU.TANH R89, R17 ;  /* 0x0000001100597308 */ /* 0x000fe20000002400 */
[----:B------:R-:W-:Y:S01]  /*4830*/  @!P0 ISETP.GE.AND P4, PT, R2, R12, PT ;  /* 0x0000000c0200820c */ /* 0x000fe20003f86270 */
[----:B------:R-:W-:Y:S01]  /*4840*/  IMAD.MOV.U32 R4, RZ, RZ, R189 ;  /* 0x000000ffff047224 */ /* 0x000fe200078e00bd */
[----:B------:R-:W-:Y:S01]  /*4850*/  @!P0 VIADDMNMX R8, R192, R8, UR35, PT ;  /* 0x00000023c0088e46 */ /* 0x000fe2000b800108 */
[----:B------:R-:W-:Y:S01]  /*4860*/  FFMA.FTZ R5, R5, UR8, -R11 ;  /* 0x0000000805057c23 */ /* 0x000fe2000801080b */
[----:B------:R-:W-:Y:S01]  /*4870*/  @!P0 FSEL R4, R189, -INF , !P4 ;  /* 0xff800000bd048808 */ /* 0x000fe20006000000 */
[-C--:B------:R-:W-:Y:S04]  /*4880*/  HMMA.16816.F32 R28, R132, R6.reuse, R28 ;  /* 0x00000006841c723c */ /* 0x080fe8000000181c */
[----:B------:R3:W-:Y:S01]  /*4890*/  MUFU.EX2 R95, R5 ;  /* 0x00000005005f7308 */ /* 0x0007e20000000800 */
[----:B------:R-:W-:Y:S01]  /*48a0*/  @!P0 ISETP.GE.AND P5, PT, R2, R9, PT ;  /* 0x000000090200820c */ /* 0x000fe20003fa6270 */
[----:B-1----:R-:W-:Y:S01]  /*48b0*/  FFMA.FTZ R3, R4, UR8, -R10 ;  /* 0x0000000804037c23 */ /* 0x002fe2000801080a */
[----:B------:R-:W-:Y:S01]  /*48c0*/  FMUL.FTZ R20, R20, UR17 ;  /* 0x0000001114147c20 */ /* 0x000fe20008410000 */
[----:B------:R-:W-:Y:S01]  /*48d0*/  FMUL.FTZ R22, R22, UR17 ;  /* 0x0000001116167c20 */ /* 0x000fe20008410000 */
[----:B------:R-:W-:Y:S01]  /*48e0*/  FMUL.FTZ R27, R27, UR17 ;  /* 0x000000111b1b7c20 */ /* 0x000fe20008410000 */
[C---:B------:R-:W-:Y:S04]  /*48f0*/  HMMA.16816.F32 R32, R148.reuse, R6, R32 ;  /* 0x000000069420723c */ /* 0x040fe80000001820 */
[----:B------:R-:W-:Y:S01]  /*4900*/  MUFU.TANH R200, R18 ;  /* 0x0000001200c87308 */ /* 0x000fe20000002400 */
[----:B------:R-:W-:Y:S01]  /*4910*/  FMUL.FTZ R21, R21, UR17 ;  /* 0x0000001115157c20 */ /* 0x000fe20008410000 */
[----:B------:R-:W-:Y:S01]  /*4920*/  FMUL.FTZ R23, R23, UR17 ;  /* 0x0000001117177c20 */ /* 0x000fe20008410000 */
[----:B------:R-:W-:Y:S01]  /*4930*/  FMUL.FTZ R24, R24, UR17 ;  /* 0x0000001118187c20 */ /* 0x000fe20008410000 */
[----:B------:R-:W-:Y:S01]  /*4940*/  FMUL.FTZ R25, R25, UR17 ;  /* 0x0000001119197c20 */ /* 0x000fe20008410000 */
[----:B------:R-:W-:Y:S01]  /*4950*/  FMUL.FTZ R26, R26, UR17 ;  /* 0x000000111a1a7c20 */ /* 0x000fe20008410000 */
[----:B------:R-:W-:Y:S04]  /*4960*/  IMAD.MOV.U32 R4, RZ, RZ, R226 ;  /* 0x000000ffff047224 */ /* 0x000fe800078e00e2 */
[----:B------:R2:W-:Y:S01]  /*4970*/  MUFU.EX2 R187, R3 ;  /* 0x0000000300bb7308 */ /* 0x0005e20000000800 */
[----:B------:R-:W-:Y:S01]  /*4980*/  @!P0 FSEL R4, R226, -INF , !P1 ;  /* 0xff800000e2048808 */ /* 0x000fe20004800000 */
[----:B---3--:R-:W-:Y:S02]  /*4990*/  IMAD.MOV.U32 R5, RZ, RZ, R244 ;  /* 0x000000ffff057224 */ /* 0x008fe400078e00f4 */
[----:B------:R-:W-:Y:S01]  /*49a0*/  FMUL.FTZ R28, R28, UR17 ;  /* 0x000000111c1c7c20 */ /* 0x000fe20008410000 */
[----:B------:R-:W-:Y:S01]  /*49b0*/  IMAD.MOV.U32 R16, RZ, RZ, R240 ;  /* 0x000000ffff107224 */ /* 0x000fe200078e00f0 */
[----:B------:R-:W-:Y:S01]  /*49c0*/  MOV R17, R239 ;  /* 0x000000ef00117202 */ /* 0x000fe20000000f00 */
[----:B------:R-:W-:Y:S01]  /*49d0*/  FMUL.FTZ R30, R30, UR17 ;  /* 0x000000111e1e7c20 */ /* 0x000fe20008410000 */
[----:B------:R-:W-:Y:S02]  /*49e0*/  FMUL.FTZ R29, R29, UR17 ;  /* 0x000000111d1d7c20 */ /* 0x000fe40008410000 */
[----:B------:R-:W-:Y:S01]  /*49f0*/  MUFU.TANH R231, R27 ;  /* 0x0000001b00e77308 */ /* 0x000fe20000002400 */
[----:B------:R-:W-:Y:S01]  /*4a00*/  FMUL.FTZ R32, R32, UR17 ;  /* 0x0000001120207c20 */ /* 0x000fe20008410000 */
[----:B------:R-:W-:Y:S01]  /*4a10*/  FMUL.FTZ R33, R33, UR17 ;  /* 0x0000001121217c20 */ /* 0x000fe20008410000 */
[----:B------:R-:W-:Y:S01]  /*4a20*/  FMUL.FTZ R35, R35, UR17 ;  /* 0x0000001123237c20 */ /* 0x000fe20008410000 */
[----:B------:R-:W-:Y:S01]  /*4a30*/  FMUL.FTZ R34, R34, UR17 ;  /* 0x0000001122227c20 */ /* 0x000fe20008410000 */
[----:B------:R-:W-:Y:S05]  /*4a40*/  FMUL.FTZ R31, R31, UR17 ;  /* 0x000000111f1f7c20 */ /* 0x000fea0008410000 */
[----:B------:R-:W-:Y:S10]  /*4a50*/  MUFU.TANH R208, R29 ;  /* 0x0000001d00d07308 */ /* 0x000ff40000002400 */
        /* <DEDUP_REMOVED lines=13> */
[----:B------:R-:W-:Y:S01]  /*4b30*/  MUFU.TANH R229, R31 ;  /* 0x0000001f00e57308 */ /* 0x000fe20000002400 */
[C---:B--2---:R-:W-:Y:S01]  /*4b40*/  FMUL.FTZ R3, R14.reuse, 1.4426950216293334961 ;  /* 0x3fb8aa3b0e037820 */ /* 0x044fe20000410000 */
[----:B------:R-:W-:Y:S02]  /*4b50*/  FSETP.NEU.FTZ.AND P4, PT, R14, -INF , PT ;  /* 0xff8000000e00780b */ /* 0x000fe40003f9d000 */
[----:B------:R-:W-:Y:S02]  /*4b60*/  MOV R14, R224 ;  /* 0x000000e0000e7202 */ /* 0x000fe40000000f00 */
[----:B------:R-:W-:Y:S02]  /*4b70*/  FSEL R3, R3, RZ, P4 ;  /* 0x000000ff03037208 */ /* 0x000fe40002000000 */
[-C--:B------:R-:W-:Y:S02]  /*4b80*/  @!P0 ISETP.GE.AND P4, PT, R2, R8.reuse, PT ;  /* 0x000000080200820c */ /* 0x080fe40003f86270 */
[----:B------:R-:W-:Y:S01]  /*4b90*/  @!P0 FSEL R14, R224, -INF , !P5 ;  /* 0xff800000e00e8808 */ /* 0x000fe20006800000 */
[--C-:B------:R-:W-:Y:S01]  /*4ba0*/  FFMA.FTZ R2, R4, UR8, -R3.reuse ;  /* 0x0000000804027c23 */ /* 0x100fe20008010803 */
[----:B------:R-:W-:Y:S02]  /*4bb0*/  @!P0 ISETP.GE.AND P5, PT, R0, R8, PT ;  /* 0x000000080000820c */ /* 0x000fe40003fa6270 */
[----:B------:R-:W-:Y:S01]  /*4bc0*/  MOV R4, R242 ;  /* 0x000000f200047202 */ /* 0x000fe20000000f00 */
[----:B------:R1:W2:Y:S01]  /*4bd0*/  MUFU.EX2 R140, R2 ;  /* 0x00000002008c7308 */ /* 0x0002a20000000800 */
[--C-:B------:R-:W-:Y:S01]  /*4be0*/  FFMA.FTZ R14, R14, UR8, -R3.reuse ;  /* 0x000000080e0e7c23 */ /* 0x100fe20008010803 */
[C---:B----4-:R-:W-:Y:S01]  /*4bf0*/  FSETP.NEU.FTZ.AND P1, PT, R15.reuse, -INF , PT ;  /* 0xff8000000f00780b */ /* 0x050fe20003f3d000 */
[----:B------:R-:W-:Y:S01]  /*4c00*/  FMUL.FTZ R15, R15, 1.4426950216293334961 ;  /* 0x3fb8aa3b0f0f7820 */ /* 0x000fe20000410000 */
[----:B------:R-:W-:Y:S02]  /*4c10*/  @!P0 FSEL R4, R242, -INF , !P4 ;  /* 0xff800000f2048808 */ /* 0x000fe40006000000 */
[----:B------:R-:W-:Y:S04]  /*4c20*/  @!P0 FSEL R5, R244, -INF , !P5 ;  /* 0xff800000f4058808 */ /* 0x000fe80006800000 */
[----:B------:R-:W3:Y:S01]  /*4c30*/  MUFU.EX2 R141, R14 ;  /* 0x0000000e008d7308 */ /* 0x000ee20000000800 */
[----:B-1----:R-:W-:Y:S01]  /*4c40*/  FSEL R2, R15, RZ, P1 ;  /* 0x000000ff0f027208 */ /* 0x002fe20000800000 */
[----:B------:R-:W-:Y:S01]  /*4c50*/  @!P0 VIADD R15, R0, 0x9 ;  /* 0x00000009000f8836 */ /* 0x000fe20000000000 */
[----:B--2---:R-:W-:Y:S03]  /*4c60*/  STL [R1+0x28], R140 ;  /* 0x0000288c01007387 */ /* 0x004fe60000100800 */
[--C-:B------:R-:W-:Y:S01]  /*4c70*/  FFMA.FTZ R4, R4, UR8, -R2.reuse ;  /* 0x0000000804047c23 */ /* 0x100fe20008010802 */
[--C-:B------:R-:W-:Y:S01]  /*4c80*/  FFMA.FTZ R5, R5, UR8, -R2.reuse ;  /* 0x0000000805057c23 */ /* 0x100fe20008010802 */
[----:B---3--:R-:W-:Y:S02]  /*4c90*/  STL [R1+0x24], R141 ;  /* 0x0000248d01007387 */ /* 0x008fe40000100800 */
[----:B------:R1:W-:Y:S01]  /*4ca0*/  MUFU.EX2 R139, R4 ;  /* 0x00000004008b7308 */ /* 0x0003e20000000800 */
[----:B------:R-:W-:Y:S05]  /*4cb0*/  @!P0 VIADD R14, R0, 0x8 ;  /* 0x00000008000e8836 */ /* 0x000fea0000000000 */
[CC--:B------:R-:W-:Y:S04]  /*4cc0*/  @!P0 ISETP.GE.AND P1, PT, R14.reuse, R9.reuse, PT ;  /* 0x000000090e00820c */ /* 0x0c0fe80003f26270 */
[----:B------:R-:W2:Y:S01]  /*4cd0*/  MUFU.EX2 R138, R5 ;  /* 0x00000005008a7308 */ /* 0x000ea20000000800 */
[----:B------:R-:W-:Y:S04]  /*4ce0*/  @!P0 ISETP.GE.AND P4, PT, R14, R8, PT ;  /* 0x000000080e00820c */ /* 0x000fe80003f86270 */
[----:B------:R-:W-:Y:S02]  /*4cf0*/  @!P0 FSEL R16, R240, -INF , !P4 ;  /* 0xff800000f0108808 */ /* 0x000fe40006000000 */
[----:B------:R-:W-:Y:S02]  /*4d00*/  @!P0 ISETP.GE.AND P4, PT, R14, R12, PT ;  /* 0x0000000c0e00820c */ /* 0x000fe40003f86270 */
[----:B-1----:R-:W-:Y:S01]  /*4d10*/  MOV R4, R222 ;  /* 0x000000de00047202 */ /* 0x002fe20000000f00 */
[--C-:B------:R-:W-:Y:S01]  /*4d20*/  FFMA.FTZ R16, R16, UR8, -R2.reuse ;  /* 0x0000000810107c23 */ /* 0x100fe20008010802 */
[----:B------:R-:W-:Y:S02]  /*4d30*/  @!P0 FSEL R4, R222, -INF , !P1 ;  /* 0xff800000de048808 */ /* 0x000fe40004800000 */
[C---:B------:R-:W-:Y:S01]  /*4d40*/  @!P0 ISETP.GE.AND P1, PT, R15.reuse, R9, PT ;  /* 0x000000090f00820c */ /* 0x040fe20003f26270 */
[----:B------:R1:W-:Y:S02]  /*4d50*/  MUFU.EX2 R27, R16 ;  /* 0x00000010001b7308 */ /* 0x0003e40000000800 */
[--C-:B------:R-:W-:Y:S01]  /*4d60*/  FFMA.FTZ R4, R4, UR8, -R3.reuse ;  /* 0x0000000804047c23 */ /* 0x100fe20008010803 */
[----:B--2---:R-:W-:Y:S01]  /*4d70*/  STL [R1+0x40], R138 ;  /* 0x0000408a01007387 */ /* 0x004fe20000100800 */
[----:B------:R-:W-:Y:S02]  /*4d80*/  MOV R5, R220 ;  /* 0x000000dc00057202 */ /* 0x000fe40000000f00 */
[----:B------:R-:W-:Y:S01]  /*4d90*/  @!P0 FSEL R5, R220, -INF , !P1 ;  /* 0xff800000dc058808 */ /* 0x000fe20004800000 */
[----:B------:R-:W-:Y:S03]  /*4da0*/  STL [R1+0x3c], R139 ;  /* 0x00003c8b01007387 */ /* 0x000fe60000100800 */
[----:B------:R2:W3:Y:S01]  /*4db0*/  MUFU.EX2 R136, R4 ;  /* 0x0000000400887308 */ /* 0x0004e20000000800 */
[----:B------:R-:W-:Y:S04]  /*4dc0*/  @!P0 ISETP.GE.AND P1, PT, R15, R8, PT ;  /* 0x000000080f00820c */ /* 0x000fe80003f26270 */
[----:B------:R-:W-:Y:S02]  /*4dd0*/  @!P0 FSEL R17, R239, -INF , !P1 ;  /* 0xff800000ef118808 */ /* 0x000fe40004800000 */
[----:B------:R-:W-:Y:S02]  /*4de0*/  @!P0 ISETP.GE.AND P1, PT, R14, R13, PT ;  /* 0x0000000d0e00820c */ /* 0x000fe40003f26270 */
[----:B------:R-:W-:Y:S01]  /*4df0*/  MOV R14, R201 ;  /* 0x000000c9000e7202 */ /* 0x000fe20000000f00 */
[----:B-1----:R-:W-:Y:S01]  /*4e00*/  FFMA.FTZ R16, R17, UR8, -R2 ;  /* 0x0000000811107c23 */ /* 0x002fe20008010802 */
[----:B------:R-:W-:Y:S03]  /*4e10*/  MOV R17, R89 ;  /* 0x0000005900117202 */ /* 0x000fe60000000f00 */
[----:B------:R1:W-:Y:S01]  /*4e20*/  MUFU.EX2 R68, R16 ;  /* 0x0000001000447308 */ /* 0x0003e20000000800 */
[----:B--2---:R-:W-:Y:S01]  /*4e30*/  FFMA.FTZ R4, R5, UR8, -R3 ;  /* 0x0000000805047c23 */ /* 0x004fe20008010803 */
[----:B---3--:R-:W-:Y:S08]  /*4e40*/  STL [R1+0x18], R136 ;  /* 0x0000188801007387 */ /* 0x008ff00000100800 */
[----:B------:R2:W3:Y:S01]  /*4e50*/  MUFU.EX2 R137, R4 ;  /* 0x0000000400897308 */ /* 0x0004e20000000800 */
[----:B-1----:R-:W-:Y:S01]  /*4e60*/  IMAD.MOV.U32 R16, RZ, RZ, R90 ;  /* 0x000000ffff107224 */ /* 0x002fe200078e005a */
[----:B------:R-:W-:Y:S02]  /*4e70*/  @!P0 FSEL R16, R90, -INF , !P1 ;  /* 0xff8000005a108808 */ /* 0x000fe40004800000 */
[----:B------:R-:W-:Y:S03]  /*4e80*/  @!P0 ISETP.GE.AND P1, PT, R15, R13, PT ;  /* 0x0000000d0f00820c */ /* 0x000fe60003f26270 */
[--C-:B------:R-:W-:Y:S01]  /*4e90*/  FFMA.FTZ R18, R16, UR8, -R11.reuse ;  /* 0x0000000810127c23 */ /* 0x100fe2000801080b */
[----:B------:R-:W-:Y:S01]  /*4ea0*/  @!P0 FSEL R17, R89, -INF , !P1 ;  /* 0xff80000059118808 */ /* 0x000fe20004800000 */
[----:B--2---:R-:W1:Y:S01]  /*4eb0*/  LDSM.16.M88.4 R4, [R181+0xd000] ;  /* 0x00d00000b504783b */ /* 0x004e620000000200 */
[----:B------:R-:W-:Y:S01]  /*4ec0*/  @!P0 ISETP.GE.AND P1, PT, R15, R12, PT ;  /* 0x0000000c0f00820c */ /* 0x000fe20003f26270 */
[----:B------:R-:W-:Y:S01]  /*4ed0*/  MUFU.EX2 R94, R18 ;  /* 0x00000012005e7308 */ /* 0x000fe20000000800 */
[----:B------:R-:W-:Y:S02]  /*4ee0*/  IMAD.MOV.U32 R16, RZ, RZ, R200 ;  /* 0x000000ffff107224 */ /* 0x000fe400078e00c8 */
[----:B------:R-:W-:Y:S01]  /*4ef0*/  FFMA.FTZ R15, R17, UR8, -R11 ;  /* 0x00000008110f7c23 */ /* 0x000fe2000801080b */
[----:B------:R-:W-:Y:S02]  /*4f00*/  @!P0 FSEL R14, R201, -INF , !P1 ;  /* 0xff800000c90e8808 */ /* 0x000fe40004800000 */
[----:B------:R-:W-:Y:S01]  /*4f10*/  MOV R17, R87 ;  /* 0x0000005700117202 */ /* 0x000fe20000000f00 */
[----:B---3--:R-:W-:Y:S01]  /*4f20*/  STL [R1+0x14], R137 ;  /* 0x0000148901007387 */ /* 0x008fe20000100800 */
[----:B------:R-:W-:Y:S02]  /*4f30*/  @!P0 FSEL R16, R200, -INF , !P4 ;  /* 0xff800000c8108808 */ /* 0x000fe40006000000 */
[----:B------:R2:W-:Y:S01]  /*4f40*/  MUFU.EX2 R93, R15 ;  /* 0x0000000f005d7308 */ /* 0x0005e20000000800 */
[--C-:B------:R-:W-:Y:S01]  /*4f50*/  FFMA.FTZ R14, R14, UR8, -R10.reuse ;  /* 0x000000080e0e7c23 */ /* 0x100fe2000801080a */
[----:B------:R-:W-:Y:S04]  /*4f60*/  STL [R1+0x38], R27 ;  /* 0x0000381b01007387 */ /* 0x000fe80000100800 */
[----:B------:R-:W-:Y:S04]  /*4f70*/  STL [R1+0x34], R68 ;  /* 0x0000344401007387 */ /* 0x000fe80000100800 */
[----:B------:R3:W-:Y:S01]  /*4f80*/  MUFU.EX2 R246, R14 ;  /* 0x0000000e00f67308 */ /* 0x0007e20000000800 */
[--C-:B--2---:R-:W-:Y:S01]  /*4f90*/  FFMA.FTZ R15, R16, UR8, -R10.reuse ;  /* 0x00000008100f7c23 */ /* 0x104fe2000801080a */
[----:B------:R-:W-:Y:S08]  /*4fa0*/  MOV R16, R88 ;  /* 0x0000005800107202 */ /* 0x000ff00000000f00 */
[----:B------:R2:W-:Y:S01]  /*4fb0*/  MUFU.EX2 R245, R15 ;  /* 0x0000000f00f57308 */ /* 0x0005e20000000800 */
[----:B---3--:R-:W-:Y:S01]  /*4fc0*/  @!P0 VIADD R14, R0, 0x10 ;  /* 0x00000010000e8836 */ /* 0x008fe20000000000 */
[-C--:B-1----:R-:W-:Y:S04]  /*4fd0*/  HMMA.16816.F32 R36, R148, R4.reuse, R36 ;  /* 0x000000049424723c */ /* 0x082fe80000001824 */
[C---:B------:R-:W-:Y:S02]  /*4fe0*/  @!P0 ISETP.GE.AND P4, PT, R14.reuse, R12, PT ;  /* 0x0000000c0e00820c */ /* 0x040fe40003f86270 */
[-C--:B------:R-:W-:Y:S02]  /*4ff0*/  @!P0 ISETP.GE.AND P1, PT, R14, R13.reuse, PT ;  /* 0x0000000d0e00820c */ /* 0x080fe40003f26270 */
[C---:B------:R-:W-:Y:S04]  /*5000*/  HMMA.16816.F32 R40, R132.reuse, R4, R40 ;  /* 0x000000048428723c */ /* 0x040fe80000001828 */
[----:B------:R-:W-:Y:S01]  /*5010*/  IMAD.MOV.U32 R4, RZ, RZ, R195 ;  /* 0x000000ffff047224 */ /* 0x000fe200078e00c3 */
[----:B------:R-:W-:Y:S01]  /*5020*/  @!P0 FSEL R4, R195, -INF , !P4 ;  /* 0xff800000c3048808 */ /* 0x000fe20006000000 */
[----:B--2---:R-:W-:Y:S01]  /*5030*/  @!P0 VIADD R15, R0, 0x11 ;  /* 0x00000011000f8836 */ /* 0x004fe20000000000 */
[----:B------:R-:W-:Y:S01]  /*5040*/  @!P0 FSEL R16, R88, -INF , !P1 ;  /* 0xff80000058108808 */ /* 0x000fe20004800000 */
[-C--:B------:R-:W-:Y:S03]  /*5050*/  HMMA.16816.F32 R44, R132, R6.reuse, R44 ;  /* 0x00000006842c723c */ /* 0x080fe6000000182c */
[--C-:B------:R-:W-:Y:S01]  /*5060*/  FFMA.FTZ R4, R4, UR8, -R10.reuse ;  /* 0x0000000804047c23 */ /* 0x100fe2000801080a */
[----:B------:R-:W-:Y:S01]  /*5070*/  @!P0 ISETP.GE.AND P1, PT, R15, R13, PT ;  /* 0x0000000d0f00820c */ /* 0x000fe20003f26270 */
[--C-:B------:R-:W-:Y:S01]  /*5080*/  FFMA.FTZ R16, R16, UR8, -R11.reuse ;  /* 0x0000000810107c23 */ /* 0x100fe2000801080b */
[----:B------:R-:W-:Y:S01]  /*5090*/  @!P0 ISETP.GE.AND P4, PT, R14, R8, PT ;  /* 0x000000080e00820c */ /* 0x000fe20003f86270 */
[----:B------:R1:W-:Y:S01]  /*50a0*/  MUFU.EX2 R236, R4 ;  /* 0x0000000400ec7308 */ /* 0x0003e20000000800 */
[----:B------:R-:W-:Y:S01]  /*50b0*/  @!P0 FSEL R17, R87, -INF , !P1 ;  /* 0xff80000057118808 */ /* 0x000fe20004800000 */
[C---:B------:R-:W-:Y:S04]  /*50c0*/  HMMA.16816.F32 R48, R148.reuse, R6, R48 ;  /* 0x000000069430723c */ /* 0x040fe80000001830 */
[----:B------:R-:W-:Y:S01]  /*50d0*/  @!P0 ISETP.GE.AND P1, PT, R15, R12, PT ;  /* 0x0000000c0f00820c */ /* 0x000fe20003f26270 */
[----:B------:R-:W-:Y:S03]  /*50e0*/  FMUL.FTZ R36, R36, UR17 ;  /* 0x0000001124247c20 */ /* 0x000fe60008410000 */
[----:B------:R2:W-:Y:S01]  /*50f0*/  MUFU.EX2 R92, R16 ;  /* 0x00000010005c7308 */ /* 0x0005e20000000800 */
[----:B------:R-:W-:Y:S01]  /*5100*/  MOV R5, R194 ;  /* 0x000000c200057202 */ /* 0x000fe20000000f00 */
[----:B------:R-:W-:Y:S01]  /*5110*/  FMUL.FTZ R38, R38, UR17 ;  /* 0x0000001126267c20 */ /* 0x000fe20008410000 */
[----:B------:R-:W-:Y:S01]  /*5120*/  @!P0 FSEL R5, R194, -INF , !P1 ;  /* 0xff800000c2058808 */ /* 0x000fe20004800000 */
[----:B------:R-:W-:Y:S01]  /*5130*/  FMUL.FTZ R37, R37, UR17 ;  /* 0x0000001125257c20 */ /* 0x000fe20008410000 */
[----:B------:R-:W-:Y:S01]  /*5140*/  @!P0 ISETP.GE.AND P1, PT, R14, R9, PT ;  /* 0x000000090e00820c */ /* 0x000fe20003f26270 */
[----:B------:R-:W-:Y:S01]  /*5150*/  FMUL.FTZ R39, R39, UR17 ;  /* 0x0000001127277c20 */ /* 0x000fe20008410000 */
[----:B------:R-:W-:Y:S03]  /*5160*/  FMUL.FTZ R40, R40, UR17 ;  /* 0x0000001128287c20 */ /* 0x000fe60008410000 */
[----:B------:R-:W-:Y:S01]  /*5170*/  MUFU.TANH R170, R38 ;  /* 0x0000002600aa7308 */ /* 0x000fe20000002400 */
[----:B-1----:R-:W-:Y:S01]  /*5180*/  FFMA.FTZ R4, R5, UR8, -R10 ;  /* 0x0000000805047c23 */ /* 0x002fe2000801080a */
[----:B------:R-:W-:Y:S01]  /*5190*/  FMUL.FTZ R42, R42, UR17 ;  /* 0x000000112a2a7c20 */ /* 0x000fe20008410000 */
[----:B------:R-:W-:Y:S01]  /*51a0*/  IMAD.MOV.U32 R5, RZ, RZ, R232 ;  /* 0x000000ffff057224 */ /* 0x000fe200078e00e8 */
[----:B------:R-:W-:Y:S01]  /*51b0*/  @!P0 FSEL R5, R232, -INF , !P4 ;  /* 0xff800000e8058808 */ /* 0x000fe20006000000 */
[----:B------:R-:W-:Y:S01]  /*51c0*/  FMUL.FTZ R48, R48, UR17 ;  /* 0x0000001130307c20 */ /* 0x000fe20008410000 */
[----:B------:R-:W-:Y:S01]  /*51d0*/  FMUL.FTZ R49, R49, UR17 ;  /* 0x0000001131317c20 */ /* 0x000fe20008410000 */
[----:B------:R-:W-:Y:S03]  /*51e0*/  FMUL.FTZ R50, R50, UR17 ;  /* 0x0000001132327c20 */ /* 0x000fe60008410000 */
[----:B------:R1:W-:Y:S01]  /*51f0*/  MUFU.EX2 R235, R4 ;  /* 0x0000000400eb7308 */ /* 0x0003e20000000800 */
[----:B--2---:R-:W-:Y:S01]  /*5200*/  FFMA.FTZ R16, R17, UR8, -R11 ;  /* 0x0000000811107c23 */ /* 0x004fe2000801080b */
[----:B------:R-:W-:Y:S01]  /*5210*/  FMUL.FTZ R51, R51, UR17 ;  /* 0x0000001133337c20 */ /* 0x000fe20008410000 */
[----:B------:R-:W-:Y:S01]  /*5220*/  FFMA.FTZ R5, R5, UR8, -R2 ;  /* 0x0000000805057c23 */ /* 0x000fe20008010802 */
[----:B------:R-:W-:Y:S01]  /*5230*/  MOV R17, R229 ;  /* 0x000000e500117202 */ /* 0x000fe20000000f00 */
[----:B------:R-:W-:Y:S01]  /*5240*/  FMUL.FTZ R41, R41, UR17 ;  /* 0x0000001129297c20 */ /* 0x000fe20008410000 */
[----:B------:R-:W-:Y:S01]  /*5250*/  FMUL.FTZ R43, R43, UR17 ;  /* 0x000000112b2b7c20 */ /* 0x000fe20008410000 */
[----:B------:R-:W-:Y:S03]  /*5260*/  FMUL.FTZ R46, R46, UR17 ;  /* 0x000000112e2e7c20 */ /* 0x000fe60008410000 */
[----:B------:R-:W-:Y:S01]  /*5270*/  MUFU.TANH R80, R36 ;  /* 0x0000002400507308 */ /* 0x000fe20000002400 */
[----:B------:R-:W-:Y:S01]  /*5280*/  FMUL.FTZ R44, R44, UR17 ;  /* 0x000000112c2c7c20 */ /* 0x000fe20008410000 */
[----:B------:R-:W-:Y:S01]  /*5290*/  FMUL.FTZ R45, R45, UR17 ;  /* 0x000000112d2d7c20 */ /* 0x000fe20008410000 */
[----:B------:R-:W-:Y:S07]  /*52a0*/  FMUL.FTZ R47, R47, UR17 ;  /* 0x000000112f2f7c20 */ /* 0x000fee0008410000 */
[----:B------:R2:W-:Y:S01]  /*52b0*/  MUFU.EX2 R91, R16 ;  /* 0x00000010005b7308 */ /* 0x0005e20000000800 */
[----:B-1----:R-:W-:Y:S01]  /*52c0*/  IMAD.MOV.U32 R4, RZ, RZ, R214 ;  /* 0x000000ffff047224 */ /* 0x002fe200078e00d6 */
[----:B------:R-:W-:Y:S02]  /*52d0*/  @!P0 FSEL R4, R214, -INF , !P1 ;  /* 0xff800000d6048808 */ /* 0x000fe40004800000 */
[----:B------:R-:W-:Y:S03]  /*52e0*/  @!P0 ISETP.GE.AND P1, PT, R15, R9, PT ;  /* 0x000000090f00820c */ /* 0x000fe60003f26270 */
[--C-:B------:R-:W-:Y:S03]  /*52f0*/  FFMA.FTZ R4, R4, UR8, -R3.reuse ;  /* 0x0000000804047c23 */ /* 0x100fe60008010803 */
[----:B------:R-:W-:Y:S10]  /*5300*/  MUFU.TANH R79, R37 ;  /* 0x00000025004f7308 */ /* 0x000ff40000002400 */
[----:B------:R1:W3:Y:S01]  /*5310*/  MUFU.EX2 R25, R4 ;  /* 0x0000000400197308 */ /* 0x0002e20000000800 */
[----:B--2---:R-:W-:Y:S02]  /*5320*/  MOV R16, R213 ;  /* 0x000000d500107202 */ /* 0x004fe40000000f00 */
[----:B------:R-:W-:Y:S02]  /*5330*/  @!P0 FSEL R16, R213, -INF , !P1 ;  /* 0xff800000d5108808 */ /* 0x000fe40004800000 */
[----:B------:R-:W-:Y:S01]  /*5340*/  @!P0 ISETP.GE.AND P1, PT, R15, R8, PT ;  /* 0x000000080f00820c */ /* 0x000fe20003f26270 */
[----:B------:R-:W-:Y:S04]  /*5350*/  @!P0 VIADD R15, R0, 0x19 ;  /* 0x00000019000f8836 */ /* 0x000fe80000000000 */
[----:B------:R-:W-:Y:S01]  /*5360*/  MUFU.TANH R171, R39 ;  /* 0x0000002700ab7308 */ /* 0x000fe20000002400 */
[--C-:B------:R-:W-:Y:S01]  /*5370*/  FFMA.FTZ R14, R16, UR8, -R3.reuse ;  /* 0x00000008100e7c23 */ /* 0x100fe20008010803 */
[----:B------:R-:W-:Y:S08]  /*5380*/  IMAD.MOV.U32 R16, RZ, RZ, R230 ;  /* 0x000000ffff107224 */ /* 0x000ff000078e00e6 */
[----:B------:R2:W-:Y:S01]  /*5390*/  MUFU.EX2 R23, R5 ;  /* 0x0000000500177308 */ /* 0x0005e20000000800 */
[----:B-1----:R-:W-:Y:S01]  /*53a0*/  MOV R4, R231 ;  /* 0x000000e700047202 */ /* 0x002fe20000000f00 */
[----:B---3--:R-:W-:Y:S01]  /*53b0*/  STL [R1+0x4], R25 ;  /* 0x0000041901007387 */ /* 0x008fe20000100800 */
[----:B------:R-:W-:Y:S07]  /*53c0*/  @!P0 FSEL R4, R231, -INF , !P1 ;  /* 0xff800000e7048808 */ /* 0x000fee0004800000 */
[----:B------:R1:W3:Y:S01]  /*53d0*/  MUFU.EX2 R26, R14 ;  /* 0x0000000e001a7308 */ /* 0x0002e20000000800 */
[--C-:B------:R-:W-:Y:S09]  /*53e0*/  FFMA.FTZ R4, R4, UR8, -R2.reuse ;  /* 0x0000000804047c23 */ /* 0x100ff20008010802 */
[----:B------:R4:W4:Y:S01]  /*53f0*/  MUFU.EX2 R24, R4 ;  /* 0x0000000400187308 */ /* 0x0009220000000800 */
[----:B--2---:R-:W-:Y:S09]  /*5400*/  MOV R5, R208 ;  /* 0x000000d000057202 */ /* 0x004ff20000000f00 */
[----:B------:R-:W-:Y:S01]  /*5410*/  MUFU.TANH R204, R40 ;  /* 0x0000002800cc7308 */ /* 0x000fe20000002400 */
[----:B-1----:R-:W-:Y:S01]  /*5420*/  @!P0 VIADD R14, R0, 0x18 ;  /* 0x00000018000e8836 */ /* 0x002fe20000000000 */
[----:B---3--:R-:W-:Y:S04]  /*5430*/  STL [R1], R26 ;  /* 0x0000001a01007387 */ /* 0x008fe80000100800 */
[C---:B------:R-:W-:Y:S01]  /*5440*/  @!P0 ISETP.GE.AND P1, PT, R14.reuse, R9, PT ;  /* 0x000000090e00820c */ /* 0x040fe20003f26270 */
[----:B------:R-:W-:Y:S01]  /*5450*/  STL [R1+0x30], R23 ;  /* 0x0000301701007387 */ /* 0x000fe20000100800 */
[----:B------:R-:W-:Y:S02]  /*5460*/  @!P0 ISETP.GE.AND P4, PT, R14, R8, PT ;  /* 0x000000080e00820c */ /* 0x000fe40003f86270 */
[----:B------:R-:W-:Y:S01]  /*5470*/  MUFU.TANH R218, R42 ;  /* 0x0000002a00da7308 */ /* 0x000fe20000002400 */
[----:B----4-:R-:W-:Y:S01]  /*5480*/  MOV R4, R209 ;  /* 0x000000d100047202 */ /* 0x010fe20000000f00 */
[----:B------:R-:W-:Y:S01]  /*5490*/  STL [R1+0x2c], R24 ;  /* 0x00002c1801007387 */ /* 0x000fe20000100800 */
[----:B------:R-:W-:Y:S02]  /*54a0*/  @!P0 FSEL R4, R209, -INF , !P1 ;  /* 0xff800000d1048808 */ /* 0x000fe40004800000 */
[----:B------:R-:W-:Y:S02]  /*54b0*/  @!P0 FSEL R16, R230, -INF , !P4 ;  /* 0xff800000e6108808 */ /* 0x000fe40006000000 */
[C---:B------:R-:W-:Y:S01]  /*54c0*/  @!P0 ISETP.GE.AND P1, PT, R15.reuse, R9, PT ;  /* 0x000000090f00820c */ /* 0x040fe20003f26270 */
[--C-:B------:R-:W-:Y:S01]  /*54d0*/  FFMA.FTZ R4, R4, UR8, -R3.reuse ;  /* 0x0000000804047c23 */ /* 0x100fe20008010803 */
[----:B------:R-:W-:Y:S01]  /*54e0*/  @!P0 ISETP.GE.AND P4, PT, R14, R12, PT ;  /* 0x0000000c0e00820c */ /* 0x000fe20003f86270 */
[--C-:B------:R-:W-:Y:S01]  /*54f0*/  FFMA.FTZ R16, R16, UR8, -R2.reuse ;  /* 0x0000000810107c23 */ /* 0x100fe20008010802 */
[----:B------:R-:W-:Y:S01]  /*5500*/  @!P0 FSEL R5, R208, -INF , !P1 ;  /* 0xff800000d0058808 */ /* 0x000fe20004800000 */
[----:B------:R1:W-:Y:S01]  /*5510*/  MUFU.EX2 R250, R4 ;  /* 0x0000000400fa7308 */ /* 0x0003e20000000800 */
[----:B------:R-:W-:Y:S04]  /*5520*/  @!P0 ISETP.GE.AND P1, PT, R15, R8, PT ;  /* 0x000000080f00820c */ /* 0x000fe80003f26270 */
[----:B------:R-:W-:Y:S02]  /*5530*/  @!P0 FSEL R17, R229, -INF , !P1 ;  /* 0xff800000e5118808 */ /* 0x000fe40004800000 */
[----:B------:R-:W-:Y:S03]  /*5540*/  @!P0 ISETP.GE.AND P1, PT, R14, R13, PT ;  /* 0x0000000d0e00820c */ /* 0x000fe60003f26270 */
[----:B------:R2:W3:Y:S01]  /*5550*/  MUFU.EX2 R21, R16 ;  /* 0x0000001000157308 */ /* 0x0004e20000000800 */
[----:B------:R-:W-:Y:S09]  /*5560*/  MOV R14, R178 ;  /* 0x000000b2000e7202 */ /* 0x000ff20000000f00 */
[----:B------:R-:W-:Y:S01]  /*5570*/  MUFU.TANH R202, R41 ;  /* 0x0000002900ca7308 */ /* 0x000fe20000002400 */
[----:B-1----:R-:W-:Y:S09]  /*5580*/  FFMA.FTZ R4, R5, UR8, -R3 ;  /* 0x0000000805047c23 */ /* 0x002ff20008010803 */
[----:B------:R1:W-:Y:S01]  /*5590*/  MUFU.EX2 R249, R4 ;  /* 0x0000000400f97308 */ /* 0x0003e20000000800 */
[----:B--2---:R-:W-:Y:S01]  /*55a0*/  FFMA.FTZ R16, R17, UR8, -R2 ;  /* 0x0000000811107c23 */ /* 0x004fe20008010802 */
[----:B------:R-:W-:Y:S01]  /*55b0*/  MOV R17, R83 ;  /* 0x0000005300117202 */ /* 0x000fe20000000f00 */
[----:B---3--:R-:W-:Y:S07]  /*55c0*/  STL [R1+0x20], R21 ;  /* 0x0000201501007387 */ /* 0x008fee0000100800 */
[----:B------:R2:W3:Y:S10]  /*55d0*/  MUFU.EX2 R22, R16 ;  /* 0x0000001000167308 */ /* 0x0004f40000000800 */
[----:B------:R-:W-:Y:S01]  /*55e0*/  MUFU.TANH R217, R43 ;  /* 0x0000002b00d97308 */ /* 0x000fe20000002400 */
[----:B-1----:R-:W1:Y:S09]  /*55f0*/  LDSM.16.M88.4 R4, [R181+0xd800] ;  /* 0x00d80000b504783b */ /* 0x002e720000000200 */
[----:B------:R-:W-:Y:S01]  /*5600*/  MUFU.TANH R76, R48 ;  /* 0x00000030004c7308 */ /* 0x000fe20000002400 */
[----:B--2---:R-:W-:Y:S01]  /*5610*/  IMAD.MOV.U32 R16, RZ, RZ, R84 ;  /* 0x000000ffff107224 */ /* 0x004fe200078e0054 */
[----:B------:R-:W-:Y:S01]  /*5620*/  @!P0 FSEL R16, R84, -INF , !P1 ;  /* 0xff80000054108808 */ /* 0x000fe20004800000 */
[----:B---3--:R-:W-:Y:S01]  /*5630*/  STL [R1+0x1c], R22 ;  /* 0x00001c1601007387 */ /* 0x008fe20000100800 */
[----:B------:R-:W-:Y:S03]  /*5640*/  @!P0 ISETP.GE.AND P1, PT, R15, R13, PT ;  /* 0x0000000d0f00820c */ /* 0x000fe60003f26270 */
[----:B------:R-:W-:Y:S01]  /*5650*/  FFMA.FTZ R18, R16, UR8, -R11 ;  /* 0x0000000810127c23 */ /* 0x000fe2000801080b */
[----:B------:R-:W-:Y:S01]  /*5660*/  @!P0 FSEL R17, R83, -INF , !P1 ;  /* 0xff80000053118808 */ /* 0x000fe20004800000 */
[----:B------:R-:W-:Y:S01]  /*5670*/  IMAD.MOV.U32 R16, RZ, RZ, R179 ;  /* 0x000000ffff107224 */ /* 0x000fe200078e00b3 */
[----:B------:R-:W-:Y:S01]  /*5680*/  @!P0 ISETP.GE.AND P1, PT, R15, R12, PT ;  /* 0x0000000c0f00820c */ /* 0x000fe20003f26270 */
[----:B------:R-:W-:Y:S01]  /*5690*/  MUFU.TANH R75, R49 ;  /* 0x00000031004b7308 */ /* 0x000fe20000002400 */
[----:B------:R-:W-:Y:S01]  /*56a0*/  @!P0 FSEL R16, R179, -INF , !P4 ;  /* 0xff800000b3108808 */ /* 0x000fe20006000000 */
[----:B------:R-:W-:Y:S01]  /*56b0*/  FFMA.FTZ R15, R17, UR8, -R11 ;  /* 0x00000008110f7c23 */ /* 0x000fe2000801080b */
[----:B------:R-:W-:Y:S01]  /*56c0*/  @!P0 FSEL R14, R178, -INF , !P1 ;  /* 0xff800000b20e8808 */ /* 0x000fe20004800000 */
[----:B------:R-:W-:Y:S06]  /*56d0*/  IMAD.MOV.U32 R17, RZ, RZ, R79 ;  /* 0x000000ffff117224 */ /* 0x000fec00078e004f */
[----:B------:R2:W-:Y:S01]  /*56e0*/  MUFU.EX2 R85, R15 ;  /* 0x0000000f00557308 */ /* 0x0005e20000000800 */
[--C-:B------:R-:W-:Y:S09]  /*56f0*/  FFMA.FTZ R14, R14, UR8, -R10.reuse ;  /* 0x000000080e0e7c23 */ /* 0x100ff2000801080a */
[----:B------:R3:W-:Y:S01]  /*5700*/  MUFU.EX2 R223, R14 ;  /* 0x0000000e00df7308 */ /* 0x0007e20000000800 */
[-C--:B-1----:R-:W-:Y:S09]  /*5710*/  HMMA.16816.F32 R52, R148, R4.reuse, R52 ;  /* 0x000000049434723c */ /* 0x082ff20000001834 */
[----:B------:R-:W-:Y:S01]  /*5720*/  MUFU.TANH R167, R50 ;  /* 0x0000003200a77308 */ /* 0x000fe20000002400 */
[--C-:B--2---:R-:W-:Y:S01]  /*5730*/  FFMA.FTZ R15, R16, UR8, -R10.reuse ;  /* 0x00000008100f7c23 */ /* 0x104fe2000801080a */
[----:B------:R-:W-:Y:S01]  /*5740*/  MOV R16, R80 ;  /* 0x0000005000107202 */ /* 0x000fe20000000f00 */
[C---:B------:R-:W-:Y:S07]  /*5750*/  HMMA.16816.F32 R56, R132.reuse, R4, R56 ;  /* 0x000000048438723c */ /* 0x040fee0000001838 */
[----:B------:R1:W-:Y:S01]  /*5760*/  MUFU.EX2 R225, R15 ;  /* 0x0000000f00e17308 */ /* 0x0003e20000000800 */
[----:B---3--:R-:W-:Y:S01]  /*5770*/  @!P0 VIADD R14, R0, 0x20 ;  /* 0x00000020000e8836 */ /* 0x008fe20000000000 */
[----:B------:R-:W-:Y:S02]  /*5780*/  MOV R4, R170 ;  /* 0x000000aa00047202 */ /* 0x000fe40000000f00 */
[----:B------:R-:W-:Y:S01]  /*5790*/  MOV R5, R171 ;  /* 0x000000ab00057202 */ /* 0x000fe20000000f00 */
[-C--:B------:R-:W-:Y:S05]  /*57a0*/  HMMA.16816.F32 R60, R132, R6.reuse, R60 ;  /* 0x00000006843c723c */ /* 0x080fea000000183c */
[----:B------:R-:W2:Y:S01]  /*57b0*/  MUFU.TANH R212, R46 ;  /* 0x0000002e00d47308 */ /* 0x000ea20000002400 */
[C---:B------:R-:W-:Y:S01]  /*57c0*/  @!P0 ISETP.GE.AND P4, PT, R14.reuse, R12, PT ;  /* 0x0000000c0e00820c */ /* 0x040fe20003f86270 */
[----:B------:R-:W-:Y:S01]  /*57d0*/  FMUL.FTZ R53, R53, UR17 ;  /* 0x0000001135357c20 */ /* 0x000fe20008410000 */
[-C--:B------:R-:W-:Y:S01]  /*57e0*/  @!P0 ISETP.GE.AND P1, PT, R14, R13.reuse, PT ;  /* 0x0000000d0e00820c */ /* 0x080fe20003f26270 */
[----:B------:R-:W-:Y:S01]  /*57f0*/  FMUL.FTZ R54, R54, UR17 ;  /* 0x0000001136367c20 */ /* 0x000fe20008410000 */
[----:B------:R-:W-:Y:S01]  /*5800*/  @!P0 FSEL R4, R170, -INF , !P4 ;  /* 0xff800000aa048808 */ /* 0x000fe20006000000 */
[----:B------:R-:W-:Y:S04]  /*5810*/  HMMA.16816.F32 R64, R148, R6, R64 ;  /* 0x000000069440723c */ /* 0x000fe80000001840 */
[----:B------:R-:W-:Y:S01]  /*5820*/  MUFU.TANH R193, R44 ;  /* 0x0000002c00c17308 */ /* 0x000fe20000002400 */
[--C-:B------:R-:W-:Y:S01]  /*5830*/  FFMA.FTZ R4, R4, UR8, -R10.reuse ;  /* 0x0000000804047c23 */ /* 0x100fe2000801080a */
[----:B-1----:R-:W-:Y:S01]  /*5840*/  @!P0 IADD3 R15, PT, PT, R0, 0x21, RZ ;  /* 0x00000021000f8810 */ /* 0x002fe20007ffe0ff */
[----:B------:R-:W-:Y:S01]  /*5850*/  FMUL.FTZ R52, R52, UR17 ;  /* 0x0000001134347c20 */ /* 0x000fe20008410000 */
[----:B------:R-:W-:Y:S01]  /*5860*/  @!P0 FSEL R16, R80, -INF , !P1 ;  /* 0xff80000050108808 */ /* 0x000fe20004800000 */
[----:B------:R-:W-:Y:S01]  /*5870*/  FMUL.FTZ R55, R55, UR17 ;  /* 0x0000001137377c20 */ /* 0x000fe20008410000 */
[----:B------:R-:W-:Y:S04]  /*5880*/  @!P0 ISETP.GE.AND P1, PT, R15, R13, PT ;  /* 0x0000000d0f00820c */ /* 0x000fe80003f26270 */
[----:B------:R1:W-:Y:S01]  /*5890*/  MUFU.EX2 R215, R4 ;  /* 0x0000000400d77308 */ /* 0x0003e20000000800 */
[----:B------:R-:W-:Y:S01]  /*58a0*/  @!P0 ISETP.GE.AND P4, PT, R14, R8, PT ;  /* 0x000000080e00820c */ /* 0x000fe20003f86270 */
[--C-:B------:R-:W-:Y:S01]  /*58b0*/  FFMA.FTZ R16, R16, UR8, -R11.reuse ;  /* 0x0000000810107c23 */ /* 0x100fe2000801080b */
[----:B------:R-:W-:Y:S01]  /*58c0*/  @!P0 FSEL R17, R79, -INF , !P1 ;  /* 0xff8000004f118808 */ /* 0x000fe20004800000 */
[----:B------:R-:W-:Y:S01]  /*58d0*/  FMUL.FTZ R57, R57, UR17 ;  /* 0x0000001139397c20 */ /* 0x000fe20008410000 */
[----:B------:R-:W-:Y:S01]  /*58e0*/  @!P0 ISETP.GE.AND P1, PT, R15, R12, PT ;  /* 0x0000000c0f00820c */ /* 0x000fe20003f26270 */
[----:B------:R-:W-:Y:S01]  /*58f0*/  FMUL.FTZ R56, R56, UR17 ;  /* 0x0000001138387c20 */ /* 0x000fe20008410000 */
[----:B--2---:R-:W-:Y:S03]  /*5900*/  MOV R6, R212 ;  /* 0x000000d400067202 */ /* 0x004fe60000000f00 */
[----:B------:R2:W-:Y:S01]  /*5910*/  MUFU.EX2 R82, R16 ;  /* 0x0000001000527308 */ /* 0x0005e20000000800 */
[----:B------:R-:W-:Y:S01]  /*5920*/  @!P0 FSEL R5, R171, -INF , !P1 ;  /* 0xff800000ab058808 */ /* 0x000fe20004800000 */
[----:B------:R-:W-:Y:S01]  /*5930*/  FMUL.FTZ R58, R58, UR17 ;  /* 0x000000113a3a7c20 */ /* 0x000fe20008410000 */
[----:B------:R-:W-:Y:S01]  /*5940*/  @!P0 ISETP.GE.AND P1, PT, R14, R9, PT ;  /* 0x000000090e00820c */ /* 0x000fe20003f26270 */
[----:B------:R-:W-:Y:S01]  /*5950*/  FMUL.FTZ R60, R60, UR17 ;  /* 0x000000113c3c7c20 */ /* 0x000fe20008410000 */
[----:B------:R-:W-:Y:S01]  /*5960*/  FMUL.FTZ R59, R59, UR17 ;  /* 0x000000113b3b7c20 */ /* 0x000fe20008410000 */
[----:B------:R-:W-:Y:S01]  /*5970*/  FMUL.FTZ R61, R61, UR17 ;  /* 0x000000113d3d7c20 */ /* 0x000fe20008410000 */
[----:B------:R-:W-:Y:S03]  /*5980*/  FMUL.FTZ R65, R65, UR17 ;  /* 0x0000001141417c20 */ /* 0x000fe60008410000 */
[----:B------:R-:W3:Y:S01]  /*5990*/  MUFU.TANH R192, R45 ;  /* 0x0000002d00c07308 */ /* 0x000ee20000002400 */
[----:B-1----:R-:W-:Y:S01]  /*59a0*/  FFMA.FTZ R4, R5, UR8, -R10 ;  /* 0x0000000805047c23 */ /* 0x002fe2000801080a */
[----:B------:R-:W-:Y:S01]  /*59b0*/  MOV R5, R218 ;  /* 0x000000da00057202 */ /* 0x000fe20000000f00 */
[----:B------:R-:W-:Y:S01]  /*59c0*/  FMUL.FTZ R64, R64, UR17 ;  /* 0x0000001140407c20 */ /* 0x000fe20008410000 */
[----:B------:R-:W-:Y:S01]  /*59d0*/  @!P0 FSEL R5, R218, -INF , !P4 ;  /* 0xff800000da058808 */ /* 0x000fe20006000000 */
[----:B------:R-:W-:Y:S01]  /*59e0*/  FMUL.FTZ R66, R66, UR17 ;  /* 0x0000001142427c20 */ /* 0x000fe20008410000 */
[----:B------:R-:W-:Y:S01]  /*59f0*/  FMUL.FTZ R67, R67, UR17 ;  /* 0x0000001143437c20 */ /* 0x000fe20008410000 */
[----:B------:R-:W-:Y:S03]  /*5a00*/  FMUL.FTZ R62, R62, UR17 ;  /* 0x000000113e3e7c20 */ /* 0x000fe60008410000 */
[----:B------:R1:W-:Y:S01]  /*5a10*/  MUFU.EX2 R216, R4 ;  /* 0x0000000400d87308 */ /* 0x0003e20000000800 */
[----:B--2---:R-:W-:Y:S01]  /*5a20*/  FFMA.FTZ R16, R17, UR8, -R11 ;  /* 0x0000000811107c23 */ /* 0x004fe2000801080b */
[----:B------:R-:W-:Y:S01]  /*5a30*/  FFMA.FTZ R5, R5, UR8, -R2 ;  /* 0x0000000805057c23 */ /* 0x000fe20008010802 */
[----:B------:R-:W-:Y:S02]  /*5a40*/  IMAD.MOV.U32 R17, RZ, RZ, 0x10 ;  /* 0x00000010ff117424 */ /* 0x000fe400078e00ff */
[----:B------:R-:W-:Y:S05]  /*5a50*/  FMUL.FTZ R63, R63, UR17 ;  /* 0x000000113f3f7c20 */ /* 0x000fea0008410000 */
[----:B------:R2:W-:Y:S01]  /*5a60*/  MUFU.EX2 R81, R16 ;  /* 0x0000001000517308 */ /* 0x0005e20000000800 */
[----:B------:R-:W-:Y:S04]  /*5a70*/  SEL R17, R17, 0xfffffff0, !P2 ;  /* 0xfffffff011117807 */ /* 0x000fe80005000000 */
[----:B------:R-:W-:Y:S05]  /*5a80*/  IADD3 R161, PT, PT, R154, R17, RZ ;  /* 0x000000119aa17210 */ /* 0x000fea0007ffe0ff */
[----:B------:R4:W4:Y:S01]  /*5a90*/  MUFU.EX2 R19, R5 ;  /* 0x0000000500137308 */ /* 0x0009220000000800 */
[----:B-1----:R-:W-:Y:S01]  /*5aa0*/  IMAD.MOV.U32 R4, RZ, RZ, R204 ;  /* 0x000000ffff047224 */ /* 0x002fe200078e00cc */
[----:B------:R-:W-:Y:S02]  /*5ab0*/  @!P0 FSEL R4, R204, -INF , !P1 ;  /* 0xff800000cc048808 */ /* 0x000fe40004800000 */
[CC--:B------:R-:W-:Y:S03]  /*5ac0*/  @!P0 ISETP.GE.AND P1, PT, R15.reuse, R9.reuse, PT ;  /* 0x000000090f00820c */ /* 0x0c0fe60003f26270 */
[--C-:B------:R-:W-:Y:S03]  /*5ad0*/  FFMA.FTZ R4, R4, UR8, -R3.reuse ;  /* 0x0000000804047c23 */ /* 0x100fe60008010803 */
[----:B------:R-:W1:Y:S01]  /*5ae0*/  MUFU.TANH R211, R47 ;  /* 0x0000002f00d37308 */ /* 0x000e620000002400 */
[----:B--2---:R-:W-:Y:S02]  /*5af0*/  MOV R16, R202 ;  /* 0x000000ca00107202 */ /* 0x004fe40000000f00 */
[----:B------:R-:W-:Y:S02]  /*5b00*/  @!P0 FSEL R16, R202, -INF , !P1 ;  /* 0xff800000ca108808 */ /* 0x000fe40004800000 */
[----:B------:R-:W-:Y:S02]  /*5b10*/  @!P0 ISETP.GE.AND P1, PT, R15, R8, PT ;  /* 0x000000080f00820c */ /* 0x000fe40003f26270 */
[----:B---3--:R-:W-:Y:S03]  /*5b20*/  MOV R15, R192 ;  /* 0x000000c0000f7202 */ /* 0x008fe60000000f00 */
[----:B------:R2:W-:Y:S01]  /*5b30*/  MUFU.EX2 R243, R4 ;  /* 0x0000000400f37308 */ /* 0x0005e20000000800 */
[----:B------:R-:W-:Y:S01]  /*5b40*/  FFMA.FTZ R14, R16, UR8, -R3 ;  /* 0x00000008100e7c23 */ /* 0x000fe20008010803 */
[----:B----4-:R-:W-:Y:S01]  /*5b50*/  @!P0 IADD3 R5, PT, PT, R0, 0x28, RZ ;  /* 0x0000002800058810 */ /* 0x010fe20007ffe0ff */
[----:B------:R-:W-:Y:S03]  /*5b60*/  STL [R1+0x10], R19 ;  /* 0x0000101301007387 */ /* 0x000fe60000100800 */
[-C--:B------:R-:W-:Y:S04]  /*5b70*/  @!P0 ISETP.GE.AND P4, PT, R5, R8.reuse, PT ;  /* 0x000000080500820c */ /* 0x080fe80003f86270 */
[----:B------:R3:W-:Y:S01]  /*5b80*/  MUFU.EX2 R241, R14 ;  /* 0x0000000e00f17308 */ /* 0x0007e20000000800 */
[----:B-1----:R-:W-:Y:S01]  /*5b90*/  IMAD.MOV.U32 R7, RZ, RZ, R211 ;  /* 0x000000ffff077224 */ /* 0x002fe200078e00d3 */
[----:B------:R-:W-:Y:S05]  /*5ba0*/  @!P0 FSEL R6, R212, -INF , !P4 ;  /* 0xff800000d4068808 */ /* 0x000fea0006000000 */
[--C-:B------:R-:W-:Y:S03]  /*5bb0*/  FFMA.FTZ R6, R6, UR8, -R2.reuse ;  /* 0x0000000806067c23 */ /* 0x100fe60008010802 */
[----:B------:R-:W-:Y:S01]  /*5bc0*/  MUFU.TANH R166, R51 ;  /* 0x0000003300a67308 */ /* 0x000fe20000002400 */
[----:B--2---:R-:W-:Y:S01]  /*5bd0*/  IMAD.MOV.U32 R4, RZ, RZ, R217 ;  /* 0x000000ffff047224 */ /* 0x004fe200078e00d9 */
[----:B------:R-:W-:Y:S02]  /*5be0*/  @!P0 FSEL R4, R217, -INF , !P1 ;  /* 0xff800000d9048808 */ /* 0x000fe40004800000 */
[----:B------:R-:W-:Y:S03]  /*5bf0*/  @!P0 ISETP.GE.AND P1, PT, R5, R9, PT ;  /* 0x000000090500820c */ /* 0x000fe60003f26270 */
[--C-:B------:R-:W-:Y:S03]  /*5c00*/  FFMA.FTZ R4, R4, UR8, -R2.reuse ;  /* 0x0000000804047c23 */ /* 0x100fe60008010802 */
[----:B------:R-:W-:Y:S01]  /*5c10*/  MUFU.EX2 R252, R6 ;  /* 0x0000000600fc7308 */ /* 0x000fe20000000800 */
[----:B---3--:R-:W-:Y:S02]  /*5c20*/  MOV R14, R193 ;  /* 0x000000c1000e7202 */ /* 0x008fe40000000f00 */
[----:B------:R-:W-:Y:S07]  /*5c30*/  @!P0 FSEL R14, R193, -INF , !P1 ;  /* 0xff800000c10e8808 */ /* 0x000fee0004800000 */
[----:B------:R1:W2:Y:S01]  /*5c40*/  MUFU.EX2 R20, R4 ;  /* 0x0000000400147308 */ /* 0x0002a20000000800 */
[--C-:B------:R-:W-:Y:S09]  /*5c50*/  FFMA.FTZ R14, R14, UR8, -R3.reuse ;  /* 0x000000080e0e7c23 */ /* 0x100ff20008010803 */
[----:B------:R3:W-:Y:S10]  /*5c60*/  MUFU.EX2 R234, R14 ;  /* 0x0000000e00ea7308 */ /* 0x0007f40000000800 */
[----:B------:R-:W-:Y:S01]  /*5c70*/  MUFU.TANH R71, R53 ;  /* 0x0000003500477308 */ /* 0x000fe20000002400 */
[----:B-1----:R-:W-:Y:S01]  /*5c80*/  @!P0 VIADD R4, R0, 0x29 ;  /* 0x0000002900048836 */ /* 0x002fe20000000000 */
[----:B--2---:R-:W-:Y:S04]  /*5c90*/  STL [R1+0x8], R20 ;  /* 0x0000081401007387 */ /* 0x004fe80000100800 */
[C---:B------:R-:W-:Y:S02]  /*5ca0*/  @!P0 ISETP.GE.AND P1, PT, R4.reuse, R9, PT ;  /* 0x000000090400820c */ /* 0x040fe40003f26270 */
[-C--:B------:R-:W-:Y:S02]  /*5cb0*/  @!P0 ISETP.GE.AND P4, PT, R4, R13.reuse, PT ;  /* 0x0000000d0400820c */ /* 0x080fe40003f86270 */
[----:B------:R-:W1:Y:S01]  /*5cc0*/  MUFU.TANH R165, R54 ;  /* 0x0000003600a57308 */ /* 0x000e620000002400 */
[----:B------:R-:W-:Y:S02]  /*5cd0*/  @!P0 FSEL R15, R192, -INF , !P1 ;  /* 0xff800000c00f8808 */ /* 0x000fe40004800000 */
[----:B------:R-:W-:Y:S03]  /*5ce0*/  @!P0 ISETP.GE.AND P1, PT, R4, R8, PT ;  /* 0x000000080400820c */ /* 0x000fe60003f26270 */
[----:B---3--:R-:W-:Y:S01]  /*5cf0*/  FFMA.FTZ R14, R15, UR8, -R3 ;  /* 0x000000080f0e7c23 */ /* 0x008fe20008010803 */
[----:B------:R-:W-:Y:S03]  /*5d00*/  @!P0 FSEL R7, R211, -INF , !P1 ;  /* 0xff800000d3078808 */ /* 0x000fe60004800000 */
[----:B------:R2:W-:Y:S01]  /*5d10*/  MUFU.EX2 R86, R18 ;  /* 0x0000001200567308 */ /* 0x0005e20000000800 */
[----:B------:R-:W-:Y:S01]  /*5d20*/  @!P0 ISETP.GE.AND P1, PT, R5, R13, PT ;  /* 0x0000000d0500820c */ /* 0x000fe20003f26270 */
[----:B------:R-:W-:Y:S01]  /*5d30*/  FFMA.FTZ R6, R7, UR8, -R2 ;  /* 0x0000000807067c23 */ /* 0x000fe20008010802 */
[----:B------:R-:W-:Y:S02]  /*5d40*/  MOV R7, R76 ;  /* 0x0000004c00077202 */ /* 0x000fe40000000f00 */
[----:B------:R-:W-:Y:S05]  /*5d50*/  @!P0 FSEL R7, R76, -INF , !P1 ;  /* 0xff8000004c078808 */ /* 0x000fea0004800000 */
[----:B------:R3:W-:Y:S01]  /*5d60*/  MUFU.EX2 R251, R6 ;  /* 0x0000000600fb7308 */ /* 0x0007e20000000800 */
[-C--:B------:R-:W-:Y:S01]  /*5d70*/  @!P0 ISETP.GE.AND P1, PT, R5, R12.reuse, PT ;  /* 0x0000000c0500820c */ /* 0x080fe20003f26270 */
[----:B-1----:R-:W-:Y:S02]  /*5d80*/  IMAD.MOV.U32 R15, RZ, RZ, R165 ;  /* 0x000000ffff0f7224 */ /* 0x002fe400078e00a5 */
[--C-:B------:R-:W-:Y:S06]  /*5d90*/  FFMA.FTZ R7, R7, UR8, -R11.reuse ;  /* 0x0000000807077c23 */ /* 0x100fec000801080b */
[----:B------:R1:W-:Y:S01]  /*5da0*/  MUFU.EX2 R78, R7 ;  /* 0x00000007004e7308 */ /* 0x0003e20000000800 */
[----:B--2---:R-:W2:Y:S09]  /*5db0*/  LDL R18, [R1+0x80] ;  /* 0x0000800001127983 */ /* 0x004eb20000100800 */
[----:B------:R4:W-:Y:S01]  /*5dc0*/  MUFU.EX2 R233, R14 ;  /* 0x0000000e00e97308 */ /* 0x0009e20000000800 */
[----:B---3--:R-:W-:Y:S02]  /*5dd0*/  MOV R6, R75 ;  /* 0x0000004b00067202 */ /* 0x008fe40000000f00 */
[----:B------:R-:W-:Y:S05]  /*5de0*/  @!P0 FSEL R6, R75, -INF , !P4 ;  /* 0xff8000004b068808 */ /* 0x000fea0006000000 */
[--C-:B------:R-:W-:Y:S01]  /*5df0*/  FFMA.FTZ R5, R6, UR8, -R11.reuse ;  /* 0x0000000806057c23 */ /* 0x100fe2000801080b */
[----:B-1----:R-:W-:Y:S01]  /*5e00*/  MOV R7, R167 ;  /* 0x000000a700077202 */ /* 0x002fe20000000f00 */
[----:B------:R-:W1:Y:S01]  /*5e10*/  MUFU.TANH R72, R52 ;  /* 0x0000003400487308 */ /* 0x000e620000002400 */
[----:B------:R-:W-:Y:S02]  /*5e20*/  @!P0 FSEL R7, R167, -INF , !P1 ;  /* 0xff800000a7078808 */ /* 0x000fe40004800000 */
[----:B------:R-:W-:Y:S01]  /*5e30*/  @!P0 ISETP.GE.AND P1, PT, R4, R12, PT ;  /* 0x0000000c0400820c */ /* 0x000fe20003f26270 */
[----:B------:R-:W-:Y:S01]  /*5e40*/  @!P0 VIADD R4, R0, 0x31 ;  /* 0x0000003100048836 */ /* 0x000fe20000000000 */
[----:B------:R-:W-:Y:S01]  /*5e50*/  MOV R6, R166 ;  /* 0x000000a600067202 */ /* 0x000fe20000000f00 */
[--C-:B------:R-:W-:Y:S01]  /*5e60*/  FFMA.FTZ R7, R7, UR8, -R10.reuse ;  /* 0x0000000807077c23 */ /* 0x100fe2000801080a */
[----:B----4-:R-:W-:Y:S03]  /*5e70*/  VIADD R14, R154, 0x1c000 ;  /* 0x0001c0009a0e7836 */ /* 0x010fe60000000000 */
[----:B------:R3:W-:Y:S01]  /*5e80*/  MUFU.EX2 R77, R5 ;  /* 0x00000005004d7308 */ /* 0x0007e20000000800 */
[----:B------:R-:W-:Y:S02]  /*5e90*/  @!P0 FSEL R6, R166, -INF , !P1 ;  /* 0xff800000a6068808 */ /* 0x000fe40004800000 */
[----:B------:R-:W-:Y:S01]  /*5ea0*/  @!P0 ISETP.GE.AND P5, PT, R4, R13, PT ;  /* 0x0000000d0400820c */ /* 0x000fe20003fa6270 */
[----:B------:R-:W-:Y:S02]  /*5eb0*/  @P6 VIADD R155, R14, 0xffffffc0 ;  /* 0xffffffc00e9b6836 */ /* 0x000fe40000000000 */
[--C-:B------:R-:W-:Y:S01]  /*5ec0*/  FFMA.FTZ R14, R6, UR8, -R10.reuse ;  /* 0x00000008060e7c23 */ /* 0x100fe2000801080a */
[----:B------:R-:W-:Y:S03]  /*5ed0*/  MOV R6, R71 ;  /* 0x0000004700067202 */ /* 0x000fe60000000f00 */
[----:B------:R1:W-:Y:S01]  /*5ee0*/  MUFU.EX2 R205, R7 ;  /* 0x0000000700cd7308 */ /* 0x0003e20000000800 */
[----:B------:R-:W-:Y:S02]  /*5ef0*/  @!P0 FSEL R6, R71, -INF , !P5 ;  /* 0xff80000047068808 */ /* 0x000fe40006800000 */
[----:B------:R-:W-:Y:S07]  /*5f00*/  IADD3 R159, PT, PT, R17, R155, RZ ;  /* 0x0000009b119f7210 */ /* 0x000fee0007ffe0ff */
[----:B------:R-:W4:Y:S01]  /*5f10*/  MUFU.TANH R164, R55 ;  /* 0x0000003700a47308 */ /* 0x000f220000002400 */
[----:B---3--:R-:W-:Y:S04]  /*5f20*/  @!P0 IADD3 R5, PT, PT, R0, 0x30, RZ ;  /* 0x0000003000058810 */ /* 0x008fe80007ffe0ff */
[C---:B------:R-:W-:Y:S02]  /*5f30*/  @!P0 ISETP.GE.AND P1, PT, R5.reuse, R12, PT ;  /* 0x0000000c0500820c */ /* 0x040fe40003f26270 */
[----:B------:R-:W-:Y:S03]  /*5f40*/  @!P0 ISETP.GE.AND P4, PT, R5, R13, PT ;  /* 0x0000000d0500820c */ /* 0x000fe60003f86270 */
[----:B------:R-:W-:Y:S01]  /*5f50*/  MUFU.TANH R175, R57 ;  /* 0x0000003900af7308 */ /* 0x000fe20000002400 */
[----:B------:R-:W-:Y:S02]  /*5f60*/  @!P0 FSEL R15, R165, -INF , !P1 ;  /* 0xff800000a50f8808 */ /* 0x000fe40004800000 */
[CC--:B------:R-:W-:Y:S02]  /*5f70*/  @!P0 ISETP.GE.AND P5, PT, R5.reuse, R9.reuse, PT ;  /* 0x000000090500820c */ /* 0x0c0fe40003fa6270 */
[----:B------:R-:W-:Y:S01]  /*5f80*/  @!P0 ISETP.GE.AND P1, PT, R5, R8, PT ;  /* 0x000000080500820c */ /* 0x000fe20003f26270 */
[--C-:B------:R-:W-:Y:S01]  /*5f90*/  FFMA.FTZ R5, R6, UR8, -R11.reuse ;  /* 0x0000000806057c23 */ /* 0x100fe2000801080b */
[--C-:B------:R-:W-:Y:S01]  /*5fa0*/  FFMA.FTZ R6, R15, UR8, -R10.reuse ;  /* 0x000000080f067c23 */ /* 0x100fe2000801080a */
[----:B-1----:R-:W-:Y:S02]  /*5fb0*/  MOV R7, R72 ;  /* 0x0000004800077202 */ /* 0x002fe40000000f00 */
[----:B------:R1:W3:Y:S01]  /*5fc0*/  MUFU.TANH R174, R56 ;  /* 0x0000003800ae7308 */ /* 0x0002e20000002400 */
[----:B------:R-:W-:Y:S02]  /*5fd0*/  @!P0 FSEL R7, R72, -INF , !P4 ;  /* 0xff80000048078808 */ /* 0x000fe40006000000 */
[----:B------:R-:W-:Y:S02]  /*5fe0*/  @!P0 ISETP.GE.AND P4, PT, R4, R12, PT ;  /* 0x0000000c0400820c */ /* 0x000fe40003f86270 */
[----:B----4-:R-:W-:Y:S01]  /*5ff0*/  MOV R16, R164 ;  /* 0x000000a400107202 */ /* 0x010fe20000000f00 */
[----:B------:R-:W-:Y:S01]  /*6000*/  FFMA.FTZ R7, R7, UR8, -R11 ;  /* 0x0000000807077c23 */ /* 0x000fe2000801080b */
[----:B------:R-:W-:Y:S03]  /*6010*/  @!P0 FSEL R16, R164, -INF , !P4 ;  /* 0xff800000a4108808 */ /* 0x000fe60006000000 */
[----:B------:R4:W-:Y:S01]  /*6020*/  MUFU.EX2 R199, R6 ;  /* 0x0000000600c77308 */ /* 0x0009e20000000800 */
[----:B------:R-:W-:Y:S09]  /*6030*/  @!P0 ISETP.GE.AND P4, PT, R4, R9, PT ;  /* 0x000000090400820c */ /* 0x000ff20003f86270 */
[----:B------:R3:W-:Y:S01]  /*6040*/  MUFU.EX2 R74, R7 ;  /* 0x00000007004a7308 */ /* 0x0007e20000000800 */
[----:B-1----:R-:W-:Y:S05]  /*6050*/  IMAD.MOV.U32 R56, RZ, RZ, 0x20 ;  /* 0x00000020ff387424 */ /* 0x002fea00078e00ff */
[----:B------:R-:W-:Y:S04]  /*6060*/  SEL R173, R56, 0xffffffe0, !P3 ;  /* 0xffffffe038ad7807 */ /* 0x000fe80005800000 */
[----:B------:R1:W-:Y:S01]  /*6070*/  MUFU.EX2 R73, R5 ;  /* 0x0000000500497308 */ /* 0x0003e20000000800 */
[----:B----4-:R-:W-:Y:S09]  /*6080*/  FFMA.FTZ R6, R16, UR8, -R10 ;  /* 0x0000000810067c23 */ /* 0x010ff2000801080a */
[----:B------:R4:W-:Y:S01]  /*6090*/  MUFU.EX2 R196, R6 ;  /* 0x0000000600c47308 */ /* 0x0009e20000000800 */
[----:B---3--:R-:W-:Y:S02]  /*60a0*/  MOV R7, R174 ;  /* 0x000000ae00077202 */ /* 0x008fe40000000f00 */
[----:B------:R-:W-:Y:S02]  /*60b0*/  @!P0 FSEL R7, R174, -INF , !P5 ;  /* 0xff800000ae078808 */ /* 0x000fe40006800000 */
[----:B------:R-:W-:Y:S01]  /*60c0*/  @!P0 ISETP.GE.AND P5, PT, R4, R8, PT ;  /* 0x000000080400820c */ /* 0x000fe20003fa6270 */
[C---:B------:R-:W-:Y:S01]  /*60d0*/  @!P0 VIADD R4, R0.reuse, 0x38 ;  /* 0x0000003800048836 */ /* 0x040fe20000000000 */
[----:B------:R-:W-:Y:S03]  /*60e0*/  @!P0 IADD3 R0, PT, PT, R0, 0x39, RZ ;  /* 0x0000003900008810 */ /* 0x000fe60007ffe0ff */
[----:B------:R-:W3:Y:S01]  /*60f0*/  MUFU.TANH R207, R58 ;  /* 0x0000003a00cf7308 */ /* 0x000ee20000002400 */
[----:B-1----:R-:W-:Y:S02]  /*6100*/  MOV R5, R175 ;  /* 0x000000af00057202 */ /* 0x002fe40000000f00 */
[----:B------:R-:W-:Y:S02]  /*6110*/  @!P0 FSEL R5, R175, -INF , !P4 ;  /* 0xff800000af058808 */ /* 0x000fe40006000000 */
[-C--:B------:R-:W-:Y:S05]  /*6120*/  @!P0 ISETP.GE.AND P4, PT, R4, R9.reuse, PT ;  /* 0x000000090400820c */ /* 0x080fea0003f86270 */
[----:B------:R3:W-:Y:S01]  /*6130*/  MUFU.EX2 R203, R14 ;  /* 0x0000000e00cb7308 */ /* 0x0007e20000000800 */
[--C-:B----4-:R-:W-:Y:S01]  /*6140*/  FFMA.FTZ R6, R7, UR8, -R3.reuse ;  /* 0x0000000807067c23 */ /* 0x110fe20008010803 */
[----:B------:R-:W-:Y:S08]  /*6150*/  FFMA.FTZ R5, R5, UR8, -R3 ;  /* 0x0000000805057c23 */ /* 0x000ff00008010803 */
[----:B------:R-:W1:Y:S10]  /*6160*/  MUFU.TANH R169, R60 ;  /* 0x0000003c00a97308 */ /* 0x000e740000002400 */
[----:B------:R-:W4:Y:S01]  /*6170*/  MUFU.TANH R206, R59 ;  /* 0x0000003b00ce7308 */ /* 0x000f220000002400 */
[----:B---3--:R-:W-:Y:S01]  /*6180*/  IMAD.MOV.U32 R14, RZ, RZ, R207 ;  /* 0x000000ffff0e7224 */ /* 0x008fe200078e00cf */
[----:B------:R-:W-:Y:S02]  /*6190*/  @!P0 FSEL R14, R207, -INF , !P1 ;  /* 0xff800000cf0e8808 */ /* 0x000fe40004800000 */
[----:B------:R-:W-:Y:S03]  /*61a0*/  @!P0 ISETP.GE.AND P1, PT, R0, R9, PT ;  /* 0x000000090000820c */ /* 0x000fe60003f26270 */
[----:B------:R-:W-:Y:S03]  /*61b0*/  FFMA.FTZ R14, R14, UR8, -R2 ;  /* 0x000000080e0e7c23 */ /* 0x000fe60008010802 */
[----:B------:R3:W-:Y:S01]  /*61c0*/  MUFU.EX2 R228, R6 ;  /* 0x0000000600e47308 */ /* 0x0007e20000000800 */
[----:B-1----:R-:W-:Y:S02]  /*61d0*/  MOV R9, R169 ;  /* 0x000000a900097202 */ /* 0x002fe40000000f00 */
[----:B------:R-:W-:Y:S02]  /*61e0*/  @!P0 FSEL R9, R169, -INF , !P4 ;  /* 0xff800000a9098808 */ /* 0x000fe40006000000 */
[-C--:B------:R-:W-:Y:S05]  /*61f0*/  @!P0 ISETP.GE.AND P4, PT, R0, R13.reuse, PT ;  /* 0x0000000d0000820c */ /* 0x080fea0003f86270 */
[----:B------:R1:W-:Y:S01]  /*6200*/  MUFU.EX2 R227, R5 ;  /* 0x0000000500e37308 */ /* 0x0003e20000000800 */
[----:B----4-:R-:W-:Y:S02]  /*6210*/  MOV R15, R206 ;  /* 0x000000ce000f7202 */ /* 0x010fe40000000f00 */
[----:B------:R-:W-:Y:S02]  /*6220*/  @!P0 FSEL R15, R206, -INF , !P5 ;  /* 0xff800000ce0f8808 */ /* 0x000fe40006800000 */
[----:B------:R-:W-:Y:S05]  /*6230*/  @!P0 ISETP.GE.AND P5, PT, R4, R13, PT ;  /* 0x0000000d0400820c */ /* 0x000fea0003fa6270 */
[----:B------:R-:W4:Y:S01]  /*6240*/  MUFU.TANH R168, R61 ;  /* 0x0000003d00a87308 */ /* 0x000f220000002400 */
[----:B---3--:R-:W-:Y:S05]  /*6250*/  F2FP.F16.F32.PACK_AB R6, R95, R97 ;  /* 0x000000615f06723e */ /* 0x008fea00000000ff */
[----:B------:R3:W-:Y:S04]  /*6260*/  STS [R154+0x1c000], R6 ;  /* 0x01c000069a007388 */ /* 0x0007e80000000800 */
[----:B------:R-:W3:Y:S01]  /*6270*/  MUFU.TANH R69, R65 ;  /* 0x0000004100457308 */ /* 0x000ee20000002400 */
[----:B-1----:R-:W-:Y:S05]  /*6280*/  F2FP.F16.F32.PACK_AB R5, R187, R191 ;  /* 0x000000bfbb05723e */ /* 0x002fea00000000ff */
[----:B------:R1:W-:Y:S04]  /*6290*/  STS [R154+0x1c400], R5 ;  /* 0x01c400059a007388 */ /* 0x0003e80000000800 */
[----:B------:R-:W1:Y:S01]  /*62a0*/  MUFU.TANH R70, R64 ;  /* 0x0000004000467308 */ /* 0x000e620000002400 */
[----:B----4-:R-:W-:Y:S01]  /*62b0*/  IMAD.MOV.U32 R16, RZ, RZ, R168 ;  /* 0x000000ffff107224 */ /* 0x010fe200078e00a8 */
[----:B------:R-:W-:Y:S02]  /*62c0*/  @!P0 FSEL R16, R168, -INF , !P1 ;  /* 0xff800000a8108808 */ /* 0x000fe40004800000 */
[C---:B------:R-:W-:Y:S06]  /*62d0*/  @!P0 ISETP.GE.AND P1, PT, R4.reuse, R12, PT ;  /* 0x0000000c0400820c */ /* 0x040fec0003f26270 */
[----:B------:R-:W4:Y:S01]  /*62e0*/  MUFU.TANH R163, R66 ;  /* 0x0000004200a37308 */ /* 0x000f220000002400 */
[----:B---3--:R-:W-:Y:S02]  /*62f0*/  MOV R13, R69 ;  /* 0x00000045000d7202 */ /* 0x008fe40000000f00 */
[----:B------:R-:W-:Y:S02]  /*6300*/  @!P0 FSEL R13, R69, -INF , !P4 ;  /* 0xff800000450d8808 */ /* 0x000fe40006000000 */
[----:B------:R-:W-:Y:S02]  /*6310*/  @!P0 ISETP.GE.AND P4, PT, R4, R8, PT ;  /* 0x000000080400820c */ /* 0x000fe40003f86270 */
[----:B------:R-:W-:Y:S03]  /*6320*/  F2FP.F16.F32.PACK_AB R4, R93, R94 ;  /* 0x0000005e5d04723e */ /* 0x000fe600000000ff */
[----:B------:R-:W-:Y:S01]  /*6330*/  MUFU.TANH R162, R67 ;  /* 0x0000004300a27308 */ /* 0x000fe20000002400 */
[----:B------:R-:W-:Y:S02]  /*6340*/  F2FP.F16.F32.PACK_AB R6, R141, R140 ;  /* 0x0000008c8d06723e */ /* 0x000fe400000000ff */
[----:B-1----:R-:W-:Y:S01]  /*6350*/  MOV R7, R70 ;  /* 0x0000004600077202 */ /* 0x002fe20000000f00 */
[----:B------:R1:W-:Y:S01]  /*6360*/  STS [R161+0x1c000], R4 ;  /* 0x01c00004a1007388 */ /* 0x0003e20000000800 */
[----:B------:R-:W-:Y:S02]  /*6370*/  @!P0 FSEL R7, R70, -INF , !P5 ;  /* 0xff80000046078808 */ /* 0x000fe40006800000 */
[----:B------:R-:W-:Y:S03]  /*6380*/  F2FP.F16.F32.PACK_AB R5, R139, R138 ;  /* 0x0000008a8b05723e */ /* 0x000fe600000000ff */
[----:B------:R-:W-:Y:S01]  /*6390*/  MUFU.TANH R198, R62 ;  /* 0x0000003e00c67308 */ /* 0x000fe20000002400 */
[C---:B------:R-:W-:Y:S02]  /*63a0*/  @!P0 ISETP.GE.AND P5, PT, R0.reuse, R12, PT ;  /* 0x0000000c0000820c */ /* 0x040fe40003fa6270 */
[----:B----4-:R-:W-:Y:S02]  /*63b0*/  MOV R12, R163 ;  /* 0x000000a3000c7202 */ /* 0x010fe40000000f00 */
[----:B------:R-:W-:Y:S02]  /*63c0*/  @!P0 FSEL R12, R163, -INF , !P1 ;  /* 0xff800000a30c8808 */ /* 0x000fe40004800000 */
[----:B------:R-:W-:Y:S03]  /*63d0*/  @!P0 ISETP.GE.AND P1, PT, R0, R8, PT ;  /* 0x000000080000820c */ /* 0x000fe60003f26270 */
[----:B------:R-:W3:Y:S01]  /*63e0*/  MUFU.TANH R197, R63 ;  /* 0x0000003f00c57308 */ /* 0x000ee20000002400 */
[----:B------:R-:W-:Y:S01]  /*63f0*/  F2FP.F16.F32.PACK_AB R0, R137, R136 ;  /* 0x000000888900723e */ /* 0x000fe200000000ff */
[----:B------:R-:W-:Y:S08]  /*6400*/  FFMA.FTZ R8, R15, UR8, -R2 ;  /* 0x000000080f087c23 */ /* 0x000ff00008010802 */
[----:B------:R4:W-:Y:S01]  /*6410*/  MUFU.EX2 R247, R8 ;  /* 0x0000000800f77308 */ /* 0x0009e20000000800 */
[----:B-1----:R-:W-:Y:S09]  /*6420*/  F2FP.F16.F32.PACK_AB R4, R246, R245 ;  /* 0x000000f5f604723e */ /* 0x002ff200000000ff */
[----:B------:R-:W-:Y:S01]  /*6430*/  MUFU.EX2 R248, R14 ;  /* 0x0000000e00f87308 */ /* 0x000fe20000000800 */
[----:B------:R1:W-:Y:S04]  /*6440*/  STS [R161+0x1c400], R4 ;  /* 0x01c40004a1007388 */ /* 0x0003e80000000800 */
[----:B------:R3:W-:Y:S04]  /*6450*/  STS [R154+0x1e000], R6 ;  /* 0x01e000069a007388 */ /* 0x0007e80000000800 */
[----:B------:R3:W-:Y:S04]  /*6460*/  STS [R154+0x1e400], R5 ;  /* 0x01e400059a007388 */ /* 0x0007e80000000800 */
[----:B------:R2:W-:Y:S01]  /*6470*/  STS [R161+0x1e000], R0 ;  /* 0x01e00000a1007388 */ /* 0x0005e20000000800 */
[----:B----4-:R-:W4:Y:S01]  /*6480*/  S2R R8, SR_TID.X ;  /* 0x0000000000087919 */ /* 0x010f220000002100 */
[--C-:B-1----:R-:W-:Y:S01]  /*6490*/  FFMA.FTZ R4, R9, UR8, -R3.reuse ;  /* 0x0000000809047c23 */ /* 0x102fe20008010803 */
[----:B------:R-:W-:Y:S01]  /*64a0*/  FFMA.FTZ R3, R16, UR8, -R3 ;  /* 0x0000000810037c23 */ /* 0x000fe20008010803 */
[----:B------:R-:W1:Y:S01]  /*64b0*/  S2R R9, SR_TID.X ;  /* 0x0000000000097919 */ /* 0x000e620000002100 */
[----:B---3--:R-:W-:Y:S01]  /*64c0*/  F2FP.F16.F32.PACK_AB R6, R68, R27 ;  /* 0x0000001b4406723e */ /* 0x008fe200000000ff */
[----:B------:R3:W-:Y:S01]  /*64d0*/  MUFU.EX2 R221, R4 ;  /* 0x0000000400dd7308 */ /* 0x0007e20000000800 */
[----:B------:R-:W-:Y:S03]  /*64e0*/  F2FP.F16.F32.PACK_AB R5, R91, R92 ;  /* 0x0000005c5b05723e */ /* 0x000fe600000000ff */
[----:B------:R1:W-:Y:S01]  /*64f0*/  STS [R161+0x1e400], R6 ;  /* 0x01e40006a1007388 */ /* 0x0003e20000000800 */
[----:B--2---:R-:W-:Y:S05]  /*6500*/  F2FP.F16.F32.PACK_AB R0, R85, R86 ;  /* 0x000000565500723e */ /* 0x004fea00000000ff */
[----:B------:R2:W-:Y:S01]  /*6510*/  MUFU.EX2 R219, R3 ;  /* 0x0000000300db7308 */ /* 0x0005e20000000800 */
[----:B---3--:R-:W-:Y:S02]  /*6520*/  F2FP.F16.F32.PACK_AB R4, R235, R236 ;  /* 0x000000eceb04723e */ /* 0x008fe400000000ff */
[----:B----4-:R-:W-:Y:S04]  /*6530*/  SHF.L.U32 R8, R8, 0x5, RZ ;  /* 0x0000000508087819 */ /* 0x010fe800000006ff */
[----:B------:R-:W-:Y:S02]  /*6540*/  LOP3.LUT R8, R8, 0x7200, RZ, 0xc0, !PT ;  /* 0x0000720008087812 */ /* 0x000fe400078ec0ff */
[----:B--2---:R-:W-:Y:S01]  /*6550*/  F2FP.F16.F32.PACK_AB R3, R223, R225 ;  /* 0x000000e1df03723e */ /* 0x004fe200000000ff */
[--C-:B-1----:R-:W-:Y:S01]  /*6560*/  FFMA.FTZ R6, R7, UR8, -R11.reuse ;  /* 0x0000000807067c23 */ /* 0x102fe2000801080b */
[----:B------:R-:W-:Y:S01]  /*6570*/  FFMA.FTZ R11, R13, UR8, -R11 ;  /* 0x000000080d0b7c23 */ /* 0x000fe2000801080b */
[----:B------:R-:W-:Y:S02]  /*6580*/  MOV R7, R197 ;  /* 0x000000c500077202 */ /* 0x000fe40000000f00 */
[----:B------:R-:W-:Y:S01]  /*6590*/  MUFU.EX2 R68, R6 ;  /* 0x0000000600447308 */ /* 0x000fe20000000800 */
[----:B------:R-:W-:Y:S02]  /*65a0*/  @!P0 FSEL R7, R197, -INF , !P1 ;  /* 0xff800000c5078808 */ /* 0x000fe40004800000 */
[----:B------:R-:W-:Y:S04]  /*65b0*/  LOP3.LUT R9, R9, 0x8, RZ, 0xc0, !PT ;  /* 0x0000000809097812 */ /* 0x000fe800078ec0ff */
[----:B------:R-:W-:Y:S03]  /*65c0*/  LOP3.LUT R8, R8, R185, R9, 0xf6, !PT ;  /* 0x000000b908087212 */ /* 0x000fe600078ef609 */
[----:B------:R-:W1:Y:S01]  /*65d0*/  MUFU.EX2 R6, R11 ;  /* 0x0000000b00067308 */ /* 0x000e620000000800 */
[----:B------:R-:W-:Y:S04]  /*65e0*/  LEA R150, R8, UR4, 0x1 ;  /* 0x0000000408967c11 */ /* 0x000fe8000f8e08ff */
[----:B------:R-:W-:Y:S01]  /*65f0*/  IADD3 R152, PT, PT, R173, R150, RZ ;  /* 0x00000096ad987210 */ /* 0x000fe20007ffe0ff */
[----:B-1----:R1:W-:Y:S01]  /*6600*/  STL [R1+0x54], R6 ;  /* 0x0000540601007387 */ /* 0x0023e20000100800 */
[----:B------:R-:W-:Y:S02]  /*6610*/  IMAD.IADD R157, R154, 0x1, R18 ;  /* 0x000000019a9d7824 */ /* 0x000fe400078e0212 */
[----:B------:R-:W-:Y:S01]  /*6620*/  IMAD.IADD R156, R18, 0x1, R155 ;  /* 0x00000001129c7824 */ /* 0x000fe200078e029b */
[----:B------:R-:W2:Y:S02]  /*6630*/  LDL.LU R188, [R1+0x54] ;  /* 0x0000540001bc7983 */ /* 0x000ea40000300800 */
[C---:B------:R-:W-:Y:S02]  /*6640*/  IADD3 R160, PT, PT, R17.reuse, R157, RZ ;  /* 0x0000009d11a07210 */ /* 0x040fe40007ffe0ff */
[----:B------:R3:W-:Y:S01]  /*6650*/  STS [R157+0x1c400], R4 ;  /* 0x01c400049d007388 */ /* 0x0007e20000000800 */
[----:B------:R-:W-:Y:S03]  /*6660*/  IADD3 R158, PT, PT, R17, R156, RZ ;  /* 0x0000009c119e7210 */ /* 0x000fe60007ffe0ff */
[----:B------:R4:W-:Y:S04]  /*6670*/  STS [R157+0x1c000], R5 ;  /* 0x01c000059d007388 */ /* 0x0009e80000000800 */
[----:B------:R4:W-:Y:S04]  /*6680*/  STS [R160+0x1c000], R0 ;  /* 0x01c00000a0007388 */ /* 0x0009e80000000800 */
[----:B------:R4:W-:Y:S04]  /*6690*/  STS [R160+0x1c400], R3 ;  /* 0x01c40003a0007388 */ /* 0x0009e80000000800 */
[----:B------:R-:W2:Y:S01]  /*66a0*/  LDL R181, [R1+0x58] ;  /* 0x0000580001b57983 */ /* 0x000ea20000100800 */
[----:B-1----:R-:W-:Y:S01]  /*66b0*/  IMAD.MOV.U32 R6, RZ, RZ, R198 ;  /* 0x000000ffff067224 */ /* 0x002fe200078e00c6 */
[----:B------:R-:W-:Y:S02]  /*66c0*/  @!P0 FSEL R6, R198, -INF , !P4 ;  /* 0xff800000c6068808 */ /* 0x000fe40006000000 */
[----:B---3--:R-:W-:Y:S02]  /*66d0*/  F2FP.F16.F32.PACK_AB R4, R24, R23 ;  /* 0x000000171804723e */ /* 0x008fe400000000ff */
[----:B----4-:R-:W-:Y:S03]  /*66e0*/  F2FP.F16.F32.PACK_AB R5, R26, R25 ;  /* 0x000000191a05723e */ /* 0x010fe600000000ff */
[----:B------:R1:W-:Y:S01]  /*66f0*/  STS [R157+0x1e400], R4 ;  /* 0x01e400049d007388 */ /* 0x0003e20000000800 */
[----:B------:R-:W-:Y:S03]  /*6700*/  F2FP.F16.F32.PACK_AB R0, R249, R250 ;  /* 0x000000faf900723e */ /* 0x000fe600000000ff */
[----:B------:R3:W-:Y:S01]  /*6710*/  STS [R157+0x1e000], R5 ;  /* 0x01e000059d007388 */ /* 0x0007e20000000800 */
[----:B------:R-:W-:Y:S03]  /*6720*/  F2FP.F16.F32.PACK_AB R3, R81, R82 ;  /* 0x000000525103723e */ /* 0x000fe600000000ff */
[----:B------:R4:W-:Y:S01]  /*6730*/  STS [R160+0x1e000], R0 ;  /* 0x01e00000a0007388 */ /* 0x0009e20000000800 */
[----:B-1----:R-:W-:Y:S02]  /*6740*/  F2FP.F16.F32.PACK_AB R4, R22, R21 ;  /* 0x000000151604723e */ /* 0x002fe400000000ff */
[----:B---3--:R-:W-:Y:S03]  /*6750*/  MOV R5, R162 ;  /* 0x000000a200057202 */ /* 0x008fe60000000f00 */
[----:B------:R1:W-:Y:S01]  /*6760*/  STS [R160+0x1e400], R4 ;  /* 0x01e40004a0007388 */ /* 0x0003e20000000800 */
[----:B------:R-:W-:Y:S02]  /*6770*/  @!P0 FSEL R5, R162, -INF , !P5 ;  /* 0xff800000a2058808 */ /* 0x000fe40006800000 */
[----:B----4-:R-:W-:Y:S01]  /*6780*/  F2FP.F16.F32.PACK_AB R0, R216, R215 ;  /* 0x000000d7d800723e */ /* 0x010fe200000000ff */
[----:B------:R3:W-:Y:S04]  /*6790*/  STS [R155], R3 ;  /* 0x000000039b007388 */ /* 0x0007e80000000800 */
[----:B------:R4:W-:Y:S01]  /*67a0*/  STS [R155+0x400], R0 ;  /* 0x000400009b007388 */ /* 0x0009e20000000800 */
[--C-:B-1----:R-:W-:Y:S01]  /*67b0*/  FFMA.FTZ R4, R12, UR8, -R10.reuse ;  /* 0x000000080c047c23 */ /* 0x102fe2000801080a */
[----:B------:R-:W-:Y:S01]  /*67c0*/  FFMA.FTZ R10, R5, UR8, -R10 ;  /* 0x00000008050a7c23 */ /* 0x000fe2000801080a */
[--C-:B------:R-:W-:Y:S01]  /*67d0*/  FFMA.FTZ R5, R6, UR8, -R2.reuse ;  /* 0x0000000806057c23 */ /* 0x100fe20008010802 */
[----:B------:R-:W-:Y:S01]  /*67e0*/  FFMA.FTZ R2, R7, UR8, -R2 ;  /* 0x0000000807027c23 */ /* 0x000fe20008010802 */
[----:B------:R1:W-:Y:S01]  /*67f0*/  MUFU.EX2 R177, R4 ;  /* 0x0000000400b17308 */ /* 0x0003e20000000800 */
[----:B---3--:R-:W-:Y:S02]  /*6800*/  F2FP.F16.F32.PACK_AB R3, R77, R78 ;  /* 0x0000004e4d03723e */ /* 0x008fe400000000ff */
[----:B----4-:R-:W-:Y:S03]  /*6810*/  F2FP.F16.F32.PACK_AB R0, R203, R205 ;  /* 0x000000cdcb00723e */ /* 0x010fe600000000ff */
[----:B------:R3:W-:Y:S04]  /*6820*/  STS [R159], R3 ;  /* 0x000000039f007388 */ /* 0x0007e80000000800 */
[----:B------:R4:W-:Y:S01]  /*6830*/  MUFU.EX2 R238, R5 ;  /* 0x0000000500ee7308 */ /* 0x0009e20000000800 */
[----:B------:R3:W-:Y:S09]  /*6840*/  STS [R159+0x400], R0 ;  /* 0x000400009f007388 */ /* 0x0007f20000000800 */
[----:B------:R-:W-:Y:S01]  /*6850*/  MUFU.EX2 R237, R2 ;  /* 0x0000000200ed7308 */ /* 0x000fe20000000800 */
[----:B-1----:R-:W-:Y:S05]  /*6860*/  F2FP.F16.F32.PACK_AB R4, R241, R243 ;  /* 0x000000f3f104723e */ /* 0x002fea00000000ff */
[----:B------:R1:W-:Y:S04]  /*6870*/  STS [R155+0x2000], R4 ;  /* 0x002000049b007388 */ /* 0x0003e80000000800 */
[----:B------:R-:W1:Y:S01]  /*6880*/  MUFU.EX2 R176, R10 ;  /* 0x0000000a00b07308 */ /* 0x000e620000000800 */
[----:B----4-:R-:W-:Y:S05]  /*6890*/  F2FP.F16.F32.PACK_AB R5, R20, R19 ;  /* 0x000000131405723e */ /* 0x010fea00000000ff */
[----:B------:R-:W-:Y:S01]  /*68a0*/  STS [R155+0x2400], R5 ;  /* 0x002400059b007388 */ /* 0x000fe20000000800 */
[----:B---3--:R-:W-:Y:S02]  /*68b0*/  F2FP.F16.F32.PACK_AB R3, R251, R252 ;  /* 0x000000fcfb03723e */ /* 0x008fe400000000ff */
[----:B------:R-:W-:Y:S03]  /*68c0*/  F2FP.F16.F32.PACK_AB R0, R73, R74 ;  /* 0x0000004a4900723e */ /* 0x000fe600000000ff */
[----:B------:R-:W-:Y:S01]  /*68d0*/  STS [R159+0x2400], R3 ;  /* 0x002400039f007388 */ /* 0x000fe20000000800 */
[----:B-1----:R-:W-:Y:S02]  /*68e0*/  F2FP.F16.F32.PACK_AB R2, R176, R177 ;  /* 0x000000b1b002723e */ /* 0x002fe400000000ff */
[----:B------:R-:W-:Y:S05]  /*68f0*/  F2FP.F16.F32.PACK_AB R4, R233, R234 ;  /* 0x000000eae904723e */ /* 0x000fea00000000ff */
[----:B------:R1:W-:Y:S04]  /*6900*/  STS [R159+0x2000], R4 ;  /* 0x002000049f007388 */ /* 0x0003e80000000800 */
[----:B------:R3:W-:Y:S01]  /*6910*/  STS [R156], R0 ;  /* 0x000000009c007388 */ /* 0x0007e20000000800 */
[----:B-1----:R-:W-:Y:S02]  /*6920*/  F2FP.F16.F32.PACK_AB R4, R227, R228 ;  /* 0x000000e4e304723e */ /* 0x002fe400000000ff */
[----:B---3--:R-:W-:Y:S05]  /*6930*/  F2FP.F16.F32.PACK_AB R0, R196, R199 ;  /* 0x000000c7c400723e */ /* 0x008fea00000000ff */
[----:B------:R1:W-:Y:S04]  /*6940*/  STS [R156+0x400], R0 ;  /* 0x000400009c007388 */ /* 0x0003e80000000800 */
[----:B------:R3:W-:Y:S01]  /*6950*/  STS [R158+0x400], R2 ;  /* 0x000400029e007388 */ /* 0x0007e20000000800 */
[----:B-1----:R-:W-:Y:S02]  /*6960*/  LOP3.LUT R0, R183, 0x8, RZ, 0xc0, !PT ;  /* 0x00000008b7007812 */ /* 0x002fe400078ec0ff */
[----:B---3--:R-:W-:Y:S02]  /*6970*/  F2FP.F16.F32.PACK_AB R2, R237, R238 ;  /* 0x000000eeed02723e */ /* 0x008fe400000000ff */
[----:B------:R-:W-:Y:S04]  /*6980*/  LOP3.LUT R0, R186, R185, R0, 0xf6, !PT ;  /* 0x000000b9ba007212 */ /* 0x000fe800078ef600 */
[----:B------:R-:W-:Y:S01]  /*6990*/  LEA R148, R0, UR4, 0x1 ;  /* 0x0000000400947c11 */ /* 0x000fe2000f8e08ff */
[----:B------:R-:W-:Y:S03]  /*69a0*/  IMAD.MOV.U32 R0, RZ, RZ, 0x40 ;  /* 0x00000040ff007424 */ /* 0x000fe600078e00ff */
[----:B------:R-:W-:Y:S02]  /*69b0*/  IADD3 R151, PT, PT, R148, R173, RZ ;  /* 0x000000ad94977210 */ /* 0x000fe40007ffe0ff */
[----:B------:R-:W-:Y:S02]  /*69c0*/  SEL R153, R0, 0xffffffc0, !P2 ;  /* 0xffffffc000997807 */ /* 0x000fe40005000000 */
[----:B------:R-:W-:Y:S02]  /*69d0*/  MOV R0, R172 ;  /* 0x000000ac00007202 */ /* 0x000fe40000000f00 */
[----:B------:R-:W-:Y:S01]  /*69e0*/  IADD3 R149, PT, PT, R148, R153, RZ ;  /* 0x0000009994957210 */ /* 0x000fe20007ffe0ff */
[----:B------:R-:W-:Y:S01]  /*69f0*/  IMAD.IADD R172, R153, 0x1, R150 ;  /* 0x0000000199ac7824 */ /* 0x000fe200078e0296 */
[----:B--2---:R-:W-:Y:S05]  /*6a00*/  F2FP.F16.F32.PACK_AB R3, R188, R68 ;  /* 0x00000044bc03723e */ /* 0x004fea00000000ff */
[----:B------:R1:W-:Y:S04]  /*6a10*/  STS [R158], R3 ;  /* 0x000000039e007388 */ /* 0x0003e80000000800 */
[----:B------:R2:W-:Y:S01]  /*6a20*/  STS [R156+0x2000], R4 ;  /* 0x002000049c007388 */ /* 0x0005e20000000800 */
[----:B-1----:R-:W-:Y:S02]  /*6a30*/  F2FP.F16.F32.PACK_AB R3, R219, R221 ;  /* 0x000000dddb03723e */ /* 0x002fe400000000ff */
[----:B--2---:R-:W-:Y:S05]  /*6a40*/  F2FP.F16.F32.PACK_AB R4, R247, R248 ;  /* 0x000000f8f704723e */ /* 0x004fea00000000ff */
[----:B------:R-:W-:Y:S04]  /*6a50*/  STS [R156+0x2400], R4 ;  /* 0x002400049c007388 */ /* 0x000fe80000000800 */
[----:B------:R1:W-:Y:S04]  /*6a60*/  STS [R158+0x2000], R3 ;  /* 0x002000039e007388 */ /* 0x0003e80000000800 */
[----:B------:R2:W-:Y:S04]  /*6a70*/  STS [R158+0x2400], R2 ;  /* 0x002400029e007388 */ /* 0x0005e80000000800 */
[----:B------:R-:W-:Y:S08]  /*6a80*/  LDSM.16.M88.4 R64, [R148+0x8000] ;  /* 0x008000009440783b */ /* 0x000ff00000000200 */
[----:B------:R-:W3:Y:S08]  /*6a90*/  LDSM.16.M88.4 R16, [R150+0x10000] ;  /* 0x010000009610783b */ /* 0x000ef00000000200 */
[----:B------:R-:W4:Y:S01]  /*6aa0*/  LDSM.16.M88.4 R60, [R148+0xa000] ;  /* 0x00a00000943c783b */ /* 0x000f220000000200 */
[----:B-1----:R-:W-:Y:S02]  /*6ab0*/  MOV R3, UR11 ;  /* 0x0000000b00037c02 */ /* 0x002fe40008000f00 */
[----:B--2---:R-:W-:Y:S05]  /*6ac0*/  MOV R2, UR10 ;  /* 0x0000000a00027c02 */ /* 0x004fea0008000f00 */
[----:B------:R-:W1:Y:S08]  /*6ad0*/  LDSM.16.M88.4 R32, [R150+0x10800] ;  /* 0x010800009620783b */ /* 0x000e700000000200 */
[----:B------:R-:W2:Y:S08]  /*6ae0*/  LDSM.16.M88.4 R48, [R150+0x11000] ;  /* 0x011000009630783b */ /* 0x000eb00000000200 */
[----:B------:R-:W2:Y:S01]  /*6af0*/  LDSM.16.M88.4 R132, [R150+0x11800] ;  /* 0x011800009684783b */ /* 0x000ea20000000200 */
[-C--:B---3--:R-:W-:Y:S07]  /*6b00*/  HMMA.16816.F32 R4, R64, R16.reuse, RZ ;  /* 0x000000104004723c */ /* 0x088fee00000018ff */
[----:B------:R-:W-:Y:S01]  /*6b10*/  LDSM.16.M88.4 R136, [R151+0x8000] ;  /* 0x008000009788783b */ /* 0x000fe20000000200 */
[C---:B----4-:R-:W-:Y:S07]  /*6b20*/  HMMA.16816.F32 R8, R60.reuse, R16, RZ ;  /* 0x000000103c08723c */ /* 0x050fee00000018ff */
[----:B------:R-:W3:Y:S01]  /*6b30*/  LDSM.16.M88.4 R140, [R152+0x10000] ;  /* 0x01000000988c783b */ /* 0x000ee20000000200 */
[-C--:B------:R-:W-:Y:S07]  /*6b40*/  HMMA.16816.F32 R12, R60, R18.reuse, RZ ;  /* 0x000000123c0c723c */ /* 0x080fee00000018ff */
[----:B------:R-:W4:Y:S01]  /*6b50*/  LDSM.16.M88.4 R144, [R151+0xa000] ;  /* 0x00a000009790783b */ /* 0x000f220000000200 */
[C---:B------:R-:W-:Y:S08]  /*6b60*/  HMMA.16816.F32 R16, R64.reuse, R18, RZ ;  /* 0x000000124010723c */ /* 0x040ff000000018ff */
[-C--:B-1----:R-:W-:Y:S08]  /*6b70*/  HMMA.16816.F32 R20, R64, R32.reuse, RZ ;  /* 0x000000204014723c */ /* 0x082ff000000018ff */
[C---:B------:R-:W-:Y:S08]  /*6b80*/  HMMA.16816.F32 R24, R60.reuse, R32, RZ ;  /* 0x000000203c18723c */ /* 0x040ff000000018ff */
[-C--:B------:R-:W-:Y:S08]  /*6b90*/  HMMA.16816.F32 R28, R60, R34.reuse, RZ ;  /* 0x000000223c1c723c */ /* 0x080ff000000018ff */
[C---:B------:R-:W-:Y:S08]  /*6ba0*/  HMMA.16816.F32 R32, R64.reuse, R34, RZ ;  /* 0x000000224020723c */ /* 0x040ff000000018ff */
[-C--:B--2---:R-:W-:Y:S08]  /*6bb0*/  HMMA.16816.F32 R36, R64, R48.reuse, RZ ;  /* 0x000000304024723c */ /* 0x084ff000000018ff */
[C---:B------:R-:W-:Y:S08]  /*6bc0*/  HMMA.16816.F32 R40, R60.reuse, R48, RZ ;  /* 0x000000303c28723c */ /* 0x040ff000000018ff */
[-C--:B------:R-:W-:Y:S08]  /*6bd0*/  HMMA.16816.F32 R44, R60, R50.reuse, RZ ;  /* 0x000000323c2c723c */ /* 0x080ff000000018ff */
[C---:B------:R-:W-:Y:S08]  /*6be0*/  HMMA.16816.F32 R48, R64.reuse, R50, RZ ;  /* 0x000000324030723c */ /* 0x040ff000000018ff */
[-C--:B------:R-:W-:Y:S08]  /*6bf0*/  HMMA.16816.F32 R52, R64, R132.reuse, RZ ;  /* 0x000000844034723c */ /* 0x080ff000000018ff */
[C---:B------:R-:W-:Y:S08]  /*6c00*/  HMMA.16816.F32 R56, R60.reuse, R132, RZ ;  /* 0x000000843c38723c */ /* 0x040ff000000018ff */
[-C--:B------:R-:W-:Y:S08]  /*6c10*/  HMMA.16816.F32 R60, R60, R134.reuse, RZ ;  /* 0x000000863c3c723c */ /* 0x080ff000000018ff */
[----:B------:R-:W-:Y:S01]  /*6c20*/  HMMA.16816.F32 R64, R64, R134, RZ ;  /* 0x000000864040723c */ /* 0x000fe200000018ff */
[----:B------:R-:W1:Y:S07]  /*6c30*/  LDSM.16.M88.4 R132, [R152+0x10800] ;  /* 0x010800009884783b */ /* 0x000e6e0000000200 */
[-C--:B---3--:R-:W-:Y:S08]  /*6c40*/  HMMA.16816.F32 R4, R136, R140.reuse, R4 ;  /* 0x0000008c8804723c */ /* 0x088ff00000001804 */
[C---:B----4-:R-:W-:Y:S08]  /*6c50*/  HMMA.16816.F32 R8, R144.reuse, R140, R8 ;  /* 0x0000008c9008723c */ /* 0x050ff00000001808 */
[-C--:B------:R-:W-:Y:S08]  /*6c60*/  HMMA.16816.F32 R12, R144, R142.reuse, R12 ;  /* 0x0000008e900c723c */ /* 0x080ff0000000180c */
[C---:B------:R-:W-:Y:S01]  /*6c70*/  HMMA.16816.F32 R16, R136.reuse, R142, R16 ;  /* 0x0000008e8810723c */ /* 0x040fe20000001810 */
[----:B------:R-:W2:Y:S07]  /*6c80*/  LDSM.16.M88.4 R140, [R152+0x11000] ;  /* 0x01100000988c783b */ /* 0x000eae0000000200 */
[-C--:B-1----:R-:W-:Y:S08]  /*6c90*/  HMMA.16816.F32 R20, R136, R132.reuse, R20 ;  /* 0x000000848814723c */ /* 0x082ff00000001814 */
[C---:B------:R-:W-:Y:S08]  /*6ca0*/  HMMA.16816.F32 R24, R144.reuse, R132, R24 ;  /* 0x000000849018723c */ /* 0x040ff00000001818 */
[-C--:B------:R-:W-:Y:S08]  /*6cb0*/  HMMA.16816.F32 R28, R144, R134.reuse, R28 ;  /* 0x00000086901c723c */ /* 0x080ff0000000181c */
[C---:B------:R-:W-:Y:S01]  /*6cc0*/  HMMA.16816.F32 R32, R136.reuse, R134, R32 ;  /* 0x000000868820723c */ /* 0x040fe20000001820 */
[----:B------:R-:W1:Y:S07]  /*6cd0*/  LDSM.16.M88.4 R132, [R152+0x11800] ;  /* 0x011800009884783b */ /* 0x000e6e0000000200 */
        /* <DEDUP_REMOVED lines=23> */
[C---:B------:R-:W-:Y:S04]  /*6e50*/  HMMA.16816.F32 R40, R132.reuse, R144, R40 ;  /* 0x000000908428723c */ /* 0x040fe80000001828 */
[----:B------:R-:W-:Y:S04]  /*6e60*/  IMAD.IADD R144, R173, 0x1, R149 ;  /* 0x00000001ad907824 */ /* 0x000fe800078e0295 */
[-C--:B------:R-:W-:Y:S08]  /*6e70*/  HMMA.16816.F32 R44, R132, R146.reuse, R44 ;  /* 0x00000092842c723c */ /* 0x080ff0000000182c */
[C---:B------:R-:W-:Y:S04]  /*6e80*/  HMMA.16816.F32 R48, R140.reuse, R146, R48 ;  /* 0x000000928c30723c */ /* 0x040fe80000001830 */
[C---:B------:R-:W-:Y:S04]  /*6e90*/  LEA R146, P0, R181.reuse, R2, 0x2 ;  /* 0x00000002b5927211 */ /* 0x040fe800078010ff */
[----:B------:R-:W-:Y:S01]  /*6ea0*/  LEA.HI.X R147, R181, R3, RZ, 0x2, P0 ;  /* 0x00000003b5937211 */ /* 0x000fe200000f14ff */
[-C--:B--2---:R-:W-:Y:S03]  /*6eb0*/  HMMA.16816.F32 R52, R140, R136.reuse, R52 ;  /* 0x000000888c34723c */ /* 0x084fe60000001834 */
[----:B------:R-:W-:Y:S01]  /*6ec0*/  IADD3 R181, PT, PT, R173, R172, RZ ;  /* 0x000000acadb57210 */ /* 0x000fe20007ffe0ff */
[----:B------:R-:W2:Y:S04]  /*6ed0*/  LDG.E R145, desc[UR32][R146.64] ;  /* 0x0000002092917981 */ /* 0x000ea8000c1e1900 */
[----:B------:R-:W3:Y:S01]  /*6ee0*/  LDG.E R3, desc[UR32][R146.64+0x20] ;  /* 0x0000202092037981 */ /* 0x000ee2000c1e1900 */
[C---:B------:R-:W-:Y:S03]  /*6ef0*/  HMMA.16816.F32 R56, R132.reuse, R136, R56 ;  /* 0x000000888438723c */ /* 0x040fe60000001838 */
[----:B------:R-:W5:Y:S05]  /*6f00*/  LDG.E R2, desc[UR32][R146.64+0x100] ;  /* 0x0001002092027981 */ /* 0x000f6a000c1e1900 */
[-C--:B------:R-:W-:Y:S01]  /*6f10*/  HMMA.16816.F32 R60, R132, R138.reuse, R60 ;  /* 0x0000008a843c723c */ /* 0x080fe2000000183c */
[----:B------:R-:W-:Y:S07]  /*6f20*/  LDSM.16.M88.4 R132, [R144+0x8000] ;  /* 0x008000009084783b */ /* 0x000fee0000000200 */
[----:B------:R-:W-:Y:S01]  /*6f30*/  HMMA.16816.F32 R64, R140, R138, R64 ;  /* 0x0000008a8c40723c */ /* 0x000fe20000001840 */
[----:B------:R-:W1:Y:S03]  /*6f40*/  LDSM.16.M88.4 R136, [R181+0x10000] ;  /* 0x01000000b588783b */ /* 0x000e660000000200 */
[----:B------:R-:W-:Y:S05]  /*6f50*/  MOV R143, R0 ;  /* 0x00000000008f7202 */ /* 0x000fea0000000f00 */
[----:B------:R4:W5:Y:S01]  /*6f60*/  LDG.E R0, desc[UR32][R146.64+0x120] ;  /* 0x0001202092007981 */ /* 0x000962000c1e1900 */
[-C--:B-1----:R-:W-:Y:S11]  /*6f70*/  HMMA.16816.F32 R4, R132, R136.reuse, R4 ;  /* 0x000000888404723c */ /* 0x082ff60000001804 */
[----:B------:R-:W-:Y:S08]  /*6f80*/  @!UPT UIADD3 URZ, UPT, UPT, URZ, URZ, URZ ;  /* 0x000000fffffff290 */ /* 0x000ff0000fffe0ff */
[C---:B--2---:R-:W-:Y:S01]  /*6f90*/  FADD.FTZ R4, -R145.reuse, R4 ;  /* 0x0000000491047221 */ /* 0x044fe20000010100 */
[----:B------:R-:W-:Y:S01]  /*6fa0*/  FADD.FTZ R140, -R145, R5 ;  /* 0x00000005918c7221 */ /* 0x000fe20000010100 */
[----:B------:R-:W-:Y:S02]  /*6fb0*/  FFMA.FTZ R5, -R143, R143, 1 ;  /* 0x3f8000008f057423 */ /* 0x000fe4000001018f */
[----:B------:R-:W-:Y:S01]  /*6fc0*/  FMUL.FTZ R141, R97, R4 ;  /* 0x00000004618d7220 */ /* 0x000fe20000410000 */
[----:B------:R-:W-:Y:S01]  /*6fd0*/  FFMA.FTZ R4, -R96, R96, 1 ;  /* 0x3f80000060047423 */ /* 0x000fe20000010160 */
[----:B------:R1:W5:Y:S01]  /*6fe0*/  LDL.LU R97, [R1+0xf8] ;  /* 0x0000f80001617983 */ /* 0x0003620000300800 */
[----:B------:R-:W-:Y:S01]  /*6ff0*/  FMUL.FTZ R140, R95, R140 ;  /* 0x0000008c5f8c7220 */ /* 0x000fe20000410000 */
[----:B------:R-:W-:Y:S01]  /*7000*/  FMUL.FTZ R5, R5, UR17 ;  /* 0x0000001105057c20 */ /* 0x000fe20008410000 */
[----:B------:R-:W-:Y:S01]  /*7010*/  FMUL.FTZ R4, R4, UR17 ;  /* 0x0000001104047c20 */ /* 0x000fe20008410000 */
[----:B------:R1:W5:Y:S01]  /*7020*/  LDL.LU R96, [R1+0xf4] ;  /* 0x0000f40001607983 */ /* 0x0003620000300800 */
[----:B---3--:R-:W-:Y:S01]  /*7030*/  FADD.FTZ R6, -R3, R6 ;  /* 0x0000000603067221 */ /* 0x008fe20000010100 */
[----:B----4-:R-:W-:Y:S01]  /*7040*/  FMUL.FTZ R147, R141, R5 ;  /* 0x000000058d937220 */ /* 0x010fe20000410000 */
[----:B------:R-:W-:Y:S01]  /*7050*/  FMUL.FTZ R146, R140, R4 ;  /* 0x000000048c927220 */ /* 0x000fe20000410000 */
[----:B------:R1:W5:Y:S01]  /*7060*/  LDL.LU R95, [R1+0xf0] ;  /* 0x0000f000015f7983 */ /* 0x0003620000300800 */
[----:B------:R-:W-:Y:S01]  /*7070*/  FFMA.FTZ R5, -R87, R87, 1 ;  /* 0x3f80000057057423 */ /* 0x000fe20000010157 */
[----:B------:R-:W-:Y:S02]  /*7080*/  FADD.FTZ R7, -R3, R7 ;  /* 0x0000000703077221 */ /* 0x000fe40000010100 */
[----:B------:R-:W2:Y:S01]  /*7090*/  LDSM.16.M88.4 R140, [R144+0xa000] ;  /* 0x00a00000908c783b */ /* 0x000ea20000000200 */
[----:B------:R-:W-:Y:S01]  /*70a0*/  FMUL.FTZ R5, R5, UR17 ;  /* 0x0000001105057c20 */ /* 0x000fe20008410000 */
[C---:B--2---:R-:W-:Y:S08]  /*70b0*/  HMMA.16816.F32 R8, R140.reuse, R136, R8 ;  /* 0x000000888c08723c */ /* 0x044ff00000001808 */
[-C--:B------:R-:W-:Y:S08]  /*70c0*/  HMMA.16816.F32 R12, R140, R138.reuse, R12 ;  /* 0x0000008a8c0c723c */ /* 0x080ff0000000180c */
[C---:B------:R-:W-:Y:S01]  /*70d0*/  HMMA.16816.F32 R16, R132.reuse, R138, R16 ;  /* 0x0000008a8410723c */ /* 0x040fe20000001810 */
[----:B------:R-:W2:Y:S11]  /*70e0*/  LDSM.16.M88.4 R136, [R181+0x10800] ;  /* 0x01080000b588783b */ /* 0x000eb60000000200 */
[----:B------:R-:W-:Y:S07]  /*70f0*/  @!UPT UIADD3 URZ, UPT, UPT, URZ, URZ, URZ ;  /* 0x000000fffffff290 */ /* 0x000fee000fffe0ff */
[C---:B------:R-:W-:Y:S01]  /*7100*/  FADD.FTZ R16, -R145.reuse, R16 ;  /* 0x0000001091107221 */ /* 0x040fe20000010100 */
[----:B------:R-:W-:Y:S03]  /*7110*/  FADD.FTZ R4, -R145, R17 ;  /* 0x0000001191047221 */ /* 0x000fe60000010100 */
[----:B------:R-:W-:Y:S01]  /*7120*/  FMUL.FTZ R17, R94, R16 ;  /* 0x000000105e117220 */ /* 0x000fe20000410000 */
[----:B------:R-:W-:Y:S01]  /*7130*/  FFMA.FTZ R16, -R89, R89, 1 ;  /* 0x3f80000059107423 */ /* 0x000fe20000010159 */
[----:B------:R1:W5:Y:S03]  /*7140*/  LDL.LU R94, [R1+0xec] ;  /* 0x0000ec00015e7983 */ /* 0x0003660000300800 */
[----:B------:R-:W-:Y:S01]  /*7150*/  FMUL.FTZ R16, R16, UR17 ;  /* 0x0000001110107c20 */ /* 0x000fe20008410000 */
[-C--:B--2---:R-:W-:Y:S08]  /*7160*/  HMMA.16816.F32 R20, R132, R136.reuse, R20 ;  /* 0x000000888414723c */ /* 0x084ff00000001814 */
[C---:B------:R-:W-:Y:S08]  /*7170*/  HMMA.16816.F32 R24, R140.reuse, R136, R24 ;  /* 0x000000888c18723c */ /* 0x040ff00000001818 */
[-C--:B------:R-:W-:Y:S03]  /*7180*/  HMMA.16816.F32 R28, R140, R138.reuse, R28 ;  /* 0x0000008a8c1c723c */ /* 0x080fe6000000181c */
[C---:B------:R-:W-:Y:S05]  /*7190*/  FADD.FTZ R20, -R145.reuse, R20 ;  /* 0x0000001491147221 */ /* 0x040fea0000010100 */
[C---:B------:R-:W-:Y:S01]  /*71a0*/  HMMA.16816.F32 R32, R132.reuse, R138, R32 ;  /* 0x0000008a8420723c */ /* 0x040fe20000001820 */
[----:B------:R-:W2:Y:S11]  /*71b0*/  LDSM.16.M88.4 R136, [R181+0x11000] ;  /* 0x01100000b588783b */ /* 0x000eb60000000200 */
[----:B------:R-:W-:Y:S07]  /*71c0*/  @!UPT UIADD3 URZ, UPT, UPT, URZ, URZ, URZ ;  /* 0x000000fffffff290 */ /* 0x000fee000fffe0ff */
[C---:B------:R-:W-:Y:S01]  /*71d0*/  FADD.FTZ R32, -R145.reuse, R32 ;  /* 0x0000002091207221 */ /* 0x040fe20000010100 */
[-C--:B--2---:R-:W-:Y:S08]  /*71e0*/  HMMA.16816.F32 R36, R132, R136.reuse, R36 ;  /* 0x000000888424723c */ /* 0x084ff00000001824 */
[C---:B------:R-:W-:Y:S08]  /*71f0*/  HMMA.16816.F32 R40, R140.reuse, R136, R40 ;  /* 0x000000888c28723c */ /* 0x040ff00000001828 */
[-C--:B------:R-:W-:Y:S03]  /*7200*/  HMMA.16816.F32 R44, R140, R138.reuse, R44 ;  /* 0x0000008a8c2c723c */ /* 0x080fe6000000182c */
[C---:B------:R-:W-:Y:S01]  /*7210*/  FADD.FTZ R36, -R145.reuse, R36 ;  /* 0x0000002491247221 */ /* 0x040fe20000010100 */
[----:B------:R-:W-:Y:S03]  /*7220*/  FADD.FTZ R37, -R145, R37 ;  /* 0x0000002591257221 */ /* 0x000fe60000010100 */
[----:B------:R-:W-:Y:S01]  /*7230*/  FMUL.FTZ R36, R82, R36 ;  /* 0x0000002452247220 */ /* 0x000fe20000410000 */
[C---:B------:R-:W-:Y:S01]  /*7240*/  HMMA.16816.F32 R48, R132.reuse, R138, R48 ;  /* 0x0000008a8430723c */ /* 0x040fe20000001830 */
[----:B------:R-:W2:Y:S03]  /*7250*/  LDSM.16.M88.4 R136, [R181+0x11800] ;  /* 0x01180000b588783b */ /* 0x000ea60000000200 */
[----:B------:R-:W-:Y:S11]  /*7260*/  FMUL.FTZ R37, R81, R37 ;  /* 0x0000002551257220 */ /* 0x000ff60000410000 */
[----:B------:R-:W-:Y:S04]  /*7270*/  @!UPT UIADD3 URZ, UPT, UPT, URZ, URZ, URZ ;  /* 0x000000fffffff290 */ /* 0x000fe8000fffe0ff */
[C---:B------:R-:W-:Y:S01]  /*7280*/  FADD.FTZ R48, -R145.reuse, R48 ;  /* 0x0000003091307221 */ /* 0x040fe20000010100 */
[----:B------:R-:W-:Y:S03]  /*7290*/  FADD.FTZ R49, -R145, R49 ;  /* 0x0000003191317221 */ /* 0x000fe60000010100 */
[----:B------:R-:W-:Y:S01]  /*72a0*/  FMUL.FTZ R48, R78, R48 ;  /* 0x000000304e307220 */ /* 0x000fe20000410000 */
[----:B------:R-:W-:Y:S01]  /*72b0*/  FMUL.FTZ R49, R77, R49 ;  /* 0x000000314d317220 */ /* 0x000fe20000410000 */
[-C--:B--2---:R-:W-:Y:S08]  /*72c0*/  HMMA.16816.F32 R52, R132, R136.reuse, R52 ;  /* 0x000000888434723c */ /* 0x084ff00000001834 */
[C---:B------:R-:W-:Y:S08]  /*72d0*/  HMMA.16816.F32 R56, R140.reuse, R136, R56 ;  /* 0x000000888c38723c */ /* 0x040ff00000001838 */
[-C--:B------:R-:W-:Y:S03]  /*72e0*/  HMMA.16816.F32 R60, R140, R138.reuse, R60 ;  /* 0x0000008a8c3c723c */ /* 0x080fe6000000183c */
[C---:B------:R-:W-:Y:S01]  /*72f0*/  FADD.FTZ R52, -R145.reuse, R52 ;  /* 0x0000003491347221 */ /* 0x040fe20000010100 */
[C---:B------:R-:W-:Y:S03]  /*7300*/  FADD.FTZ R53, -R145.reuse, R53 ;  /* 0x0000003591357221 */ /* 0x040fe60000010100 */
[----:B------:R-:W-:Y:S01]  /*7310*/  FMUL.FTZ R52, R74, R52 ;  /* 0x000000344a347220 */ /* 0x000fe20000410000 */
[----:B------:R-:W-:Y:S04]  /*7320*/  HMMA.16816.F32 R64, R132, R138, R64 ;  /* 0x0000008a8440723c */ /* 0x000fe80000001840 */
[----:B------:R-:W-:Y:S01]  /*7330*/  FADD.FTZ R133, -R145, R21 ;  /* 0x0000001591857221 */ /* 0x000fe20000010100 */
[----:B------:R-:W-:Y:S01]  /*7340*/  FMUL.FTZ R21, R93, R4 ;  /* 0x000000045d157220 */ /* 0x000fe20000410000 */
[----:B------:R-:W-:Y:S01]  /*7350*/  FMUL.FTZ R132, R92, R20 ;  /* 0x000000145c847220 */ /* 0x000fe20000410000 */
[----:B------:R1:W5:Y:S01]  /*7360*/  LDL.LU R93, [R1+0xe8] ;  /* 0x0000e800015d7983 */ /* 0x0003620000300800 */
[----:B------:R-:W-:Y:S01]  /*7370*/  FMUL.FTZ R133, R91, R133 ;  /* 0x000000855b857220 */ /* 0x000fe20000410000 */
[----:B------:R-:W-:Y:S01]  /*7380*/  FFMA.FTZ R4, -R90, R90, 1 ;  /* 0x3f8000005a047423 */ /* 0x000fe2000001015a */
[----:B------:R-:W-:Y:S01]  /*7390*/  FFMA.FTZ R20, -R88, R88, 1 ;  /* 0x3f80000058147423 */ /* 0x000fe20000010158 */
[----:B------:R1:W5:Y:S01]  /*73a0*/  LDL.LU R92, [R1+0xe4] ;  /* 0x0000e400015c7983 */ /* 0x0003620000300800 */
[----:B------:R-:W-:Y:S01]  /*73b0*/  FMUL.FTZ R53, R73, R53 ;  /* 0x0000003549357220 */ /* 0x000fe20000410000 */
[----:B------:R-:W-:Y:S01]  /*73c0*/  FMUL.FTZ R5, R133, R5 ;  /* 0x0000000585057220 */ /* 0x000fe20000410000 */
[----:B------:R-:W-:Y:S01]  /*73d0*/  FMUL.FTZ R20, R20, UR17 ;  /* 0x0000001114147c20 */ /* 0x000fe20008410000 */
[----:B------:R1:W5:Y:S01]  /*73e0*/  LDL.LU R91, [R1+0xe0] ;  /* 0x0000e000015b7983 */ /* 0x0003620000300800 */
[----:B------:R-:W-:Y:S01]  /*73f0*/  FMUL.FTZ R16, R21, R16 ;  /* 0x0000001015107220 */ /* 0x000fe20000410000 */
[----:B------:R-:W-:Y:S01]  /*7400*/  FADD.FTZ R21, -R145, R33 ;  /* 0x0000002191157221 */ /* 0x000fe20000010100 */
[----:B------:R-:W-:Y:S01]  /*7410*/  FFMA.FTZ R33, -R84, R84, 1 ;  /* 0x3f80000054217423 */ /* 0x000fe20000010154 */
[----:B------:R1:W5:Y:S01]  /*7420*/  LDL.LU R90, [R1+0xdc] ;  /* 0x0000dc00015a7983 */ /* 0x0003620000300800 */
[----:B------:R-:W-:Y:S01]  /*7430*/  FMUL.FTZ R20, R132, R20 ;  /* 0x0000001484147220 */ /* 0x000fe20000410000 */
[----:B------:R-:W-:Y:S01]  /*7440*/  FMUL.FTZ R21, R85, R21 ;  /* 0x0000001555157220 */ /* 0x000fe20000410000 */
[----:B------:R-:W-:Y:S01]  /*7450*/  FMUL.FTZ R4, R4, UR17 ;  /* 0x0000001104047c20 */ /* 0x000fe20008410000 */
[----:B------:R1:W5:Y:S01]  /*7460*/  LDL.LU R89, [R1+0xd8] ;  /* 0x0000d80001597983 */ /* 0x0003620000300800 */
[----:B------:R-:W-:Y:S01]  /*7470*/  FMUL.FTZ R33, R33, UR17 ;  /* 0x0000001121217c20 */ /* 0x000fe20008410000 */
[----:B------:R-:W-:Y:S01]  /*7480*/  F2FP.F16.F32.PACK_AB R134, R5, R20 ;  /* 0x000000140586723e */ /* 0x000fe200000000ff */
[----:B------:R-:W-:Y:S01]  /*7490*/  FMUL.FTZ R20, R86, R32 ;  /* 0x0000002056147220 */ /* 0x000fe20000410000 */
[----:B------:R1:W5:Y:S01]  /*74a0*/  LDL.LU R88, [R1+0xd4] ;  /* 0x0000d40001587983 */ /* 0x0003620000300800 */
[----:B------:R-:W-:Y:S01]  /*74b0*/  FFMA.FTZ R32, -R83, R83, 1 ;  /* 0x3f80000053207423 */ /* 0x000fe20000010153 */
[----:B------:R-:W-:Y:S01]  /*74c0*/  FFMA.FTZ R5, -R80, R80, 1 ;  /* 0x3f80000050057423 */ /* 0x000fe20000010150 */
[----:B------:R-:W-:Y:S01]  /*74d0*/  FMUL.FTZ R4, R17, R4 ;  /* 0x0000000411047220 */ /* 0x000fe20000410000 */
[----:B------:R1:W5:Y:S01]  /*74e0*/  LDL.LU R87, [R1+0xd0] ;  /* 0x0000d00001577983 */ /* 0x0003620000300800 */
[----:B------:R-:W-:Y:S01]  /*74f0*/  FMUL.FTZ R33, R20, R33 ;  /* 0x0000002114217220 */ /* 0x000fe20000410000 */
[----:B------:R-:W-:Y:S01]  /*7500*/  FFMA.FTZ R20, -R75, R75, 1 ;  /* 0x3f8000004b147423 */ /* 0x000fe2000001014b */
[----:B------:R-:W-:Y:S01]  /*7510*/  FMUL.FTZ R32, R32, UR17 ;  /* 0x0000001120207c20 */ /* 0x000fe20008410000 */
[----:B------:R1:W5:Y:S01]  /*7520*/  LDL.LU R86, [R1+0xcc] ;  /* 0x0000cc0001567983 */ /* 0x0003620000300800 */
[----:B------:R-:W-:Y:S01]  /*7530*/  F2FP.F16.F32.PACK_AB R16, R16, R4 ;  /* 0x000000041010723e */ /* 0x000fe200000000ff */
[----:B------:R-:W-:Y:S01]  /*7540*/  FFMA.FTZ R4, -R79, R79, 1 ;  /* 0x3f8000004f047423 */ /* 0x000fe2000001014f */
[----:B------:R-:W-:Y:S01]  /*7550*/  FMUL.FTZ R32, R21, R32 ;  /* 0x0000002015207220 */ /* 0x000fe20000410000 */
[----:B------:R1:W5:Y:S01]  /*7560*/  LDL.LU R85, [R1+0xc8] ;  /* 0x0000c80001557983 */ /* 0x0003620000300800 */
[----:B------:R-:W-:Y:S01]  /*7570*/  FFMA.FTZ R21, -R76, R76, 1 ;  /* 0x3f8000004c157423 */ /* 0x000fe2000001014c */
[----:B------:R-:W-:Y:S01]  /*7580*/  FMUL.FTZ R5, R5, UR17 ;  /* 0x0000001105057c20 */ /* 0x000fe20008410000 */
[----:B------:R-:W-:Y:S01]  /*7590*/  FMUL.FTZ R4, R4, UR17 ;  /* 0x0000001104047c20 */ /* 0x000fe20008410000 */
[----:B------:R1:W5:Y:S01]  /*75a0*/  LDL.LU R84, [R1+0xc4] ;  /* 0x0000c40001547983 */ /* 0x0003620000300800 */
[----:B------:R-:W-:Y:S01]  /*75b0*/  FMUL.FTZ R21, R21, UR17 ;  /* 0x0000001115157c20 */ /* 0x000fe20008410000 */
[----:B------:R-:W-:Y:S01]  /*75c0*/  FMUL.FTZ R5, R36, R5 ;  /* 0x0000000524057220 */ /* 0x000fe20000410000 */
[----:B------:R-:W-:Y:S01]  /*75d0*/  FFMA.FTZ R36, -R72, R72, 1 ;  /* 0x3f80000048247423 */ /* 0x000fe20000010148 */
[----:B------:R1:W5:Y:S01]  /*75e0*/  LDL.LU R83, [R1+0xc0] ;  /* 0x0000c00001537983 */ /* 0x0003620000300800 */
[----:B------:R-:W-:Y:S01]  /*75f0*/  FMUL.FTZ R4, R37, R4 ;  /* 0x0000000425047220 */ /* 0x000fe20000410000 */
[----:B------:R-:W-:Y:S01]  /*7600*/  FFMA.FTZ R37, -R71, R71, 1 ;  /* 0x3f80000047257423 */ /* 0x000fe20000010147 */
[----:B------:R-:W-:Y:S01]  /*7610*/  FMUL.FTZ R21, R48, R21 ;  /* 0x0000001530157220 */ /* 0x000fe20000410000 */
[----:B------:R1:W5:Y:S01]  /*7620*/  LDL.LU R82, [R1+0xbc] ;  /* 0x0000bc0001527983 */ /* 0x0003620000300800 */
[----:B------:R-:W-:Y:S01]  /*7630*/  FMUL.FTZ R20, R20, UR17 ;  /* 0x0000001114147c20 */ /* 0x000fe20008410000 */
[----:B------:R-:W-:Y:S01]  /*7640*/  FMUL.FTZ R37, R37, UR17 ;  /* 0x0000001125257c20 */ /* 0x000fe20008410000 */
[----:B------:R-:W-:Y:S01]  /*7650*/  F2FP.F16.F32.PACK_AB R132, R4, R5 ;  /* 0x000000050484723e */ /* 0x000fe200000000ff */
[----:B------:R1:W5:Y:S01]  /*7660*/  LDL.LU R81, [R1+0xb8] ;  /* 0x0000b80001517983 */ /* 0x0003620000300800 */
[----:B------:R-:W-:Y:S01]  /*7670*/  FMUL.FTZ R20, R49, R20 ;  /* 0x0000001431147220 */ /* 0x000fe20000410000 */
[----:B------:R-:W-:Y:S01]  /*7680*/  FMUL.FTZ R4, R53, R37 ;  /* 0x0000002535047220 */ /* 0x000fe20000410000 */
[----:B------:R-:W-:Y:S01]  /*7690*/  FADD.FTZ R37, -R145, R64 ;  /* 0x0000004091257221 */ /* 0x000fe20000010100 */
[----:B------:R1:W5:Y:S01]  /*76a0*/  LDL.LU R80, [R1+0xb4] ;  /* 0x0000b40001507983 */ /* 0x0003620000300800 */
[----:B------:R-:W-:Y:S01]  /*76b0*/  FMUL.FTZ R36, R36, UR17 ;  /* 0x0000001124247c20 */ /* 0x000fe20008410000 */
[----:B------:R-:W-:Y:S01]  /*76c0*/  F2FP.F16.F32.PACK_AB R49, R20, R21 ;  /* 0x000000151431723e */ /* 0x000fe200000000ff */
[----:B------:R-:W-:Y:S01]  /*76d0*/  FFMA.FTZ R20, -R70, R70, 1 ;  /* 0x3f80000046147423 */ /* 0x000fe20000010146 */
[----:B------:R1:W5:Y:S01]  /*76e0*/  LDL.LU R79, [R1+0xb0] ;  /* 0x0000b000014f7983 */ /* 0x0003620000300800 */
[----:B------:R-:W-:Y:S01]  /*76f0*/  FFMA.FTZ R21, -R69, R69, 1 ;  /* 0x3f80000045157423 */ /* 0x000fe20000010145 */
[----:B------:R-:W-:Y:S01]  /*7700*/  FMUL.FTZ R37, R68, R37 ;  /* 0x0000002544257220 */ /* 0x000fe20000410000 */
[----:B------:R-:W-:Y:S01]  /*7710*/  FMUL.FTZ R5, R52, R36 ;  /* 0x0000002434057220 */ /* 0x000fe20000410000 */
[----:B------:R1:W5:Y:S01]  /*7720*/  LDL.LU R78, [R1+0xac] ;  /* 0x0000ac00014e7983 */ /* 0x0003620000300800 */
[----:B------:R-:W-:Y:S01]  /*7730*/  FADD.FTZ R36, -R145, R65 ;  /* 0x0000004191247221 */ /* 0x000fe20000010100 */
[----:B------:R-:W-:Y:S01]  /*7740*/  FMUL.FTZ R20, R20, UR17 ;  /* 0x0000001114147c20 */ /* 0x000fe20008410000 */
[----:B------:R-:W-:Y:S01]  /*7750*/  FMUL.FTZ R21, R21, UR17 ;  /* 0x0000001115157c20 */ /* 0x000fe20008410000 */
[----:B------:R1:W5:Y:S01]  /*7760*/  LDL.LU R77, [R1+0xa8] ;  /* 0x0000a800014d7983 */ /* 0x0003620000300800 */
[----:B------:R-:W-:Y:S01]  /*7770*/  FMUL.FTZ R36, R188, R36 ;  /* 0x00000024bc247220 */ /* 0x000fe20000410000 */
[----:B------:R-:W-:Y:S01]  /*7780*/  FMUL.FTZ R37, R37, R20 ;  /* 0x0000001425257220 */ /* 0x000fe20000410000 */
[----:B------:R-:W-:Y:S01]  /*7790*/  FFMA.FTZ R20, -R190, R190, 1 ;  /* 0x3f800000be147423 */ /* 0x000fe200000101be */
[----:B------:R1:W5:Y:S01]  /*77a0*/  LDL.LU R76, [R1+0xa4] ;  /* 0x0000a400014c7983 */ /* 0x0003620000300800 */
[----:B------:R-:W-:Y:S01]  /*77b0*/  FMUL.FTZ R36, R36, R21 ;  /* 0x0000001524247220 */ /* 0x000fe20000410000 */
[----:B------:R-:W-:Y:S01]  /*77c0*/  FFMA.FTZ R21, -R189, R189, 1 ;  /* 0x3f800000bd157423 */ /* 0x000fe200000101bd */
[----:B------:R-:W-:Y:S01]  /*77d0*/  F2FP.F16.F32.PACK_AB R133, R32, R33 ;  /* 0x000000212085723e */ /* 0x000fe200000000ff */
[----:B------:R1:W5:Y:S01]  /*77e0*/  LDL.LU R75, [R1+0xa0] ;  /* 0x0000a000014b7983 */ /* 0x0003620000300800 */
[----:B------:R-:W-:Y:S01]  /*77f0*/  FMUL.FTZ R33, R191, R6 ;  /* 0x00000006bf217220 */ /* 0x000fe20000410000 */
[----:B------:R-:W-:Y:S01]  /*7800*/  FMUL.FTZ R32, R187, R7 ;  /* 0x00000007bb207220 */ /* 0x000fe20000410000 */
[----:B------:R-:W-:Y:S01]  /*7810*/  F2FP.F16.F32.PACK_AB R17, R146, R147 ;  /* 0x000000939211723e */ /* 0x000fe200000000ff */
[----:B------:R1:W5:Y:S01]  /*7820*/  LDL.LU R74, [R1+0x9c] ;  /* 0x00009c00014a7983 */ /* 0x0003620000300800 */
[----:B------:R-:W-:Y:S01]  /*7830*/  F2FP.F16.F32.PACK_AB R48, R4, R5 ;  /* 0x000000050430723e */ /* 0x000fe200000000ff */
[----:B------:R-:W-:Y:S01]  /*7840*/  FMUL.FTZ R20, R20, UR17 ;  /* 0x0000001114147c20 */ /* 0x000fe20008410000 */
[----:B------:R-:W-:Y:S01]  /*7850*/  FMUL.FTZ R21, R21, UR17 ;  /* 0x0000001115157c20 */ /* 0x000fe20008410000 */
[----:B------:R1:W5:Y:S04]  /*7860*/  LDL.LU R73, [R1+0x98] ;  /* 0x0000980001497983 */ /* 0x0003680000300800 */
[----:B------:R1:W5:Y:S04]  /*7870*/  LDL.LU R72, [R1+0x94] ;  /* 0x0000940001487983 */ /* 0x0003680000300800 */
[----:B------:R1:W5:Y:S04]  /*7880*/  LDL.LU R71, [R1+0x90] ;  /* 0x0000900001477983 */ /* 0x0003680000300800 */
[----:B------:R1:W5:Y:S04]  /*7890*/  LDL.LU R70, [R1+0x8c] ;  /* 0x00008c0001467983 */ /* 0x0003680000300800 */
[----:B------:R1:W5:Y:S04]  /*78a0*/  LDL.LU R69, [R1+0x88] ;  /* 0x0000880001457983 */ /* 0x0003680000300800 */
[----:B------:R1:W5:Y:S01]  /*78b0*/  LDL.LU R68, [R1+0x84] ;  /* 0x0000840001447983 */ /* 0x0003620000300800 */
[----:B------:R-:W2:Y:S02]  /*78c0*/  S2R R188, SR_TID.X ;  /* 0x0000000000bc7919 */ /* 0x000ea40000002100 */
[C---:B--2---:R-:W-:Y:S01]  /*78d0*/  LOP3.LUT R191, R188.reuse, 0x8, RZ, 0xc0, !PT ;  /* 0x00000008bcbf7812 */ /* 0x044fe200078ec0ff */
[C---:B------:R-:W-:Y:S01]  /*78e0*/  IMAD.SHL.U32 R190, R188.reuse, 0x20, RZ ;  /* 0x00000020bcbe7824 */ /* 0x040fe200078e00ff */
[C---:B------:R-:W-:Y:S02]  /*78f0*/  SHF.L.U32 R189, R188.reuse, 0x6, RZ ;  /* 0x00000006bcbd7819 */ /* 0x040fe400000006ff */
[----:B------:R-:W-:Y:S01]  /*7900*/  SHF.L.U32 R187, R188, 0x3, RZ ;  /* 0x00000003bcbb7819 */ /* 0x000fe200000006ff */
[----:B-1----:R-:W-:Y:S06]  /*7910*/  BRA.U !UP0, `(.L_x_1080) ;  /* 0x0000000108e87547 */ /* 0x002fec000b800000 */
[----:B------:R-:W2:Y:S01]  /*7920*/  LDL.LU R135, [R1+0x68] ;  /* 0x0000680001877983 */ /* 0x000ea20000300800 */
[----:B------:R-:W1:Y:S01]  /*7930*/  LDC R52, c[0x0][0x3b0] ;  /* 0x0000ec00ff347b82 */ /* 0x000e620000000800 */
[----:B------:R-:W-:Y:S01]  /*7940*/  IADD3 R5, P0, PT, RZ, -UR27, RZ ;  /* 0x8000001bff057c10 */ /* 0x000fe2000ff1e0ff */
[----:B------:R-:W-:Y:S01]  /*7950*/  ULOP3.LUT UR9, UR34, 0x1, URZ, 0xc0, !UPT ;  /* 0x0000000122097892 */ /* 0x000fe2000f8ec0ff */
[----:B------:R-:W3:Y:S01]  /*7960*/  LDL.LU R65, [R1+0x64] ;  /* 0x0000640001417983 */ /* 0x000ee20000300800 */
[----:B------:R-:W-:Y:S02]  /*7970*/  LOP3.LUT R136, R187, 0x38, RZ, 0xc0, !PT ;  /* 0x00000038bb887812 */ /* 0x000fe400078ec0ff */
[----:B------:R-:W-:Y:S01]  /*7980*/  UISETP.NE.U32.AND UP1, UPT, UR9, 0x1, UPT ;  /* 0x000000010900788c */ /* 0x000fe2000bf25070 */
[----:B------:R-:W4:Y:S01]  /*7990*/  LDL.LU R64, [R1+0x50] ;  /* 0x0000500001407983 */ /* 0x000f220000300800 */
[----:B------:R-:W-:Y:S01]  /*79a0*/  ISETP.GE.AND P1, PT, R136, UR13, PT ;  /* 0x0000000d88007c0c */ /* 0x000fe2000bf26270 */
[----:B------:R-:W1:Y:S01]  /*79b0*/  LDC R53, c[0x0][0x3b4] ;  /* 0x0000ed00ff357b82 */ /* 0x000e620000000800 */
[----:B------:R-:W-:Y:S06]  /*79c0*/  USEL UR9, UR5, 0x4000, !UP1 ;  /* 0x0000400005097887 */ /* 0x000fec000c800000 */
[----:B------:R-:W-:Y:S02]  /*79d0*/  VIADD R210, R210, UR9 ;  /* 0x00000009d2d27c36 */ /* 0x000fe40008000000 */
[----:B------:R-:W-:Y:S02]  /*79e0*/  VIADD R182, R182, UR9 ;  /* 0x00000009b6b67c36 */ /* 0x000fe40008000000 */
[----:B----4-:R-:W-:Y:S01]  /*79f0*/  VIADD R64, R64, UR9 ;  /* 0x0000000940407c36 */ /* 0x010fe20008000000 */
[C---:B-1----:R-:W-:Y:S01]  /*7a00*/  SHF.L.U64.HI R7, R52.reuse, 0x6, R53 ;  /* 0x0000000634077819 */ /* 0x042fe20000010235 */
[C---:B------:R-:W-:Y:S02]  /*7a10*/  IMAD.SHL.U32 R4, R52.reuse, 0x80, RZ ;  /* 0x0000008034047824 */ /* 0x040fe400078e00ff */
[----:B------:R-:W-:Y:S02]  /*7a20*/  IMAD.SHL.U32 R6, R52, 0x40, RZ ;  /* 0x0000004034067824 */ /* 0x000fe400078e00ff */
[----:B------:R-:W-:Y:S01]  /*7a30*/  IMAD.X R4, RZ, RZ, ~R4, P0 ;  /* 0x000000ffff047224 */ /* 0x000fe200000e0e04 */
[----:B------:R-:W-:Y:S04]  /*7a40*/  ISETP.GE.AND P0, PT, R136, UR13, PT ;  /* 0x0000000d88007c0c */ /* 0x000fe8000bf06270 */
[----:B------:R-:W-:Y:S04]  /*7a50*/  SHF.R.S64 R5, R5, 0x1f, R4 ;  /* 0x0000001f05057819 */ /* 0x000fe80000001004 */
[----:B--2---:R-:W-:Y:S04]  /*7a60*/  IADD3 R135, P4, PT, R5, R135, RZ ;  /* 0x0000008705877210 */ /* 0x004fe80007f9e0ff */
[----:B---3--:R-:W-:Y:S01]  /*7a70*/  LEA.HI.X.SX32 R65, R4, R65, 0x1, P4 ;  /* 0x0000004104417211 */ /* 0x008fe200020f0eff */
[----:B------:R1:W-:Y:S01]  /*7a80*/  STL [R1+0x68], R135 ;  /* 0x0000688701007387 */ /* 0x0003e20000100800 */
[----:B------:R-:W-:Y:S03]  /*7a90*/  @!P1 IMAD.MOV.U32 R4, RZ, RZ, R135 ;  /* 0x000000ffff049224 */ /* 0x000fe600078e0087 */
[----:B------:R1:W-:Y:S01]  /*7aa0*/  STL [R1+0x64], R65 ;  /* 0x0000644101007387 */ /* 0x0003e20000100800 */
[--C-:B------:R-:W-:Y:S03]  /*7ab0*/  @!P1 IMAD.MOV.U32 R5, RZ, RZ, R65.reuse ;  /* 0x000000ffff059224 */ /* 0x100fe600078e0041 */
[----:B------:R1:W-:Y:S04]  /*7ac0*/  STL [R1+0x50], R64 ;  /* 0x0000504001007387 */ /* 0x0003e80000100800 */
[----:B------:R-:W-:Y:S01]  /*7ad0*/  @!PT LDS RZ, [RZ] ;  /* 0x00000000fffff984 */ /* 0x000fe20000000800 */
[----:B------:R-:W-:Y:S01]  /*7ae0*/  @!PT LDS RZ, [RZ] ;  /* 0x00000000fffff984 */ /* 0x000fe20000000800 */
[----:B------:R-:W-:Y:S01]  /*7af0*/  @!PT LDS RZ, [RZ] ;  /* 0x00000000fffff984 */ /* 0x000fe20000000800 */
[----:B------:R2:W-:Y:S04]  /*7b00*/  @!P1 LDGSTS.E.BYPASS.LTC128B.128 [R64], desc[UR32][R4.64] ;  /* 0x0000000004409fae */ /* 0x0005e8000b981a20 */
[----:B------:R1:W-:Y:S04]  /*7b10*/  @P1 STS.64 [R210], RZ ;  /* 0x000000ffd2001388 */ /* 0x0003e80000000a00 */
[----:B------:R1:W-:Y:S04]  /*7b20*/  @P1 STS.64 [R210+0x8], RZ ;  /* 0x000008ffd2001388 */ /* 0x0003e80000000a00 */
[----:B------:R1:W-:Y:S04]  /*7b30*/  @P0 STS.64 [R210+0x1000], RZ ;  /* 0x001000ffd2000388 */ /* 0x0003e80000000a00 */
[----:B------:R1:W-:Y:S01]  /*7b40*/  @P0 STS.64 [R210+0x1008], RZ ;  /* 0x001008ffd2000388 */ /* 0x0003e20000000a00 */
[----:B--2---:R-:W-:Y:S04]  /*7b50*/  IADD3 R4, P5, PT, R6, R135, RZ ;  /* 0x0000008706047210 */ /* 0x004fe80007fbe0ff */
[----:B------:R-:W-:Y:S01]  /*7b60*/  @!P0 IADD3 R6, P4, PT, R4, R6, RZ ;  /* 0x0000000604068210 */ /* 0x000fe20007f9e0ff */
[----:B------:R-:W-:Y:S04]  /*7b70*/  IMAD.X R5, R7, 0x1, R65, P5 ;  /* 0x0000000107057824 */ /* 0x000fe800028e0641 */
[----:B------:R-:W-:Y:S01]  /*7b80*/  @!P0 IMAD.X R7, R5, 0x1, R7, P4 ;  /* 0x0000000105078824 */ /* 0x000fe200020e0607 */
        /* <DEDUP_REMOVED lines=11> */
[----:B------:R1:W-:Y:S01]  /*7c40*/  @P0 STS.64 [R210+0x3008], RZ ;  /* 0x003008ffd2000388 */ /* 0x0003e20000000a00 */
[C---:B--2---:R-:W-:Y:S04]  /*7c50*/  @!P0 LEA R4, P1, R52.reuse, R4, 0x7 ;  /* 0x0000000434048211 */ /* 0x044fe800078238ff */
[----:B------:R-:W-:Y:S05]  /*7c60*/  @!P0 LEA.HI.X R5, R52, R5, R53, 0x7, P1 ;  /* 0x0000000534058211 */ /* 0x000fea00008f3c35 */
[----:B------:R-:W-:Y:S01]  /*7c70*/  @!PT LDS RZ, [RZ] ;  /* 0x00000000fffff984 */ /* 0x000fe20000000800 */
[----:B------:R-:W-:Y:S01]  /*7c80*/  @!PT LDS RZ, [RZ] ;  /* 0x00000000fffff984 */ /* 0x000fe20000000800 */
[----:B------:R-:W-:Y:S01]  /*7c90*/  @!PT LDS RZ, [RZ] ;  /* 0x00000000fffff984 */ /* 0x000fe20000000800 */
[----:B------:R1:W-:Y:S04]  /*7ca0*/  @!P0 LDGSTS.E.BYPASS.LTC128B.128 [R64+0x3000], desc[UR32][R4.64] ;  /* 0x0300000004408fae */ /* 0x0003e8000b981a20 */
[----:B------:R-:W0:Y:S02]  /*7cb0*/  LDGDEPBAR ;  /* 0x00000000000079af */ /* 0x000e240000000000 */
.L_x_1080:
[----:B------:R-:W2:Y:S01]  /*7cc0*/  LDL.LU R136, [R1+0x28] ;  /* 0x0000280001887983 */ /* 0x000ea20000300800 */
[C---:B-----5:R-:W-:Y:S01]  /*7cd0*/  FADD.FTZ R24, -R2.reuse, R24 ;  /* 0x0000001802187221 */ /* 0x060fe20000010100 */
[C---:B------:R-:W-:Y:S01]  /*7ce0*/  FADD.FTZ R25, -R2.reuse, R25 ;  /* 0x0000001902197221 */ /* 0x040fe20000010100 */
[C---:B------:R-:W-:Y:S01]  /*7cf0*/  FADD.FTZ R8, -R2.reuse, R8 ;  /* 0x0000000802087221 */ /* 0x040fe20000010100 */
[----:B-1----:R-:W3:Y:S01]  /*7d00*/  LDL.LU R135, [R1+0x24] ;  /* 0x0000240001877983 */ /* 0x002ee20000300800 */
[C---:B------:R-:W-:Y:S01]  /*7d10*/  FADD.FTZ R9, -R2.reuse, R9 ;  /* 0x0000000902097221 */ /* 0x040fe20000010100 */
[C---:B------:R-:W-:Y:S01]  /*7d20*/  FADD.FTZ R12, -R2.reuse, R12 ;  /* 0x0000000c020c7221 */ /* 0x040fe20000010100 */
[----:B------:R-:W-:Y:S01]  /*7d30*/  FADD.FTZ R13, -R2, R13 ;  /* 0x0000000d020d7221 */ /* 0x000fe20000010100 */
[----:B------:R-:W4:Y:S01]  /*7d40*/  LDL.LU R65, [R1+0x18] ;  /* 0x0000180001417983 */ /* 0x000f220000300800 */
[C---:B------:R-:W-:Y:S01]  /*7d50*/  FADD.FTZ R14, -R0.reuse, R14 ;  /* 0x0000000e000e7221 */ /* 0x040fe20000010100 */
[----:B------:R-:W-:Y:S01]  /*7d60*/  FADD.FTZ R15, -R0, R15 ;  /* 0x0000000f000f7221 */ /* 0x000fe20000010100 */
[----:B------:R-:W-:Y:S01]  /*7d70*/  FFMA.FTZ R4, -R200, R200, 1 ;  /* 0x3f800000c8047423 */ /* 0x000fe200000101c8 */
[----:B------:R-:W4:Y:S01]  /*7d80*/  LDL.LU R64, [R1+0x14] ;  /* 0x0000140001407983 */ /* 0x000f220000300800 */
[----:B------:R-:W-:Y:S01]  /*7d90*/  FFMA.FTZ R6, -R201, R201, 1 ;  /* 0x3f800000c9067423 */ /* 0x000fe200000101c9 */
[----:B------:R-:W-:Y:S01]  /*7da0*/  FFMA.FTZ R5, -R195, R195, 1 ;  /* 0x3f800000c3057423 */ /* 0x000fe200000101c3 */
[----:B------:R-:W-:Y:S01]  /*7db0*/  FADD.FTZ R22, -R3, R22 ;  /* 0x0000001603167221 */ /* 0x000fe20000010100 */
[----:B------:R-:W2:Y:S01]  /*7dc0*/  LDL.LU R53, [R1+0x4] ;  /* 0x0000040001357983 */ /* 0x000ea20000300800 */
[----:B------:R-:W-:Y:S01]  /*7dd0*/  FMUL.FTZ R7, R32, R21 ;  /* 0x0000001520077220 */ /* 0x000fe20000410000 */
[----:B------:R-:W-:Y:S01]  /*7de0*/  FMUL.FTZ R21, R6, UR17 ;  /* 0x0000001106157c20 */ /* 0x000fe20008410000 */
[----:B------:R-:W-:Y:S01]  /*7df0*/  FMUL.FTZ R22, R236, R22 ;  /* 0x00000016ec167220 */ /* 0x000fe20000410000 */
[----:B------:R-:W3:Y:S01]  /*7e00*/  LDL.LU R52, [R1] ;  /* 0x0000000001347983 */ /* 0x000ee20000300800 */
[----:B------:R-:W-:Y:S01]  /*7e10*/  FMUL.FTZ R6, R5, UR17 ;  /* 0x0000001105067c20 */ /* 0x000fe20008410000 */
[C---:B------:R-:W-:Y:S01]  /*7e20*/  FADD.FTZ R23, -R3.reuse, R23 ;  /* 0x0000001703177221 */ /* 0x040fe20000010100 */
[----:B------:R-:W-:Y:S01]  /*7e30*/  FADD.FTZ R19, -R3, R19 ;  /* 0x0000001303137221 */ /* 0x000fe20000010100 */
[----:B------:R-:W4:Y:S01]  /*7e40*/  LDL.LU R138, [R1+0x40] ;  /* 0x00004000018a7983 */ /* 0x000f220000300800 */
[----:B------:R-:W-:Y:S01]  /*7e50*/  FMUL.FTZ R22, R22, R6 ;  /* 0x0000000616167220 */ /* 0x000fe20000410000 */
[----:B------:R-:W-:Y:S01]  /*7e60*/  FMUL.FTZ R23, R235, R23 ;  /* 0x00000017eb177220 */ /* 0x000fe20000410000 */
[----:B------:R-:W-:Y:S01]  /*7e70*/  FFMA.FTZ R6, -R178, R178, 1 ;  /* 0x3f800000b2067423 */ /* 0x000fe200000101b2 */
[----:B------:R-:W2:Y:S01]  /*7e80*/  LDL.LU R137, [R1+0x3c] ;  /* 0x00003c0001897983 */ /* 0x000ea20000300800 */
[C---:B------:R-:W-:Y:S01]  /*7e90*/  FADD.FTZ R39, -R3.reuse, R39 ;  /* 0x0000002703277221 */ /* 0x040fe20000010100 */
[----:B------:R-:W-:Y:S01]  /*7ea0*/  FADD.FTZ R38, -R3, R38 ;  /* 0x0000002603267221 */ /* 0x000fe20000010100 */
[----:B------:R-:W-:Y:S01]  /*7eb0*/  FMUL.FTZ R32, R6, UR17 ;  /* 0x0000001106207c20 */ /* 0x000fe20008410000 */
[----:B------:R1:W-:Y:S01]  /*7ec0*/  STS [R154+0x14000], R17 ;  /* 0x014000119a007388 */ /* 0x0003e20000000800 */
[----:B------:R-:W-:Y:S01]  /*7ed0*/  FFMA.FTZ R6, -R171, R171, 1 ;  /* 0x3f800000ab067423 */ /* 0x000fe200000101ab */
[----:B------:R-:W-:Y:S01]  /*7ee0*/  FMUL.FTZ R19, R246, R19 ;  /* 0x00000013f6137220 */ /* 0x000fe20000410000 */
[----:B------:R-:W-:Y:S01]  /*7ef0*/  FMUL.FTZ R39, R216, R39 ;  /* 0x00000027d8277220 */ /* 0x000fe20000410000 */
[----:B------:R-:W-:Y:S01]  /*7f00*/  FMUL.FTZ R38, R215, R38 ;  /* 0x00000026d7267220 */ /* 0x000fe20000410000 */
[----:B------:R-:W-:Y:S01]  /*7f10*/  FMUL.FTZ R6, R6, UR17 ;  /* 0x0000001106067c20 */ /* 0x000fe20008410000 */
[C---:B------:R-:W-:Y:S01]  /*7f20*/  FADD.FTZ R18, -R3.reuse, R18 ;  /* 0x0000001203127221 */ /* 0x040fe20000010100 */
[C---:B------:R-:W-:Y:S01]  /*7f30*/  FADD.FTZ R51, -R3.reuse, R51 ;  /* 0x0000003303337221 */ /* 0x040fe20000010100 */
[C---:B------:R-:W-:Y:S01]  /*7f40*/  FADD.FTZ R50, -R3.reuse, R50 ;  /* 0x0000003203327221 */ /* 0x040fe20000010100 */
[----:B------:R-:W-:Y:S01]  /*7f50*/  FADD.FTZ R35, -R3, R35 ;  /* 0x0000002303237221 */ /* 0x000fe20000010100 */
[----:B------:R-:W-:Y:S01]  /*7f60*/  FMUL.FTZ R18, R245, R18 ;  /* 0x00000012f5127220 */ /* 0x000fe20000410000 */
[C---:B------:R-:W-:Y:S01]  /*7f70*/  FADD.FTZ R34, -R3.reuse, R34 ;  /* 0x0000002203227221 */ /* 0x040fe20000010100 */
[C---:B------:R-:W-:Y:S01]  /*7f80*/  FADD.FTZ R66, -R3.reuse, R66 ;  /* 0x0000004203427221 */ /* 0x040fe20000010100 */
[C---:B------:R-:W-:Y:S01]  /*7f90*/  FADD.FTZ R67, -R3.reuse, R67 ;  /* 0x0000004303437221 */ /* 0x040fe20000010100 */
[C---:B------:R-:W-:Y:S01]  /*7fa0*/  FADD.FTZ R54, -R3.reuse, R54 ;  /* 0x0000003603367221 */ /* 0x040fe20000010100 */
[----:B------:R-:W-:Y:S01]  /*7fb0*/  FADD.FTZ R55, -R3, R55 ;  /* 0x0000003703377221 */ /* 0x000fe20000010100 */
[----:B------:R-:W-:Y:S01]  /*7fc0*/  FMUL.FTZ R51, R203, R51 ;  /* 0x00000033cb337220 */ /* 0x000fe20000410000 */
        /* <DEDUP_REMOVED lines=8> */
[----:B-1----:R-:W-:Y:S01]  /*8050*/  FMUL.FTZ R17, R33, R20 ;  /* 0x0000001421117220 */ /* 0x002fe20000410000 */
[----:B------:R-:W-:Y:S01]  /*8060*/  FMUL.FTZ R20, R4, UR17 ;  /* 0x0000001104147c20 */ /* 0x000fe20008410000 */
[----:B------:R-:W-:Y:S01]  /*8070*/  FFMA.FTZ R4, -R194, R194, 1 ;  /* 0x3f800000c2047423 */ /* 0x000fe200000101c2 */
[----:B------:R-:W-:Y:S01]  /*8080*/  FMUL.FTZ R54, R199, R54 ;  /* 0x00000036c7367220 */ /* 0x000fe20000410000 */
[----:B------:R-:W-:Y:S01]  /*8090*/  FMUL.FTZ R29, R249, R29 ;  /* 0x0000001df91d7220 */ /* 0x000fe20000410000 */
[----:B------:R-:W-:Y:S01]  /*80a0*/  FMUL.FTZ R18, R18, R20 ;  /* 0x0000001412127220 */ /* 0x000fe20000410000 */
[----:B------:R-:W-:Y:S01]  /*80b0*/  FMUL.FTZ R5, R4, UR17 ;  /* 0x0000001104057c20 */ /* 0x000fe20008410000 */
[----:B------:R-:W-:Y:S01]  /*80c0*/  FMUL.FTZ R4, R19, R21 ;  /* 0x0000001513047220 */ /* 0x000fe20000410000 */
[----:B------:R-:W-:Y:S01]  /*80d0*/  FMUL.FTZ R21, R39, R6 ;  /* 0x0000000627157220 */ /* 0x000fe20000410000 */
[----:B------:R-:W-:Y:S01]  /*80e0*/  FFMA.FTZ R6, -R166, R166, 1 ;  /* 0x3f800000a6067423 */ /* 0x000fe200000101a6 */
[----:B------:R-:W-:Y:S01]  /*80f0*/  FMUL.FTZ R23, R23, R5 ;  /* 0x0000000517177220 */ /* 0x000fe20000410000 */
[----:B------:R-:W-:Y:S01]  /*8100*/  F2FP.F16.F32.PACK_AB R5, R7, R17 ;  /* 0x000000110705723e */ /* 0x000fe200000000ff */
[----:B------:R-:W-:Y:S01]  /*8110*/  FFMA.FTZ R7, -R170, R170, 1 ;  /* 0x3f800000aa077423 */ /* 0x000fe200000101aa */
[----:B------:R-:W-:Y:S01]  /*8120*/  FMUL.FTZ R6, R6, UR17 ;  /* 0x0000001106067c20 */ /* 0x000fe20008410000 */
[----:B------:R-:W-:Y:S01]  /*8130*/  FFMA.FTZ R17, -R179, R179, 1 ;  /* 0x3f800000b3117423 */ /* 0x000fe200000101b3 */
[----:B------:R-:W-:Y:S01]  /*8140*/  F2FP.F16.F32.PACK_AB R33, R23, R22 ;  /* 0x000000161721723e */ /* 0x000fe200000000ff */
[----:B------:R-:W-:Y:S01]  /*8150*/  FMUL.FTZ R7, R7, UR17 ;  /* 0x0000001107077c20 */ /* 0x000fe20008410000 */
[----:B------:R1:W-:Y:S01]  /*8160*/  STS [R154+0x14400], R5 ;  /* 0x014400059a007388 */ /* 0x0003e20000000800 */
[----:B------:R-:W-:Y:S01]  /*8170*/  FMUL.FTZ R20, R51, R6 ;  /* 0x0000000633147220 */ /* 0x000fe20000410000 */
[----:B------:R-:W-:Y:S01]  /*8180*/  FFMA.FTZ R6, -R163, R163, 1 ;  /* 0x3f800000a3067423 */ /* 0x000fe200000101a3 */
[----:B------:R-:W-:Y:S01]  /*8190*/  FMUL.FTZ R38, R38, R7 ;  /* 0x0000000726267220 */ /* 0x000fe20000410000 */
[----:B------:R-:W-:Y:S01]  /*81a0*/  FFMA.FTZ R7, -R167, R167, 1 ;  /* 0x3f800000a7077423 */ /* 0x000fe200000101a7 */
[----:B------:R-:W-:Y:S01]  /*81b0*/  FMUL.FTZ R23, R67, R3 ;  /* 0x0000000343177220 */ /* 0x000fe20000410000 */
[----:B------:R-:W-:Y:S01]  /*81c0*/  FMUL.FTZ R6, R6, UR17 ;  /* 0x0000001106067c20 */ /* 0x000fe20008410000 */
[----:B------:R-:W-:Y:S01]  /*81d0*/  FFMA.FTZ R3, -R220, R220, 1 ;  /* 0x3f800000dc037423 */ /* 0x000fe200000101dc */
[----:B------:R-:W-:Y:S01]  /*81e0*/  FMUL.FTZ R7, R7, UR17 ;  /* 0x0000001107077c20 */ /* 0x000fe20008410000 */
[----:B------:R-:W-:Y:S01]  /*81f0*/  F2FP.F16.F32.PACK_AB R4, R4, R18 ;  /* 0x000000120404723e */ /* 0x000fe200000000ff */
[----:B------:R-:W-:Y:S01]  /*8200*/  FMUL.FTZ R17, R17, UR17 ;  /* 0x0000001111117c20 */ /* 0x000fe20008410000 */
[----:B------:R-:W-:Y:S01]  /*8210*/  FMUL.FTZ R66, R66, R6 ;  /* 0x0000000642427220 */ /* 0x000fe20000410000 */
[----:B------:R-:W-:Y:S01]  /*8220*/  FMUL.FTZ R50, R50, R7 ;  /* 0x0000000732327220 */ /* 0x000fe20000410000 */
[----:B------:R-:W-:Y:S01]  /*8230*/  FFMA.FTZ R7, -R164, R164, 1 ;  /* 0x3f800000a4077423 */ /* 0x000fe200000101a4 */
[----:B------:R-:W-:Y:S01]  /*8240*/  FMUL.FTZ R3, R3, UR17 ;  /* 0x0000001103037c20 */ /* 0x000fe20008410000 */
[----:B------:R-:W-:Y:S01]  /*8250*/  FFMA.FTZ R6, -R224, R224, 1 ;  /* 0x3f800000e0067423 */ /* 0x000fe200000101e0 */
[----:B------:R1:W-:Y:S01]  /*8260*/  STS [R161+0x14400], R4 ;  /* 0x01440004a1007388 */ /* 0x0003e20000000800 */
[----:B------:R-:W-:Y:S01]  /*8270*/  FMUL.FTZ R7, R7, UR17 ;  /* 0x0000001107077c20 */ /* 0x000fe20008410000 */
[----:B------:R-:W-:Y:S01]  /*8280*/  FMUL.FTZ R34, R34, R17 ;  /* 0x0000001122227220 */ /* 0x000fe20000410000 */
[----:B------:R-:W-:Y:S01]  /*8290*/  FFMA.FTZ R17, -R165, R165, 1 ;  /* 0x3f800000a5117423 */ /* 0x000fe200000101a5 */
[----:B------:R-:W-:Y:S01]  /*82a0*/  FMUL.FTZ R6, R6, UR17 ;  /* 0x0000001106067c20 */ /* 0x000fe20008410000 */
[----:B------:R-:W-:Y:S01]  /*82b0*/  FMUL.FTZ R22, R55, R7 ;  /* 0x0000000737167220 */ /* 0x000fe20000410000 */
[----:B------:R-:W-:Y:S01]  /*82c0*/  FFMA.FTZ R7, -R226, R226, 1 ;  /* 0x3f800000e2077423 */ /* 0x000fe200000101e2 */
[----:B------:R-:W-:Y:S01]  /*82d0*/  FMUL.FTZ R17, R17, UR17 ;  /* 0x0000001111117c20 */ /* 0x000fe20008410000 */
[----:B------:R4:W-:Y:S01]  /*82e0*/  STS [R161+0x14000], R16 ;  /* 0x01400010a1007388 */ /* 0x0009e20000000800 */
[----:B-1----:R-:W-:Y:S01]  /*82f0*/  FFMA.FTZ R5, -R222, R222, 1 ;  /* 0x3f800000de057423 */ /* 0x002fe200000101de */
[----:B------:R-:W-:Y:S01]  /*8300*/  FMUL.FTZ R7, R7, UR17 ;  /* 0x0000001107077c20 */ /* 0x000fe20008410000 */
[----:B------:R-:W-:Y:S01]  /*8310*/  FMUL.FTZ R54, R54, R17 ;  /* 0x0000001136367220 */ /* 0x000fe20000410000 */
[C---:B------:R-:W-:Y:S01]  /*8320*/  FADD.FTZ R28, -R2.reuse, R28 ;  /* 0x0000001c021c7221 */ /* 0x040fe20000010100 */
[----:B------:R-:W-:Y:S01]  /*8330*/  FMUL.FTZ R5, R5, UR17 ;  /* 0x0000001105057c20 */ /* 0x000fe20008410000 */
[C---:B------:R-:W-:Y:S01]  /*8340*/  FADD.FTZ R41, -R2.reuse, R41 ;  /* 0x0000002902297221 */ /* 0x040fe20000010100 */
[----:B------:R-:W-:Y:S01]  /*8350*/  FADD.FTZ R40, -R2, R40 ;  /* 0x0000002802287221 */ /* 0x000fe20000010100 */
[----:B------:R-:W-:Y:S01]  /*8360*/  FMUL.FTZ R28, R250, R28 ;  /* 0x0000001cfa1c7220 */ /* 0x000fe20000410000 */
[C---:B------:R-:W-:Y:S01]  /*8370*/  FADD.FTZ R45, -R2.reuse, R45 ;  /* 0x0000002d022d7221 */ /* 0x040fe20000010100 */
[----:B------:R-:W-:Y:S01]  /*8380*/  FMUL.FTZ R41, R241, R41 ;  /* 0x00000029f1297220 */ /* 0x000fe20000410000 */
[C---:B------:R-:W-:Y:S01]  /*8390*/  FADD.FTZ R44, -R2.reuse, R44 ;  /* 0x0000002c022c7221 */ /* 0x040fe20000010100 */
[C---:B------:R-:W-:Y:S01]  /*83a0*/  FADD.FTZ R56, -R2.reuse, R56 ;  /* 0x0000003802387221 */ /* 0x040fe20000010100 */
[C---:B------:R-:W-:Y:S01]  /*83b0*/  FADD.FTZ R57, -R2.reuse, R57 ;  /* 0x0000003902397221 */ /* 0x040fe20000010100 */
[C---:B------:R-:W-:Y:S01]  /*83c0*/  FADD.FTZ R60, -R2.reuse, R60 ;  /* 0x0000003c023c7221 */ /* 0x040fe20000010100 */
[----:B------:R-:W-:Y:S01]  /*83d0*/  FADD.FTZ R61, -R2, R61 ;  /* 0x0000003d023d7221 */ /* 0x000fe20000010100 */
[----:B------:R-:W-:Y:S01]  /*83e0*/  FFMA.FTZ R2, -R174, R174, 1 ;  /* 0x3f800000ae027423 */ /* 0x000fe200000101ae */
[----:B------:R-:W-:Y:S01]  /*83f0*/  FFMA.FTZ R4, -R192, R192, 1 ;  /* 0x3f800000c0047423 */ /* 0x000fe200000101c0 */
[----:B------:R-:W-:Y:S01]  /*8400*/  FMUL.FTZ R45, R233, R45 ;  /* 0x0000002de92d7220 */ /* 0x000fe20000410000 */
[----:B------:R-:W-:Y:S01]  /*8410*/  FMUL.FTZ R44, R234, R44 ;  /* 0x0000002cea2c7220 */ /* 0x000fe20000410000 */
[----:B------:R-:W-:Y:S01]  /*8420*/  FMUL.FTZ R61, R219, R61 ;  /* 0x0000003ddb3d7220 */ /* 0x000fe20000410000 */
[----:B------:R-:W-:Y:S01]  /*8430*/  FMUL.FTZ R4, R4, UR17 ;  /* 0x0000001104047c20 */ /* 0x000fe20008410000 */
[----:B------:R-:W-:Y:S01]  /*8440*/  FMUL.FTZ R60, R221, R60 ;  /* 0x0000003cdd3c7220 */ /* 0x000fe20000410000 */
[----:B------:R-:W-:Y:S01]  /*8450*/  FMUL.FTZ R57, R227, R57 ;  /* 0x00000039e3397220 */ /* 0x000fe20000410000 */
[C---:B------:R-:W-:Y:S01]  /*8460*/  FADD.FTZ R10, -R0.reuse, R10 ;  /* 0x0000000a000a7221 */ /* 0x040fe20000010100 */
[----:B------:R-:W-:Y:S01]  /*8470*/  FADD.FTZ R11, -R0, R11 ;  /* 0x0000000b000b7221 */ /* 0x000fe20000010100 */
[----:B------:R-:W-:Y:S01]  /*8480*/  FMUL.FTZ R56, R228, R56 ;  /* 0x00000038e4387220 */ /* 0x000fe20000410000 */
[C---:B------:R-:W-:Y:S01]  /*8490*/  FADD.FTZ R26, -R0.reuse, R26 ;  /* 0x0000001a001a7221 */ /* 0x040fe20000010100 */
[C---:B------:R-:W-:Y:S01]  /*84a0*/  FADD.FTZ R31, -R0.reuse, R31 ;  /* 0x0000001f001f7221 */ /* 0x040fe20000010100 */
[C---:B------:R-:W-:Y:S01]  /*84b0*/  FADD.FTZ R47, -R0.reuse, R47 ;  /* 0x0000002f002f7221 */ /* 0x040fe20000010100 */
[----:B------:R-:W-:Y:S01]  /*84c0*/  FMUL.FTZ R35, R223, R35 ;  /* 0x00000023df237220 */ /* 0x000fe20000410000 */
[C---:B------:R-:W-:Y:S01]  /*84d0*/  FADD.FTZ R27, -R0.reuse, R27 ;  /* 0x0000001b001b7221 */ /* 0x040fe20000010100 */
        /* <DEDUP_REMOVED lines=9> */
[----:B------:R-:W-:Y:S01]  /*8570*/  FADD.FTZ R42, -R0, R42 ;  /* 0x0000002a002a7221 */ /* 0x000fe20000010100 */
[----:B------:R-:W-:Y:S01]  /*8580*/  FMUL.FTZ R46, R252, R46 ;  /* 0x0000002efc2e7220 */ /* 0x000fe20000410000 */
[C---:B------:R-:W-:Y:S01]  /*8590*/  FADD.FTZ R58, -R0.reuse, R58 ;  /* 0x0000003a003a7221 */ /* 0x040fe20000010100 */
[C---:B------:R-:W-:Y:S01]  /*85a0*/  FADD.FTZ R59, -R0.reuse, R59 ;  /* 0x0000003b003b7221 */ /* 0x040fe20000010100 */
[----:B------:R-:W-:Y:S01]  /*85b0*/  FADD.FTZ R63, -R0, R63 ;  /* 0x0000003f003f7221 */ /* 0x000fe20000010100 */
[----:B------:R-:W-:Y:S01]  /*85c0*/  FFMA.FTZ R0, -R197, R197, 1 ;  /* 0x3f800000c5007423 */ /* 0x000fe200000101c5 */
[----:B------:R-:W-:Y:S01]  /*85d0*/  F2FP.F16.F32.PACK_AB R21, R21, R38 ;  /* 0x000000261515723e */ /* 0x000fe200000000ff */
[----:B------:R-:W-:Y:S01]  /*85e0*/  FMUL.FTZ R58, R248, R58 ;  /* 0x0000003af83a7220 */ /* 0x000fe20000410000 */
[----:B------:R-:W-:Y:S01]  /*85f0*/  FMUL.FTZ R63, R237, R63 ;  /* 0x0000003fed3f7220 */ /* 0x000fe20000410000 */
[----:B------:R-:W-:Y:S01]  /*8600*/  FMUL.FTZ R0, R0, UR17 ;  /* 0x0000001100007c20 */ /* 0x000fe20008410000 */
[----:B------:R-:W-:Y:S01]  /*8610*/  F2FP.F16.F32.PACK_AB R20, R20, R50 ;  /* 0x000000321414723e */ /* 0x000fe200000000ff */
[----:B------:R-:W-:Y:S01]  /*8620*/  FMUL.FTZ R59, R247, R59 ;  /* 0x0000003bf73b7220 */ /* 0x000fe20000410000 */
[----:B------:R-:W-:Y:S02]  /*8630*/  F2FP.F16.F32.PACK_AB R22, R22, R54 ;  /* 0x000000361616723e */ /* 0x000fe400000000ff */
[----:B------:R-:W-:Y:S02]  /*8640*/  F2FP.F16.F32.PACK_AB R36, R36, R37 ;  /* 0x000000252424723e */ /* 0x000fe400000000ff */
[----:B------:R-:W-:Y:S02]  /*8650*/  F2FP.F16.F32.PACK_AB R23, R23, R66 ;  /* 0x000000421717723e */ /* 0x000fe400000000ff */
[----:B------:R-:W-:Y:S02]  /*8660*/  LOP3.LUT R174, R183, 0x30, RZ, 0xc0, !PT ;  /* 0x00000030b7ae7812 */ /* 0x000fe400078ec0ff */
[----:B------:R-:W-:Y:S01]  /*8670*/  LOP3.LUT R245, R187, 0x38, RZ, 0xc0, !PT ;  /* 0x00000038bbf57812 */ /* 0x000fe200078ec0ff */
[----:B--2---:R-:W-:Y:S01]  /*8680*/  FMUL.FTZ R11, R137, R11 ;  /* 0x0000000b890b7220 */ /* 0x004fe20000410000 */
[----:B------:R-:W-:Y:S01]  /*8690*/  FMUL.FTZ R24, R53, R24 ;  /* 0x0000001835187220 */ /* 0x000fe20000410000 */
[----:B---3--:R-:W-:Y:S01]  /*86a0*/  FMUL.FTZ R25, R52, R25 ;  /* 0x0000001934197220 */ /* 0x008fe20000410000 */
[----:B------:R-:W2:Y:S01]  /*86b0*/  LDL.LU R53, [R1+0x38] ;  /* 0x0000380001357983 */ /* 0x000ea20000300800 */
[----:B------:R-:W-:Y:S01]  /*86c0*/  FMUL.FTZ R8, R136, R8 ;  /* 0x0000000888087220 */ /* 0x000fe20000410000 */
[----:B------:R-:W-:Y:S01]  /*86d0*/  FMUL.FTZ R9, R135, R9 ;  /* 0x0000000987097220 */ /* 0x000fe20000410000 */
[----:B----4-:R-:W-:Y:S01]  /*86e0*/  FMUL.FTZ R12, R65, R12 ;  /* 0x0000000c410c7220 */ /* 0x010fe20000410000 */
[----:B------:R-:W3:Y:S01]  /*86f0*/  LDL.LU R52, [R1+0x34] ;  /* 0x0000340001347983 */ /* 0x000ee20000300800 */
[----:B------:R-:W-:Y:S01]  /*8700*/  FMUL.FTZ R13, R64, R13 ;  /* 0x0000000d400d7220 */ /* 0x000fe20000410000 */
[----:B------:R-:W-:Y:S01]  /*8710*/  FMUL.FTZ R8, R8, R7 ;  /* 0x0000000708087220 */ /* 0x000fe20000410000 */
[----:B------:R-:W-:Y:S01]  /*8720*/  FMUL.FTZ R9, R9, R6 ;  /* 0x0000000609097220 */ /* 0x000fe20000410000 */
[----:B------:R-:W4:Y:S01]  /*8730*/  LDL.LU R136, [R1+0x30] ;  /* 0x0000300001887983 */ /* 0x000f220000300800 */
[----:B------:R-:W-:Y:S01]  /*8740*/  FMUL.FTZ R13, R13, R3 ;  /* 0x000000030d0d7220 */ /* 0x000fe20000410000 */
[----:B------:R-:W-:Y:S01]  /*8750*/  FFMA.FTZ R3, -R208, R208, 1 ;  /* 0x3f800000d0037423 */ /* 0x000fe200000101d0 */
[----:B------:R-:W-:Y:S01]  /*8760*/  FFMA.FTZ R6, -R213, R213, 1 ;  /* 0x3f800000d5067423 */ /* 0x000fe200000101d5 */
[----:B------:R-:W4:Y:S01]  /*8770*/  LDL.LU R135, [R1+0x2c] ;  /* 0x00002c0001877983 */ /* 0x000f220000300800 */
[----:B------:R-:W-:Y:S01]  /*8780*/  FMUL.FTZ R12, R12, R5 ;  /* 0x000000050c0c7220 */ /* 0x000fe20000410000 */
[----:B------:R-:W-:Y:S01]  /*8790*/  FMUL.FTZ R3, R3, UR17 ;  /* 0x0000001103037c20 */ /* 0x000fe20008410000 */
[----:B------:R-:W-:Y:S01]  /*87a0*/  FMUL.FTZ R6, R6, UR17 ;  /* 0x0000001106067c20 */ /* 0x000fe20008410000 */
[----:B------:R-:W4:Y:S01]  /*87b0*/  LDL.LU R65, [R1+0x20] ;  /* 0x0000200001417983 */ /* 0x000f220000300800 */
[----:B------:R-:W-:Y:S01]  /*87c0*/  FFMA.FTZ R5, -R209, R209, 1 ;  /* 0x3f800000d1057423 */ /* 0x000fe200000101d1 */
[----:B------:R-:W-:Y:S01]  /*87d0*/  FMUL.FTZ R17, R29, R3 ;  /* 0x000000031d117220 */ /* 0x000fe20000410000 */
[----:B------:R-:W-:Y:S01]  /*87e0*/  F2FP.F16.F32.PACK_AB R3, R9, R8 ;  /* 0x000000080903723e */ /* 0x000fe200000000ff */
[----:B------:R-:W4:Y:S01]  /*87f0*/  LDL.LU R64, [R1+0x1c] ;  /* 0x00001c0001407983 */ /* 0x000f220000300800 */
[----:B------:R-:W-:Y:S01]  /*8800*/  FMUL.FTZ R18, R25, R6 ;  /* 0x0000000619127220 */ /* 0x000fe20000410000 */
[----:B------:R-:W-:Y:S01]  /*8810*/  FFMA.FTZ R6, -R202, R202, 1 ;  /* 0x3f800000ca067423 */ /* 0x000fe200000101ca */
[----:B------:R-:W-:Y:S01]  /*8820*/  FMUL.FTZ R5, R5, UR17 ;  /* 0x0000001105057c20 */ /* 0x000fe20008410000 */
[----:B------:R1:W-:Y:S01]  /*8830*/  STS [R154+0x16000], R3 ;  /* 0x016000039a007388 */ /* 0x0003e20000000800 */
[----:B------:R-:W-:Y:S01]  /*8840*/  F2FP.F16.F32.PACK_AB R19, R13, R12 ;  /* 0x0000000c0d13723e */ /* 0x000fe200000000ff */
[----:B------:R-:W-:Y:S01]  /*8850*/  FMUL.FTZ R6, R6, UR17 ;  /* 0x0000001106067c20 */ /* 0x000fe20008410000 */
[----:B------:R-:W-:Y:S01]  /*8860*/  FMUL.FTZ R28, R28, R5 ;  /* 0x000000051c1c7220 */ /* 0x000fe20000410000 */
        /* <DEDUP_REMOVED lines=9> */
[----:B------:R-:W-:Y:S01]  /*8900*/  FMUL.FTZ R44, R44, R5 ;  /* 0x000000052c2c7220 */ /* 0x000fe20000410000 */
[----:B------:R-:W-:Y:S01]  /*8910*/  FFMA.FTZ R5, -R175, R175, 1 ;  /* 0x3f800000af057423 */ /* 0x000fe200000101af */
[----:B------:R-:W-:Y:S01]  /*8920*/  FMUL.FTZ R4, R4, UR17 ;  /* 0x0000001104047c20 */ /* 0x000fe20008410000 */
[----:B------:R-:W-:Y:S01]  /*8930*/  FMUL.FTZ R13, R61, R2 ;  /* 0x000000023d0d7220 */ /* 0x000fe20000410000 */
[----:B------:R-:W-:Y:S01]  /*8940*/  FFMA.FTZ R2, -R242, R242, 1 ;  /* 0x3f800000f2027423 */ /* 0x000fe200000101f2 */
[----:B------:R-:W-:Y:S01]  /*8950*/  FMUL.FTZ R5, R5, UR17 ;  /* 0x0000001105057c20 */ /* 0x000fe20008410000 */
[----:B------:R-:W-:Y:S01]  /*8960*/  FMUL.FTZ R60, R60, R4 ;  /* 0x000000043c3c7220 */ /* 0x000fe20000410000 */
[----:B------:R-:W-:Y:S01]  /*8970*/  FMUL.FTZ R56, R56, R6 ;  /* 0x0000000638387220 */ /* 0x000fe20000410000 */
[----:B------:R-:W-:Y:S01]  /*8980*/  FMUL.FTZ R4, R2, UR17 ;  /* 0x0000001102047c20 */ /* 0x000fe20008410000 */
[----:B------:R-:W-:Y:S01]  /*8990*/  FFMA.FTZ R2, -R239, R239, 1 ;  /* 0x3f800000ef027423 */ /* 0x000fe200000101ef */
[----:B------:R-:W-:Y:S01]  /*89a0*/  FMUL.FTZ R16, R57, R5 ;  /* 0x0000000539107220 */ /* 0x000fe20000410000 */
[----:B------:R-:W-:Y:S01]  /*89b0*/  FFMA.FTZ R7, -R214, R214, 1 ;  /* 0x3f800000d6077423 */ /* 0x000fe200000101d6 */
[----:B-1----:R-:W-:Y:S01]  /*89c0*/  FFMA.FTZ R3, -R244, R244, 1 ;  /* 0x3f800000f4037423 */ /* 0x002fe200000101f4 */
[----:B------:R-:W-:Y:S01]  /*89d0*/  FMUL.FTZ R2, R2, UR17 ;  /* 0x0000001102027c20 */ /* 0x000fe20008410000 */
[----:B------:R-:W-:Y:S01]  /*89e0*/  FMUL.FTZ R11, R11, R4 ;  /* 0x000000040b0b7220 */ /* 0x000fe20000410000 */
[----:B------:R-:W-:Y:S01]  /*89f0*/  FMUL.FTZ R7, R7, UR17 ;  /* 0x0000001107077c20 */ /* 0x000fe20008410000 */
[----:B------:R-:W-:Y:S01]  /*8a00*/  FMUL.FTZ R5, R3, UR17 ;  /* 0x0000001103057c20 */ /* 0x000fe20008410000 */
[----:B------:R-:W-:Y:S01]  /*8a10*/  FFMA.FTZ R3, -R240, R240, 1 ;  /* 0x3f800000f0037423 */ /* 0x000fe200000101f0 */
[----:B------:R-:W-:Y:S01]  /*8a20*/  FFMA.FTZ R8, -R218, R218, 1 ;  /* 0x3f800000da087423 */ /* 0x000fe200000101da */
[----:B------:R-:W-:Y:S01]  /*8a30*/  FMUL.FTZ R24, R24, R7 ;  /* 0x0000000718187220 */ /* 0x000fe20000410000 */
[----:B------:R-:W-:Y:S01]  /*8a40*/  FMUL.FTZ R10, R10, R5 ;  /* 0x000000050a0a7220 */ /* 0x000fe20000410000 */
[----:B------:R-:W-:Y:S01]  /*8a50*/  FMUL.FTZ R3, R3, UR17 ;  /* 0x0000001103037c20 */ /* 0x000fe20008410000 */
[----:B------:R-:W-:Y:S01]  /*8a60*/  FFMA.FTZ R7, -R204, R204, 1 ;  /* 0x3f800000cc077423 */ /* 0x000fe200000101cc */
[----:B------:R-:W-:Y:S01]  /*8a70*/  F2FP.F16.F32.PACK_AB R17, R17, R28 ;  /* 0x0000001c1111723e */ /* 0x000fe200000000ff */
[----:B------:R-:W-:Y:S01]  /*8a80*/  FMUL.FTZ R8, R8, UR17 ;  /* 0x0000001108087c20 */ /* 0x000fe20008410000 */
[----:B------:R-:W-:Y:S01]  /*8a90*/  F2FP.F16.F32.PACK_AB R18, R18, R24 ;  /* 0x000000181212723e */ /* 0x000fe200000000ff */
[----:B------:R-:W-:Y:S01]  /*8aa0*/  FMUL.FTZ R7, R7, UR17 ;  /* 0x0000001107077c20 */ /* 0x000fe20008410000 */
[----:B------:R-:W-:Y:S02]  /*8ab0*/  F2FP.F16.F32.PACK_AB R9, R9, R44 ;  /* 0x0000002c0909723e */ /* 0x000fe400000000ff */
[----:B------:R-:W-:Y:S01]  /*8ac0*/  F2FP.F16.F32.PACK_AB R16, R16, R56 ;  /* 0x000000381010723e */ /* 0x000fe200000000ff */
[----:B------:R-:W-:Y:S01]  /*8ad0*/  FMUL.FTZ R7, R40, R7 ;  /* 0x0000000728077220 */ /* 0x000fe20000410000 */
[----:B------:R-:W-:Y:S04]  /*8ae0*/  F2FP.F16.F32.PACK_AB R13, R13, R60 ;  /* 0x0000003c0d0d723e */ /* 0x000fe800000000ff */
[----:B------:R-:W-:Y:S01]  /*8af0*/  F2FP.F16.F32.PACK_AB R12, R12, R7 ;  /* 0x000000070c0c723e */ /* 0x000fe200000000ff */
[----:B------:R-:W-:Y:S04]  /*8b00*/  FFMA.FTZ R7, -R217, R217, 1 ;  /* 0x3f800000d9077423 */ /* 0x000fe800000101d9 */
[----:B------:R-:W-:Y:S01]  /*8b10*/  FMUL.FTZ R7, R7, UR17 ;  /* 0x0000001107077c20 */ /* 0x000fe20008410000 */
[----:B--2---:R-:W-:Y:S02]  /*8b20*/  FMUL.FTZ R14, R53, R14 ;  /* 0x0000000e350e7220 */ /* 0x004fe40000410000 */
[----:B------:R-:W2:Y:S01]  /*8b30*/  LDL.LU R53, [R1+0x10] ;  /* 0x0000100001357983 */ /* 0x000ea20000300800 */
[----:B---3--:R-:W-:Y:S01]  /*8b40*/  FMUL.FTZ R15, R52, R15 ;  /* 0x0000000f340f7220 */ /* 0x008fe20000410000 */
[----:B------:R-:W-:Y:S02]  /*8b50*/  FMUL.FTZ R14, R14, R3 ;  /* 0x000000030e0e7220 */ /* 0x000fe40000410000 */
[----:B------:R-:W3:Y:S01]  /*8b60*/  LDL.LU R52, [R1+0x8] ;  /* 0x0000080001347983 */ /* 0x000ee20000300800 */
[----:B------:R-:W-:Y:S01]  /*8b70*/  FFMA.FTZ R3, -R232, R232, 1 ;  /* 0x3f800000e8037423 */ /* 0x000fe200000101e8 */
[----:B------:R-:W-:Y:S01]  /*8b80*/  FMUL.FTZ R5, R15, R2 ;  /* 0x000000020f057220 */ /* 0x000fe20000410000 */
[----:B------:R-:W-:Y:S01]  /*8b90*/  FFMA.FTZ R2, -R231, R231, 1 ;  /* 0x3f800000e7027423 */ /* 0x000fe200000101e7 */
[----:B----4-:R-:W-:Y:S01]  /*8ba0*/  FMUL.FTZ R26, R136, R26 ;  /* 0x0000001a881a7220 */ /* 0x010fe20000410000 */
[----:B------:R-:W-:Y:S01]  /*8bb0*/  FMUL.FTZ R6, R3, UR17 ;  /* 0x0000001103067c20 */ /* 0x000fe20008410000 */
[----:B------:R-:W-:Y:S01]  /*8bc0*/  FMUL.FTZ R27, R135, R27 ;  /* 0x0000001b871b7220 */ /* 0x000fe20000410000 */
[----:B------:R-:W-:Y:S01]  /*8bd0*/  FMUL.FTZ R4, R2, UR17 ;  /* 0x0000001102047c20 */ /* 0x000fe20008410000 */
[----:B------:R-:W-:Y:S01]  /*8be0*/  FFMA.FTZ R2, -R229, R229, 1 ;  /* 0x3f800000e5027423 */ /* 0x000fe200000101e5 */
[----:B------:R-:W-:Y:S01]  /*8bf0*/  FMUL.FTZ R26, R26, R6 ;  /* 0x000000061a1a7220 */ /* 0x000fe20000410000 */
[----:B------:R-:W-:Y:S01]  /*8c00*/  F2FP.F16.F32.PACK_AB R6, R11, R10 ;  /* 0x0000000a0b06723e */ /* 0x000fe200000000ff */
[----:B------:R-:W-:Y:S01]  /*8c10*/  FFMA.FTZ R3, -R230, R230, 1 ;  /* 0x3f800000e6037423 */ /* 0x000fe200000101e6 */
[----:B------:R-:W-:Y:S01]  /*8c20*/  FMUL.FTZ R2, R2, UR17 ;  /* 0x0000001102027c20 */ /* 0x000fe20008410000 */
[----:B------:R-:W-:Y:S01]  /*8c30*/  F2FP.F16.F32.PACK_AB R5, R5, R14 ;  /* 0x0000000e0505723e */ /* 0x000fe200000000ff */
[----:B------:R-:W-:Y:S01]  /*8c40*/  FMUL.FTZ R31, R64, R31 ;  /* 0x0000001f401f7220 */ /* 0x000fe20000410000 */
[----:B------:R-:W-:Y:S01]  /*8c50*/  STS [R154+0x16400], R6 ;  /* 0x016400069a007388 */ /* 0x000fe20000000800 */
[----:B------:R-:W-:Y:S01]  /*8c60*/  FMUL.FTZ R27, R27, R4 ;  /* 0x000000041b1b7220 */ /* 0x000fe20000410000 */
[----:B------:R-:W-:Y:S01]  /*8c70*/  FMUL.FTZ R30, R65, R30 ;  /* 0x0000001e411e7220 */ /* 0x000fe20000410000 */
[----:B------:R-:W-:Y:S01]  /*8c80*/  FMUL.FTZ R31, R31, R2 ;  /* 0x000000021f1f7220 */ /* 0x000fe20000410000 */
[----:B------:R-:W-:Y:S01]  /*8c90*/  FFMA.FTZ R2, -R211, R211, 1 ;  /* 0x3f800000d3027423 */ /* 0x000fe200000101d3 */
[----:B------:R-:W-:Y:S01]  /*8ca0*/  STS [R161+0x16000], R19 ;  /* 0x01600013a1007388 */ /* 0x000fe20000000800 */
[----:B------:R-:W-:Y:S01]  /*8cb0*/  FMUL.FTZ R3, R3, UR17 ;  /* 0x0000001103037c20 */ /* 0x000fe20008410000 */
[----:B------:R-:W-:Y:S01]  /*8cc0*/  FFMA.FTZ R4, -R212, R212, 1 ;  /* 0x3f800000d4047423 */ /* 0x000fe200000101d4 */
[----:B------:R-:W-:Y:S01]  /*8cd0*/  FMUL.FTZ R2, R2, UR17 ;  /* 0x0000001102027c20 */ /* 0x000fe20008410000 */
[----:B------:R-:W-:Y:S01]  /*8ce0*/  STS [R161+0x16400], R5 ;  /* 0x01640005a1007388 */ /* 0x000fe20000000800 */
[----:B------:R-:W-:Y:S01]  /*8cf0*/  FMUL.FTZ R30, R30, R3 ;  /* 0x000000031e1e7220 */ /* 0x000fe20000410000 */
[----:B------:R-:W-:Y:S01]  /*8d00*/  F2FP.F16.F32.PACK_AB R3, R27, R26 ;  /* 0x0000001a1b03723e */ /* 0x000fe200000000ff */
[----:B------:R-:W-:Y:S01]  /*8d10*/  FMUL.FTZ R47, R47, R2 ;  /* 0x000000022f2f7220 */ /* 0x000fe20000410000 */
[----:B------:R-:W-:Y:S01]  /*8d20*/  FFMA.FTZ R2, -R198, R198, 1 ;  /* 0x3f800000c6027423 */ /* 0x000fe200000101c6 */
[----:B------:R-:W-:Y:S01]  /*8d30*/  STS [R157+0x14000], R134 ;  /* 0x014000869d007388 */ /* 0x000fe20000000800 */
[----:B------:R-:W-:Y:S02]  /*8d40*/  FMUL.FTZ R4, R4, UR17 ;  /* 0x0000001104047c20 */ /* 0x000fe40008410000 */
[----:B------:R-:W-:Y:S01]  /*8d50*/  FMUL.FTZ R2, R2, UR17 ;  /* 0x0000001102027c20 */ /* 0x000fe20008410000 */
[----:B------:R-:W-:Y:S01]  /*8d60*/  STS [R157+0x14400], R33 ;  /* 0x014400219d007388 */ /* 0x000fe20000000800 */
[----:B------:R-:W-:Y:S01]  /*8d70*/  FMUL.FTZ R46, R46, R4 ;  /* 0x000000042e2e7220 */ /* 0x000fe20000410000 */
[----:B------:R-:W-:Y:S01]  /*8d80*/  FFMA.FTZ R4, -R206, R206, 1 ;  /* 0x3f800000ce047423 */ /* 0x000fe200000101ce */
[----:B------:R-:W-:Y:S01]  /*8d90*/  FMUL.FTZ R62, R62, R2 ;  /* 0x000000023e3e7220 */ /* 0x000fe20000410000 */
[----:B------:R-:W-:Y:S01]  /*8da0*/  STS [R160+0x14000], R133 ;  /* 0x01400085a0007388 */ /* 0x000fe20000000800 */
[----:B------:R-:W-:Y:S01]  /*8db0*/  F2FP.F16.F32.PACK_AB R2, R31, R30 ;  /* 0x0000001e1f02723e */ /* 0x000fe200000000ff */
[----:B------:R-:W-:Y:S02]  /*8dc0*/  FMUL.FTZ R4, R4, UR17 ;  /* 0x0000001104047c20 */ /* 0x000fe40008410000 */
[----:B------:R-:W-:Y:S04]  /*8dd0*/  STS [R160+0x14400], R32 ;  /* 0x01440020a0007388 */ /* 0x000fe80000000800 */
[----:B------:R-:W-:Y:S04]  /*8de0*/  STS [R157+0x16000], R18 ;  /* 0x016000129d007388 */ /* 0x000fe80000000800 */
[----:B------:R1:W-:Y:S04]  /*8df0*/  STS [R157+0x16400], R3 ;  /* 0x016400039d007388 */ /* 0x0003e80000000800 */
[----:B------:R-:W-:Y:S04]  /*8e00*/  STS [R160+0x16000], R17 ;  /* 0x01600011a0007388 */ /* 0x000fe80000000800 */
[----:B------:R4:W-:Y:S04]  /*8e10*/  STS [R160+0x16400], R2 ;  /* 0x01640002a0007388 */ /* 0x0009e80000000800 */
[----:B------:R-:W-:Y:S04]  /*8e20*/  STS [R155+-0x8000], R132 ;  /* 0xff8000849b007388 */ /* 0x000fe80000000800 */
[----:B------:R-:W-:Y:S04]  /*8e30*/  STS [R155+-0x7c00], R21 ;  /* 0xff8400159b007388 */ /* 0x000fe80000000800 */
[----:B------:R-:W-:Y:S04]  /*8e40*/  STS [R159+-0x8000], R49 ;  /* 0xff8000319f007388 */ /* 0x000fe80000000800 */
[----:B------:R-:W-:Y:S01]  /*8e50*/  STS [R159+-0x7c00], R20 ;  /* 0xff8400149f007388 */ /* 0x000fe20000000800 */
[----:B-1----:R-:W-:Y:S03]  /*8e60*/  SHF.R.U32.HI R3, RZ, 0x4, R188 ;  /* 0x00000004ff037819 */ /* 0x002fe600000116bc */
[----:B------:R-:W-:Y:S01]  /*8e70*/  STS [R155+-0x6000], R12 ;  /* 0xffa0000c9b007388 */ /* 0x000fe20000000800 */
[----:B------:R-:W-:Y:S03]  /*8e80*/  LOP3.LUT R136, R3, 0x8, RZ, 0xc0, !PT ;  /* 0x0000000803887812 */ /* 0x000fe600078ec0ff */
[----:B------:R-:W3:Y:S01]  /*8e90*/  LDL.LU.64 R50, [R1+0x48] ;  /* 0x0000480001327983 */ /* 0x000ee20000300a00 */
[----:B----4-:R-:W-:Y:S04]  /*8ea0*/  LOP3.LUT R2, R189, 0x1c0, RZ, 0xc0, !PT ;  /* 0x000001c0bd027812 */ /* 0x010fe800078ec0ff */
[----:B------:R-:W-:Y:S04]  /*8eb0*/  LOP3.LUT R2, R2, 0x38, R187, 0xf8, !PT ;  /* 0x0000003802027812 */ /* 0x000fe800078ef8bb */
[----:B------:R-:W-:Y:S04]  /*8ec0*/  LOP3.LUT R2, R2, R136, R184, 0x1e, !PT ;  /* 0x0000008802027212 */ /* 0x000fe800078e1eb8 */
[----:B------:R-:W-:Y:S04]  /*8ed0*/  LOP3.LUT R2, R2, 0x200, R189, 0xf8, !PT ;  /* 0x0000020002027812 */ /* 0x000fe800078ef8bd */
[----:B------:R-:W-:Y:S04]  /*8ee0*/  LEA R2, R2, UR4, 0x1 ;  /* 0x0000000402027c11 */ /* 0x000fe8000f8e08ff */
[----:B------:R-:W-:Y:S01]  /*8ef0*/  IADD3 R3, PT, PT, R153, R2, RZ ;  /* 0x0000000299037210 */ /* 0x000fe20007ffe0ff */
[----:B--2---:R-:W-:Y:S01]  /*8f00*/  FMUL.FTZ R42, R53, R42 ;  /* 0x0000002a352a7220 */ /* 0x004fe20000410000 */
[----:B---3--:R-:W-:Y:S03]  /*8f10*/  FMUL.FTZ R43, R52, R43 ;  /* 0x0000002b342b7220 */ /* 0x008fe60000410000 */
[----:B------:R-:W-:Y:S01]  /*8f20*/  FMUL.FTZ R42, R42, R8 ;  /* 0x000000082a2a7220 */ /* 0x000fe20000410000 */
[----:B------:R-:W-:Y:S01]  /*8f30*/  FMUL.FTZ R8, R63, R0 ;  /* 0x000000003f087220 */ /* 0x000fe20000410000 */
[----:B------:R-:W1:Y:S01]  /*8f40*/  LDC R52, c[0x0][0x44c] ;  /* 0x00011300ff347b82 */ /* 0x000e620000000800 */
[----:B------:R-:W-:Y:S01]  /*8f50*/  FMUL.FTZ R43, R43, R7 ;  /* 0x000000072b2b7220 */ /* 0x000fe20000410000 */
[----:B------:R-:W-:Y:S02]  /*8f60*/  FFMA.FTZ R7, -R207, R207, 1 ;  /* 0x3f800000cf077423 */ /* 0x000fe400000101cf */
[----:B------:R-:W-:Y:S02]  /*8f70*/  F2FP.F16.F32.PACK_AB R8, R8, R62 ;  /* 0x0000003e0808723e */ /* 0x000fe400000000ff */
[----:B------:R-:W-:Y:S01]  /*8f80*/  FMUL.FTZ R7, R7, UR17 ;  /* 0x0000001107077c20 */ /* 0x000fe20008410000 */
[----:B------:R-:W-:Y:S03]  /*8f90*/  F2FP.F16.F32.PACK_AB R0, R43, R42 ;  /* 0x0000002a2b00723e */ /* 0x000fe600000000ff */
[----:B------:R-:W-:Y:S01]  /*8fa0*/  FMUL.FTZ R58, R58, R7 ;  /* 0x000000073a3a7220 */ /* 0x000fe20000410000 */
[----:B------:R-:W-:Y:S01]  /*8fb0*/  FMUL.FTZ R7, R59, R4 ;  /* 0x000000043b077220 */ /* 0x000fe20000410000 */
[----:B------:R-:W-:Y:S01]  /*8fc0*/  F2FP.F16.F32.PACK_AB R4, R47, R46 ;  /* 0x0000002e2f04723e */ /* 0x000fe200000000ff */
[----:B------:R2:W-:Y:S03]  /*8fd0*/  STS [R155+-0x5c00], R0 ;  /* 0xffa400009b007388 */ /* 0x0005e60000000800 */
[----:B------:R-:W-:Y:S01]  /*8fe0*/  F2FP.F16.F32.PACK_AB R7, R7, R58 ;  /* 0x0000003a0707723e */ /* 0x000fe200000000ff */
[----:B------:R-:W-:Y:S04]  /*8ff0*/  STS [R159+-0x6000], R9 ;  /* 0xffa000099f007388 */ /* 0x000fe80000000800 */
[----:B------:R-:W-:Y:S01]  /*9000*/  STS [R159+-0x5c00], R4 ;  /* 0xffa400049f007388 */ /* 0x000fe20000000800 */
[----:B-1----:R-:W-:Y:S03]  /*9010*/  IMAD R145, R52, UR16, RZ ;  /* 0x0000001034917c24 */ /* 0x002fe6000f8e02ff */
[----:B------:R-:W-:Y:S04]  /*9020*/  STS [R156+-0x8000], R48 ;  /* 0xff8000309c007388 */ /* 0x000fe80000000800 */
[----:B------:R-:W-:Y:S04]  /*9030*/  STS [R156+-0x7c00], R22 ;  /* 0xff8400169c007388 */ /* 0x000fe80000000800 */
[----:B------:R-:W-:Y:S04]  /*9040*/  STS [R158+-0x8000], R36 ;  /* 0xff8000249e007388 */ /* 0x000fe80000000800 */
[----:B------:R-:W-:Y:S01]  /*9050*/  STS [R158+-0x7c00], R23 ;  /* 0xff8400179e007388 */ /* 0x000fe20000000800 */
[----:B--2---:R-:W-:Y:S03]  /*9060*/  LOP3.LUT R0, R191, 0x30, R183, 0xf8, !PT ;  /* 0x00000030bf007812 */ /* 0x004fe600078ef8b7 */
[----:B------:R-:W-:Y:S01]  /*9070*/  STS [R156+-0x6000], R16 ;  /* 0xffa000109c007388 */ /* 0x000fe20000000800 */
[----:B------:R-:W-:Y:S03]  /*9080*/  LOP3.LUT R0, R0, 0x1c0, R189, 0xf8, !PT ;  /* 0x000001c000007812 */ /* 0x000fe600078ef8bd */
[----:B------:R-:W-:Y:S01]  /*9090*/  STS [R156+-0x5c00], R7 ;  /* 0xffa400079c007388 */ /* 0x000fe20000000800 */
[--C-:B------:R-:W-:Y:S03]  /*90a0*/  LOP3.LUT R0, R0, 0x38, R187.reuse, 0x78, !PT ;  /* 0x0000003800007812 */ /* 0x100fe600078e78bb */
[----:B------:R-:W-:Y:S01]  /*90b0*/  STS [R158+-0x6000], R13 ;  /* 0xffa0000d9e007388 */ /* 0x000fe20000000800 */
[----:B------:R-:W-:Y:S03]  /*90c0*/  LOP3.LUT R0, R0, 0x200, R190, 0xf8, !PT ;  /* 0x0000020000007812 */ /* 0x000fe600078ef8be */
[----:B------:R-:W-:Y:S01]  /*90d0*/  STS [R158+-0x5c00], R8 ;  /* 0xffa400089e007388 */ /* 0x000fe20000000800 */
[----:B------:R-:W-:Y:S01]  /*90e0*/  LEA R0, R0, UR4, 0x1 ;  /* 0x0000000400007c11 */ /* 0x000fe2000f8e08ff */
        /* <DEDUP_REMOVED lines=90> */
[----:B------:R-:W-:Y:S02]  /*9690*/  LEA R4, -R145, RZ, 0x7 ;  /* 0x000000ff91047211 */ /* 0x000fe400078e39ff */
[----:B------:R-:W-:Y:S02]  /*96a0*/  LOP3.LUT R5, R187, 0x1f8, RZ, 0xc0, !PT ;  /* 0x000001f8bb057812 */ /* 0x000fe400078ec0ff */
[-C--:B-1----:R-:W-:Y:S05]  /*96b0*/  HMMA.16816.F32 R68, R12, R20.reuse, R68 ;  /* 0x000000140c44723c */ /* 0x082fea0000001844 */
[C---:B------:R-:W-:Y:S02]  /*96c0*/  LEA R6, P0, R4.reuse, R50, 0x2 ;  /* 0x0000003204067211 */ /* 0x040fe400078010ff */
[----:B------:R-:W-:Y:S01]  /*96d0*/  LOP3.LUT R5, R5, 0x38, R188, 0x78, !PT ;  /* 0x0000003805057812 */ /* 0x000fe200078e78bc */
[C---:B------:R-:W-:Y:S04]  /*96e0*/  HMMA.16816.F32 R72, R32.reuse, R20, R72 ;  /* 0x000000142048723c */ /* 0x040fe80000001848 */
[----:B------:R-:W-:Y:S02]  /*96f0*/  MOV R176, R6 ;  /* 0x0000000600b07202 */ /* 0x000fe40000000f00 */
[----:B------:R-:W-:Y:S02]  /*9700*/  LEA.HI.X.SX32 R4, R4, R51, 0x2, P0 ;  /* 0x0000003304047211 */ /* 0x000fe400000f16ff */
[-C--:B------:R-:W-:Y:S03]  /*9710*/  HMMA.16816.F32 R76, R32, R22.reuse, R76 ;  /* 0x00000016204c723c */ /* 0x080fe6000000184c */
[----:B------:R-:W-:Y:S02]  /*9720*/  MOV R177, R4 ;  /* 0x0000000400b17202 */ /* 0x000fe40000000f00 */
[----:B------:R-:W-:Y:S03]  /*9730*/  LOP3.LUT R5, R5, 0x1e00, R187, 0xf8, !PT ;  /* 0x00001e0005057812 */ /* 0x000fe600078ef8bb */
[C---:B------:R-:W-:Y:S01]  /*9740*/  HMMA.16816.F32 R80, R12.reuse, R22, R80 ;  /* 0x000000160c50723c */ /* 0x040fe20000001850 */
[----:B------:R1:W-:Y:S03]  /*9750*/  STL.64 [R1+0x48], R176 ;  /* 0x000048b001007387 */ /* 0x0003e60000100a00 */
[----:B------:R-:W-:Y:S04]  /*9760*/  LEA R137, R5, UR4, 0x1 ;  /* 0x0000000405897c11 */ /* 0x000fe8000f8e08ff */
[-C--:B------:R-:W-:Y:S08]  /*9770*/  HMMA.16816.F32 R84, R12, R36.reuse, R84 ;  /* 0x000000240c54723c */ /* 0x080ff00000001854 */
[C---:B------:R-:W-:Y:S08]  /*9780*/  HMMA.16816.F32 R88, R32.reuse, R36, R88 ;  /* 0x000000242058723c */ /* 0x040ff00000001858 */
[-C--:B------:R-:W-:Y:S08]  /*9790*/  HMMA.16816.F32 R92, R32, R38.reuse, R92 ;  /* 0x00000026205c723c */ /* 0x080ff0000000185c */
[----:B------:R-:W-:Y:S01]  /*97a0*/  HMMA.16816.F32 R96, R12, R38, R96 ;  /* 0x000000260c60723c */ /* 0x000fe20000001860 */
[----:B------:R-:W-:Y:S08]  /*97b0*/  @!UPT UIADD3 URZ, UPT, UPT, URZ, URZ, URZ ;  /* 0x000000fffffff290 */ /* 0x000ff0000fffe0ff */
[----:B-1----:R-:W-:Y:S11]  /*97c0*/  BRA.U !UP0, `(.L_x_1081) ;  /* 0x0000000108b47547 */ /* 0x002ff6000b800000 */
[----:B------:R-:W2:Y:S01]  /*97d0*/  LDL.LU R51, [R1+0x5c] ;  /* 0x00005c0001337983 */ /* 0x000ea20000300800 */
[----:B------:R-:W1:Y:S01]  /*97e0*/  LDC R12, c[0x0][0x590] ;  /* 0x00016400ff0c7b82 */ /* 0x000e620000000800 */
[C---:B------:R-:W-:Y:S02]  /*97f0*/  ISETP.GE.AND P1, PT, R245.reuse, UR13, PT ;  /* 0x0000000df5007c0c */ /* 0x040fe4000bf26270 */
[----:B------:R-:W3:Y:S01]  /*9800*/  LDL.LU R50, [R1+0x60] ;  /* 0x0000600001327983 */ /* 0x000ee20000300800 */
[----:B------:R-:W-:Y:S04]  /*9810*/  IADD3 R5, P0, PT, RZ, -UR30, RZ ;  /* 0x8000001eff057c10 */ /* 0x000fe8000ff1e0ff */
[----:B------:R-:W4:Y:S01]  /*9820*/  LDC R13, c[0x0][0x594] ;  /* 0x00016500ff0d7b82 */ /* 0x000f220000000800 */
[C---:B-1----:R-:W-:Y:S02]  /*9830*/  IMAD.SHL.U32 R4, R12.reuse, 0x80, RZ ;  /* 0x000000800c047824 */ /* 0x042fe400078e00ff */
[C---:B------:R-:W-:Y:S02]  /*9840*/  IMAD.SHL.U32 R8, R12.reuse, 0x40, RZ ;  /* 0x000000400c087824 */ /* 0x040fe400078e00ff */
[----:B------:R-:W-:Y:S01]  /*9850*/  IMAD.X R4, RZ, RZ, ~R4, P0 ;  /* 0x000000ffff047224 */ /* 0x000fe200000e0e04 */
[----:B------:R-:W-:Y:S02]  /*9860*/  ISETP.GE.AND P0, PT, R245, UR13, PT ;  /* 0x0000000df5007c0c */ /* 0x000fe4000bf06270 */
[----:B----4-:R-:W-:Y:S02]  /*9870*/  SHF.L.U64.HI R7, R12, 0x6, R13 ;  /* 0x000000060c077819 */ /* 0x010fe4000001020d */
[----:B------:R-:W-:Y:S04]  /*9880*/  SHF.R.S64 R5, R5, 0x1f, R4 ;  /* 0x0000001f05057819 */ /* 0x000fe80000001004 */
[----:B---3--:R-:W-:Y:S04]  /*9890*/  IADD3 R50, P4, PT, R5, R50, RZ ;  /* 0x0000003205327210 */ /* 0x008fe80007f9e0ff */
[----:B--2---:R-:W-:Y:S01]  /*98a0*/  LEA.HI.X.SX32 R51, R4, R51, 0x1, P4 ;  /* 0x0000003304337211 */ /* 0x004fe200020f0eff */
[----:B------:R1:W-:Y:S01]  /*98b0*/  STL [R1+0x60], R50 ;  /* 0x0000603201007387 */ /* 0x0003e20000100800 */
[----:B------:R-:W-:Y:S01]  /*98c0*/  @!P1 IMAD.MOV.U32 R10, RZ, RZ, R50 ;  /* 0x000000ffff0a9224 */ /* 0x000fe200078e0032 */
[----:B------:R-:W-:Y:S02]  /*98d0*/  IADD3 R4, P4, PT, R8, R50, RZ ;  /* 0x0000003208047210 */ /* 0x000fe40007f9e0ff */
[----:B------:R1:W-:Y:S01]  /*98e0*/  STL [R1+0x5c], R51 ;  /* 0x00005c3301007387 */ /* 0x0003e20000100800 */
        /* <DEDUP_REMOVED lines=27> */
.L_x_1081:
[----:B------:R-:W-:Y:S01]  /*9aa0*/  LDSM.16.M88.4 R32, [R148+0x14000] ;  /* 0x014000009420783b */ /* 0x000fe20000000200 */
[----:B------:R-:W-:Y:S01]  /*9ab0*/  PLOP3.LUT P4, PT, PT, PT, UP0, 0x80, 0x8 ;  /* 0x000000000008781c */ /* 0x000fe20003f8f008 */
[----:B------:R-:W-:Y:S01]  /*9ac0*/  IMAD.MOV.U32 R194, RZ, RZ, 0x4 ;  /* 0x00000004ffc27424 */ /* 0x000fe200078e00ff */
[----:B------:R-:W-:Y:S01]  /*9ad0*/  @UP0 UIADD3 UR14, UP1, UPT, UR52, -0x200, URZ ;  /* 0xfffffe00340e0890 */ /* 0x000fe2000ff3e0ff */
[----:B------:R-:W2:Y:S01]  /*9ae0*/  LDSM.16.MT88.4 R16, [R2+0xc000] ;  /* 0x00c000000210783b */ /* 0x000ea20000004200 */
[----:B------:R-:W-:Y:S02]  /*9af0*/  ULOP3.LUT UR9, UR34, 0x1, URZ, 0xc0, !UPT ;  /* 0x0000000122097892 */ /* 0x000fe4000f8ec0ff */
[----:B------:R-:W-:Y:S01]  /*9b00*/  @UP0 UIADD3.X UR12, UPT, UPT, UR53, -0x1, URZ, UP1, !UPT ;  /* 0xffffffff350c0890 */ /* 0x000fe20008ffe4ff */
[----:B------:R-:W3:Y:S01]  /*9b10*/  LDSM.16.M88.4 R28, [R148+0x16000] ;  /* 0x01600000941c783b */ /* 0x000ee20000000200 */
[----:B------:R-:W-:Y:S03]  /*9b20*/  @UP0 UIADD3 UR10, UP1, UPT, UR10, -0x200, URZ ;  /* 0xfffffe000a0a0890 */ /* 0x000fe6000ff3e0ff */
[----:B------:R-:W4:Y:S01]  /*9b30*/  LDSM.16.MT88.4 R36, [R3+0xc000] ;  /* 0x00c000000324783b */ /* 0x000f220000004200 */
[----:B------:R-:W-:Y:S02]  /*9b40*/  @UP0 UIADD3.X UR11, UPT, UPT, UR11, -0x1, URZ, UP1, !UPT ;  /* 0xffffffff0b0b0890 */ /* 0x000fe40008ffe4ff */
[----:B------:R-:W-:Y:S01]  /*9b50*/  UISETP.NE.U32.AND UP1, UPT, UR9, 0x1, UPT ;  /* 0x000000010900788c */ /* 0x000fe2000bf25070 */
[----:B------:R-:W5:Y:S04]  /*9b60*/  LDL R193, [R1+0x58] ;  /* 0x0000580001c17983 */ /* 0x000f680000100800 */
[----:B------:R-:W-:Y:S01]  /*9b70*/  LDSM.16.M88.4 R40, [R151+0x14000] ;  /* 0x014000009728783b */ /* 0x000fe20000000200 */
[----:B------:R-:W-:Y:S03]  /*9b80*/  PLOP3.LUT P1, PT, PT, PT, UP1, 0x80, 0x8 ;  /* 0x000000000008781c */ /* 0x000fe60003f2f018 */
[----:B------:R-:W5:Y:S04]  /*9b90*/  LDL R192, [R1+0x78] ;  /* 0x0000780001c07983 */ /* 0x000f680000100800 */
[----:B------:R-:W4:Y:S04]  /*9ba0*/  LDSM.16.MT88.4 R44, [R2+0xc800] ;  /* 0x00c80000022c783b */ /* 0x000f280000004200 */
[----:B------:R-:W5:Y:S04]  /*9bb0*/  LDL R179, [R1+0x74] ;  /* 0x0000740001b37983 */ /* 0x000f680000100800 */
[----:B-1----:R-:W1:Y:S04]  /*9bc0*/  LDSM.16.M88.4 R48, [R151+0x16000] ;  /* 0x016000009730783b */ /* 0x002e680000000200 */
[----:B------:R-:W5:Y:S01]  /*9bd0*/  LDL R178, [R1+0x70] ;  /* 0x0000700001b27983 */ /* 0x000f620000100800 */
[-C--:B--2---:R-:W-:Y:S03]  /*9be0*/  HMMA.16816.F32 R4, R32, R16.reuse, RZ ;  /* 0x000000102004723c */ /* 0x084fe600000018ff */
[----:B------:R-:W2:Y:S04]  /*9bf0*/  LDSM.16.MT88.4 R52, [R3+0xc800] ;  /* 0x00c800000334783b */ /* 0x000ea80000004200 */
[----:B------:R-:W5:Y:S01]  /*9c00*/  LDL R175, [R1+0x6c] ;  /* 0x00006c0001af7983 */ /* 0x000f620000100800 */
[C---:B---3--:R-:W-:Y:S03]  /*9c10*/  HMMA.16816.F32 R8, R28.reuse, R16, RZ ;  /* 0x000000101c08723c */ /* 0x048fe600000018ff */
[----:B------:R-:W-:Y:S04]  /*9c20*/  LDSM.16.M88.4 R56, [R149+0x14000] ;  /* 0x014000009538783b */ /* 0x000fe80000000200 */
[----:B------:R-:W3:Y:S01]  /*9c30*/  LDSM.16.MT88.4 R60, [R2+0xd000] ;  /* 0x00d00000023c783b */ /* 0x000ee20000004200 */
[-C--:B------:R-:W-:Y:S03]  /*9c40*/  HMMA.16816.F32 R12, R28, R18.reuse, RZ ;  /* 0x000000121c0c723c */ /* 0x080fe600000018ff */
[----:B------:R-:W3:Y:S04]  /*9c50*/  LDSM.16.M88.4 R64, [R149+0x16000] ;  /* 0x016000009540783b */ /* 0x000ee80000000200 */
[----:B------:R-:W3:Y:S01]  /*9c60*/  LDSM.16.MT88.4 R132, [R3+0xd000] ;  /* 0x00d000000384783b */ /* 0x000ee20000004200 */
[C---:B------:R-:W-:Y:S08]  /*9c70*/  HMMA.16816.F32 R16, R32.reuse, R18, RZ ;  /* 0x000000122010723c */ /* 0x040ff000000018ff */
[-C--:B----4-:R-:W-:Y:S08]  /*9c80*/  HMMA.16816.F32 R20, R32, R36.reuse, RZ ;  /* 0x000000242014723c */ /* 0x090ff000000018ff */
[C---:B------:R-:W-:Y:S08]  /*9c90*/  HMMA.16816.F32 R24, R28.reuse, R36, RZ ;  /* 0x000000241c18723c */ /* 0x040ff000000018ff */
[-C--:B------:R-:W-:Y:S08]  /*9ca0*/  HMMA.16816.F32 R28, R28, R38.reuse, RZ ;  /* 0x000000261c1c723c */ /* 0x080ff000000018ff */
[----:B------:R-:W-:Y:S01]  /*9cb0*/  HMMA.16816.F32 R32, R32, R38, RZ ;  /* 0x000000262020723c */ /* 0x000fe200000018ff */
[----:B------:R-:W-:Y:S07]  /*9cc0*/  LDSM.16.M88.4 R36, [R144+0x14000] ;  /* 0x014000009024783b */ /* 0x000fee0000000200 */
[-C--:B------:R-:W-:Y:S08]  /*9cd0*/  HMMA.16816.F32 R4, R40, R44.reuse, R4 ;  /* 0x0000002c2804723c */ /* 0x080ff00000001804 */
[C---:B-1----:R-:W-:Y:S08]  /*9ce0*/  HMMA.16816.F32 R8, R48.reuse, R44, R8 ;  /* 0x0000002c3008723c */ /* 0x042ff00000001808 */
        /* <DEDUP_REMOVED lines=8> */
[----:B------:R-:W4:Y:S04]  /*9d70*/  LDSM.16.MT88.4 R40, [R3+0xd800] ;  /* 0x00d800000328783b */ /* 0x000f280000004200 */
[----:B------:R-:W-:Y:S03]  /*9d80*/  LDSM.16.M88.4 R52, [R148+0x18000] ;  /* 0x018000009434783b */ /* 0x000fe60000000200 */
[-C--:B---3--:R-:W-:Y:S08]  /*9d90*/  HMMA.16816.F32 R4, R56, R60.reuse, R4 ;  /* 0x0000003c3804723c */ /* 0x088ff00000001804 */
[C---:B------:R-:W-:Y:S08]  /*9da0*/  HMMA.16816.F32 R8, R64.reuse, R60, R8 ;  /* 0x0000003c4008723c */ /* 0x040ff00000001808 */
[-C--:B------:R-:W-:Y:S08]  /*9db0*/  HMMA.16816.F32 R12, R64, R62.reuse, R12 ;  /* 0x0000003e400c723c */ /* 0x080ff0000000180c */
[C---:B------:R-:W-:Y:S01]  /*9dc0*/  HMMA.16816.F32 R16, R56.reuse, R62, R16 ;  /* 0x0000003e3810723c */ /* 0x040fe20000001810 */
[----:B------:R-:W3:Y:S07]  /*9dd0*/  LDSM.16.MT88.4 R60, [R2+0xe000] ;  /* 0x00e00000023c783b */ /* 0x000eee0000004200 */
[-C--:B------:R-:W-:Y:S08]  /*9de0*/  HMMA.16816.F32 R20, R56, R132.reuse, R20 ;  /* 0x000000843814723c */ /* 0x080ff00000001814 */
[C---:B------:R-:W-:Y:S08]  /*9df0*/  HMMA.16816.F32 R24, R64.reuse, R132, R24 ;  /* 0x000000844018723c */ /* 0x040ff00000001818 */
[-C--:B------:R-:W-:Y:S01]  /*9e00*/  HMMA.16816.F32 R28, R64, R134.reuse, R28 ;  /* 0x00000086401c723c */ /* 0x080fe2000000181c */
[----:B------:R-:W3:Y:S07]  /*9e10*/  LDSM.16.M88.4 R64, [R148+0x1a000] ;  /* 0x01a000009440783b */ /* 0x000eee0000000200 */
[----:B------:R-:W-:Y:S01]  /*9e20*/  HMMA.16816.F32 R32, R56, R134, R32 ;  /* 0x000000863820723c */ /* 0x000fe20000001820 */
[----:B------:R-:W-:Y:S07]  /*9e30*/  LDSM.16.MT88.4 R56, [R3+0xe800] ;  /* 0x00e800000338783b */ /* 0x000fee0000004200 */
[-C--:B-1----:R-:W-:Y:S08]  /*9e40*/  HMMA.16816.F32 R4, R36, R44.reuse, R4 ;  /* 0x0000002c2404723c */ /* 0x082ff00000001804 */
[C---:B--2---:R-:W-:Y:S08]  /*9e50*/  HMMA.16816.F32 R8, R48.reuse, R44, R8 ;  /* 0x0000002c3008723c */ /* 0x044ff00000001808 */
[-C--:B------:R-:W-:Y:S08]  /*9e60*/  HMMA.16816.F32 R12, R48, R46.reuse, R12 ;  /* 0x0000002e300c723c */ /* 0x080ff0000000180c */
[C---:B------:R-:W-:Y:S01]  /*9e70*/  HMMA.16816.F32 R16, R36.reuse, R46, R16 ;  /* 0x0000002e2410723c */ /* 0x040fe20000001810 */
[----:B------:R-:W1:Y:S07]  /*9e80*/  LDSM.16.MT88.4 R44, [R3+0xe000] ;  /* 0x00e00000032c783b */ /* 0x000e6e0000004200 */
[-C--:B----4-:R-:W-:Y:S08]  /*9e90*/  HMMA.16816.F32 R20, R36, R40.reuse, R20 ;  /* 0x000000282414723c */ /* 0x090ff00000001814 */
[C---:B------:R-:W-:Y:S08]  /*9ea0*/  HMMA.16816.F32 R24, R48.reuse, R40, R24 ;  /* 0x000000283018723c */ /* 0x040ff00000001818 */
[-C--:B------:R-:W-:Y:S01]  /*9eb0*/  HMMA.16816.F32 R28, R48, R42.reuse, R28 ;  /* 0x0000002a301c723c */ /* 0x080fe2000000181c */
[----:B------:R-:W-:Y:S07]  /*9ec0*/  LDSM.16.M88.4 R48, [R151+0x1a000] ;  /* 0x01a000009730783b */ /* 0x000fee0000000200 */
[----:B------:R-:W-:Y:S01]  /*9ed0*/  HMMA.16816.F32 R32, R36, R42, R32 ;  /* 0x0000002a2420723c */ /* 0x000fe20000001820 */
[----:B------:R-:W-:Y:S03]  /*9ee0*/  LDSM.16.MT88.4 R40, [R2+0xe800] ;  /* 0x00e800000228783b */ /* 0x000fe60000004200 */
[C---:B------:R-:W-:Y:S04]  /*9ef0*/  IMAD.SHL.U32 R36, R145.reuse, 0x8, RZ ;  /* 0x0000000891247824 */ /* 0x040fe800078e00ff */
[-C--:B---3--:R-:W-:Y:S05]  /*9f00*/  HMMA.16816.F32 R4, R52, R60.reuse, R4 ;  /* 0x0000003c3404723c */ /* 0x088fea0000001804 */
[C---:B------:R-:W-:Y:S03]  /*9f10*/  LEA R168, P0, R36.reuse, R176, 0x2 ;  /* 0x000000b024a87211 */ /* 0x040fe600078010ff */
[C---:B------:R-:W-:Y:S04]  /*9f20*/  HMMA.16816.F32 R8, R64.reuse, R60, R8 ;  /* 0x0000003c4008723c */ /* 0x040fe80000001808 */
[----:B------:R-:W-:Y:S02]  /*9f30*/  LEA.HI.X.SX32 R169, R36, R177, 0x2, P0 ;  /* 0x000000b124a97211 */ /* 0x000fe400000f16ff */
[----:B------:R-:W2:Y:S01]  /*9f40*/  LDSM.16.M88.4 R36, [R151+0x18000] ;  /* 0x018000009724783b */ /* 0x000ea20000000200 */
        /* <DEDUP_REMOVED lines=20> */
[C---:B------:R-:W-:Y:S02]  /*a090*/  LEA R154, P0, R145.reuse, R156, 0x5 ;  /* 0x0000009c919a7211 */ /* 0x040fe400078028ff */
[-C--:B--2---:R-:W-:Y:S05]  /*a0a0*/  HMMA.16816.F32 R4, R36, R40.reuse, R4 ;  /* 0x000000282404723c */ /* 0x084fea0000001804 */
        /* <DEDUP_REMOVED lines=24> */
[C---:B--2---:R-:W-:Y:S01]  /*a230*/  LEA.HI.X.SX32 R149, R145.reuse, R133, 0x5, P0 ;  /* 0x0000008591957211 */ /* 0x044fe200000f2eff */
        /* <DEDUP_REMOVED lines=16> */
[C---:B------:R-:W-:Y:S02]  /*a340*/  LEA.HI.X.SX32 R61, R145.reuse, R63, 0x5, P0 ;  /* 0x0000003f913d7211 */ /* 0x040fe400000f2eff */
[----:B-1----:R-:W-:Y:S02]  /*a350*/  @P4 SHF.R.U32.HI R2, RZ, 0x2, R188 ;  /* 0x00000002ff024819 */ /* 0x002fe400000116bc */
[-C--:B------:R-:W-:Y:S03]  /*a360*/  HMMA.16816.F32 R28, R40, R38.reuse, R28 ;  /* 0x00000026281c723c */ /* 0x080fe6000000181c */
[----:B-----5:R-:W-:Y:S05]  /*a370*/  @P4 LOP3.LUT R193, R174, 0x7, R2, 0xf8, !PT ;  /* 0x00000007aec14812 */ /* 0x020fea00078ef802 */
[----:B------:R-:W-:Y:S01]  /*a380*/  HMMA.16816.F32 R32, R44, R38, R32 ;  /* 0x000000262c20723c */ /* 0x000fe20000001820 */
[----:B------:R1:W3:Y:S04]  /*a390*/  LDSM.16.MT88.4 R36, [R3+0xf800] ;  /* 0x00f800000324783b */ /* 0x0002e80000004200 */
[----:B------:R-:W-:Y:S03]  /*a3a0*/  @P4 STL [R1+0x58], R193 ;  /* 0x000058c101004387 */ /* 0x000fe60000100800 */
        /* <DEDUP_REMOVED lines=10> */
[----:B------:R-:W2:Y:S01]  /*a450*/  @P4 LDG.E R192, desc[UR32][R2.64+-0x200] ;  /* 0xfffe002002c04981 */ /* 0x000ea2000c1e1900 */
[----:B------:R-:W-:Y:S02]  /*a460*/  UISETP.GT.AND UP0, UPT, UR34, UR42, UPT ;  /* 0x0000002a2200728c */ /* 0x000fe4000bf04270 */
[C---:B------:R-:W-:Y:S01]  /*a470*/  LEA.HI.X.SX32 R47, R145.reuse, R53, 0x5, P0 ;  /* 0x00000035912f7211 */ /* 0x040fe200000f2eff */
[----:B------:R-:W4:Y:S01]  /*a480*/  @P4 LDG.E R179, desc[UR32][R2.64+-0x1e0] ;  /* 0xfffe202002b34981 */ /* 0x000f22000c1e1900 */
[C---:B------:R-:W-:Y:S02]  /*a490*/  LEA R44, P0, R145.reuse, R46, 0x5 ;  /* 0x0000002e912c7211 */ /* 0x040fe400078028ff */
[-C--:B---3--:R-:W-:Y:S01]  /*a4a0*/  HMMA.16816.F32 R20, R48, R36.reuse, R20 ;  /* 0x000000243014723c */ /* 0x088fe20000001814 */
[----:B------:R-:W3:Y:S02]  /*a4b0*/  @P4 LDG.E R178, desc[UR32][R2.64+-0x100] ;  /* 0xffff002002b24981 */ /* 0x000ee4000c1e1900 */
        /* <DEDUP_REMOVED lines=87> */
[-C--:B--2---:R-:W-:Y:S01]  /*aa30*/  HMMA.16816.F32 R100, R8, R36.reuse, R100 ;  /* 0x000000240864723c */ /* 0x084fe20000001864 */
[----:B-----5:R2:W-:Y:S07]  /*aa40*/  @P4 STL [R1+0x6c], R175 ;  /* 0x00006caf01004387 */ /* 0x0205ee0000100800 */
[C---:B------:R-:W-:Y:S08]  /*aa50*/  HMMA.16816.F32 R104, R40.reuse, R36, R104 ;  /* 0x000000242868723c */ /* 0x040ff00000001868 */
[-C--:B------:R-:W-:Y:S08]  /*aa60*/  HMMA.16816.F32 R108, R40, R38.reuse, R108 ;  /* 0x00000026286c723c */ /* 0x080ff0000000186c */
[C---:B------:R-:W-:Y:S01]  /*aa70*/  HMMA.16816.F32 R112, R8.reuse, R38, R112 ;  /* 0x000000260870723c */ /* 0x040fe20000001870 */
[----:B------:R-:W5:Y:S04]  /*aa80*/  LDSM.16.MT88.4 R36, [R2+0x2000] ;  /* 0x002000000224783b */ /* 0x000f680000004200 */
[----:B--2---:R-:W2:Y:S03]  /*aa90*/  LDL.LU R175, [R1+0xc] ;  /* 0x00000c0001af7983 */ /* 0x004ea60000300800 */
[-C--:B------:R-:W-:Y:S01]  /*aaa0*/  HMMA.16816.F32 R116, R8, R44.reuse, R116 ;  /* 0x0000002c0874723c */ /* 0x080fe20000001874 */
[----:B------:R-:W-:Y:S04]  /*aab0*/  @P4 STL [R1+0x78], R192 ;  /* 0x000078c001004387 */ /* 0x000fe80000100800 */
[----:B----4-:R-:W-:Y:S03]  /*aac0*/  @P4 STL [R1+0x74], R179 ;  /* 0x000074b301004387 */ /* 0x010fe60000100800 */
[C---:B------:R-:W-:Y:S01]  /*aad0*/  HMMA.16816.F32 R120, R40.reuse, R44, R120 ;  /* 0x0000002c2878723c */ /* 0x040fe20000001878 */
[----:B---3--:R-:W-:Y:S07]  /*aae0*/  @P4 STL [R1+0x70], R178 ;  /* 0x000070b201004387 */ /* 0x008fee0000100800 */
        /* <DEDUP_REMOVED lines=20> */
[----:B------:R-:W4:Y:S07]  /*ac30*/  LDSM.16.MT88.4 R28, [R0+0x1b000] ;  /* 0x01b00000001c783b */ /* 0x000f2e0000004200 */
[-C--:B-----5:R-:W-:Y:S08]  /*ac40*/  HMMA.16816.F32 R116, R20, R36.reuse, R116 ;  /* 0x000000241474723c */ /* 0x0a0ff00000001874 */
[C---:B------:R-:W-:Y:S08]  /*ac50*/  HMMA.16816.F32 R120, R32.reuse, R36, R120 ;  /* 0x000000242078723c */ /* 0x040ff00000001878 */
[-C--:B------:R-:W-:Y:S01]  /*ac60*/  HMMA.16816.F32 R124, R32, R38.reuse, R124 ;  /* 0x00000026207c723c */ /* 0x080fe2000000187c */
[----:B------:R-:W-:Y:S07]  /*ac70*/  LDSM.16.MT88.4 R32, [R180+0x3800] ;  /* 0x00380000b420783b */ /* 0x000fee0000004200 */
[----:B------:R-:W-:Y:S01]  /*ac80*/  HMMA.16816.F32 R128, R20, R38, R128 ;  /* 0x000000261480723c */ /* 0x000fe20000001880 */
[----:B------:R-:W5:Y:S04]  /*ac90*/  LDSM.16.MT88.4 R20, [R2+0x3000] ;  /* 0x003000000214783b */ /* 0x000f680000004200 */
[----:B------:R-:W-:Y:S03]  /*aca0*/  LDSM.16.MT88.4 R36, [R0+0x1b800] ;  /* 0x01b800000024783b */ /* 0x000fe60000004200 */
[-C--:B-1----:R-:W-:Y:S08]  /*acb0*/  HMMA.16816.F32 R100, R8, R12.reuse, R100 ;  /* 0x0000000c0864723c */ /* 0x082ff00000001864 */
[C---:B------:R-:W-:Y:S08]  /*acc0*/  HMMA.16816.F32 R104, R40.reuse, R12, R104 ;  /* 0x0000000c2868723c */ /* 0x040ff00000001868 */
[-C--:B------:R-:W-:Y:S08]  /*acd0*/  HMMA.16816.F32 R108, R40, R14.reuse, R108 ;  /* 0x0000000e286c723c */ /* 0x080ff0000000186c */
[C---:B------:R-:W-:Y:S01]  /*ace0*/  HMMA.16816.F32 R112, R8.reuse, R14, R112 ;  /* 0x0000000e0870723c */ /* 0x040fe20000001870 */
[----:B------:R1:W5:Y:S07]  /*acf0*/  LDSM.16.MT88.4 R12, [R0+0x17800] ;  /* 0x01780000000c783b */ /* 0x00036e0000004200 */
        /* <DEDUP_REMOVED lines=12> */
[-C--:B-----5:R-:W-:Y:S08]  /*adc0*/  HMMA.16816.F32 R116, R4, R20.reuse, R116 ;  /* 0x000000140474723c */ /* 0x0a0ff00000001874 */
[C---:B------:R-:W-:Y:S08]  /*add0*/  HMMA.16816.F32 R120, R28.reuse, R20, R120 ;  /* 0x000000141c78723c */ /* 0x040ff00000001878 */
[-C--:B------:R-:W-:Y:S08]  /*ade0*/  HMMA.16816.F32 R124, R28, R22.reuse, R124 ;  /* 0x000000161c7c723c */ /* 0x080ff0000000187c */
[----:B------:R-:W-:Y:S08]  /*adf0*/  HMMA.16816.F32 R128, R4, R22, R128 ;  /* 0x000000160480723c */ /* 0x000ff00000001880 */
[-C--:B------:R-:W-:Y:S08]  /*ae00*/  HMMA.16816.F32 R100, R12, R32.reuse, R100 ;  /* 0x000000200c64723c */ /* 0x080ff00000001864 */
[C---:B------:R-:W-:Y:S04]  /*ae10*/  HMMA.16816.F32 R104, R36.reuse, R32, R104 ;  /* 0x000000202468723c */ /* 0x040fe80000001868 */
[----:B--2---:R-:W-:Y:S04]  /*ae20*/  VIADD R175, R175, 0xffffff80 ;  /* 0xffffff80afaf7836 */ /* 0x004fe80000000000 */
[-C--:B------:R-:W-:Y:S01]  /*ae30*/  HMMA.16816.F32 R108, R36, R34.reuse, R108 ;  /* 0x00000022246c723c */ /* 0x080fe2000000186c */
[----:B------:R1:W-:Y:S07]  /*ae40*/  STL [R1+0xc], R175 ;  /* 0x00000caf01007387 */ /* 0x0003ee0000100800 */
[C---:B------:R-:W-:Y:S08]  /*ae50*/  HMMA.16816.F32 R112, R12.reuse, R34, R112 ;  /* 0x000000220c70723c */ /* 0x040ff00000001870 */
[-C--:B---3--:R-:W-:Y:S08]  /*ae60*/  HMMA.16816.F32 R116, R12, R40.reuse, R116 ;  /* 0x000000280c74723c */ /* 0x088ff00000001874 */
[C---:B------:R-:W-:Y:S08]  /*ae70*/  HMMA.16816.F32 R120, R36.reuse, R40, R120 ;  /* 0x000000282478723c */ /* 0x040ff00000001878 */
[-C--:B------:R-:W-:Y:S08]  /*ae80*/  HMMA.16816.F32 R124, R36, R42.reuse, R124 ;  /* 0x0000002a247c723c */ /* 0x080ff0000000187c */
[----:B------:R-:W-:Y:S01]  /*ae90*/  HMMA.16816.F32 R128, R12, R42, R128 ;  /* 0x0000002a0c80723c */ /* 0x000fe20000001880 */
[----:B------:R-:W-:Y:S08]  /*aea0*/  @!UPT UIADD3 URZ, UPT, UPT, URZ, URZ, URZ ;  /* 0x000000fffffff290 */ /* 0x000ff0000fffe0ff */
[----:B-1----:R-:W-:Y:S11]  /*aeb0*/  BRA.U UP0, `(.L_x_1082) ;  /* 0xffffff8d00607547 */ /* 0x002ff6000b83ffff */
        /* <DEDUP_REMOVED lines=10> */
[----:B------:R-:W-:-:S02]  /*af60*/  ISETP.NE.AND P0, PT, R184, RZ, PT ;  /* 0x000000ffb800720c */ /* 0x000fc40003f05270 */
[----:B------:R-:W-:Y:S02]  /*af70*/  LOP3.LUT R0, R0, R2, R136, 0xf6, !PT ;  /* 0x0000000200007212 */ /* 0x000fe400078ef688 */
[----:B------:R-:W-:Y:S02]  /*af80*/  ISETP.NE.AND P1, PT, R191, RZ, PT ;  /* 0x000000ffbf00720c */ /* 0x000fe40003f25270 */
        /* <DEDUP_REMOVED lines=118> */
.L_x_1083:
[----:B------:R-:W2:Y:S01]  /*b6f0*/  LDCU.64 UR10, c[0x0][0x5c0] ;  /* 0x0000b800ff0a77ac */ /* 0x000ea20008000a00 */
[----:B------:R-:W-:-:S04]  /*b700*/  UIADD3 UR8, UPT, UPT, UR36, UR38, URZ ;  /* 0x0000002624087290 */ /* 0x000fc8000fffe0ff */
[----:B--2---:R-:W-:Y:S02]  /*b710*/  UIMAD.WIDE.U32 UR12, UR8, UR10, URZ ;  /* 0x0000000a080c72a5 */ /* 0x004fe4000f8e00ff */
[----:B------:R-:W-:-:S04]  /*b720*/  UIMAD UR8, UR8, UR11, URZ ;  /* 0x0000000b080872a4 */ /* 0x000fc8000f8e02ff */
[----:B------:R-:W-:Y:S01]  /*b730*/  UIADD3 UR8, UPT, UPT, UR13, UR8, URZ ;  /* 0x000000080d087290 */ /* 0x000fe2000fffe0ff */
[----:B------:R-:W-:-:S05]  /*b740*/  UMOV UR34, UR12 ;  /* 0x0000000c00227c82 */ /* 0x000fca0008000000 */
[----:B-1----:R-:W-:Y:S02]  /*b750*/  MOV R0, UR8 ;  /* 0x0000000800007c02 */ /* 0x002fe40008000f00 */
.L_x_1084:
        /* <DEDUP_REMOVED lines=12> */
.L_x_1085:
[----:B------:R-:W1:Y:S01]  /*b820*/  LDCU.64 UR8, c[0x0][0x5c8] ;  /* 0x0000b900ff0877ac */ /* 0x000e620008000a00 */
[----:B------:R-:W-:-:S04]  /*b830*/  UIADD3 UR12, UPT, UPT, UR36, UR38, URZ ;  /* 0x00000026240c7290 */ /* 0x000fc8000fffe0ff */
[----:B-1----:R-:W-:Y:S02]  /*b840*/  UIMAD.WIDE.U32 UR16, UR12, UR8, URZ ;  /* 0x000000080c1072a5 */ /* 0x002fe4000f8e00ff */
[----:B------:R-:W-:-:S04]  /*b850*/  UIMAD UR12, UR12, UR9, URZ ;  /* 0x000000090c0c72a4 */ /* 0x000fc8000f8e02ff */
[----:B------:R-:W-:-:S06]  /*b860*/  UIADD3 UR12, UPT, UPT, UR17, UR12, URZ ;  /* 0x0000000c110c7290 */ /* 0x000fcc000fffe0ff */
[----:B------:R-:W-:-:S07]  /*b870*/  MOV R20, UR12 ;  /* 0x0000000c00147c02 */ /* 0x000fce0008000f00 */
.L_x_1086:
        /* <DEDUP_REMOVED lines=13> */
[----:B------:R-:W-:Y:S01]  /*b950*/  VIADD R6, R188, 0x60 ;  /* 0x00000060bc067836 */ /* 0x000fe20000000000 */
        /* <DEDUP_REMOVED lines=15> */
[----:B------:R-:W-:Y:S02]  /*ba50*/  ISETP.GE.OR P6, PT, R188, UR35, P6 ;  /* 0x00000023bc007c0c */ /* 0x000fe4000b7c6670 */
        /* <DEDUP_REMOVED lines=14> */
.L_x_1088:
[----:B------:R-:W-:Y:S05]  /*bb40*/  BSYNC.RECONVERGENT B0 ;  /* 0x0000000000007941 */ /* 0x000fea0003800200 */
.L_x_1087:
        /* <DEDUP_REMOVED lines=12> */
.L_x_1090:
[----:B------:R-:W-:Y:S05]  /*bc10*/  BSYNC.RECONVERGENT B0 ;  /* 0x0000000000007941 */ /* 0x000fea0003800200 */
.L_x_1089:
        /* <DEDUP_REMOVED lines=14> */
.L_x_1092:
[----:B------:R-:W-:Y:S05]  /*bd00*/  BSYNC.RECONVERGENT B0 ;  /* 0x0000000000007941 */ /* 0x000fea0003800200 */
.L_x_1091:
        /* <DEDUP_REMOVED lines=15> */
.L_x_1094:
[----:B------:R-:W-:Y:S05]  /*be00*/  BSYNC.RECONVERGENT B0 ;  /* 0x0000000000007941 */ /* 0x000fea0003800200 */
.L_x_1093:
        /* <DEDUP_REMOVED lines=32> */
.L_x_1096:
[----:B------:R-:W-:Y:S05]  /*c010*/  BSYNC.RECONVERGENT B0 ;  /* 0x0000000000007941 */ /* 0x000fea0003800200 */
.L_x_1095:
        /* <DEDUP_REMOVED lines=12> */
.L_x_1098:
[----:B------:R-:W-:Y:S05]  /*c0e0*/  BSYNC.RECONVERGENT B0 ;  /* 0x0000000000007941 */ /* 0x000fea0003800200 */
.L_x_1097:
        /* <DEDUP_REMOVED lines=11> */
.L_x_1039:
[----:B------:R-:W-:Y:S05]  /*c1a0*/  BSYNC.RECONVERGENT B1 ;  /* 0x0000000000017941 */ /* 0x000fea0003800200 */
.L_x_1013:
        /* <DEDUP_REMOVED lines=11> */
.L_x_1100:
        /* <DEDUP_REMOVED lines=10> */
.L_x_1424:


//--------------------- .text._ZN5flash44flash_bwd_dq_dk_dv_loop_seqk_parallel_kernelI23Flash_bwd_kernel_traitsILi64ELi128ELi128ELi8ELi4ELi4ELi4ELb0ELb0EN7cutlass6half_tE19Flash_kernel_traitsILi64ELi128ELi128ELi8ES3_EELb1ELb1ELb0ELb0ELb1ELb1ELb0EEEvNS_16Flash_bwd_paramsE --------------------------
	.section	.text._ZN5flash44flash_bwd_dq_dk_dv_loop_seqk_parallel_kernelI23Flash_bwd_kernel_traitsILi64ELi128ELi128ELi8ELi4ELi4ELi4ELb0ELb0EN7cutlass6half_tE19Flash_kernel_traitsILi64ELi128ELi128ELi8ES3_EELb1ELb1ELb0ELb0ELb1ELb1ELb0EEEvNS_16Flash_bwd_paramsE,"ax",@progbits
	.align	128
        .global         _ZN5flash44flash_bwd_dq_dk_dv_loop_seqk_parallel_kernelI23Flash_bwd_kernel_traitsILi64ELi128ELi128ELi8ELi4ELi4ELi4ELb0ELb0EN7cutlass6half_tE19Flash_kernel_traitsILi64ELi128ELi128ELi8ES3_EELb1ELb1ELb0ELb0ELb1ELb1ELb0EEEvNS_16Flash_bwd_paramsE
        .type           _ZN5flash44flash_bwd_dq_dk_dv_loop_seqk_parallel_kernelI23Flash_bwd_kernel_traitsILi64ELi128ELi128ELi8ELi4ELi4ELi4ELb0ELb0EN7cutlass6half_tE19Flash_kernel_traitsILi64ELi128ELi128ELi8ES3_EELb1ELb1ELb0ELb0ELb1ELb1ELb0EEEvNS_16Flash_bwd_paramsE,@function
        .size           _ZN5flash44flash_bwd_dq_dk_dv_loop_seqk_parallel_kernelI23Flash_bwd_kernel_traitsILi64ELi128ELi128ELi8ELi4ELi4ELi4ELb0ELb0EN7cutlass6half_tE19Flash_kernel_traitsILi64ELi128ELi128ELi8ES3_EELb1ELb1ELb0ELb0ELb1ELb1ELb0EEEvNS_16Flash_bwd_paramsE,(.L_x_1425 - _ZN5flash44flash_bwd_dq_dk_dv_loop_seqk_parallel_kernelI23Flash_bwd_kernel_traitsILi64ELi128ELi128ELi8ELi4ELi4ELi4ELb0ELb0EN7cutlass6half_tE19Flash_kernel_traitsILi64ELi128ELi128ELi8ES3_EELb1ELb1ELb0ELb0ELb1ELb1ELb0EEEvNS_16Flash_bwd_paramsE)
        .other          _ZN5flash44flash_bwd_dq_dk_dv_loop_seqk_parallel_kernelI23Flash_bwd_kernel_traitsILi64ELi128ELi128ELi8ELi4ELi4ELi4ELb0ELb0EN7cutlass6half_tE19Flash_kernel_traitsILi64ELi128ELi128ELi8ES3_EELb1ELb1ELb0ELb0ELb1ELb1ELb0EEEvNS_16Flash_bwd_paramsE,@"STO_CUDA_ENTRY STV_DEFAULT"
_ZN5flash44flash_bwd_dq_dk_dv_loop_seqk_parallel_kernelI23Flash_bwd_kernel_traitsILi64ELi128ELi128ELi8ELi4ELi4ELi4ELb0ELb0EN7cutlass6half_tE19Flash_kernel_traitsILi64ELi128ELi128ELi8ES3_EELb1ELb1ELb0ELb0ELb1ELb1ELb0EEEvNS_16Flash_bwd_paramsE:
.text._ZN5flash44flash_bwd_dq_dk_dv_loop_seqk_parallel_kernelI23Flash_bwd_kernel_traitsILi64ELi128ELi128ELi8ELi4ELi4ELi4ELb0ELb0EN7cutlass6half_tE19Flash_kernel_traitsILi64ELi128ELi128ELi8ES3_EELb1ELb1ELb0ELb0ELb1ELb1ELb0EEEvNS_16Flash_bwd_paramsE:
        /* <DEDUP_REMOVED lines=11> */
[----:B------:R-:W2:Y:S01]  /*00b0*/  S2UR UR21, SR_CgaCtaId ;  /* 0x00000000001579c3 */ /* 0x000ea20000008800 */
[----:B------:R-:W3:Y:S01]  /*00c0*/  LDCU.64 UR10, c[0x0][0x470] ;  /* 0x00008e00ff0a77ac */ /* 0x000ee20008000a00 */
[----:B------:R-:W4:Y:S06]  /*00d0*/  LDCU.64 UR28, c[0x0][0x358] ;  /* 0x00006b00ff1c77ac */ /* 0x000f2c0008000a00 */
[----:B------:R-:W2:Y:S01]  /*00e0*/  S2UR UR24, SR_CTAID.Y ;  /* 0x00000000001879c3 */ /* 0x000ea20000002600 */
[----:B------:R-:W-:Y:S01]  /*00f0*/  UMOV UR25, URZ ;  /* 0x000000ff00197c82 */ /* 0x000fe20008000000 */
[----:B------:R-:W-:-:S06]  /*0100*/  UMOV UR26, URZ ;  /* 0x000000ff001a7c82 */ /* 0x000fcc0008000000 */
[----:B------:R-:W2:Y:S01]  /*0110*/  S2UR UR23, SR_CTAID.Z ;  /* 0x00000000001779c3 */ /* 0x000ea20000002700 */
[----:B-1----:R-:W-:-:S04]  /*0120*/  UISETP.NE.U32.AND UP3, UPT, UR8, URZ, UPT ;  /* 0x000000ff0800728c */ /* 0x002fc8000bf65070 */
[----:B------:R-:W-:Y:S02]  /*0130*/  UISETP.NE.AND.EX UP3, UPT, UR9, URZ, UPT, UP3 ;  /* 0x000000ff0900728c */ /* 0x000fe4000bf65330 */
[----:B---3--:R-:W-:Y:S01]  /*0140*/  UISETP.NE.U32.AND UP4, UPT, UR10, URZ, UPT ;  /* 0x000000ff0a00728c */ /* 0x008fe2000bf85070 */
[----:B------:R-:W1:Y:S03]  /*0150*/  S2UR UR20, SR_CTAID.Y ;  /* 0x00000000001479c3 */ /* 0x000e660000002600 */
[----:B------:R-:W-:-:S05]  /*0160*/  UISETP.NE.AND.EX UP4, UPT, UR11, URZ, UPT, UP4 ;  /* 0x000000ff0b00728c */ /* 0x000fca000bf85340 */
[----:B------:R-:W3:Y:S01]  /*0170*/  @!UP3 LDCU.64 UR4, c[0x0][0x488] ;  /* 0x00009100ff04b7ac */ /* 0x000ee20008000a00 */
[----:B------:R-:W1:Y:S01]  /*0180*/  S2UR UR22, SR_CTAID.Z ;  /* 0x00000000001679c3 */ /* 0x000e620000002700 */
[----:B------:R-:W5:Y:S01]  /*0190*/  @!UP3 LDCU.64 UR16, c[0x0][0x438] ;  /* 0x00008700ff10b7ac */ /* 0x000f620008000a00 */
[----:B---3--:R-:W-:-:S03]  /*01a0*/  @!UP3 UISETP.NE.U32.AND UP0, UPT, UR4, URZ, UPT ;  /* 0x000000ff0400b28c */ /* 0x008fc6000bf05070 */
[----:B------:R-:W-:Y:S01]  /*01b0*/  UMOV UR4, 0x400 ;  /* 0x0000040000047882 */ /* 0x000fe20000000000 */
[----:B------:R-:W-:Y:S02]  /*01c0*/  @!UP3 UISETP.NE.AND.EX UP0, UPT, UR5, URZ, UPT, UP0 ;  /* 0x000000ff0500b28c */ /* 0x000fe4000bf05300 */
[----:B--2---:R-:W-:Y:S02]  /*01d0*/  ULEA UR21, UR21, UR4, 0x18 ;  /* 0x0000000415157291 */ /* 0x004fe4000f8ec0ff */
[----:B-----5:R-:W-:-:S03]  /*01e0*/  @!UP3 USEL UR27, UR17, URZ, UP0 ;  /* 0x000000ff111bb287 */ /* 0x020fc60008000000 */
[----:B-1--4-:R-:W-:-:S09]  /*01f0*/  UMOV UR17, 0xffffc000 ;  /* 0xffffc00000117882 */ /* 0x012fd20000000000 */
.L_x_1108:
[----:B------:R-:W-:Y:S01]  /*0200*/  @UP4 ULEA UR6, UP1, UR24, UR10, 0x2 ;  /* 0x0000000a18064291 */ /* 0x000fe2000f8210ff */
[----:B------:R-:W-:Y:S01]  /*0210*/  PLOP3.LUT P1, PT, PT, PT, UP4, 0x80, 0x8 ;  /* 0x000000000008781c */ /* 0x000fe20003f2f048 */
[----:B------:R-:W-:Y:S01]  /*0220*/  @UP3 ULEA UR4, UP0, UR24, UR8, 0x2 ;  /* 0x0000000818043291 */ /* 0x000fe2000f8010ff */
[----:B------:R-:W-:Y:S01]  /*0230*/  PLOP3.LUT P0, PT, PT, PT, UP3, 0x80, 0x8 ;  /* 0x000000000008781c */ /* 0x000fe20003f0f038 */
[----:B------:R-:W-:Y:S02]  /*0240*/  @UP4 ULEA.HI.X UR7, UR24, UR11, URZ, 0x2, UP1 ;  /* 0x0000000b18074291 */ /* 0x000fe400088f14ff */
[----:B------:R-:W-:Y:S01]  /*0250*/  @UP3 ULEA.HI.X UR5, UR24, UR9, URZ, 0x2, UP0 ;  /* 0x0000000918053291 */ /* 0x000fe200080f14ff */
[----:B--2---:R-:W-:Y:S02]  /*0260*/  IMAD.U32 R4, RZ, RZ, UR6 ;  /* 0x00000006ff047e24 */ /* 0x004fe4000f8e00ff */
        /* <DEDUP_REMOVED lines=12> */
[----:B------:R-:W-:Y:S05]  /*0330*/  BRA.U UP0, `(.L_x_1101) ;  /* 0x0000009500a47547 */ /* 0x000fea000b800000 */
[----:B------:R-:W1:Y:S01]  /*0340*/  LDC R5, c[0x0][0x3e8] ;  /* 0x0000fa00ff057b82 */ /* 0x000e620000000800 */
[----:B------:R-:W2:Y:S01]  /*0350*/  S2R R6, SR_CTAID.Z ;  /* 0x0000000000067919 */ /* 0x000ea20000002700 */
[----:B------:R-:W3:Y:S01]  /*0360*/  LDCU.U8 UR4, c[0x0][0x548] ;  /* 0x0000a900ff0477ac */ /* 0x000ee20008000000 */
[----:B------:R-:W4:Y:S01]  /*0370*/  LDCU UR32, c[0x0][0x434] ;  /* 0x00008680ff2077ac */ /* 0x000f220008000800 */
[----:B------:R-:W1:Y:S01]  /*0380*/  LDCU.U8 UR38, c[0x0][0x5f0] ;  /* 0x0000be00ff2677ac */ /* 0x000e620008000000 */
[----:B------:R-:W-:Y:S02]  /*0390*/  USHF.L.U32 UR39, UR24, 0x7, URZ ;  /* 0x0000000718277899 */ /* 0x000fe400080006ff */
[----:B---3--:R-:W-:Y:S01]  /*03a0*/  UISETP.NE.AND UP0, UPT, UR4, URZ, UPT ;  /* 0x000000ff0400728c */ /* 0x008fe2000bf05270 */
[----:B-1----:R-:W-:Y:S01]  /*03b0*/  IABS R0, R5 ;  /* 0x0000000500007213 */ /* 0x002fe20000000000 */
[----:B----4-:R-:W-:-:S04]  /*03c0*/  UIADD3 UR5, UPT, UPT, UR32, 0x7f, URZ ;  /* 0x0000007f20057890 */ /* 0x010fc8000fffe0ff */
[----:B------:R-:W-:Y:S01]  /*03d0*/  IMAD.MOV.U32 R4, RZ, RZ, R0 ;  /* 0x000000ffff047224 */ /* 0x000fe200078e0000 */
[----:B------:R-:W-:-:S04]  /*03e0*/  USHF.R.S32.HI UR35, URZ, 0x1f, UR5 ;  /* 0x0000001fff237899 */ /* 0x000fc80008011405 */
[----:B------:R-:W1:Y:S01]  /*03f0*/  @UP0 LDCU UR34, c[0x0][0x454] ;  /* 0x00008a80ff2207ac */ /* 0x000e620008000800 */
[----:B------:R-:W3:Y:S01]  /*0400*/  I2F.RP R2, R4 ;  /* 0x0000000400027306 */ /* 0x000ee20000209400 */
[----:B--2---:R-:W-:Y:S01]  /*0410*/  IABS R6, R6 ;  /* 0x0000000600067213 */ /* 0x004fe20000000000 */
[----:B------:R-:W2:Y:S01]  /*0420*/  @!UP0 LDCU UR4, c[0x0][0x3e0] ;  /* 0x00007c00ff0487ac */ /* 0x000ea20008000800 */
[----:B------:R-:W-:-:S04]  /*0430*/  ULEA.HI UR35, UR35, UR5, URZ, 0x7 ;  /* 0x0000000523237291 */ /* 0x000fc8000f8f38ff */
[----:B------:R-:W-:Y:S01]  /*0440*/  USHF.R.S32.HI UR35, URZ, 0x7, UR35 ;  /* 0x00000007ff237899 */ /* 0x000fe20008011423 */
[----:B---3--:R-:W3:Y:S01]  /*0450*/  MUFU.RCP R2, R2 ;  /* 0x0000000200027308 */ /* 0x008ee20000001000 */
[----:B-1----:R-:W-:Y:S02]  /*0460*/  @UP0 UIMAD UR34, UR23, UR34, URZ ;  /* 0x00000022172202a4 */ /* 0x002fe4000f8e02ff */
[----:B--2---:R-:W-:Y:S02]  /*0470*/  @!UP0 UIMAD UR4, UR24, UR4, UR23 ;  /* 0x00000004180482a4 */ /* 0x004fe4000f8e0217 */
[----:B------:R-:W-:Y:S02]  /*0480*/  @UP0 UIMAD UR34, UR24, UR32, UR34 ;  /* 0x00000020182202a4 */ /* 0x000fe4000f8e0222 */
[----:B------:R-:W-:Y:S01]  /*0490*/  @!UP0 UIMAD UR34, UR4, UR32, URZ ;  /* 0x00000020042282a4 */ /* 0x000fe2000f8e02ff */
[----:B---3--:R-:W-:-:S04]  /*04a0*/  VIADD R2, R2, 0xffffffe ;  /* 0x0ffffffe02027836 */ /* 0x008fc80000000000 */
        /* <DEDUP_REMOVED lines=28> */
.L_x_1102:
[----:B------:R-:W1:Y:S01]  /*0670*/  LDCU UR33, c[0x0][0x3e0] ;  /* 0x00007c00ff2177ac */ /* 0x000e620008000800 */
[----:B------:R-:W2:Y:S01]  /*0680*/  LDCU UR40, c[0x0][0x444] ;  /* 0x00008880ff2877ac */ /* 0x000ea20008000800 */
[----:B-1----:R-:W-:-:S04]  /*0690*/  UIMAD UR33, UR24, UR33, UR23 ;  /* 0x00000021182172a4 */ /* 0x002fc8000f8e0217 */
[----:B--2---:R-:W-:-:S12]  /*06a0*/  UIMAD UR33, UR33, UR40, URZ ;  /* 0x00000028212172a4 */ /* 0x004fd8000f8e02ff */
.L_x_1103:
[----:B------:R-:W1:Y:S01]  /*06b0*/  S2R R183, SR_TID.X ;  /* 0x0000000000b77919 */ /* 0x000e620000002100 */
[----:B------:R-:W2:Y:S01]  /*06c0*/  LDCU.64 UR14, c[0x0][0x588] ;  /* 0x0000b100ff0e77ac */ /* 0x000ea20008000a00 */
[----:B------:R-:W3:Y:S01]  /*06d0*/  LDC.64 R18, c[0x0][0x3b0] ;  /* 0x0000ec00ff127b82 */ /* 0x000ee20000000a00 */
[----:B------:R-:W-:Y:S01]  /*06e0*/  ISETP.NE.AND P2, PT, RZ, UR38, PT ;  /* 0x00000026ff007c0c */ /* 0x000fe2000bf45270 */
[----:B------:R-:W4:Y:S01]  /*06f0*/  S2R R13, SR_CTAID.X ;  /* 0x00000000000d7919 */ /* 0x000f220000002500 */
[----:B------:R-:W5:Y:S01]  /*0700*/  LDCU.64 UR12, c[0x0][0x3a0] ;  /* 0x00007400ff0c77ac */ /* 0x000f620008000a00 */
[----:B------:R-:W-:Y:S02]  /*0710*/  CS2R R126, SRZ ;  /* 0x00000000007e7805 */ /* 0x000fe4000001ff00 */
[----:B------:R-:W-:Y:S02]  /*0720*/  CS2R R124, SRZ ;  /* 0x00000000007c7805 */ /* 0x000fe4000001ff00 */
[----:B------:R-:W-:Y:S01]  /*0730*/  CS2R R130, SRZ ;  /* 0x0000000000827805 */ /* 0x000fe2000001ff00 */
[----:B------:R-:W1:Y:S01]  /*0740*/  LDCU.64 UR4, c[0x0][0x3a8] ;  /* 0x00007500ff0477ac */ /* 0x000e620008000a00 */
[----:B------:R-:W4:Y:S01]  /*0750*/  LDC.64 R14, c[0x0][0x590] ;  /* 0x00016400ff0e7b82 */ /* 0x000f220000000a00 */
[----:B------:R-:W-:-:S02]  /*0760*/  CS2R R128, SRZ ;  /* 0x0000000000807805 */ /* 0x000fc4000001ff00 */
[----:B------:R-:W-:Y:S01]  /*0770*/  CS2R R122, SRZ ;  /* 0x00000000007a7805 */ /* 0x000fe2000001ff00 */
[----:B------:R-:W3:Y:S01]  /*0780*/  LDCU.64 UR6, c[0x0][0x3d0] ;  /* 0x00007a00ff0677ac */ /* 0x000ee20008000a00 */
[----:B------:R-:W-:Y:S02]  /*0790*/  CS2R R120, SRZ ;  /* 0x0000000000787805 */ /* 0x000fe4000001ff00 */
[----:B------:R-:W-:Y:S02]  /*07a0*/  CS2R R118, SRZ ;  /* 0x0000000000767805 */ /* 0x000fe4000001ff00 */
[----:B------:R-:W-:Y:S01]  /*07b0*/  CS2R R116, SRZ ;  /* 0x0000000000747805 */ /* 0x000fe2000001ff00 */
[----:B------:R-:W3:Y:S01]  /*07c0*/  LDCU.64 UR18, c[0x0][0x3d8] ;  /* 0x00007b00ff1277ac */ /* 0x000ee20008000a00 */
[----:B------:R-:W4:Y:S01]  /*07d0*/  LDC.64 R22, c[0x0][0x598] ;  /* 0x00016600ff167b82 */ /* 0x000f220000000a00 */
[----:B--2---:R-:W-:Y:S01]  /*07e0*/  IMAD.U32 R6, RZ, RZ, UR14 ;  /* 0x0000000eff067e24 */ /* 0x004fe2000f8e00ff */
[----:B------:R-:W-:Y:S01]  /*07f0*/  CS2R R110, SRZ ;  /* 0x00000000006e7805 */ /* 0x000fe2000001ff00 */
[----:B------:R-:W-:Y:S01]  /*0800*/  UIADD3 UR41, UPT, UPT, UR35, -0x1, URZ ;  /* 0xffffffff23297890 */ /* 0x000fe2000fffe0ff */
[----:B------:R-:W-:Y:S01]  /*0810*/  CS2R R108, SRZ ;  /* 0x00000000006c7805 */ /* 0x000fe2000001ff00 */
[----:B-----5:R-:W-:Y:S01]  /*0820*/  IMAD.U32 R4, RZ, RZ, UR12 ;  /* 0x0000000cff047e24 */ /* 0x020fe2000f8e00ff */
[----:B------:R-:W-:Y:S01]  /*0830*/  UIMAD.WIDE.U32 UR44, UR24, UR40, URZ ;  /* 0x00000028182c72a5 */ /* 0x000fe2000f8e00ff */
[----:B------:R-:W-:Y:S01]  /*0840*/  IMAD.U32 R9, RZ, RZ, UR13 ;  /* 0x0000000dff097e24 */ /* 0x000fe2000f8e00ff */
[----:B------:R-:W-:Y:S01]  /*0850*/  USHF.L.U32 UR14, UR41, 0x7, URZ ;  /* 0x00000007290e7899 */ /* 0x000fe200080006ff */
[----:B-1----:R-:W-:Y:S01]  /*0860*/  IMAD.U32 R8, RZ, RZ, UR4 ;  /* 0x00000004ff087e24 */ /* 0x002fe2000f8e00ff */
[----:B------:R-:W1:Y:S01]  /*0870*/  LDCU.64 UR12, c[0x0][0x380] ;  /* 0x00007000ff0c77ac */ /* 0x000e620008000a00 */
[----:B------:R-:W-:Y:S01]  /*0880*/  IMAD.U32 R10, RZ, RZ, UR5 ;  /* 0x00000005ff0a7e24 */ /* 0x000fe2000f8e00ff */
[----:B------:R-:W-:-:S02]  /*0890*/  CS2R R114, SRZ ;  /* 0x0000000000727805 */ /* 0x000fc4000001ff00 */
[----:B------:R-:W-:Y:S01]  /*08a0*/  CS2R R112, SRZ ;  /* 0x0000000000707805 */ /* 0x000fe2000001ff00 */
[----:B------:R-:W-:Y:S01]  /*08b0*/  IMAD.SHL.U32 R244, R183, 0x8, RZ ;  /* 0x00000008b7f47824 */ /* 0x000fe200078e00ff */
[--C-:B------:R-:W-:Y:S01]  /*08c0*/  SHF.R.U32.HI R25, RZ, 0x1, R183.reuse ;  /* 0x00000001ff197819 */ /* 0x100fe200000116b7 */
[----:B------:R-:W2:Y:S01]  /*08d0*/  LDCU.64 UR4, c[0x0][0x398] ;  /* 0x00007300ff0477ac */ /* 0x000ea20008000a00 */
[----:B------:R-:W-:Y:S02]  /*08e0*/  SHF.R.U32.HI R3, RZ, 0x2, R183 ;  /* 0x00000002ff037819 */ /* 0x000fe400000116b7 */
[----:B------:R-:W-:Y:S02]  /*08f0*/  CS2R R106, SRZ ;  /* 0x00000000006a7805 */ /* 0x000fe4000001ff00 */
[----:B------:R-:W-:Y:S01]  /*0900*/  LOP3.LUT R2, R25, 0x30, RZ, 0xc0, !PT ;  /* 0x0000003019027812 */ /* 0x000fe200078ec0ff */
[----:B------:R-:W-:Y:S01]  /*0910*/  ULOP3.LUT UR41, UR41, 0x80000001, URZ, 0xc0, !UPT ;  /* 0x8000000129297892 */ /* 0x000fe2000f8ec0ff */
[----:B------:R-:W-:Y:S01]  /*0920*/  LOP3.LUT R155, R244, 0x38, RZ, 0xc0, !PT ;  /* 0x00000038f49b7812 */ /* 0x000fe200078ec0ff */
[----:B------:R-:W-:Y:S01]  /*0930*/  UIADD3 UR34, UPT, UPT, UR14, UR34, URZ ;  /* 0x000000220e227290 */ /* 0x000fe2000fffe0ff */
[----:B------:R-:W-:Y:S01]  /*0940*/  LOP3.LUT R245, R2, 0x7, R3, 0xf8, !PT ;  /* 0x0000000702f57812 */ /* 0x000fe200078ef803 */
[----:B------:R-:W-:Y:S01]  /*0950*/  IMAD.MOV.U32 R3, RZ, RZ, RZ ;  /* 0x000000ffff037224 */ /* 0x000fe200078e00ff */
[----:B------:R-:W-:Y:S01]  /*0960*/  SHF.R.U32.HI R24, RZ, 0x3, R183 ;  /* 0x00000003ff187819 */ /* 0x000fe200000116b7 */
[----:B------:R-:W-:Y:S01]  /*0970*/  IMAD.MOV.U32 R2, RZ, RZ, R155 ;  /* 0x000000ffff027224 */ /* 0x000fe200078e009b */
[----:B------:R-:W-:Y:S01]  /*0980*/  UISETP.NE.AND UP0, UPT, UR41, 0x1, UPT ;  /* 0x000000012900788c */ /* 0x000fe2000bf05270 */
[----:B------:R-:W-:Y:S01]  /*0990*/  SHF.R.U32.HI R246, RZ, 0x5, R183 ;  /* 0x00000005fff67819 */ /* 0x000fe200000116b7 */
[----:B------:R-:W-:Y:S01]  /*09a0*/  UIADD3 UR33, UPT, UPT, UR14, UR33, URZ ;  /* 0x000000210e217290 */ /* 0x000fe2000fffe0ff */
[----:B------:R-:W-:Y:S01]  /*09b0*/  IMAD.WIDE.U32 R6, R6, UR24, R2 ;  /* 0x0000001806067c25 */ /* 0x000fe2000f8e0002 */
[----:B------:R-:W-:-:S02]  /*09c0*/  CS2R R104, SRZ ;  /* 0x0000000000687805 */ /* 0x000fc4000001ff00 */
[----:B------:R-:W-:Y:S02]  /*09d0*/  CS2R R102, SRZ ;  /* 0x0000000000667805 */ /* 0x000fe4000001ff00 */
[----:B------:R-:W-:Y:S01]  /*09e0*/  CS2R R100, SRZ ;  /* 0x0000000000647805 */ /* 0x000fe2000001ff00 */
[--C-:B------:R-:W-:Y:S01]  /*09f0*/  IMAD.WIDE.U32 R4, R4, UR24, R2.reuse ;  /* 0x0000001804047c25 */ /* 0x100fe2000f8e0002 */
[----:B------:R-:W-:Y:S02]  /*0a00*/  CS2R R94, SRZ ;  /* 0x00000000005e7805 */ /* 0x000fe4000001ff00 */
[----:B------:R-:W-:Y:S02]  /*0a10*/  CS2R R92, SRZ ;  /* 0x00000000005c7805 */ /* 0x000fe4000001ff00 */
[----:B------:R-:W-:Y:S01]  /*0a20*/  CS2R R98, SRZ ;  /* 0x0000000000627805 */ /* 0x000fe2000001ff00 */
[----:B------:R-:W-:Y:S01]  /*0a30*/  IMAD.WIDE.U32 R2, R8, UR24, R2 ;  /* 0x0000001808027c25 */ /* 0x000fe2000f8e0002 */
[----:B------:R-:W-:-:S02]  /*0a40*/  CS2R R96, SRZ ;  /* 0x0000000000607805 */ /* 0x000fc4000001ff00 */
[----:B------:R-:W-:Y:S02]  /*0a50*/  CS2R R90, SRZ ;  /* 0x00000000005a7805 */ /* 0x000fe4000001ff00 */
[----:B------:R-:W-:Y:S01]  /*0a60*/  CS2R R88, SRZ ;  /* 0x0000000000587805 */ /* 0x000fe2000001ff00 */
[----:B------:R-:W-:Y:S01]  /*0a70*/  IMAD.U32 R8, RZ, RZ, UR15 ;  /* 0x0000000fff087e24 */ /* 0x000fe2000f8e00ff */
[----:B------:R-:W-:Y:S01]  /*0a80*/  USHF.R.S32.HI UR15, URZ, 0x1f, UR14 ;  /* 0x0000001fff0f7899 */ /* 0x000fe2000801140e */
[----:B------:R-:W-:Y:S01]  /*0a90*/  IMAD R5, R9, UR24, R5 ;  /* 0x0000001809057c24 */ /* 0x000fe2000f8e0205 */
[----:B------:R-:W-:Y:S01]  /*0aa0*/  CS2R R86, SRZ ;  /* 0x0000000000567805 */ /* 0x000fe2000001ff00 */
[----:B------:R-:W-:Y:S01]  /*0ab0*/  IMAD R7, R8, UR24, R7 ;  /* 0x0000001808077c24 */ /* 0x000fe2000f8e0207 */
[----:B------:R-:W-:Y:S01]  /*0ac0*/  CS2R R84, SRZ ;  /* 0x0000000000547805 */ /* 0x000fe2000001ff00 */
[----:B---3--:R-:W-:Y:S01]  /*0ad0*/  IMAD R8, R12, UR6, RZ ;  /* 0x000000060c087c24 */ /* 0x008fe2000f8e02ff */
[----:B------:R-:W-:Y:S01]  /*0ae0*/  CS2R R78, SRZ ;  /* 0x00000000004e7805 */ /* 0x000fe2000001ff00 */
[----:B------:R-:W-:Y:S01]  /*0af0*/  IMAD R3, R10, UR24, R3 ;  /* 0x000000180a037c24 */ /* 0x000fe2000f8e0203 */
[----:B------:R-:W-:Y:S01]  /*0b00*/  CS2R R76, SRZ ;  /* 0x00000000004c7805 */ /* 0x000fe2000001ff00 */
[C---:B------:R-:W-:Y:S01]  /*0b10*/  IMAD R16, R0.reuse, UR7, R8 ;  /* 0x0000000700107c24 */ /* 0x040fe2000f8e0208 */
[----:B------:R-:W-:Y:S01]  /*0b20*/  CS2R R82, SRZ ;  /* 0x0000000000527805 */ /* 0x000fe2000001ff00 */
[----:B------:R-:W-:Y:S01]  /*0b30*/  IMAD.WIDE.U32 R8, R0, UR6, R4 ;  /* 0x0000000600087c25 */ /* 0x000fe2000f8e0004 */
[----:B------:R-:W3:Y:S01]  /*0b40*/  LDCU.64 UR6, c[0x0][0x3c8] ;  /* 0x00007900ff0677ac */ /* 0x000ee20008000a00 */
[----:B------:R-:W-:-:S02]  /*0b50*/  CS2R R80, SRZ ;  /* 0x0000000000507805 */ /* 0x000fc4000001ff00 */
[----:B------:R-:W-:Y:S01]  /*0b60*/  CS2R R74, SRZ ;  /* 0x00000000004a7805 */ /* 0x000fe2000001ff00 */
[----:B------:R-:W-:Y:S01]  /*0b70*/  IMAD R11, R18, UR15, RZ ;  /* 0x0000000f120b7c24 */ /* 0x000fe2000f8e02ff */
[----:B------:R-:W-:Y:S01]  /*0b80*/  CS2R R72, SRZ ;  /* 0x0000000000487805 */ /* 0x000fe2000001ff00 */
[----:B------:R-:W-:Y:S01]  /*0b90*/  IMAD R10, R12, UR18, RZ ;  /* 0x000000120c0a7c24 */ /* 0x000fe2000f8e02ff */
[----:B------:R-:W-:Y:S01]  /*0ba0*/  CS2R R70, SRZ ;  /* 0x0000000000467805 */ /* 0x000fe2000001ff00 */
[----:B------:R-:W-:Y:S01]  /*0bb0*/  IMAD.WIDE.U32 R4, R18, UR14, RZ ;  /* 0x0000000e12047c25 */ /* 0x000fe2000f8e00ff */
[----:B------:R-:W-:-:S03]  /*0bc0*/  CS2R R68, SRZ ;  /* 0x0000000000447805 */ /* 0x000fc6000001ff00 */
[----:B------:R-:W-:Y:S02]  /*0bd0*/  IMAD R12, R19, UR14, R11 ;  /* 0x0000000e130c7c24 */ /* 0x000fe4000f8e020b */
[C---:B------:R-:W-:Y:S02]  /*0be0*/  IMAD R20, R0.reuse, UR19, R10 ;  /* 0x0000001300147c24 */ /* 0x040fe4000f8e020a */
[----:B------:R-:W-:Y:S01]  /*0bf0*/  IMAD.WIDE.U32 R10, R0, UR18, R2 ;  /* 0x00000012000a7c25 */ /* 0x000fe2000f8e0002 */
[----:B------:R-:W-:Y:S01]  /*0c00*/  LOP3.LUT R2, R4, R155, RZ, 0xfc, !PT ;  /* 0x0000009b04027212 */ /* 0x000fe200078efcff */
[----:B------:R-:W-:Y:S02]  /*0c10*/  USEL UR18, URZ, 0x4000, UP0 ;  /* 0x00004000ff127887 */ /* 0x000fe40008000000 */
[----:B------:R-:W-:Y:S01]  /*0c20*/  IMAD.IADD R3, R5, 0x1, R12 ;  /* 0x0000000105037824 */ /* 0x000fe200078e020c */
[----:B------:R-:W-:Y:S01]  /*0c30*/  LOP3.LUT R12, R244, 0x1f8, RZ, 0xc0, !PT ;  /* 0x000001f8f40c7812 */ /* 0x000fe200078ec0ff */
[----:B--2---:R-:W-:-:S02]  /*0c40*/  IMAD.U32 R0, RZ, RZ, UR4 ;  /* 0x00000004ff007e24 */ /* 0x004fc4000f8e00ff */
[----:B----4-:R-:W-:Y:S01]  /*0c50*/  IMAD R4, R14, UR15, RZ ;  /* 0x0000000f0e047c24 */ /* 0x010fe2000f8e02ff */
[----:B------:R-:W-:Y:S01]  /*0c60*/  LOP3.LUT R12, R12, 0x38, R183, 0x78, !PT ;  /* 0x000000380c0c7812 */ /* 0x000fe200078e78b7 */
[----:B------:R-:W-:Y:S01]  /*0c70*/  IMAD.U32 R5, RZ, RZ, UR5 ;  /* 0x00000005ff057e24 */ /* 0x000fe2000f8e00ff */
[----:B------:R-:W2:Y:S01]  /*0c80*/  LDCU.64 UR4, c[0x0][0x460] ;  /* 0x00008c00ff0477ac */ /* 0x000ea20008000a00 */
[----:B------:R-:W-:Y:S01]  /*0c90*/  IMAD.WIDE.U32 R2, R0, UR24, R2 ;  /* 0x0000001800027c25 */ /* 0x000fe2000f8e0002 */
[----:B------:R-:W-:-:S03]  /*0ca0*/  LOP3.LUT R12, R12, 0x1e00, R244, 0xf8, !PT ;  /* 0x00001e000c0c7812 */ /* 0x000fc600078ef8f4 */
[----:B------:R-:W-:Y:S02]  /*0cb0*/  IMAD R4, R15, UR14, R4 ;  /* 0x0000000e0f047c24 */ /* 0x000fe4000f8e0204 */
[----:B------:R-:W-:-:S04]  /*0cc0*/  IMAD.WIDE.U32 R6, R14, UR14, R6 ;  /* 0x0000000e0e067c25 */ /* 0x000fc8000f8e0006 */
[----:B------:R-:W-:Y:S02]  /*0cd0*/  IMAD R5, R5, UR24, R3 ;  /* 0x0000001805057c24 */ /* 0x000fe4000f8e0203 */
[----:B------:R-:W-:Y:S02]  /*0ce0*/  IMAD.IADD R3, R7, 0x1, R4 ;  /* 0x0000000107037824 */ /* 0x000fe400078e0204 */
[----:B---3--:R-:W-:Y:S02]  /*0cf0*/  IMAD.U32 R0, RZ, RZ, UR6 ;  /* 0x00000006ff007e24 */ /* 0x008fe4000f8e00ff */
[----:B------:R-:W-:Y:S01]  /*0d00*/  IMAD.MOV.U32 R4, RZ, RZ, R2 ;  /* 0x000000ffff047224 */ /* 0x000fe200078e0002 */
[----:B--2---:R-:W-:Y:S01]  /*0d10*/  UISETP.NE.U32.AND UP1, UPT, UR4, URZ, UPT ;  /* 0x000000ff0400728c */ /* 0x004fe2000bf25070 */
[----:B------:R-:W-:Y:S02]  /*0d20*/  IMAD.MOV.U32 R2, RZ, RZ, R6 ;  /* 0x000000ffff027224 */ /* 0x000fe400078e0006 */
[----:B------:R-:W-:Y:S01]  /*0d30*/  IMAD.WIDE.U32 R4, R0, UR23, R4 ;  /* 0x0000001700047c25 */ /* 0x000fe2000f8e0004 */
[----:B------:R-:W-:Y:S01]  /*0d40*/  UISETP.NE.AND.EX UP1, UPT, UR5, URZ, UPT, UP1 ;  /* 0x000000ff0500728c */ /* 0x000fe2000bf25310 */
[----:B------:R-:W2:Y:S02]  /*0d50*/  LDCU UR5, c[0x0][0x3e0] ;  /* 0x00007c00ff0577ac */ /* 0x000ea40008000800 */
[----:B------:R-:W-:-:S02]  /*0d60*/  IMAD.U32 R0, RZ, RZ, UR7 ;  /* 0x00000007ff007e24 */ /* 0x000fc4000f8e00ff */
[----:B------:R-:W-:Y:S01]  /*0d70*/  IMAD.WIDE.U32 R2, R22, UR23, R2 ;  /* 0x0000001716027c25 */ /* 0x000fe2000f8e0002 */
[----:B------:R-:W3:Y:S03]  /*0d80*/  LDCU.64 UR6, c[0x0][0x550] ;  /* 0x0000aa00ff0677ac */ /* 0x000ee60008000a00 */
[----:B------:R-:W-:Y:S01]  /*0d90*/  IMAD R5, R0, UR23, R5 ;  /* 0x0000001700057c24 */ /* 0x000fe2000f8e0205 */
[----:B------:R-:W-:Y:S01]  /*0da0*/  UMOV UR4, UR21 ;  /* 0x0000001500047c82 */ /* 0x000fe20008000000 */
[----:B------:R-:W-:Y:S01]  /*0db0*/  IMAD R3, R23, UR23, R3 ;  /* 0x0000001717037c24 */ /* 0x000fe2000f8e0203 */
[----:B------:R-:W-:Y:S01]  /*0dc0*/  LEA R12, R12, UR4, 0x1 ;  /* 0x000000040c0c7c11 */ /* 0x000fe2000f8e08ff */
[----:B------:R-:W-:Y:S01]  /*0dd0*/  IMAD.WIDE.U32 R4, R24, R18, R4 ;  /* 0x0000001218047225 */ /* 0x000fe200078e0004 */
[----:B------:R-:W-:Y:S01]  /*0de0*/  USEL UR39, UR39, URZ, UP1 ;  /* 0x000000ff27277287 */ /* 0x000fe20008800000 */
[----:B------:R-:W-:-:S02]  /*0df0*/  LOP3.LUT R23, R183, 0x1f, RZ, 0xc0, !PT ;  /* 0x0000001fb7177812 */ /* 0x000fc400078ec0ff */
[----:B------:R-:W-:Y:S01]  /*0e00*/  IMAD R0, R24, R19, R5 ;  /* 0x0000001318007224 */ /* 0x000fe200078e0205 */
[----:B-1----:R-:W-:Y:S01]  /*0e10*/  LEA R26, P1, R4, UR12, 0x1 ;  /* 0x0000000c041a7c11 */ /* 0x002fe2000f8208ff */
[----:B------:R-:W-:Y:S01]  /*0e20*/  IMAD.WIDE.U32 R2, R24, R14, R2 ;  /* 0x0000000e18027225 */ /* 0x000fe200078e0002 */
[----:B------:R-:W-:Y:S01]  /*0e30*/  SHF.L.U64.HI R5, R14, 0x5, R15 ;  /* 0x000000050e057819 */ /* 0x000fe2000001020f */
[----:B--2---:R-:W-:Y:S01]  /*0e40*/  USHF.R.S32.HI UR12, URZ, 0x1f, UR5 ;  /* 0x0000001fff0c7899 */ /* 0x004fe20008011405 */
[----:B------:R-:W-:Y:S01]  /*0e50*/  LEA.HI.X R252, R4, UR13, R0, 0x1, P1 ;  /* 0x0000000d04fc7c11 */ /* 0x000fe200088f0c00 */
[----:B------:R-:W-:Y:S01]  /*0e60*/  USHF.R.S32.HI UR13, URZ, 0x1f, UR40 ;  /* 0x0000001fff0d7899 */ /* 0x000fe20008011428 */
[----:B------:R-:W-:Y:S01]  /*0e70*/  IMAD R3, R24, R15, R3 ;  /* 0x0000000f18037224 */ /* 0x000fe200078e0203 */
[----:B---3--:R-:W-:Y:S01]  /*0e80*/  LEA R27, P0, R2, UR6, 0x1 ;  /* 0x00000006021b7c11 */ /* 0x008fe2000f8008ff */
[----:B------:R-:W-:Y:S01]  /*0e90*/  IMAD.SHL.U32 R4, R14, 0x20, RZ ;  /* 0x000000200e047824 */ /* 0x000fe200078e00ff */
[----:B------:R-:W1:Y:S01]  /*0ea0*/  LDCU UR6, c[0x0][0x44c] ;  /* 0x00008980ff0677ac */ /* 0x000e620008000800 */
[----:B------:R-:W-:Y:S01]  /*0eb0*/  IMAD.IADD R21, R11, 0x1, R20 ;  /* 0x000000010b157824 */ /* 0x000fe200078e0214 */
[----:B------:R-:W-:Y:S01]  /*0ec0*/  LEA.HI.X R247, R2, UR7, R3, 0x1, P0 ;  /* 0x0000000702f77c11 */ /* 0x000fe200080f0c03 */
[----:B------:R-:W-:Y:S01]  /*0ed0*/  IMAD.SHL.U32 R0, R18, 0x20, RZ ;  /* 0x0000002012007824 */ /* 0x000fe200078e00ff */
[----:B------:R-:W-:Y:S01]  /*0ee0*/  UIMAD UR13, UR13, UR24, URZ ;  /* 0x000000180d0d72a4 */ /* 0x000fe2000f8e02ff */
[----:B------:R-:W-:Y:S01]  /*0ef0*/  LEA R6, P1, R4, R27, 0x1 ;  /* 0x0000001b04067211 */ /* 0x000fe200078208ff */
[----:B------:R-:W-:Y:S01]  /*0f00*/  IMAD.MOV.U32 R20, RZ, RZ, R10 ;  /* 0x000000ffff147224 */ /* 0x000fe200078e000a */
[----:B------:R-:W-:Y:S01]  /*0f10*/  SHF.L.U64.HI R3, R18, 0x5, R19 ;  /* 0x0000000512037819 */ /* 0x000fe20000010213 */
[----:B------:R-:W-:Y:S01]  /*0f20*/  UIADD3 UR13, UPT, UPT, UR45, UR13, URZ ;  /* 0x0000000d2d0d7290 */ /* 0x000fe2000fffe0ff */
[----:B------:R-:W2:Y:S01]  /*0f30*/  LDC.64 R10, c[0x0][0x5f8] ;  /* 0x00017e00ff0a7b82 */ /* 0x000ea20000000a00 */
[----:B------:R-:W-:Y:S01]  /*0f40*/  IMAD.IADD R17, R9, 0x1, R16 ;  /* 0x0000000109117824 */ /* 0x000fe200078e0210 */
[----:B------:R-:W-:Y:S01]  /*0f50*/  LEA.HI.X R7, R4, R247, R5, 0x1, P1 ;  /* 0x000000f704077211 */ /* 0x000fe200008f0c05 */
[----:B------:R-:W-:Y:S01]  /*0f60*/  IMAD.MOV.U32 R16, RZ, RZ, R8 ;  /* 0x000000ffff107224 */ /* 0x000fe200078e0008 */
[----:B------:R-:W-:Y:S01]  /*0f70*/  LEA R2, P0, R0, R26, 0x1 ;  /* 0x0000001a00027211 */ /* 0x000fe200078008ff */
[----:B------:R-:W-:Y:S01]  /*0f80*/  IMAD.MOV.U32 R4, RZ, RZ, R27 ;  /* 0x000000ffff047224 */ /* 0x000fe200078e001b */
[----:B------:R-:W-:Y:S01]  /*0f90*/  UIMAD UR13, UR13, UR5, URZ ;  /* 0x000000050d0d72a4 */ /* 0x000fe2000f8e02ff */
[----:B------:R-:W-:Y:S01]  /*0fa0*/  IMAD.MOV.U32 R5, RZ, RZ, R247 ;  /* 0x000000ffff057224 */ /* 0x000fe200078e00f7 */
[----:B------:R-:W-:Y:S01]  /*0fb0*/  @P2 BAR.SYNC.DEFER_BLOCKING 0x0 ;  /* 0x0000000000002b1d */ /* 0x000fe20000010000 */
[----:B------:R-:W-:Y:S01]  /*0fc0*/  IMAD.SHL.U32 R8, R14, 0x40, RZ ;  /* 0x000000400e087824 */ /* 0x000fe200078e00ff */
[----:B------:R-:W-:Y:S01]  /*0fd0*/  LEA.HI.X R3, R0, R252, R3, 0x1, P0 ;  /* 0x000000fc00037211 */ /* 0x000fe200000f0c03 */
[----:B------:R-:W-:Y:S01]  /*0fe0*/  UIMAD.WIDE.U32 UR42, UR44, UR5, URZ ;  /* 0x000000052c2a72a5 */ /* 0x000fe2000f8e00ff */
[----:B------:R-:W-:Y:S01]  /*0ff0*/  SHF.L.U64.HI R0, R14, 0x6, R15 ;  /* 0x000000060e007819 */ /* 0x000fe2000001020f */
[----:B------:R-:W-:Y:S01]  /*1000*/  UIMAD UR12, UR12, UR44, UR13 ;  /* 0x0000002c0c0c72a4 */ /* 0x000fe2000f8e020d */
[----:B------:R-:W-:Y:S01]  /*1010*/  VIADD R22, R12, UR18 ;  /* 0x000000120c167c36 */ /* 0x000fe20008000000 */
[----:B-1----:R-:W-:Y:S01]  /*1020*/  UIMAD UR46, UR23, UR6, URZ ;  /* 0x00000006172e72a4 */ /* 0x002fe2000f8e02ff */
[----:B------:R-:W1:Y:S01]  /*1030*/  LDC.64 R14, c[0x0][0x3c0] ;  /* 0x0000f000ff0e7b82 */ /* 0x000e620000000a00 */
[----:B------:R-:W-:Y:S01]  /*1040*/  UIADD3 UR12, UPT, UPT, UR43, UR12, URZ ;  /* 0x0000000c2b0c7290 */ /* 0x000fe2000fffe0ff */
[----:B------:R3:W-:Y:S01]  /*1050*/  STL [R1], R26 ;  /* 0x0000001a01007387 */ /* 0x0007e20000100800 */
[----:B------:R-:W-:-:S02]  /*1060*/  USHF.R.S32.HI UR19, URZ, 0x1f, UR6 ;  /* 0x0000001fff137899 */ /* 0x000fc40008011406 */
[----:B------:R-:W-:Y:S01]  /*1070*/  USHF.R.S32.HI UR47, URZ, 0x1f, UR46 ;  /* 0x0000001fff2f7899 */ /* 0x000fe2000801142e */
[----:B------:R3:W-:Y:S01]  /*1080*/  STL [R1+0x4], R27 ;  /* 0x0000041b01007387 */ /* 0x0007e20000100800 */
[----:B------:R-:W-:Y:S02]  /*1090*/  UIMAD UR12, UR12, UR6, URZ ;  /* 0x000000060c0c72a4 */ /* 0x000fe4000f8e02ff */
[----:B------:R-:W-:Y:S02]  /*10a0*/  UIMAD.WIDE UR48, UR5, UR6, URZ ;  /* 0x00000006053072a5 */ /* 0x000fe4000f8e02ff */
[----:B------:R-:W-:Y:S02]  /*10b0*/  UIADD3 UR39, UP0, UPT, UR14, UR39, URZ ;  /* 0x000000270e277290 */ /* 0x000fe4000ff1e0ff */
[----:B------:R-:W-:Y:S02]  /*10c0*/  UIMAD.WIDE.U32 UR46, UR42, UR6, UR46 ;  /* 0x000000062a2e72a5 */ /* 0x000fe4000f8e002e */
[----:B------:R-:W-:Y:S01]  /*10d0*/  UIMAD UR19, UR19, UR42, UR12 ;  /* 0x0000002a131372a4 */ /* 0x000fe2000f8e020c */
[----:B------:R-:W-:Y:S01]  /*10e0*/  @!PT LDS RZ, [RZ] ;  /* 0x00000000fffff984 */ /* 0x000fe20000000800 */
[----:B------:R-:W-:Y:S01]  /*10f0*/  @!PT LDS RZ, [RZ] ;  /* 0x00000000fffff984 */ /* 0x000fe20000000800 */
[----:B------:R-:W-:Y:S01]  /*1100*/  @!PT LDS RZ, [RZ] ;  /* 0x00000000fffff984 */ /* 0x000fe20000000800 */
[----:B------:R4:W-:Y:S01]  /*1110*/  LDGSTS.E.BYPASS.LTC128B.128 [R12+0x8000], desc[UR28][R4.64] ;  /* 0x08000000040c7fae */ /* 0x0009e2000b981a1c */
[----:B------:R-:W-:-:S02]  /*1120*/  UIADD3.X UR15, UPT, UPT, URZ, UR15, URZ, UP0, !UPT ;  /* 0x0000000fff0f7290 */ /* 0x000fc400087fe4ff */
[----:B------:R-:W-:Y:S01]  /*1130*/  UIMAD UR12, UR49, UR39, URZ ;  /* 0x00000027310c72a4 */ /* 0x000fe2000f8e02ff */
[----:B------:R-:W-:Y:S01]  /*1140*/  LDGSTS.E.BYPASS.LTC128B.128 [R12+0x9000], desc[UR28][R6.64] ;  /* 0x09000000060c7fae */ /* 0x000fe2000b981a1c */
[----:B------:R-:W-:Y:S02]  /*1150*/  UIADD3 UR47, UPT, UPT, UR47, UR19, URZ ;  /* 0x000000132f2f7290 */ /* 0x000fe4000fffe0ff */
[----:B------:R-:W-:Y:S02]  /*1160*/  UIMAD UR6, UR5, UR6, URZ ;  /* 0x00000006050672a4 */ /* 0x000fe4000f8e02ff */
[----:B------:R-:W-:Y:S02]  /*1170*/  UIMAD UR12, UR48, UR15, UR12 ;  /* 0x0000000f300c72a4 */ /* 0x000fe4000f8e020c */
[----:B------:R-:W-:Y:S02]  /*1180*/  UIMAD.WIDE.U32 UR46, UR48, UR39, UR46 ;  /* 0x00000027302e72a5 */ /* 0x000fe4000f8e002e */
[----:B------:R-:W-:-:S02]  /*1190*/  USHF.R.S32.HI UR7, URZ, 0x1f, UR37 ;  /* 0x0000001fff077899 */ /* 0x000fc40008011425 */
[----:B------:R-:W-:Y:S02]  /*11a0*/  UIADD3 UR12, UPT, UPT, UR47, UR12, URZ ;  /* 0x0000000c2f0c7290 */ /* 0x000fe4000fffe0ff */
[----:B------:R-:W-:Y:S02]  /*11b0*/  UIADD3 UR15, UP0, UPT, UR31, UR37, URZ ;  /* 0x000000251f0f7290 */ /* 0x000fe4000ff1e0ff */
[----:B------:R-:W-:Y:S02]  /*11c0*/  USHF.L.U32 UR38, UR6, 0x7, URZ ;  /* 0x0000000706267899 */ /* 0x000fe400080006ff */
[----:B------:R-:W-:Y:S01]  /*11d0*/  ULEA.HI.X.SX32 UR19, UR31, UR7, 0x1, UP0 ;  /* 0x000000071f137291 */ /* 0x000fe200080f0eff */
[----:B------:R-:W5:Y:S01]  /*11e0*/  LDCU.64 UR48, c[0x0][0x5e8] ;  /* 0x0000bd00ff3077ac */ /* 0x000f620008000a00 */
[----:B----4-:R-:W-:-:S04]  /*11f0*/  IADD3 R4, P1, PT, R8, R6, RZ ;  /* 0x0000000608047210 */ /* 0x010fc80007f3e0ff */
[----:B------:R-:W-:Y:S01]  /*1200*/  IADD3 R8, P0, PT, R4, R8, RZ ;  /* 0x0000000804087210 */ /* 0x000fe20007f1e0ff */
[----:B------:R-:W-:-:S04]  /*1210*/  IMAD.X R5, R0, 0x1, R7, P1 ;  /* 0x0000000100057824 */ /* 0x000fc800008e0607 */
[----:B------:R-:W-:Y:S01]  /*1220*/  IMAD.X R9, R5, 0x1, R0, P0 ;  /* 0x0000000105097824 */ /* 0x000fe200000e0600 */
[----:B------:R2:W-:Y:S01]  /*1230*/  LDGSTS.E.BYPASS.LTC128B.128 [R12+0xa000], desc[UR28][R4.64] ;  /* 0x0a000000040c7fae */ /* 0x0005e2000b981a1c */
[----:B------:R-:W-:Y:S01]  /*1240*/  IMAD R0, R246, UR6, R23 ;  /* 0x00000006f6007c24 */ /* 0x000fe2000f8e0217 */
[----:B------:R-:W4:Y:S02]  /*1250*/  LDCU.64 UR6, c[0x0][0x388] ;  /* 0x00007100ff0677ac */ /* 0x000f240008000a00 */
[----:B------:R3:W-:Y:S01]  /*1260*/  LDGSTS.E.BYPASS.LTC128B.128 [R12+0xb000], desc[UR28][R8.64] ;  /* 0x0b000000080c7fae */ /* 0x0007e2000b981a1c */
[----:B-----5:R-:W-:Y:S01]  /*1270*/  UIMAD.WIDE UR48, UR33, 0x4, UR48 ;  /* 0x00000004213078a5 */ /* 0x020fe2000f8e0230 */
[C---:B--2---:R-:W-:Y:S01]  /*1280*/  IMAD.WIDE.U32 R4, R13.reuse, R10, RZ ;  /* 0x0000000a0d047225 */ /* 0x044fe200078e00ff */
[----:B---3--:R-:W2:Y:S03]  /*1290*/  LDC.64 R8, c[0x0][0x3b8] ;  /* 0x0000ee00ff087b82 */ /* 0x008ea60000000a00 */
[----:B------:R-:W-:Y:S01]  /*12a0*/  IMAD R7, R13, R11, R5 ;  /* 0x0000000b0d077224 */ /* 0x000fe200078e0205 */
[----:B------:R-:W-:Y:S01]  /*12b0*/  SEL R6, R4, RZ, P2 ;  /* 0x000000ff04067207 */ /* 0x000fe20001000000 */
[----:B------:R-:W-:-:S02]  /*12c0*/  IMAD.MOV.U32 R4, RZ, RZ, R26 ;  /* 0x000000ffff047224 */ /* 0x000fc400078e001a */
[----:B------:R-:W-:Y:S01]  /*12d0*/  IMAD.MOV.U32 R5, RZ, RZ, R252 ;  /* 0x000000ffff057224 */ /* 0x000fe200078e00fc */
[----:B------:R-:W-:Y:S01]  /*12e0*/  IADD3 R13, P1, P0, R0, UR46, R6 ;  /* 0x0000002e000d7c10 */ /* 0x000fe2000f83e006 */
[----:B------:R-:W-:Y:S02]  /*12f0*/  IMAD.SHL.U32 R6, R18, 0x40, RZ ;  /* 0x0000004012067824 */ /* 0x000fe400078e00ff */
[----:B------:R-:W-:Y:S01]  /*1300*/  IMAD.U32 R10, RZ, RZ, UR38 ;  /* 0x00000026ff0a7e24 */ /* 0x000fe2000f8e00ff */
[----:B------:R3:W-:Y:S04]  /*1310*/  LDGSTS.E.BYPASS.LTC128B.128 [R22], desc[UR28][R4.64] ;  /* 0x0000000004167fae */ /* 0x0007e8000b981a1c */
[----:B------:R5:W-:Y:S01]  /*1320*/  LDGSTS.E.BYPASS.LTC128B.128 [R22+0x1000], desc[UR28][R2.64] ;  /* 0x0100000002167fae */ /* 0x000be2000b981a1c */
[----:B---3--:R-:W-:-:S02]  /*1330*/  SHF.R.S32.HI R4, RZ, 0x1f, R0 ;  /* 0x0000001fff047819 */ /* 0x008fc40000011400 */
[----:B------:R-:W-:Y:S02]  /*1340*/  SEL R0, R7, RZ, P2 ;  /* 0x000000ff07007207 */ /* 0x000fe40001000000 */
[----:B------:R-:W-:Y:S02]  /*1350*/  SHF.L.U64.HI R7, R18, 0x6, R19 ;  /* 0x0000000612077819 */ /* 0x000fe40000010213 */
[----:B------:R-:W-:Y:S01]  /*1360*/  IADD3.X R11, PT, PT, R4, UR12, R0, P1, P0 ;  /* 0x0000000c040b7c10 */ /* 0x000fe20008fe0400 */
[----:B------:R-:W3:Y:S01]  /*1370*/  LDCU.64 UR12, c[0x0][0x570] ;  /* 0x0000ae00ff0c77ac */ /* 0x000ee20008000a00 */
[----:B--2---:R-:W-:Y:S01]  /*1380*/  IMAD R0, R8, UR19, RZ ;  /* 0x0000001308007c24 */ /* 0x004fe2000f8e02ff */
[----:B-----5:R-:W-:Y:S01]  /*1390*/  IADD3 R2, P0, PT, R6, R2, RZ ;  /* 0x0000000206027210 */ /* 0x020fe20007f1e0ff */
[----:B------:R-:W-:-:S04]  /*13a0*/  IMAD.WIDE.U32 R4, R8, UR15, R16 ;  /* 0x0000000f08047c25 */ /* 0x000fc8000f8e0010 */
[----:B------:R-:W-:Y:S02]  /*13b0*/  IMAD R0, R9, UR15, R0 ;  /* 0x0000000f09007c24 */ /* 0x000fe4000f8e0200 */
[----:B------:R-:W-:Y:S01]  /*13c0*/  IMAD.X R3, R7, 0x1, R3, P0 ;  /* 0x0000000107037824 */ /* 0x000fe200000e0603 */
[----:B------:R-:W-:Y:S01]  /*13d0*/  IADD3 R6, P0, PT, R2, R6, RZ ;  /* 0x0000000602067210 */ /* 0x000fe20007f1e0ff */
[----:B------:R-:W-:Y:S01]  /*13e0*/  IMAD.IADD R5, R5, 0x1, R0 ;  /* 0x0000000105057824 */ /* 0x000fe200078e0200 */
[----:B------:R-:W-:Y:S01]  /*13f0*/  IADD3 R0, P1, PT, R13, UR38, RZ ;  /* 0x000000260d007c10 */ /* 0x000fe2000ff3e0ff */
[----:B------:R-:W-:Y:S01]  /*1400*/  IMAD.SHL.U32 R13, R8, 0x20, RZ ;  /* 0x00000020080d7824 */ /* 0x000fe200078e00ff */
[----:B------:R2:W-:Y:S01]  /*1410*/  LDGSTS.E.BYPASS.LTC128B.128 [R22+0x2000], desc[UR28][R2.64] ;  /* 0x0200000002167fae */ /* 0x0005e2000b981a1c */
[----:B------:R-:W-:Y:S01]  /*1420*/  IMAD.X R7, R3, 0x1, R7, P0 ;  /* 0x0000000103077824 */ /* 0x000fe200000e0607 */
[----:B------:R-:W-:Y:S02]  /*1430*/  LEA.HI.X.SX32 R10, R10, R11, 0x1, P1 ;  /* 0x0000000b0a0a7211 */ /* 0x000fe400008f0eff */
[----:B---3--:R-:W-:-:S02]  /*1440*/  LEA R240, P0, R0, UR12, 0x2 ;  /* 0x0000000c00f07c11 */ /* 0x008fc4000f8010ff */
[----:B------:R3:W-:Y:S02]  /*1450*/  LDGSTS.E.BYPASS.LTC128B.128 [R22+0x3000], desc[UR28][R6.64] ;  /* 0x0300000006167fae */ /* 0x0007e4000b981a1c */
[----:B------:R-:W-:Y:S01]  /*1460*/  LEA.HI.X R241, R0, UR13, R10, 0x2, P0 ;  /* 0x0000000d00f17c11 */ /* 0x000fe200080f140a */
[----:B------:R-:W5:Y:S01]  /*1470*/  LDCU.64 UR12, c[0x0][0x420] ;  /* 0x00008400ff0c77ac */ /* 0x000f620008000a00 */
[----:B--2---:R-:W-:Y:S01]  /*1480*/  IMAD.WIDE.U32 R2, R24, R8, R4 ;  /* 0x0000000818027225 */ /* 0x004fe200078e0004 */
[----:B-----5:R-:W-:-:S03]  /*1490*/  UIMAD.WIDE UR38, UR34, 0x4, UR12 ;  /* 0x00000004222678a5 */ /* 0x020fc6000f8e020c */
[----:B------:R-:W-:Y:S01]  /*14a0*/  IMAD R0, R24, R9, R3 ;  /* 0x0000000918007224 */ /* 0x000fe200078e0203 */
[----:B----4-:R-:W-:Y:S01]  /*14b0*/  LEA R10, P2, R2, UR6, 0x1 ;  /* 0x00000006020a7c11 */ /* 0x010fe2000f8408ff */
[----:B-1----:R-:W-:Y:S01]  /*14c0*/  IMAD R3, R14, UR19, RZ ;  /* 0x000000130e037c24 */ /* 0x002fe2000f8e02ff */
[-C--:B------:R-:W-:Y:S02]  /*14d0*/  LEA R5, P0, R8, R2.reuse, 0x6 ;  /* 0x0000000208057211 */ /* 0x080fe400078030ff */
[----:B------:R-:W-:Y:S01]  /*14e0*/  IADD3 R16, P1, PT, R13, R2, RZ ;  /* 0x000000020d107210 */ /* 0x000fe20007f3e0ff */
[----:B------:R-:W-:Y:S01]  /*14f0*/  IMAD R17, R15, UR15, R3 ;  /* 0x0000000f0f117c24 */ /* 0x000fe2000f8e0203 */
[--C-:B------:R-:W-:Y:S02]  /*1500*/  LEA.HI.X R11, R2, UR7, R0.reuse, 0x1, P2 ;  /* 0x00000007020b7c11 */ /* 0x100fe400090f0c00 */
[C-C-:B------:R-:W-:Y:S02]  /*1510*/  SHF.L.U64.HI R2, R8.reuse, 0x5, R9.reuse ;  /* 0x0000000508027819 */ /* 0x140fe40000010209 */
[----:B---3--:R-:W-:Y:S01]  /*1520*/  LEA.HI.X R7, R8, R0, R9, 0x6, P0 ;  /* 0x0000000008077211 */ /* 0x008fe200000f3409 */
[----:B------:R1:W-:Y:S01]  /*1530*/  LDGSTS.E.BYPASS.LTC128B.128 [R12+0xc000], desc[UR28][R10.64] ;  /* 0x0c0000000a0c7fae */ /* 0x0003e2000b981a1c */
[C---:B------:R-:W-:Y:S01]  /*1540*/  IADD3 R13, P0, PT, R5.reuse, R13, RZ ;  /* 0x0000000d050d7210 */ /* 0x040fe20007f1e0ff */
[----:B------:R-:W-:Y:S01]  /*1550*/  IMAD.X R9, R2, 0x1, R0, P1 ;  /* 0x0000000102097824 */ /* 0x000fe200008e0600 */
[----:B------:R-:W-:-:S02]  /*1560*/  LEA R6, P1, R5, UR6, 0x1 ;  /* 0x0000000605067c11 */ /* 0x000fc4000f8208ff */
[----:B------:R-:W-:Y:S01]  /*1570*/  LEA R8, P2, R16, UR6, 0x1 ;  /* 0x0000000610087c11 */ /* 0x000fe2000f8408ff */
[----:B------:R-:W-:Y:S01]  /*1580*/  IMAD.X R0, R7, 0x1, R2, P0 ;  /* 0x0000000107007824 */ /* 0x000fe200000e0602 */
[----:B------:R-:W-:Y:S01]  /*1590*/  LEA R4, P0, R13, UR6, 0x1 ;  /* 0x000000060d047c11 */ /* 0x000fe2000f8008ff */
[----:B------:R-:W-:Y:S01]  /*15a0*/  IMAD.WIDE.U32 R2, R14, UR15, R20 ;  /* 0x0000000f0e027c25 */ /* 0x000fe2000f8e0014 */
[----:B------:R-:W-:Y:S02]  /*15b0*/  LEA.HI.X R7, R5, UR7, R7, 0x1, P1 ;  /* 0x0000000705077c11 */ /* 0x000fe400088f0c07 */
[----:B------:R-:W-:Y:S01]  /*15c0*/  LEA.HI.X R9, R16, UR7, R9, 0x1, P2 ;  /* 0x0000000710097c11 */ /* 0x000fe200090f0c09 */
[----:B------:R-:W-:Y:S01]  /*15d0*/  IMAD.IADD R3, R3, 0x1, R17 ;  /* 0x0000000103037824 */ /* 0x000fe200078e0211 */
[----:B------:R-:W-:Y:S01]  /*15e0*/  LEA.HI.X R5, R13, UR7, R0, 0x1, P0 ;  /* 0x000000070d057c11 */ /* 0x000fe200080f0c00 */
[----:B------:R-:W2:Y:S02]  /*15f0*/  LDCU.64 UR6, c[0x0][0x390] ;  /* 0x00007200ff0677ac */ /* 0x000ea40008000a00 */
[----:B------:R2:W-:Y:S04]  /*1600*/  LDGSTS.E.BYPASS.LTC128B.128 [R12+0xd000], desc[UR28][R8.64] ;  /* 0x0d000000080c7fae */ /* 0x0005e8000b981a1c */
[----:B------:R3:W-:Y:S04]  /*1610*/  LDGSTS.E.BYPASS.LTC128B.128 [R12+0xe000], desc[UR28][R6.64] ;  /* 0x0e000000060c7fae */ /* 0x0007e8000b981a1c */
[----:B------:R4:W-:Y:S01]  /*1620*/  LDGSTS.E.BYPASS.LTC128B.128 [R12+0xf000], desc[UR28][R4.64] ;  /* 0x0f000000040c7fae */ /* 0x0009e2000b981a1c */
[----:B-1----:R-:W-:Y:S01]  /*1630*/  IMAD.WIDE.U32 R10, R24, R14, R2 ;  /* 0x0000000e180a7225 */ /* 0x002fe200078e0002 */
[----:B------:R-:W-:-:S02]  /*1640*/  SHF.L.U64.HI R2, R14, 0x5, R15 ;  /* 0x000000050e027819 */ /* 0x000fc4000001020f */
[----:B------:R-:W-:Y:S02]  /*1650*/  LEA R0, P0, R14, R10, 0x6 ;  /* 0x0000000a0e007211 */ /* 0x000fe400078030ff */
[----:B--2---:R-:W-:Y:S01]  /*1660*/  LEA R8, P3, R10, UR6, 0x1 ;  /* 0x000000060a087c11 */ /* 0x004fe2000f8608ff */
[----:B---3--:R-:W-:Y:S02]  /*1670*/  IMAD R7, R24, R15, R11 ;  /* 0x0000000f18077224 */ /* 0x008fe400078e020b */
[----:B------:R-:W-:-:S03]  /*1680*/  IMAD.SHL.U32 R6, R14, 0x20, RZ ;  /* 0x000000200e067824 */ /* 0x000fc600078e00ff */
[----:B----4-:R-:W-:Y:S02]  /*1690*/  LEA.HI.X R5, R14, R7, R15, 0x6, P0 ;  /* 0x000000070e057211 */ /* 0x010fe400000f340f */
[----:B------:R-:W-:Y:S02]  /*16a0*/  IADD3 R3, P1, PT, R6, R10, RZ ;  /* 0x0000000a06037210 */ /* 0x000fe40007f3e0ff */
[----:B------:R-:W-:Y:S02]  /*16b0*/  IADD3 R11, P0, PT, R0, R6, RZ ;  /* 0x00000006000b7210 */ /* 0x000fe40007f1e0ff */
[----:B------:R-:W-:Y:S01]  /*16c0*/  LEA R6, P2, R3, UR6, 0x1 ;  /* 0x0000000603067c11 */ /* 0x000fe2000f8408ff */
[--C-:B------:R-:W-:Y:S01]  /*16d0*/  IMAD.X R14, R2, 0x1, R7.reuse, P1 ;  /* 0x00000001020e7824 */ /* 0x100fe200008e0607 */
        /* <DEDUP_REMOVED lines=22> */
[----:B------:R-:W1:Y:S01]  /*1840*/  LDC.64 R10, c[0x0][0x528] ;  /* 0x00014a00ff0a7b82 */ /* 0x000e620000000a00 */
[----:B------:R-:W-:Y:S01]  /*1850*/  IMAD.MOV.U32 R2, RZ, RZ, 0x4 ;  /* 0x00000004ff027424 */ /* 0x000fe200078e00ff */
[--C-:B------:R-:W-:Y:S01]  /*1860*/  SHF.R.U32.HI R6, RZ, 0x4, R183.reuse ;  /* 0x00000004ff067819 */ /* 0x100fe200000116b7 */
[C---:B------:R-:W-:Y:S01]  /*1870*/  IMAD.SHL.U32 R9, R183.reuse, 0x40, RZ ;  /* 0x00000040b7097824 */ /* 0x040fe200078e00ff */
[----:B------:R-:W-:Y:S01]  /*1880*/  R2P PR, R183, 0x6 ;  /* 0x00000006b7007804 */ /* 0x000fe20000000000 */
[----:B------:R-:W-:Y:S01]  /*1890*/  IMAD.WIDE.U32 R2, R245, R2, UR38 ;  /* 0x00000026f5027e25 */ /* 0x000fe2000f8e0002 */
[----:B------:R-:W-:-:S03]  /*18a0*/  SHF.R.U32.HI R12, RZ, 0x6, R183 ;  /* 0x00000006ff0c7819 */ /* 0x000fc600000116b7 */
[----:B------:R-:W-:Y:S01]  /*18b0*/  IMAD.SHL.U32 R153, R183, 0x20, RZ ;  /* 0x00000020b7997824 */ /* 0x000fe200078e00ff */
[----:B------:R-:W2:Y:S01]  /*18c0*/  LDG.E R16, desc[UR28][R2.64] ;  /* 0x0000001c02107981 */ /* 0x000ea2000c1e1900 */
[----:B------:R-:W-:Y:S01]  /*18d0*/  LOP3.LUT R246, R246, 0x3, RZ, 0xc0, !PT ;  /* 0x00000003f6f67812 */ /* 0x000fe200078ec0ff */
[----:B------:R-:W-:Y:S01]  /*18e0*/  USHF.L.U32 UR13, UR35, 0x7, URZ ;  /* 0x00000007230d7899 */ /* 0x000fe200080006ff */
[----:B------:R-:W-:Y:S01]  /*18f0*/  IMAD.U32 R0, RZ, RZ, UR35 ;  /* 0x00000023ff007e24 */ /* 0x000fe2000f8e00ff */
[----:B------:R-:W3:Y:S01]  /*1900*/  LDG.E R15, desc[UR28][R2.64+0x20] ;  /* 0x0000201c020f7981 */ /* 0x000ee2000c1e1900 */
[----:B------:R-:W-:Y:S01]  /*1910*/  UIMAD UR14, UR24, UR5, UR23 ;  /* 0x00000005180e72a4 */ /* 0x000fe2000f8e0217 */
[----:B------:R-:W-:Y:S01]  /*1920*/  IMAD.U32 R239, RZ, RZ, UR32 ;  /* 0x00000020ffef7e24 */ /* 0x000fe2000f8e00ff */
[----:B------:R-:W4:Y:S01]  /*1930*/  LDC R243, c[0x0][0x44c] ;  /* 0x00011300fff37b82 */ /* 0x000f220000000800 */
[----:B------:R-:W5:Y:S01]  /*1940*/  LDG.E R14, desc[UR28][R2.64+0x100] ;  /* 0x0001001c020e7981 */ /* 0x000f62000c1e1900 */
[----:B------:R-:W4:Y:S03]  /*1950*/  LDCU UR31, c[0x0][0x3b0] ;  /* 0x00007600ff1f77ac */ /* 0x000f260008000800 */
[----:B------:R4:W5:Y:S01]  /*1960*/  LDG.E R13, desc[UR28][R2.64+0x120] ;  /* 0x0001201c020d7981 */ /* 0x000962000c1e1900 */
[----:B------:R-:W4:Y:S03]  /*1970*/  LDCU UR40, c[0x0][0x3b4] ;  /* 0x00007680ff2877ac */ /* 0x000f260008000800 */
[----:B-1----:R-:W5:Y:S01]  /*1980*/  LDG.E.64 R4, desc[UR28][R10.64+0x8] ;  /* 0x0000081c0a047981 */ /* 0x002f62000c1e1b00 */
[----:B------:R-:W-:Y:S01]  /*1990*/  LOP3.LUT R6, R6, 0x8, RZ, 0xc0, !PT ;  /* 0x0000000806067812 */ /* 0x000fe200078ec0ff */
[----:B------:R-:W1:Y:S01]  /*19a0*/  LDCU UR19, c[0x0][0x590] ;  /* 0x0000b200ff1377ac */ /* 0x000e620008000800 */
[----:B------:R-:W-:-:S02]  /*19b0*/  LOP3.LUT R155, R155, 0x1c0, R9, 0xf8, !PT ;  /* 0x000001c09b9b7812 */ /* 0x000fc400078ef809 */
[----:B------:R-:W-:Y:S01]  /*19c0*/  LOP3.LUT R7, R9, 0x200, RZ, 0xc0, !PT ;  /* 0x0000020009077812 */ /* 0x000fe200078ec0ff */
[----:B------:R-:W1:Y:S01]  /*19d0*/  LDCU UR12, c[0x0][0x45c] ;  /* 0x00008b80ff0c77ac */ /* 0x000e620008000800 */
[----:B------:R-:W-:Y:S01]  /*19e0*/  LOP3.LUT R12, R12, 0xe, RZ, 0xc0, !PT ;  /* 0x0000000e0c0c7812 */ /* 0x000fe200078ec0ff */
[----:B------:R-:W-:Y:S01]  /*19f0*/  IMAD R246, R0, 0x8, R246 ;  /* 0x0000000800f67824 */ /* 0x000fe200078e02f6 */
[----:B------:R-:W1:Y:S01]  /*1a00*/  LDCU UR24, c[0x0][0x594] ;  /* 0x0000b280ff1877ac */ /* 0x000e620008000800 */
[----:B------:R-:W-:Y:S02]  /*1a10*/  IMAD.MOV.U32 R179, RZ, RZ, 0x20 ;  /* 0x00000020ffb37424 */ /* 0x000fe400078e00ff */
[----:B------:R-:W-:Y:S01]  /*1a20*/  IMAD.MOV.U32 R157, RZ, RZ, 0x40 ;  /* 0x00000040ff9d7424 */ /* 0x000fe200078e00ff */
[----:B------:R-:W-:Y:S01]  /*1a30*/  ULEA UR33, UR30, UR32, 0x7 ;  /* 0x000000201e217291 */ /* 0x000fe2000f8e38ff */
[----:B------:R-:W-:Y:S01]  /*1a40*/  IMAD.MOV.U32 R242, RZ, RZ, R22 ;  /* 0x000000fffff27224 */ /* 0x000fe200078e0016 */
[----:B------:R-:W1:Y:S01]  /*1a50*/  LDCU UR5, c[0x0][0x3e0] ;  /* 0x00007c00ff0577ac */ /* 0x000e620008000800 */
[----:B------:R-:W5:Y:S01]  /*1a60*/  LDG.E.64 R10, desc[UR28][R10.64] ;  /* 0x0000001c0a0a7981 */ /* 0x000f62000c1e1b00 */
[----:B------:R-:W-:-:S02]  /*1a70*/  LOP3.LUT R6, R6, 0x10, R183, 0xf8, !PT ;  /* 0x0000001006067812 */ /* 0x000fc400078ef8b7 */
[C---:B----4-:R-:W-:Y:S02]  /*1a80*/  LOP3.LUT R3, R155.reuse, 0x8, R183, 0x78, !PT ;  /* 0x000000089b037812 */ /* 0x050fe400078e78b7 */
[----:B------:R-:W4:Y:S01]  /*1a90*/  S2R R183, SR_TID.X ;  /* 0x0000000000b77919 */ /* 0x000f220000002100 */
[----:B------:R-:W-:Y:S01]  /*1aa0*/  IMAD.U32 R2, RZ, RZ, UR30 ;  /* 0x0000001eff027e24 */ /* 0x000fe2000f8e00ff */
[----:B------:R-:W-:Y:S02]  /*1ab0*/  LOP3.LUT R8, R155, 0x8, R25, 0x78, !PT ;  /* 0x000000089b087812 */ /* 0x000fe400078e7819 */
[--C-:B------:R-:W-:Y:S01]  /*1ac0*/  LOP3.LUT R7, R7, 0xc00, R153.reuse, 0xf8, !PT ;  /* 0x00000c0007077812 */ /* 0x100fe200078ef899 */
[----:B------:R-:W-:Y:S02]  /*1ad0*/  IMAD R0, R2, 0x4, R12 ;  /* 0x0000000402007824 */ /* 0x000fe400078e020c */
[----:B------:R-:W-:Y:S01]  /*1ae0*/  IMAD.U32 R2, RZ, RZ, UR13 ;  /* 0x0000000dff027e24 */ /* 0x000fe2000f8e00ff */
[----:B------:R-:W-:Y:S01]  /*1af0*/  LOP3.LUT R7, R7, R8, RZ, 0xfc, !PT ;  /* 0x0000000807077212 */ /* 0x000fe200078efcff */
[----:B------:R-:W-:Y:S01]  /*1b00*/  USHF.L.U32 UR14, UR14, 0x5, URZ ;  /* 0x000000050e0e7899 */ /* 0x000fe200080006ff */
[----:B------:R-:W-:-:S02]  /*1b10*/  LOP3.LUT R153, R3, 0x7200, R153, 0xf8, !PT ;  /* 0x0000720003997812 */ /* 0x000fc400078ef899 */
[----:B------:R-:W-:Y:S01]  /*1b20*/  IADD3 R2, PT, PT, R2, UR36, R245 ;  /* 0x0000002402027c10 */ /* 0x000fe2000fffe0f5 */
[----:B------:R-:W-:-:S03]  /*1b30*/  USHF.R.S32.HI UR7, URZ, 0x1f, UR14 ;  /* 0x0000001fff077899 */ /* 0x000fc6000801140e */
[----:B------:R-:W-:Y:S01]  /*1b40*/  IADD3 R239, PT, PT, R2, -0x3f, -R239 ;  /* 0xffffffc102ef7810 */ /* 0x000fe20007ffe8ef */
[C---:B----4-:R-:W-:Y:S02]  /*1b50*/  IMAD.SHL.U32 R12, R183.reuse, 0x10, RZ ;  /* 0x00000010b70c7824 */ /* 0x050fe400078e00ff */
[C---:B------:R-:W-:Y:S02]  /*1b60*/  IMAD.SHL.U32 R8, R183.reuse, 0x2, RZ ;  /* 0x00000002b7087824 */ /* 0x040fe400078e00ff */
[C---:B------:R-:W-:Y:S01]  /*1b70*/  IMAD.SHL.U32 R185, R183.reuse, 0x40, RZ ;  /* 0x00000040b7b97824 */ /* 0x040fe200078e00ff */
[----:B------:R-:W-:Y:S01]  /*1b80*/  LOP3.LUT R12, R12, 0x1c0, RZ, 0xc0, !PT ;  /* 0x000001c00c0c7812 */ /* 0x000fe200078ec0ff */
[----:B------:R-:W-:-:S03]  /*1b90*/  IMAD.SHL.U32 R186, R183, 0x20, RZ ;  /* 0x00000020b7ba7824 */ /* 0x000fc600078e00ff */
[----:B------:R-:W-:Y:S02]  /*1ba0*/  LOP3.LUT R3, R8, 0xe006, R185, 0xc8, !PT ;  /* 0x0000e00608037812 */ /* 0x000fe400078ec8b9 */
[----:B------:R-:W-:Y:S02]  /*1bb0*/  LOP3.LUT R2, R12, 0x38, R8, 0xf8, !PT ;  /* 0x000000380c027812 */ /* 0x000fe400078ef808 */
[----:B------:R-:W-:-:S04]  /*1bc0*/  LOP3.LUT R3, R3, 0xc00, R186, 0xf8, !PT ;  /* 0x00000c0003037812 */ /* 0x000fc800078ef8ba */
[----:B------:R-:W-:Y:S02]  /*1bd0*/  LOP3.LUT R3, R3, R2, RZ, 0xfc, !PT ;  /* 0x0000000203037212 */ /* 0x000fe400078efcff */
[----:B------:R-:W-:Y:S01]  /*1be0*/  LOP3.LUT R6, R6, R155, RZ, 0x3c, !PT ;  /* 0x0000009b06067212 */ /* 0x000fe200078e3cff */
[----:B------:R-:W-:Y:S01]  /*1bf0*/  IMAD.MOV.U32 R127, RZ, RZ, RZ ;  /* 0x000000ffff7f7224 */ /* 0x000fe200078e00ff */
[----:B------:R-:W-:Y:S01]  /*1c00*/  SEL R179, R179, 0xffffffe0, !P1 ;  /* 0xffffffe0b3b37807 */ /* 0x000fe20004800000 */
[----:B------:R-:W-:Y:S01]  /*1c10*/  VIADD R246, R246, 0xfffffff8 ;  /* 0xfffffff8f6f67836 */ /* 0x000fe20000000000 */
[----:B------:R-:W-:Y:S01]  /*1c20*/  LOP3.LUT R6, R6, 0x200, R9, 0xf8, !PT ;  /* 0x0000020006067812 */ /* 0x000fe200078ef809 */
[----:B------:R-:W-:Y:S01]  /*1c30*/  USHF.L.U64.HI UR32, UR31, 0x6, UR40 ;  /* 0x000000061f207899 */ /* 0x000fe20008010228 */
[----:B------:R-:W-:Y:S01]  /*1c40*/  SEL R157, R157, 0xffffffc0, !P2 ;  /* 0xffffffc09d9d7807 */ /* 0x000fe20005000000 */
[----:B------:R-:W-:Y:S02]  /*1c50*/  USHF.L.U32 UR34, UR31, 0x7, URZ ;  /* 0x000000071f227899 */ /* 0x000fe400080006ff */
[----:B-1----:R-:W-:-:S02]  /*1c60*/  USHF.L.U32 UR40, UR19, 0x7, URZ ;  /* 0x0000000713287899 */ /* 0x002fc400080006ff */
[----:B------:R-:W-:Y:S02]  /*1c70*/  USHF.L.U64.HI UR24, UR19, 0x6, UR24 ;  /* 0x0000000613187899 */ /* 0x000fe40008010218 */
[----:B------:R-:W-:Y:S02]  /*1c80*/  USHF.L.U32 UR31, UR31, 0x6, URZ ;  /* 0x000000061f1f7899 */ /* 0x000fe400080006ff */
[----:B------:R-:W-:Y:S02]  /*1c90*/  USHF.L.U32 UR19, UR19, 0x6, URZ ;  /* 0x0000000613137899 */ /* 0x000fe400080006ff */
[----:B------:R-:W-:Y:S01]  /*1ca0*/  UIADD3 UR33, UPT, UPT, UR33, 0x80, -UR36 ;  /* 0x0000008021217890 */ /* 0x000fe2000fffe824 */
[----:B--2---:R-:W-:Y:S04]  /*1cb0*/  STL [R1+0x14], R16 ;  /* 0x0000141001007387 */ /* 0x004fe80000100800 */
[----:B---3--:R-:W-:Y:S04]  /*1cc0*/  STL [R1+0x10], R15 ;  /* 0x0000100f01007387 */ /* 0x008fe80000100800 */
[----:B-----5:R-:W-:Y:S01]  /*1cd0*/  STL [R1+0xc], R14 ;  /* 0x00000c0e01007387 */ /* 0x020fe20000100800 */
[----:B------:R-:W-:-:S03]  /*1ce0*/  IADD3 R4, P3, P0, R4, UR14, R23 ;  /* 0x0000000e04047c10 */ /* 0x000fc6000f87e017 */
[----:B------:R-:W-:Y:S01]  /*1cf0*/  STL [R1+0x8], R13 ;  /* 0x0000080d01007387 */ /* 0x000fe20000100800 */
[----:B------:R-:W-:-:S03]  /*1d00*/  IADD3.X R2, PT, PT, R5, UR7, RZ, P3, P0 ;  /* 0x0000000705027c10 */ /* 0x000fc60009fe04ff */
[----:B------:R1:W-:Y:S01]  /*1d10*/  STL [R1+0x24], R3 ;  /* 0x0000240301007387 */ /* 0x0003e20000100800 */
[----:B------:R-:W2:Y:S03]  /*1d20*/  LDCU.U8 UR7, c[0x0][0x4f8] ;  /* 0x00009f00ff0777ac */ /* 0x000ea60008000000 */
[----:B------:R3:W-:Y:S01]  /*1d30*/  STL [R1+0x20], R2 ;  /* 0x0000200201007387 */ /* 0x0007e20000100800 */
[----:B------:R-:W-:Y:S02]  /*1d40*/  R2UR UR14, R11 ;  /* 0x000000000b0e72ca */ /* 0x000fe400000e0000 */
[----:B------:R-:W-:Y:S01]  /*1d50*/  R2UR UR15, R10 ;  /* 0x000000000a0f72ca */ /* 0x000fe200000e0000 */
[----:B-1----:R-:W-:-:S10]  /*1d60*/  IMAD.MOV.U32 R3, RZ, RZ, 0x10 ;  /* 0x00000010ff037424 */ /* 0x002fd400078e00ff */
[----:B------:R-:W-:Y:S02]  /*1d70*/  UIADD3 UR46, UPT, UPT, UR14, -0x4498517b, URZ ;  /* 0xbb67ae850e2e7890 */ /* 0x000fe4000fffe0ff */
[----:B------:R-:W-:Y:S02]  /*1d80*/  UIADD3 UR45, UPT, UPT, UR14, 0x76cf5d0a, URZ ;  /* 0x76cf5d0a0e2d7890 */ /* 0x000fe4000fffe0ff */
[----:B------:R-:W-:Y:S01]  /*1d90*/  UIADD3 UR44, UPT, UPT, UR14, 0x32370b8f, URZ ;  /* 0x32370b8f0e2c7890 */ /* 0x000fe2000fffe0ff */
[----:B------:R-:W-:Y:S01]  /*1da0*/  IMAD.WIDE.U32 R4, R4, -0x2daee0ad, RZ ;  /* 0xd2511f5304047825 */ /* 0x000fe200078e00ff */
[----:B------:R-:W-:Y:S01]  /*1db0*/  LEA R153, R153, UR4, 0x1 ;  /* 0x0000000499997c11 */ /* 0x000fe2000f8e08ff */
[----:B------:R-:W-:Y:S01]  /*1dc0*/  UIADD3 UR43, UPT, UPT, UR14, -0x126145ec, URZ ;  /* 0xed9eba140e2b7890 */ /* 0x000fe2000fffe0ff */
[----:B------:R-:W-:Y:S01]  /*1dd0*/  LEA R180, R7, UR4, 0x1 ;  /* 0x0000000407b47c11 */ /* 0x000fe2000f8e08ff */
[C---:B---3--:R-:W-:Y:S01]  /*1de0*/  VIADD R2, R0.reuse, 0x1 ;  /* 0x0000000100027836 */ /* 0x048fe20000000000 */
[----:B------:R1:W-:Y:S01]  /*1df0*/  STL.64 [R1+0x18], R4 ;  /* 0x0000180401007387 */ /* 0x0003e20000100a00 */
[----:B------:R-:W-:Y:S01]  /*1e00*/  LOP3.LUT R0, R0, UR14, RZ, 0x3c, !PT ;  /* 0x0000000e00007c12 */ /* 0x000fe2000f8e3cff */
[--C-:B------:R-:W-:Y:S01]  /*1e10*/  IMAD.IADD R177, R157, 0x1, R153.reuse ;  /* 0x000000019db17824 */ /* 0x100fe200078e0299 */
[----:B------:R-:W-:Y:S01]  /*1e20*/  LEA R176, R6, UR4, 0x1 ;  /* 0x0000000406b07c11 */ /* 0x000fe2000f8e08ff */
[----:B------:R-:W-:Y:S01]  /*1e30*/  VIADD R180, R180, UR18 ;  /* 0x00000012b4b47c36 */ /* 0x000fe20008000000 */
[----:B------:R-:W-:Y:S01]  /*1e40*/  LOP3.LUT R2, R2, UR14, RZ, 0x3c, !PT ;  /* 0x0000000e02027c12 */ /* 0x000fe2000f8e3cff */
[----:B------:R-:W-:Y:S01]  /*1e50*/  IMAD.IADD R156, R179, 0x1, R153 ;  /* 0x00000001b39c7824 */ /* 0x000fe200078e0299 */
[C---:B------:R-:W-:Y:S01]  /*1e60*/  LOP3.LUT R0, R5.reuse, R0, RZ, 0x3c, !PT ;  /* 0x0000000005007212 */ /* 0x040fe200078e3cff */
[----:B------:R-:W-:Y:S01]  /*1e70*/  VIADD R176, R176, UR18 ;  /* 0x00000012b0b07c36 */ /* 0x000fe20008000000 */
[----:B------:R-:W-:Y:S01]  /*1e80*/  LOP3.LUT R2, R5, R2, RZ, 0x3c, !PT ;  /* 0x0000000205027212 */ /* 0x000fe200078e3cff */
[----:B------:R-:W-:Y:S01]  /*1e90*/  IMAD.IADD R178, R179, 0x1, R177 ;  /* 0x00000001b3b27824 */ /* 0x000fe200078e02b1 */
[----:B------:R-:W-:Y:S01]  /*1ea0*/  LOP3.LUT P1, RZ, R183, 0x4, RZ, 0xc0, !PT ;  /* 0x00000004b7ff7812 */ /* 0x000fe2000782c0ff */
[----:B------:R-:W-:Y:S01]  /*1eb0*/  IMAD.WIDE.U32 R250, R0, -0x326172a9, RZ ;  /* 0xcd9e8d5700fa7825 */ /* 0x000fe200078e00ff */
[----:B------:R-:W-:Y:S01]  /*1ec0*/  LOP3.LUT R181, R185, 0x200, RZ, 0xc0, !PT ;  /* 0x00000200b9b57812 */ /* 0x000fe200078ec0ff */
[----:B------:R-:W-:Y:S01]  /*1ed0*/  UIADD3 UR42, UPT, UPT, UR14, -0x56f99767, URZ ;  /* 0xa90668990e2a7890 */ /* 0x000fe2000fffe0ff */
[C---:B------:R-:W-:Y:S01]  /*1ee0*/  LOP3.LUT P2, RZ, R183.reuse, 0x2, RZ, 0xc0, !PT ;  /* 0x00000002b7ff7812 */ /* 0x040fe2000784c0ff */
[----:B------:R-:W-:Y:S01]  /*1ef0*/  IMAD.WIDE.U32 R248, R2, -0x326172a9, RZ ;  /* 0xcd9e8d5702f87825 */ /* 0x000fe200078e00ff */
[----:B------:R-:W-:Y:S01]  /*1f00*/  LOP3.LUT R184, R183, 0x8, RZ, 0xc0, !PT ;  /* 0x00000008b7b87812 */ /* 0x000fe200078ec0ff */
[----:B------:R-:W-:Y:S01]  /*1f10*/  UIADD3 UR41, UPT, UPT, UR14, 0x646e171e, URZ ;  /* 0x646e171e0e297890 */ /* 0x000fe2000fffe0ff */
[----:B------:R-:W-:-:S02]  /*1f20*/  SHF.R.U32.HI R182, RZ, 0x1, R183 ;  /* 0x00000001ffb67819 */ /* 0x000fc400000116b7 */
[----:B------:R-:W-:Y:S02]  /*1f30*/  SEL R3, R3, 0xfffffff0, !P1 ;  /* 0xfffffff003037807 */ /* 0x000fe40004800000 */
[----:B--2---:R-:W-:-:S07]  /*1f40*/  LOP3.LUT R181, R181, 0xc00, R186, 0xf8, !PT ;  /* 0x00000c00b5b57812 */ /* 0x004fce00078ef8ba */
.L_x_1107:
[----:B------:R-:W0:Y:S01]  /*1f50*/  LDGDEPBAR ;  /* 0x00000000000079af */ /* 0x000e220000000000 */
[C---:B------:R-:W-:Y:S01]  /*1f60*/  IMAD.IADD R144, R180.reuse, 0x1, R179 ;  /* 0x00000001b4907824 */ /* 0x040fe200078e02b3 */
[----:B------:R-:W2:Y:S01]  /*1f70*/  S2UR UR14, SR_CgaCtaId ;  /* 0x00000000000e79c3 */ /* 0x000ea20000008800 */
[----:B------:R-:W-:Y:S05]  /*1f80*/  IMAD.IADD R0, R180, 0x1, R157 ;  /* 0x00000001b4007824 */ /* 0x000fea00078e029d */
[----:B------:R-:W3:Y:S01]  /*1f90*/  LDL R188, [R1+0x20] ;  /* 0x0000200001bc7983 */ /* 0x000ee20000100800 */
[----:B------:R-:W-:Y:S01]  /*1fa0*/  UIADD3 UR47, UPT, UPT, UR15, -0x61c88647, URZ ;  /* 0x9e3779b90f2f7890 */ /* 0x000fe2000fffe0ff */
[C---:B------:R-:W-:Y:S01]  /*1fb0*/  IMAD.WIDE.U32 R2, R246.reuse, -0x326172a9, RZ ;  /* 0xcd9e8d57f6027825 */ /* 0x040fe200078e00ff */
[----:B------:R-:W-:Y:S01]  /*1fc0*/  UMOV UR18, 0x400 ;  /* 0x0000040000127882 */ /* 0x000fe20000000000 */
[----:B------:R-:W4:Y:S01]  /*1fd0*/  LDL.64 R192, [R1+0x18] ;  /* 0x0000180001c07983 */ /* 0x000f220000100a00 */
[----:B------:R-:W-:Y:S01]  /*1fe0*/  UIADD3 UR13, UPT, UPT, UR13, -0x80, URZ ;  /* 0xffffff800d0d7890 */ /* 0x000fe2000fffe0ff */
[C---:B------:R-:W-:Y:S01]  /*1ff0*/  IMAD.SHL.U32 R244, R183.reuse, 0x8, RZ ;  /* 0x00000008b7f47824 */ /* 0x040fe200078e00ff */
[----:B------:R-:W-:Y:S02]  /*2000*/  UIADD3 UR35, UPT, UPT, UR35, -0x1, URZ ;  /* 0xffffffff23237890 */ /* 0x000fe4000fffe0ff */
[----:B------:R-:W-:Y:S01]  /*2010*/  UISETP.GE.AND UP0, UPT, UR13, UR33, UPT ;  /* 0x000000210d00728c */ /* 0x000fe2000bf06270 */
[----:B------:R-:W4:Y:S05]  /*2020*/  LDL R187, [R1+0x24] ;  /* 0x0000240001bb7983 */ /* 0x000f2a0000100800 */
[----:B------:R-:W-:Y:S01]  /*2030*/  PLOP3.LUT P0, PT, PT, PT, UP0, 0x80, 0x8 ;  /* 0x000000000008781c */ /* 0x000fe20003f0f008 */
[----:B------:R-:W-:Y:S03]  /*2040*/  UISETP.GT.AND UP0, UPT, UR35, UR6, UPT ;  /* 0x000000062300728c */ /* 0x000fe6000bf04270 */
[----:B------:R-:W-:Y:S01]  /*2050*/  R2P PR, R183, 0x18 ;  /* 0x00000018b7007804 */ /* 0x000fe20000000000 */
[----:B------:R-:W-:Y:S04]  /*2060*/  DEPBAR.LE SB0, 0x0 ;  /* 0x000080000000791a */ /* 0x000fe80000000000 */
[----:B------:R-:W-:Y:S01]  /*2070*/  BAR.SYNC.DEFER_BLOCKING 0x0 ;  /* 0x0000000000007b1d */ /* 0x000fe20000010000 */
[----:B--2---:R-:W-:Y:S02]  /*2080*/  ULEA UR4, UR14, UR18, 0x18 ;  /* 0x000000120e047291 */ /* 0x004fe4000f8ec0ff */
[----:B------:R-:W-:Y:S02]  /*2090*/  UIADD3 UR18, UPT, UPT, UR15, 0x3c6ef372, URZ ;  /* 0x3c6ef3720f127890 */ /* 0x000fe4000fffe0ff */
[----:B------:R-:W-:Y:S01]  /*20a0*/  UIADD3 UR14, UPT, UPT, UR15, -0x255992d5, URZ ;  /* 0xdaa66d2b0f0e7890 */ /* 0x000fe2000fffe0ff */
        /* <DEDUP_REMOVED lines=14> */
[-C--:B------:R-:W-:Y:S07]  /*2190*/  HMMA.16816.F32 R20, R64, R32.reuse, RZ ;  /* 0x000000204014723c */ /* 0x080fee00000018ff */
[----:B------:R-:W2:Y:S01]  /*21a0*/  LDSM.16.M88.4 R152, [R156+0xd000] ;  /* 0x00d000009c98783b */ /* 0x000ea20000000200 */
[C---:B------:R-:W-:Y:S07]  /*21b0*/  HMMA.16816.F32 R24, R60.reuse, R32, RZ ;  /* 0x000000203c18723c */ /* 0x040fee00000018ff */
[----:B------:R-:W3:Y:S01]  /*21c0*/  LDSM.16.M88.4 R156, [R156+0xd800] ;  /* 0x00d800009c9c783b */ /* 0x000ee20000000200 */
[-C--:B------:R-:W-:Y:S07]  /*21d0*/  HMMA.16816.F32 R28, R60, R34.reuse, RZ ;  /* 0x000000223c1c723c */ /* 0x080fee00000018ff */
[----:B------:R-:W-:Y:S01]  /*21e0*/  LDSM.16.M88.4 R160, [R0] ;  /* 0x0000000000a0783b */ /* 0x000fe20000000200 */
[C---:B------:R-:W-:Y:S07]  /*21f0*/  HMMA.16816.F32 R32, R64.reuse, R34, RZ ;  /* 0x000000224020723c */ /* 0x040fee00000018ff */
[----:B------:R-:W4:Y:S01]  /*2200*/  LDSM.16.M88.4 R164, [R177+0xc000] ;  /* 0x00c00000b1a4783b */ /* 0x000f220000000200 */
[-C--:B------:R-:W-:Y:S07]  /*2210*/  HMMA.16816.F32 R36, R64, R48.reuse, RZ ;  /* 0x000000304024723c */ /* 0x080fee00000018ff */
        /* <DEDUP_REMOVED lines=11> */
[C---:B--2---:R-:W-:Y:S04]  /*22d0*/  HMMA.16816.F32 R8, R144.reuse, R140, R8 ;  /* 0x0000008c9008723c */ /* 0x044fe80000001808 */
[----:B------:R-:W-:Y:S04]  /*22e0*/  VIADD R140, R246, 0x4 ;  /* 0x00000004f68c7836 */ /* 0x000fe80000000000 */
[-C--:B------:R-:W-:Y:S08]  /*22f0*/  HMMA.16816.F32 R12, R144, R142.reuse, R12 ;  /* 0x0000008e900c723c */ /* 0x080ff0000000180c */
[C---:B------:R-:W-:Y:S08]  /*2300*/  HMMA.16816.F32 R16, R136.reuse, R142, R16 ;  /* 0x0000008e8810723c */ /* 0x040ff00000001810 */
[-C--:B------:R-:W-:Y:S08]  /*2310*/  HMMA.16816.F32 R20, R136, R148.reuse, R20 ;  /* 0x000000948814723c */ /* 0x080ff00000001814 */
[C---:B------:R-:W-:Y:S04]  /*2320*/  HMMA.16816.F32 R24, R144.reuse, R148, R24 ;  /* 0x000000949018723c */ /* 0x040fe80000001818 */
[----:B------:R-:W-:Y:S04]  /*2330*/  LOP3.LUT R148, R2, UR47, R249, 0x96, !PT ;  /* 0x0000002f02947c12 */ /* 0x000fe8000f8e96f9 */
[-C--:B------:R-:W-:Y:S03]  /*2340*/  HMMA.16816.F32 R28, R144, R150.reuse, R28 ;  /* 0x00000096901c723c */ /* 0x080fe6000000181c */
[----:B------:R-:W-:Y:S05]  /*2350*/  IMAD.WIDE.U32 R148, R148, -0x2daee0ad, RZ ;  /* 0xd2511f5394947825 */ /* 0x000fea00078e00ff */
[C---:B------:R-:W-:Y:S04]  /*2360*/  HMMA.16816.F32 R32, R136.reuse, R150, R32 ;  /* 0x000000968820723c */ /* 0x040fe80000001820 */
[----:B------:R-:W-:Y:S04]  /*2370*/  LOP3.LUT R150, R2, UR47, R251, 0x96, !PT ;  /* 0x0000002f02967c12 */ /* 0x000fe8000f8e96fb */
[-C--:B------:R-:W-:Y:S03]  /*2380*/  HMMA.16816.F32 R36, R136, R152.reuse, R36 ;  /* 0x000000988824723c */ /* 0x080fe60000001824 */
[----:B------:R-:W-:Y:S05]  /*2390*/  IMAD.WIDE.U32 R150, R150, -0x2daee0ad, RZ ;  /* 0xd2511f5396967825 */ /* 0x000fea00078e00ff */
[C---:B------:R-:W-:Y:S04]  /*23a0*/  HMMA.16816.F32 R40, R144.reuse, R152, R40 ;  /* 0x000000989028723c */ /* 0x040fe80000001828 */
[----:B---3--:R-:W-:Y:S01]  /*23b0*/  LOP3.LUT R141, R188, UR15, R3, 0x96, !PT ;  /* 0x0000000fbc8d7c12 */ /* 0x008fe2000f8e9603 */
[----:B------:R-:W-:Y:S03]  /*23c0*/  IMAD.WIDE.U32 R2, R140, -0x326172a9, RZ ;  /* 0xcd9e8d578c027825 */ /* 0x000fe600078e00ff */
[-C--:B------:R-:W-:Y:S03]  /*23d0*/  HMMA.16816.F32 R44, R144, R154.reuse, R44 ;  /* 0x0000009a902c723c */ /* 0x080fe6000000182c */
[----:B------:R-:W-:Y:S05]  /*23e0*/  LOP3.LUT R3, R188, UR15, R3, 0x96, !PT ;  /* 0x0000000fbc037c12 */ /* 0x000fea000f8e9603 */
[C---:B------:R-:W-:Y:S08]  /*23f0*/  HMMA.16816.F32 R48, R136.reuse, R154, R48 ;  /* 0x0000009a8830723c */ /* 0x040ff00000001830 */
[-C--:B------:R-:W-:Y:S08]  /*2400*/  HMMA.16816.F32 R52, R136, R156.reuse, R52 ;  /* 0x0000009c8834723c */ /* 0x080ff00000001834 */
[C---:B------:R-:W-:Y:S04]  /*2410*/  HMMA.16816.F32 R56, R144.reuse, R156, R56 ;  /* 0x0000009c9038723c */ /* 0x040fe80000001838 */
[----:B------:R-:W-:Y:S02]  /*2420*/  IMAD.WIDE.U32 R156, R141, -0x2daee0ad, RZ ;  /* 0xd2511f538d9c7825 */ /* 0x000fe400078e00ff */
[----:B------:R-:W-:Y:S02]  /*2430*/  LDSM.16.M88.4 R140, [R178+0xc000] ;  /* 0x00c00000b28c783b */ /* 0x000fe40000000200 */
[-C--:B------:R-:W-:Y:S03]  /*2440*/  HMMA.16816.F32 R60, R144, R158.reuse, R60 ;  /* 0x0000009e903c723c */ /* 0x080fe6000000183c */
[----:B----4-:R-:W-:Y:S01]  /*2450*/  LOP3.LUT R155, R192, UR46, R157, 0x96, !PT ;  /* 0x0000002ec09b7c12 */ /* 0x010fe2000f8e969d */
[----:B------:R-:W-:Y:S01]  /*2460*/  IMAD.WIDE.U32 R146, R3, -0x2daee0ad, RZ ;  /* 0xd2511f5303927825 */ /* 0x000fe200078e00ff */
[C---:B------:R-:W-:Y:S02]  /*2470*/  LOP3.LUT R154, R156.reuse, UR45, R151, 0x96, !PT ;  /* 0x0000002d9c9a7c12 */ /* 0x040fe4000f8e9697 */
[----:B------:R-:W-:Y:S01]  /*2480*/  LOP3.LUT R156, R156, UR45, R149, 0x96, !PT ;  /* 0x0000002d9c9c7c12 */ /* 0x000fe2000f8e9695 */
[----:B------:R-:W-:Y:S01]  /*2490*/  HMMA.16816.F32 R64, R136, R158, R64 ;  /* 0x0000009e8840723c */ /* 0x000fe20000001840 */
[----:B------:R1:W2:Y:S03]  /*24a0*/  LDSM.16.M88.4 R136, [R177+0xd800] ;  /* 0x00d80000b188783b */ /* 0x0002a60000000200 */
[----:B------:R-:W-:Y:S01]  /*24b0*/  LOP3.LUT R152, R192, UR46, R147, 0x96, !PT ;  /* 0x0000002ec0987c12 */ /* 0x000fe2000f8e9693 */
[----:B------:R-:W-:Y:S01]  /*24c0*/  IMAD.IADD R144, R179, 0x1, R0 ;  /* 0x00000001b3907824 */ /* 0x000fe200078e0200 */
[C---:B------:R-:W-:Y:S01]  /*24d0*/  LOP3.LUT R0, R2.reuse, UR47, R251, 0x96, !PT ;  /* 0x0000002f02007c12 */ /* 0x040fe2000f8e96fb */
[----:B------:R-:W-:Y:S01]  /*24e0*/  @!P0 IMAD.SHL.U32 R145, R183, 0x2, RZ ;  /* 0x00000002b7918824 */ /* 0x000fe200078e00ff */
[----:B------:R-:W-:Y:S01]  /*24f0*/  LOP3.LUT R2, R2, UR47, R249, 0x96, !PT ;  /* 0x0000002f02027c12 */ /* 0x000fe2000f8e96f9 */
[-C--:B------:R-:W-:Y:S01]  /*2500*/  HMMA.16816.F32 R4, R160, R164.reuse, R4 ;  /* 0x000000a4a004723c */ /* 0x080fe20000001804 */
[----:B------:R-:W3:Y:S04]  /*2510*/  LDL R192, [R1+0x14] ;  /* 0x0000140001c07983 */ /* 0x000ee80000100800 */
[----:B------:R-:W-:Y:S01]  /*2520*/  @!P0 LOP3.LUT R145, R145, 0x6, RZ, 0xc0, !PT ;  /* 0x0000000691918812 */ /* 0x000fe200078ec0ff */
[----:B------:R-:W4:Y:S01]  /*2530*/  LDL R179, [R1+0xc] ;  /* 0x00000c0001b37983 */ /* 0x000f220000100800 */
[----:B------:R-:W-:Y:S01]  /*2540*/  IMAD.WIDE.U32 R188, R0, -0x2daee0ad, RZ ;  /* 0xd2511f5300bc7825 */ /* 0x000fe200078e00ff */
[----:B------:R-:W-:Y:S01]  /*2550*/  @!P0 SHF.R.U32.HI R0, RZ, 0x1, R183 ;  /* 0x00000001ff008819 */ /* 0x000fe200000116b7 */
[C---:B------:R-:W-:Y:S04]  /*2560*/  HMMA.16816.F32 R8, R168.reuse, R164, R8 ;  /* 0x000000a4a808723c */ /* 0x040fe80000001808 */
[----:B------:R-:W-:Y:S01]  /*2570*/  LEA R164, R187, UR4, 0x1 ;  /* 0x00000004bba47c11 */ /* 0x000fe2000f8e08ff */
[----:B------:R-:W-:Y:S01]  /*2580*/  IMAD.WIDE.U32 R190, R2, -0x2daee0ad, RZ ;  /* 0xd2511f5302be7825 */ /* 0x000fe200078e00ff */
[C---:B------:R-:W-:Y:S01]  /*2590*/  LOP3.LUT R151, R146.reuse, UR45, R189, 0x96, !PT ;  /* 0x0000002d92977c12 */ /* 0x040fe2000f8e96bd */
[----:B-1----:R-:W4:Y:S01]  /*25a0*/  LDL R177, [R1+0x8] ;  /* 0x0000080001b17983 */ /* 0x002f220000100800 */
[----:B------:R-:W-:Y:S01]  /*25b0*/  @!P0 LOP3.LUT R149, R145, 0x1c0, R0, 0xf8, !PT ;  /* 0x000001c091958812 */ /* 0x000fe200078ef800 */
[-C--:B------:R-:W-:Y:S01]  /*25c0*/  HMMA.16816.F32 R12, R168, R166.reuse, R12 ;  /* 0x000000a6a80c723c */ /* 0x080fe2000000180c */
[----:B------:R-:W-:Y:S01]  /*25d0*/  IMAD.U32 R0, RZ, RZ, UR30 ;  /* 0x0000001eff007e24 */ /* 0x000fe2000f8e00ff */
[----:B------:R-:W4:Y:S01]  /*25e0*/  LDL R187, [R1+0x10] ;  /* 0x0000100001bb7983 */ /* 0x000f220000100800 */
[----:B------:R-:W-:Y:S01]  /*25f0*/  LOP3.LUT R153, R146, UR45, R191, 0x96, !PT ;  /* 0x0000002d92997c12 */ /* 0x000fe2000f8e96bf */
[C---:B------:R-:W-:Y:S02]  /*2600*/  VIADD R2, R164.reuse, 0x1c000 ;  /* 0x0001c000a4027836 */ /* 0x040fe40000000000 */
[----:B------:R-:W-:Y:S02]  /*2610*/  VIADD R165, R164, 0x1c040 ;  /* 0x0001c040a4a57836 */ /* 0x000fe40000000000 */
[C---:B------:R-:W-:Y:S04]  /*2620*/  HMMA.16816.F32 R16, R160.reuse, R166, R16 ;  /* 0x000000a6a010723c */ /* 0x040fe80000001810 */
[----:B------:R-:W-:Y:S02]  /*2630*/  @P4 VIADD R165, R2, 0xffffffc0 ;  /* 0xffffffc002a54836 */ /* 0x000fe40000000000 */
[----:B------:R-:W-:Y:S02]  /*2640*/  IMAD.WIDE.U32 R2, R155, -0x326172a9, RZ ;  /* 0xcd9e8d579b027825 */ /* 0x000fe400078e00ff */
[-C--:B------:R-:W-:Y:S03]  /*2650*/  HMMA.16816.F32 R20, R160, R172.reuse, R20 ;  /* 0x000000aca014723c */ /* 0x080fe60000001814 */
[----:B------:R-:W-:Y:S04]  /*2660*/  IMAD.WIDE.U32 R158, R156, -0x326172a9, RZ ;  /* 0xcd9e8d579c9e7825 */ /* 0x000fe800078e00ff */
[----:B------:R-:W-:Y:S01]  /*2670*/  IMAD.WIDE.U32 R166, R153, -0x326172a9, RZ ;  /* 0xcd9e8d5799a67825 */ /* 0x000fe200078e00ff */
[C---:B------:R-:W-:Y:S04]  /*2680*/  HMMA.16816.F32 R24, R168.reuse, R172, R24 ;  /* 0x000000aca818723c */ /* 0x040fe80000001818 */
[----:B------:R-:W-:Y:S04]  /*2690*/  IMAD.WIDE.U32 R172, R154, -0x326172a9, RZ ;  /* 0xcd9e8d579aac7825 */ /* 0x000fe800078e00ff */
[-C--:B------:R-:W-:Y:S03]  /*26a0*/  HMMA.16816.F32 R28, R168, R174.reuse, R28 ;  /* 0x000000aea81c723c */ /* 0x080fe6000000181c */
[----:B------:R-:W-:Y:S04]  /*26b0*/  IMAD.WIDE.U32 R154, R152, -0x326172a9, RZ ;  /* 0xcd9e8d57989a7825 */ /* 0x000fe800078e00ff */
[----:B------:R-:W-:Y:S01]  /*26c0*/  @!P0 IMAD R0, R0, 0x80, R149 ;  /* 0x0000008000008824 */ /* 0x000fe200078e0295 */
[----:B------:R-:W-:Y:S01]  /*26d0*/  LOP3.LUT R167, R154, UR14, R167, 0x96, !PT ;  /* 0x0000000e9aa77c12 */ /* 0x000fe2000f8e96a7 */
[C---:B------:R-:W-:Y:S04]  /*26e0*/  HMMA.16816.F32 R32, R160.reuse, R174, R32 ;  /* 0x000000aea020723c */ /* 0x040fe80000001820 */
[----:B------:R-:W-:Y:S04]  /*26f0*/  IMAD.WIDE.U32 R174, R151, -0x326172a9, RZ ;  /* 0xcd9e8d5797ae7825 */ /* 0x000fe800078e00ff */
[-C--:B------:R-:W-:Y:S08]  /*2700*/  HMMA.16816.F32 R36, R160, R132.reuse, R36 ;  /* 0x00000084a024723c */ /* 0x080ff00000001824 */
[C---:B------:R-:W-:Y:S08]  /*2710*/  HMMA.16816.F32 R40, R168.reuse, R132, R40 ;  /* 0x00000084a828723c */ /* 0x040ff00000001828 */
[-C--:B------:R-:W-:Y:S08]  /*2720*/  HMMA.16816.F32 R44, R168, R134.reuse, R44 ;  /* 0x00000086a82c723c */ /* 0x080ff0000000182c */
[C---:B------:R-:W-:Y:S01]  /*2730*/  HMMA.16816.F32 R48, R160.reuse, R134, R48 ;  /* 0x00000086a030723c */ /* 0x040fe20000001830 */
[----:B------:R-:W1:Y:S07]  /*2740*/  LDSM.16.M88.4 R132, [R144] ;  /* 0x000000009084783b */ /* 0x000e6e0000000200 */
[-C--:B--2---:R-:W-:Y:S01]  /*2750*/  HMMA.16816.F32 R52, R160, R136.reuse, R52 ;  /* 0x00000088a034723c */ /* 0x084fe20000001834 */
[----:B------:R-:W2:Y:S07]  /*2760*/  LDSM.16.M88.4 R144, [R144+0x2000] ;  /* 0x002000009090783b */ /* 0x000eae0000000200 */
[C---:B------:R-:W-:Y:S04]  /*2770*/  HMMA.16816.F32 R56, R168.reuse, R136, R56 ;  /* 0x00000088a838723c */ /* 0x040fe80000001838 */
[----:B------:R-:W-:Y:S02]  /*2780*/  LOP3.LUT R137, R250, UR18, R3, 0x96, !PT ;  /* 0x00000012fa897c12 */ /* 0x000fe4000f8e9603 */
[----:B------:R-:W-:Y:S02]  /*2790*/  LOP3.LUT R136, R2, UR14, R173, 0x96, !PT ;  /* 0x0000000e02887c12 */ /* 0x000fe4000f8e96ad */
[----:B------:R-:W-:Y:S01]  /*27a0*/  LOP3.LUT R3, R248, UR18, R3, 0x96, !PT ;  /* 0x00000012f8037c12 */ /* 0x000fe2000f8e9603 */
[-C--:B------:R-:W-:Y:S03]  /*27b0*/  HMMA.16816.F32 R60, R168, R138.reuse, R60 ;  /* 0x0000008aa83c723c */ /* 0x080fe6000000183c */
[----:B------:R-:W-:Y:S01]  /*27c0*/  LOP3.LUT R2, R2, UR14, R159, 0x96, !PT ;  /* 0x0000000e02027c12 */ /* 0x000fe2000f8e969f */
[----:B------:R-:W-:Y:S01]  /*27d0*/  IMAD.WIDE.U32 R152, R137, -0x2daee0ad, RZ ;  /* 0xd2511f5389987825 */ /* 0x000fe200078e00ff */
[----:B------:R-:W-:Y:S02]  /*27e0*/  LOP3.LUT R168, R250, UR18, R155, 0x96, !PT ;  /* 0x00000012faa87c12 */ /* 0x000fe4000f8e969b */
[----:B------:R-:W-:Y:S01]  /*27f0*/  LOP3.LUT R169, R154, UR14, R175, 0x96, !PT ;  /* 0x0000000e9aa97c12 */ /* 0x000fe2000f8e96af */
[----:B------:R-:W-:Y:S01]  /*2800*/  HMMA.16816.F32 R64, R160, R138, R64 ;  /* 0x0000008aa040723c */ /* 0x000fe20000001840 */
[----:B------:R-:W-:Y:S03]  /*2810*/  UIADD3 UR14, UPT, UPT, UR15, 0x1715609d, URZ ;  /* 0x1715609d0f0e7890 */ /* 0x000fe6000fffe0ff */
[----:B------:R-:W-:Y:S01]  /*2820*/  LOP3.LUT R170, R248, UR18, R155, 0x96, !PT ;  /* 0x00000012f8aa7c12 */ /* 0x000fe2000f8e969b */
[----:B------:R-:W-:Y:S01]  /*2830*/  IMAD.WIDE.U32 R156, R136, -0x2daee0ad, RZ ;  /* 0xd2511f53889c7825 */ /* 0x000fe200078e00ff */
[----:B------:R-:W-:Y:S01]  /*2840*/  LOP3.LUT R160, R150, UR44, R153, 0x96, !PT ;  /* 0x0000002c96a07c12 */ /* 0x000fe2000f8e9699 */
[----:B------:R-:W-:Y:S01]  /*2850*/  UIADD3 UR18, UPT, UPT, UR15, 0x78dde6e4, URZ ;  /* 0x78dde6e40f127890 */ /* 0x000fe2000fffe0ff */
[----:B------:R-:W-:Y:S01]  /*2860*/  @!P0 VIMNMX R150, PT, PT, R239, UR36, PT ;  /* 0x00000024ef968c48 */ /* 0x000fe2000bfe0100 */
[----:B------:R-:W-:Y:S01]  /*2870*/  IMAD.WIDE.U32 R136, R3, -0x2daee0ad, RZ ;  /* 0xd2511f5303887825 */ /* 0x000fe200078e00ff */
[----:B------:R-:W-:Y:S01]  /*2880*/  LOP3.LUT R159, R152, UR43, R157, 0x96, !PT ;  /* 0x0000002b989f7c12 */ /* 0x000fe2000f8e969d */
[-C--:B-1----:R-:W-:Y:S05]  /*2890*/  HMMA.16816.F32 R4, R132, R140.reuse, R4 ;  /* 0x0000008c8404723c */ /* 0x082fea0000001804 */
[----:B------:R-:W-:Y:S01]  /*28a0*/  LOP3.LUT R157, R148, UR44, R137, 0x96, !PT ;  /* 0x0000002c949d7c12 */ /* 0x000fe2000f8e9689 */
[----:B------:R-:W-:Y:S02]  /*28b0*/  IMAD.WIDE.U32 R154, R2, -0x2daee0ad, RZ ;  /* 0xd2511f53029a7825 */ /* 0x000fe400078e00ff */
[C---:B--2---:R-:W-:Y:S04]  /*28c0*/  HMMA.16816.F32 R8, R144.reuse, R140, R8 ;  /* 0x0000008c9008723c */ /* 0x044fe80000001808 */
[----:B------:R-:W-:Y:S01]  /*28d0*/  LOP3.LUT R155, R136, UR43, R155, 0x96, !PT ;  /* 0x0000002b889b7c12 */ /* 0x000fe2000f8e969b */
[C---:B------:R-:W-:Y:S01]  /*28e0*/  @!P0 VIADD R141, R0.reuse, 0x8 ;  /* 0x00000008008d8836 */ /* 0x040fe20000000000 */
[----:B------:R-:W1:Y:S01]  /*28f0*/  LDSM.16.M88.4 R136, [R178+0xc800] ;  /* 0x00c80000b288783b */ /* 0x000e620000000200 */
[C---:B------:R-:W-:Y:S01]  /*2900*/  @!P0 VIADD R140, R0.reuse, 0x1 ;  /* 0x00000001008c8836 */ /* 0x040fe20000000000 */
[-C--:B------:R-:W-:Y:S08]  /*2910*/  HMMA.16816.F32 R12, R144, R142.reuse, R12 ;  /* 0x0000008e900c723c */ /* 0x080ff0000000180c */
[C---:B------:R-:W-:Y:S08]  /*2920*/  HMMA.16816.F32 R16, R132.reuse, R142, R16 ;  /* 0x0000008e8410723c */ /* 0x040ff00000001810 */
[-C--:B-1----:R-:W-:Y:S08]  /*2930*/  HMMA.16816.F32 R20, R132, R136.reuse, R20 ;  /* 0x000000888414723c */ /* 0x082ff00000001814 */
[C---:B------:R-:W-:Y:S04]  /*2940*/  HMMA.16816.F32 R24, R144.reuse, R136, R24 ;  /* 0x000000889018723c */ /* 0x040fe80000001818 */
[C---:B------:R-:W-:Y:S02]  /*2950*/  @!P0 VIADD R137, R0.reuse, 0x10 ;  /* 0x0000001000898836 */ /* 0x040fe40000000000 */
[----:B------:R-:W-:Y:S02]  /*2960*/  @!P0 VIADD R136, R0, 0x11 ;  /* 0x0000001100888836 */ /* 0x000fe40000000000 */
[-C--:B------:R-:W-:Y:S08]  /*2970*/  HMMA.16816.F32 R28, R144, R138.reuse, R28 ;  /* 0x0000008a901c723c */ /* 0x080ff0000000181c */
[C---:B------:R-:W-:Y:S04]  /*2980*/  HMMA.16816.F32 R32, R132.reuse, R138, R32 ;  /* 0x0000008a8420723c */ /* 0x040fe80000001820 */
[C---:B---3--:R-:W-:Y:S01]  /*2990*/  FSETP.NEU.FTZ.AND P4, PT, R192.reuse, -INF , PT ;  /* 0xff800000c000780b */ /* 0x048fe20003f9d000 */
[----:B------:R-:W-:Y:S01]  /*29a0*/  FMUL.FTZ R153, R192, 1.4426950216293334961 ;  /* 0x3fb8aa3bc0997820 */ /* 0x000fe20000410000 */
[C---:B----4-:R-:W-:Y:S01]  /*29b0*/  FSETP.NEU.FTZ.AND P5, PT, R179.reuse, -INF , PT ;  /* 0xff800000b300780b */ /* 0x050fe20003fbd000 */
[----:B------:R-:W-:Y:S03]  /*29c0*/  FMUL.FTZ R3, R179, 1.4426950216293334961 ;  /* 0x3fb8aa3bb3037820 */ /* 0x000fe60000410000 */
[----:B------:R-:W-:Y:S01]  /*29d0*/  FSEL R153, R153, RZ, P4 ;  /* 0x000000ff99997208 */ /* 0x000fe20002000000 */
[----:B------:R-:W-:Y:S01]  /*29e0*/  IMAD.MOV.U32 R179, RZ, RZ, 0x40 ;  /* 0x00000040ffb37424 */ /* 0x000fe200078e00ff */
[----:B------:R-:W-:Y:S04]  /*29f0*/  FSEL R3, R3, RZ, P5 ;  /* 0x000000ff03037208 */ /* 0x000fe80002800000 */
[----:B------:R-:W-:Y:S01]  /*2a00*/  @!P0 VIADDMNMX R152, R239, -R179, UR36, PT ;  /* 0x00000024ef988e46 */ /* 0x000fe2000b8009b3 */
[----:B------:R-:W-:Y:S01]  /*2a10*/  IMAD.MOV.U32 R179, RZ, RZ, 0x10 ;  /* 0x00000010ffb37424 */ /* 0x000fe200078e00ff */
[C---:B------:R-:W-:Y:S01]  /*2a20*/  FSETP.NEU.FTZ.AND P4, PT, R177.reuse, -INF , PT ;  /* 0xff800000b100780b */ /* 0x040fe20003f9d000 */
[----:B------:R-:W-:Y:S01]  /*2a30*/  FMUL.FTZ R2, R177, 1.4426950216293334961 ;  /* 0x3fb8aa3bb1027820 */ /* 0x000fe20000410000 */
[-C--:B------:R-:W-:Y:S01]  /*2a40*/  @!P0 ISETP.GE.AND P5, PT, R0, R152.reuse, PT ;  /* 0x000000980000820c */ /* 0x080fe20003fa6270 */
[----:B------:R-:W-:Y:S01]  /*2a50*/  IMAD.MOV.U32 R177, RZ, RZ, 0x38 ;  /* 0x00000038ffb17424 */ /* 0x000fe200078e00ff */
[C---:B------:R-:W-:Y:S01]  /*2a60*/  FSETP.NEU.FTZ.AND P6, PT, R187.reuse, -INF , PT ;  /* 0xff800000bb00780b */ /* 0x040fe20003fdd000 */
[----:B------:R-:W-:Y:S01]  /*2a70*/  FMUL.FTZ R148, R187, 1.4426950216293334961 ;  /* 0x3fb8aa3bbb947820 */ /* 0x000fe20000410000 */
[----:B------:R-:W-:Y:S02]  /*2a80*/  FSEL R2, R2, RZ, P4 ;  /* 0x000000ff02027208 */ /* 0x000fe40002000000 */
[----:B------:R-:W-:Y:S01]  /*2a90*/  @!P0 VIADDMNMX R151, R239, -R177, UR36, PT ;  /* 0x00000024ef978e46 */ /* 0x000fe2000b8009b1 */
[----:B------:R-:W-:Y:S01]  /*2aa0*/  IMAD.MOV.U32 R177, RZ, RZ, 0x8 ;  /* 0x00000008ffb17424 */ /* 0x000fe200078e00ff */
[----:B------:R-:W-:Y:S02]  /*2ab0*/  FSEL R148, R148, RZ, P6 ;  /* 0x000000ff94947208 */ /* 0x000fe40003000000 */
[----:B------:R-:W-:Y:S02]  /*2ac0*/  @!P0 ISETP.GE.AND P6, PT, R140, R152, PT ;  /* 0x000000988c00820c */ /* 0x000fe40003fc6270 */
[----:B------:R-:W-:Y:S02]  /*2ad0*/  @!P0 FSEL R4, R4, -INF , !P5 ;  /* 0xff80000004048808 */ /* 0x000fe40006800000 */
[-C--:B------:R-:W-:Y:S02]  /*2ae0*/  @!P0 ISETP.GE.AND P4, PT, R0, R151.reuse, PT ;  /* 0x000000970000820c */ /* 0x080fe40003f86270 */
[----:B------:R-:W-:Y:S01]  /*2af0*/  @!P0 ISETP.GE.AND P5, PT, R140, R151, PT ;  /* 0x000000978c00820c */ /* 0x000fe20003fa6270 */
[----:B------:R-:W-:Y:S01]  /*2b00*/  FFMA.FTZ R4, R4, UR12, -R153 ;  /* 0x0000000c04047c23 */ /* 0x000fe20008010899 */
[----:B------:R-:W-:Y:S02]  /*2b10*/  @!P0 FSEL R5, R5, -INF , !P6 ;  /* 0xff80000005058808 */ /* 0x000fe40007000000 */
[----:B------:R-:W-:Y:S01]  /*2b20*/  @!P0 VIADDMNMX R149, R239, R177, UR36, PT ;  /* 0x00000024ef958e46 */ /* 0x000fe2000b8001b1 */
[----:B------:R1:W2:Y:S01]  /*2b30*/  MUFU.EX2 R211, R4 ;  /* 0x0000000400d37308 */ /* 0x0002a20000000800 */
[-C--:B------:R-:W-:Y:S01]  /*2b40*/  @!P0 ISETP.GE.AND P6, PT, R0, R150.reuse, PT ;  /* 0x000000960000820c */ /* 0x080fe20003fc6270 */
[----:B------:R-:W-:Y:S01]  /*2b50*/  IMAD.MOV.U32 R177, RZ, RZ, 0x20 ;  /* 0x00000020ffb17424 */ /* 0x000fe200078e00ff */
[----:B------:R-:W-:Y:S02]  /*2b60*/  @!P0 FSEL R6, R6, -INF , !P4 ;  /* 0xff80000006068808 */ /* 0x000fe40006000000 */
[----:B------:R-:W-:Y:S02]  /*2b70*/  @!P0 FSEL R7, R7, -INF , !P5 ;  /* 0xff80000007078808 */ /* 0x000fe40006800000 */
[-C--:B------:R-:W-:Y:S01]  /*2b80*/  @!P0 ISETP.GE.AND P4, PT, R140, R150.reuse, PT ;  /* 0x000000968c00820c */ /* 0x080fe20003f86270 */
[--C-:B------:R-:W-:Y:S01]  /*2b90*/  FFMA.FTZ R6, R6, UR12, -R148.reuse ;  /* 0x0000000c06067c23 */ /* 0x100fe20008010894 */
[-C--:B------:R-:W-:Y:S01]  /*2ba0*/  @!P0 ISETP.GE.AND P5, PT, R140, R149.reuse, PT ;  /* 0x000000958c00820c */ /* 0x080fe20003fa6270 */
[----:B------:R-:W-:Y:S01]  /*2bb0*/  @!P0 VIADD R140, R0, 0x9 ;  /* 0x00000009008c8836 */ /* 0x000fe20000000000 */
[----:B------:R-:W-:Y:S01]  /*2bc0*/  @!P0 FSEL R8, R8, -INF , !P6 ;  /* 0xff80000008088808 */ /* 0x000fe20007000000 */
[----:B------:R-:W-:Y:S01]  /*2bd0*/  FFMA.FTZ R7, R7, UR12, -R148 ;  /* 0x0000000c07077c23 */ /* 0x000fe20008010894 */
[-C--:B------:R-:W-:Y:S01]  /*2be0*/  @!P0 ISETP.GE.AND P6, PT, R0, R149.reuse, PT ;  /* 0x000000950000820c */ /* 0x080fe20003fc6270 */
[----:B------:R-:W-:Y:S01]  /*2bf0*/  MUFU.EX2 R206, R6 ;  /* 0x0000000600ce7308 */ /* 0x000fe20000000800 */
[----:B------:R-:W-:Y:S02]  /*2c00*/  @!P0 FSEL R9, R9, -INF , !P4 ;  /* 0xff80000009098808 */ /* 0x000fe40006000000 */
[----:B------:R-:W-:Y:S01]  /*2c10*/  @!P0 FSEL R10, R10, -INF , !P6 ;  /* 0xff8000000a0a8808 */ /* 0x000fe20007000000 */
[----:B-1----:R-:W-:Y:S01]  /*2c20*/  @!P0 VIADD R4, R0, 0x18 ;  /* 0x0000001800048836 */ /* 0x002fe20000000000 */
[-C--:B------:R-:W-:Y:S01]  /*2c30*/  @!P0 ISETP.GE.AND P4, PT, R141, R150.reuse, PT ;  /* 0x000000968d00820c */ /* 0x080fe20003f86270 */
[--C-:B------:R-:W-:Y:S01]  /*2c40*/  FFMA.FTZ R9, R9, UR12, -R3.reuse ;  /* 0x0000000c09097c23 */ /* 0x100fe20008010803 */
[----:B------:R-:W-:Y:S03]  /*2c50*/  @!P0 ISETP.GE.AND P6, PT, R140, R150, PT ;  /* 0x000000968c00820c */ /* 0x000fe60003fc6270 */
[----:B------:R-:W1:Y:S01]  /*2c60*/  MUFU.EX2 R230, R7 ;  /* 0x0000000700e67308 */ /* 0x000e620000000800 */
[----:B------:R-:W-:Y:S01]  /*2c70*/  @!P0 FSEL R11, R11, -INF , !P5 ;  /* 0xff8000000b0b8808 */ /* 0x000fe20006800000 */
[--C-:B------:R-:W-:Y:S01]  /*2c80*/  FFMA.FTZ R10, R10, UR12, -R2.reuse ;  /* 0x0000000c0a0a7c23 */ /* 0x100fe20008010802 */
[----:B------:R-:W-:Y:S02]  /*2c90*/  @!P0 FSEL R12, R12, -INF , !P4 ;  /* 0xff8000000c0c8808 */ /* 0x000fe40006000000 */
[----:B------:R-:W-:Y:S01]  /*2ca0*/  @!P0 FSEL R13, R13, -INF , !P6 ;  /* 0xff8000000d0d8808 */ /* 0x000fe20007000000 */
[--C-:B------:R-:W-:Y:S01]  /*2cb0*/  FFMA.FTZ R11, R11, UR12, -R2.reuse ;  /* 0x0000000c0b0b7c23 */ /* 0x100fe20008010802 */
[-C--:B------:R-:W-:Y:S01]  /*2cc0*/  @!P0 ISETP.GE.AND P5, PT, R141, R149.reuse, PT ;  /* 0x000000958d00820c */ /* 0x080fe20003fa6270 */
[--C-:B------:R-:W-:Y:S01]  /*2cd0*/  FFMA.FTZ R12, R12, UR12, -R3.reuse ;  /* 0x0000000c0c0c7c23 */ /* 0x100fe20008010803 */
[----:B------:R-:W-:Y:S01]  /*2ce0*/  @!P0 ISETP.GE.AND P4, PT, R140, R149, PT ;  /* 0x000000958c00820c */ /* 0x000fe20003f86270 */
[----:B------:R-:W-:Y:S01]  /*2cf0*/  FFMA.FTZ R13, R13, UR12, -R3 ;  /* 0x0000000c0d0d7c23 */ /* 0x000fe20008010803 */
[-C--:B------:R-:W-:Y:S01]  /*2d00*/  @!P0 ISETP.GE.AND P6, PT, R141, R152.reuse, PT ;  /* 0x000000988d00820c */ /* 0x080fe20003fc6270 */
[----:B------:R3:W-:Y:S01]  /*2d10*/  MUFU.EX2 R234, R9 ;  /* 0x0000000900ea7308 */ /* 0x0007e20000000800 */
[----:B------:R-:W-:Y:S02]  /*2d20*/  @!P0 FSEL R14, R14, -INF , !P5 ;  /* 0xff8000000e0e8808 */ /* 0x000fe40006800000 */
[----:B------:R-:W-:Y:S02]  /*2d30*/  @!P0 FSEL R15, R15, -INF , !P4 ;  /* 0xff8000000f0f8808 */ /* 0x000fe40006000000 */
[----:B------:R-:W-:Y:S01]  /*2d40*/  @!P0 FSEL R16, R16, -INF , !P6 ;  /* 0xff80000010108808 */ /* 0x000fe20007000000 */
[--C-:B------:R-:W-:Y:S01]  /*2d50*/  FFMA.FTZ R14, R14, UR12, -R2.reuse ;  /* 0x0000000c0e0e7c23 */ /* 0x100fe20008010802 */
[-C--:B------:R-:W-:Y:S01]  /*2d60*/  @!P0 ISETP.GE.AND P5, PT, R141, R151.reuse, PT ;  /* 0x000000978d00820c */ /* 0x080fe20003fa6270 */
[----:B------:R-:W-:Y:S01]  /*2d70*/  FFMA.FTZ R15, R15, UR12, -R2 ;  /* 0x0000000c0f0f7c23 */ /* 0x000fe20008010802 */
[-C--:B------:R-:W-:Y:S01]  /*2d80*/  @!P0 ISETP.GE.AND P4, PT, R140, R152.reuse, PT ;  /* 0x000000988c00820c */ /* 0x080fe20003f86270 */
[--C-:B------:R-:W-:Y:S01]  /*2d90*/  FFMA.FTZ R16, R16, UR12, -R153.reuse ;  /* 0x0000000c10107c23 */ /* 0x100fe20008010899 */
[-C--:B------:R-:W-:Y:S01]  /*2da0*/  @!P0 ISETP.GE.AND P6, PT, R140, R151.reuse, PT ;  /* 0x000000978c00820c */ /* 0x080fe20003fc6270 */
[----:B------:R-:W-:Y:S01]  /*2db0*/  MUFU.EX2 R236, R14 ;  /* 0x0000000e00ec7308 */ /* 0x000fe20000000800 */
[----:B------:R-:W-:Y:S01]  /*2dc0*/  @!P0 FSEL R17, R17, -INF , !P4 ;  /* 0xff80000011118808 */ /* 0x000fe20006000000 */
[----:B------:R-:W4:Y:S01]  /*2dd0*/  LDSM.16.M88.4 R140, [R178+0xd000] ;  /* 0x00d00000b28c783b */ /* 0x000f220000000200 */
[----:B------:R-:W-:Y:S02]  /*2de0*/  @!P0 FSEL R18, R18, -INF , !P5 ;  /* 0xff80000012128808 */ /* 0x000fe40006800000 */
[-C--:B------:R-:W-:Y:S01]  /*2df0*/  @!P0 ISETP.GE.AND P4, PT, R137, R152.reuse, PT ;  /* 0x000000988900820c */ /* 0x080fe20003f86270 */
[----:B---3--:R-:W-:Y:S01]  /*2e00*/  @!P0 VIADD R9, R0, 0x29 ;  /* 0x0000002900098836 */ /* 0x008fe20000000000 */
[----:B------:R-:W-:Y:S01]  /*2e10*/  @!P0 ISETP.GE.AND P5, PT, R136, R152, PT ;  /* 0x000000988800820c */ /* 0x000fe20003fa6270 */
[--C-:B------:R-:W-:Y:S01]  /*2e20*/  FFMA.FTZ R18, R18, UR12, -R148.reuse ;  /* 0x0000000c12127c23 */ /* 0x100fe20008010894 */
[----:B------:R-:W-:Y:S01]  /*2e30*/  @!P0 FSEL R20, R20, -INF , !P4 ;  /* 0xff80000014148808 */ /* 0x000fe20006000000 */
[--C-:B------:R-:W-:Y:S01]  /*2e40*/  FFMA.FTZ R17, R17, UR12, -R153.reuse ;  /* 0x0000000c11117c23 */ /* 0x100fe20008010899 */
[----:B------:R-:W-:Y:S01]  /*2e50*/  @!P0 FSEL R21, R21, -INF , !P5 ;  /* 0xff80000015158808 */ /* 0x000fe20006800000 */
[----:B------:R3:W-:Y:S01]  /*2e60*/  MUFU.EX2 R235, R15 ;  /* 0x0000000f00eb7308 */ /* 0x0007e20000000800 */
[-C--:B------:R-:W-:Y:S01]  /*2e70*/  @!P0 ISETP.GE.AND P4, PT, R136, R151.reuse, PT ;  /* 0x000000978800820c */ /* 0x080fe20003f86270 */
[--C-:B------:R-:W-:Y:S01]  /*2e80*/  FFMA.FTZ R20, R20, UR12, -R153.reuse ;  /* 0x0000000c14147c23 */ /* 0x100fe20008010899 */
[-C--:B------:R-:W-:Y:S01]  /*2e90*/  @!P0 ISETP.GE.AND P5, PT, R137, R150.reuse, PT ;  /* 0x000000968900820c */ /* 0x080fe20003fa6270 */
[--C-:B------:R-:W-:Y:S01]  /*2ea0*/  FFMA.FTZ R21, R21, UR12, -R153.reuse ;  /* 0x0000000c15157c23 */ /* 0x100fe20008010899 */
[----:B------:R-:W-:Y:S02]  /*2eb0*/  @!P0 FSEL R19, R19, -INF , !P6 ;  /* 0xff80000013138808 */ /* 0x000fe40007000000 */
[----:B------:R-:W-:Y:S03]  /*2ec0*/  @!P0 ISETP.GE.AND P6, PT, R137, R151, PT ;  /* 0x000000978900820c */ /* 0x000fe60003fc6270 */
[----:B------:R-:W-:Y:S01]  /*2ed0*/  MUFU.EX2 R223, R18 ;  /* 0x0000001200df7308 */ /* 0x000fe20000000800 */
[----:B------:R-:W-:Y:S01]  /*2ee0*/  @!P0 FSEL R23, R23, -INF , !P4 ;  /* 0xff80000017178808 */ /* 0x000fe20006000000 */
[--C-:B------:R-:W-:Y:S01]  /*2ef0*/  FFMA.FTZ R19, R19, UR12, -R148.reuse ;  /* 0x0000000c13137c23 */ /* 0x100fe20008010894 */
[----:B------:R-:W-:Y:S02]  /*2f00*/  @!P0 FSEL R24, R24, -INF , !P5 ;  /* 0xff80000018188808 */ /* 0x000fe40006800000 */
[CC--:B------:R-:W-:Y:S01]  /*2f10*/  @!P0 ISETP.GE.AND P4, PT, R136.reuse, R150.reuse, PT ;  /* 0x000000968800820c */ /* 0x0c0fe20003f86270 */
[--C-:B------:R-:W-:Y:S01]  /*2f20*/  FFMA.FTZ R23, R23, UR12, -R148.reuse ;  /* 0x0000000c17177c23 */ /* 0x100fe20008010894 */
        /* <DEDUP_REMOVED lines=9> */
[----:B------:R-:W-:Y:S01]  /*2fc0*/  FFMA.FTZ R22, R22, UR12, -R148 ;  /* 0x0000000c16167c23 */ /* 0x000fe20008010894 */
[-C--:B------:R-:W-:Y:S01]  /*2fd0*/  @!P0 ISETP.GE.AND P4, PT, R4, R150.reuse, PT ;  /* 0x000000960400820c */ /* 0x080fe20003f86270 */
[----:B---3--:R-:W-:Y:S01]  /*2fe0*/  IMAD.WIDE.U32 R14, R168, -0x2daee0ad, RZ ;  /* 0xd2511f53a80e7825 */ /* 0x008fe200078e00ff */
[----:B------:R-:W-:Y:S01]  /*2ff0*/  @!P0 ISETP.GE.AND P6, PT, R5, R150, PT ;  /* 0x000000960500820c */ /* 0x000fe20003fc6270 */
[----:B------:R-:W-:Y:S01]  /*3000*/  MUFU.EX2 R233, R137 ;  /* 0x0000008900e97308 */ /* 0x000fe20000000800 */
[----:B------:R-:W-:Y:S01]  /*3010*/  @!P0 FSEL R27, R27, -INF , !P5 ;  /* 0xff8000001b1b8808 */ /* 0x000fe20006800000 */
[-C--:B----4-:R-:W-:Y:S03]  /*3020*/  HMMA.16816.F32 R36, R132, R140.reuse, R36 ;  /* 0x0000008c8424723c */ /* 0x090fe60000001824 */
[----:B------:R-:W-:Y:S01]  /*3030*/  @!P0 FSEL R28, R28, -INF , !P4 ;  /* 0xff8000001c1c8808 */ /* 0x000fe20006000000 */
[--C-:B------:R-:W-:Y:S01]  /*3040*/  FFMA.FTZ R25, R25, UR12, -R3.reuse ;  /* 0x0000000c19197c23 */ /* 0x100fe20008010803 */
[----:B------:R-:W-:Y:S01]  /*3050*/  @!P0 FSEL R29, R29, -INF , !P6 ;  /* 0xff8000001d1d8808 */ /* 0x000fe20007000000 */
[--C-:B------:R-:W-:Y:S01]  /*3060*/  FFMA.FTZ R26, R26, UR12, -R2.reuse ;  /* 0x0000000c1a1a7c23 */ /* 0x100fe20008010802 */
[CC--:B------:R-:W-:Y:S01]  /*3070*/  @!P0 ISETP.GE.AND P5, PT, R4.reuse, R149.reuse, PT ;  /* 0x000000950400820c */ /* 0x0c0fe20003fa6270 */
[C---:B------:R-:W-:Y:S01]  /*3080*/  HMMA.16816.F32 R40, R144.reuse, R140, R40 ;  /* 0x0000008c9028723c */ /* 0x040fe20000001828 */
[----:B------:R3:W4:Y:S03]  /*3090*/  MUFU.EX2 R209, R136 ;  /* 0x0000008800d17308 */ /* 0x0007260000000800 */
[----:B------:R-:W-:Y:S01]  /*30a0*/  @!P0 ISETP.GE.AND P4, PT, R5, R149, PT ;  /* 0x000000950500820c */ /* 0x000fe20003f86270 */
[----:B------:R-:W-:Y:S01]  /*30b0*/  FFMA.FTZ R27, R27, UR12, -R2 ;  /* 0x0000000c1b1b7c23 */ /* 0x000fe20008010802 */
[-C--:B------:R-:W-:Y:S01]  /*30c0*/  @!P0 ISETP.GE.AND P6, PT, R4, R152.reuse, PT ;  /* 0x000000980400820c */ /* 0x080fe20003fc6270 */
[--C-:B------:R-:W-:Y:S01]  /*30d0*/  FFMA.FTZ R24, R24, UR12, -R3.reuse ;  /* 0x0000000c18187c23 */ /* 0x100fe20008010803 */
[----:B------:R-:W-:Y:S01]  /*30e0*/  @!P0 FSEL R30, R30, -INF , !P5 ;  /* 0xff8000001e1e8808 */ /* 0x000fe20006800000 */
[-C--:B------:R-:W-:Y:S02]  /*30f0*/  HMMA.16816.F32 R44, R144, R142.reuse, R44 ;  /* 0x0000008e902c723c */ /* 0x080fe4000000182c */
[----:B------:R2:W-:Y:S01]  /*3100*/  MUFU.EX2 R222, R19 ;  /* 0x0000001300de7308 */ /* 0x0005e20000000800 */
[----:B------:R-:W-:Y:S01]  /*3110*/  @!P0 FSEL R31, R31, -INF , !P4 ;  /* 0xff8000001f1f8808 */ /* 0x000fe20006000000 */
[--C-:B------:R-:W-:Y:S01]  /*3120*/  FFMA.FTZ R29, R29, UR12, -R3.reuse ;  /* 0x0000000c1d1d7c23 */ /* 0x100fe20008010803 */
[----:B------:R-:W-:Y:S01]  /*3130*/  @!P0 FSEL R32, R32, -INF , !P6 ;  /* 0xff80000020208808 */ /* 0x000fe20007000000 */
[----:B------:R-:W-:Y:S01]  /*3140*/  FFMA.FTZ R28, R28, UR12, -R3 ;  /* 0x0000000c1c1c7c23 */ /* 0x000fe20008010803 */
[-C--:B------:R-:W-:Y:S01]  /*3150*/  @!P0 ISETP.GE.AND P5, PT, R4, R151.reuse, PT ;  /* 0x000000970400820c */ /* 0x080fe20003fa6270 */
[C---:B------:R-:W-:Y:S04]  /*3160*/  HMMA.16816.F32 R48, R132.reuse, R142, R48 ;  /* 0x0000008e8430723c */ /* 0x040fe80000001830 */
[----:B------:R-:W4:Y:S01]  /*3170*/  MUFU.EX2 R238, R10 ;  /* 0x0000000a00ee7308 */ /* 0x000f220000000800 */
[CC--:B------:R-:W-:Y:S01]  /*3180*/  @!P0 ISETP.GE.AND P4, PT, R5.reuse, R152.reuse, PT ;  /* 0x000000980500820c */ /* 0x0c0fe20003f86270 */
[--C-:B------:R-:W-:Y:S01]  /*3190*/  FFMA.FTZ R32, R32, UR12, -R153.reuse ;  /* 0x0000000c20207c23 */ /* 0x100fe20008010899 */
[-C--:B------:R-:W-:Y:S01]  /*31a0*/  @!P0 ISETP.GE.AND P6, PT, R5, R151.reuse, PT ;  /* 0x000000970500820c */ /* 0x080fe20003fc6270 */
[----:B---3--:R-:W-:Y:S01]  /*31b0*/  @!P0 VIADD R136, R0, 0x20 ;  /* 0x0000002000888836 */ /* 0x008fe20000000000 */
[----:B------:R-:W-:Y:S01]  /*31c0*/  @!P0 FSEL R33, R33, -INF , !P4 ;  /* 0xff80000021218808 */ /* 0x000fe20006000000 */
[----:B------:R-:W3:Y:S01]  /*31d0*/  LDSM.16.M88.4 R4, [R178+0xd800] ;  /* 0x00d80000b204783b */ /* 0x000ee20000000200 */
[----:B------:R-:W-:Y:S03]  /*31e0*/  @!P0 FSEL R34, R34, -INF , !P5 ;  /* 0xff80000022228808 */ /* 0x000fe60006800000 */
[----:B------:R-:W-:Y:S01]  /*31f0*/  MUFU.EX2 R194, R32 ;  /* 0x0000002000c27308 */ /* 0x000fe20000000800 */
[-C--:B------:R-:W-:Y:S01]  /*3200*/  @!P0 ISETP.GE.AND P4, PT, R136, R152.reuse, PT ;  /* 0x000000988800820c */ /* 0x080fe20003f86270 */
[--C-:B------:R-:W-:Y:S01]  /*3210*/  FFMA.FTZ R33, R33, UR12, -R153.reuse ;  /* 0x0000000c21217c23 */ /* 0x100fe20008010899 */
[----:B------:R-:W-:Y:S01]  /*3220*/  @!P0 ISETP.GE.AND P5, PT, R8, R152, PT ;  /* 0x000000980800820c */ /* 0x000fe20003fa6270 */
[----:B------:R-:W-:Y:S01]  /*3230*/  FFMA.FTZ R34, R34, UR12, -R148 ;  /* 0x0000000c22227c23 */ /* 0x000fe20008010894 */
[----:B------:R-:W-:Y:S01]  /*3240*/  @!P0 FSEL R36, R36, -INF , !P4 ;  /* 0xff80000024248808 */ /* 0x000fe20006000000 */
[----:B--2---:R-:W-:Y:S01]  /*3250*/  IMAD.WIDE.U32 R18, R169, -0x2daee0ad, RZ ;  /* 0xd2511f53a9127825 */ /* 0x004fe200078e00ff */
[----:B------:R-:W-:Y:S03]  /*3260*/  @!P0 FSEL R37, R37, -INF , !P5 ;  /* 0xff80000025258808 */ /* 0x000fe60006800000 */
[----:B------:R-:W-:Y:S01]  /*3270*/  MUFU.EX2 R202, R34 ;  /* 0x0000002200ca7308 */ /* 0x000fe20000000800 */
[----:B------:R-:W-:Y:S01]  /*3280*/  @!P0 ISETP.GE.AND P4, PT, R8, R151, PT ;  /* 0x000000970800820c */ /* 0x000fe20003f86270 */
[--C-:B------:R-:W-:Y:S01]  /*3290*/  FFMA.FTZ R30, R30, UR12, -R2.reuse ;  /* 0x0000000c1e1e7c23 */ /* 0x100fe20008010802 */
[-C--:B------:R-:W-:Y:S01]  /*32a0*/  @!P0 ISETP.GE.AND P5, PT, R136, R150.reuse, PT ;  /* 0x000000968800820c */ /* 0x080fe20003fa6270 */
[----:B------:R-:W-:Y:S01]  /*32b0*/  FFMA.FTZ R31, R31, UR12, -R2 ;  /* 0x0000000c1f1f7c23 */ /* 0x000fe20008010802 */
[----:B------:R-:W-:Y:S01]  /*32c0*/  @!P0 FSEL R39, R39, -INF , !P4 ;  /* 0xff80000027278808 */ /* 0x000fe20006000000 */
[--C-:B------:R-:W-:Y:S01]  /*32d0*/  FFMA.FTZ R36, R36, UR12, -R153.reuse ;  /* 0x0000000c24247c23 */ /* 0x100fe20008010899 */
[----:B------:R-:W-:Y:S03]  /*32e0*/  @!P0 FSEL R40, R40, -INF , !P5 ;  /* 0xff80000028288808 */ /* 0x000fe60006800000 */
[----:B------:R-:W-:Y:S01]  /*32f0*/  MUFU.EX2 R193, R33 ;  /* 0x0000002100c17308 */ /* 0x000fe20000000800 */
[CC--:B------:R-:W-:Y:S01]  /*3300*/  @!P0 ISETP.GE.AND P4, PT, R8.reuse, R150.reuse, PT ;  /* 0x000000960800820c */ /* 0x0c0fe20003f86270 */
[----:B------:R-:W-:Y:S01]  /*3310*/  FFMA.FTZ R37, R37, UR12, -R153 ;  /* 0x0000000c25257c23 */ /* 0x000fe20008010899 */
[----:B------:R-:W-:Y:S01]  /*3320*/  @!P0 ISETP.GE.AND P5, PT, R8, R149, PT ;  /* 0x000000950800820c */ /* 0x000fe20003fa6270 */
[----:B------:R-:W-:Y:S01]  /*3330*/  @!P0 VIADD R8, R0, 0x28 ;  /* 0x0000002800088836 */ /* 0x000fe20000000000 */
[----:B------:R-:W-:Y:S01]  /*3340*/  @!P0 FSEL R35, R35, -INF , !P6 ;  /* 0xff80000023238808 */ /* 0x000fe20007000000 */
[--C-:B------:R-:W-:Y:S01]  /*3350*/  FFMA.FTZ R40, R40, UR12, -R3.reuse ;  /* 0x0000000c28287c23 */ /* 0x100fe20008010803 */
[----:B------:R-:W-:Y:S01]  /*3360*/  @!P0 ISETP.GE.AND P6, PT, R136, R151, PT ;  /* 0x000000978800820c */ /* 0x000fe20003fc6270 */
[--C-:B------:R-:W-:Y:S01]  /*3370*/  FFMA.FTZ R39, R39, UR12, -R148.reuse ;  /* 0x0000000c27277c23 */ /* 0x100fe20008010894 */
[----:B------:R-:W-:Y:S01]  /*3380*/  @!P0 FSEL R41, R41, -INF , !P4 ;  /* 0xff80000029298808 */ /* 0x000fe20006000000 */
[--C-:B------:R-:W-:Y:S01]  /*3390*/  FFMA.FTZ R35, R35, UR12, -R148.reuse ;  /* 0x0000000c23237c23 */ /* 0x100fe20008010894 */
[-C--:B------:R-:W-:Y:S01]  /*33a0*/  @!P0 ISETP.GE.AND P4, PT, R8, R150.reuse, PT ;  /* 0x000000960800820c */ /* 0x080fe20003f86270 */
[----:B------:R2:W-:Y:S01]  /*33b0*/  MUFU.EX2 R237, R11 ;  /* 0x0000000b00ed7308 */ /* 0x0005e20000000800 */
[----:B------:R-:W-:Y:S01]  /*33c0*/  @!P0 FSEL R38, R38, -INF , !P6 ;  /* 0xff80000026268808 */ /* 0x000fe20007000000 */
[--C-:B------:R-:W-:Y:S01]  /*33d0*/  FFMA.FTZ R41, R41, UR12, -R3.reuse ;  /* 0x0000000c29297c23 */ /* 0x100fe20008010803 */
[-C--:B------:R-:W-:Y:S02]  /*33e0*/  @!P0 ISETP.GE.AND P6, PT, R136, R149.reuse, PT ;  /* 0x000000958800820c */ /* 0x080fe40003fc6270 */
[----:B------:R-:W-:Y:S01]  /*33f0*/  @!P0 FSEL R43, R43, -INF , !P5 ;  /* 0xff8000002b2b8808 */ /* 0x000fe20006800000 */
[----:B------:R-:W-:Y:S01]  /*3400*/  FFMA.FTZ R38, R38, UR12, -R148 ;  /* 0x0000000c26267c23 */ /* 0x000fe20008010894 */
[----:B------:R-:W-:Y:S03]  /*3410*/  @!P0 FSEL R44, R44, -INF , !P4 ;  /* 0xff8000002c2c8808 */ /* 0x000fe60006000000 */
[----:B------:R-:W-:Y:S01]  /*3420*/  MUFU.EX2 R201, R35 ;  /* 0x0000002300c97308 */ /* 0x000fe20000000800 */
[-C--:B------:R-:W-:Y:S01]  /*3430*/  @!P0 ISETP.GE.AND P5, PT, R8, R149.reuse, PT ;  /* 0x000000950800820c */ /* 0x080fe20003fa6270 */
[-C--:B---3--:R-:W-:Y:S03]  /*3440*/  HMMA.16816.F32 R52, R132, R4.reuse, R52 ;  /* 0x000000048434723c */ /* 0x088fe60000001834 */
[----:B------:R-:W-:Y:S01]  /*3450*/  @!P0 ISETP.GE.AND P4, PT, R9, R149, PT ;  /* 0x000000950900820c */ /* 0x000fe20003f86270 */
[----:B------:R-:W-:Y:S01]  /*3460*/  FFMA.FTZ R43, R43, UR12, -R2 ;  /* 0x0000000c2b2b7c23 */ /* 0x000fe20008010802 */
[----:B------:R-:W-:Y:S01]  /*3470*/  @!P0 FSEL R42, R42, -INF , !P6 ;  /* 0xff8000002a2a8808 */ /* 0x000fe20007000000 */
[----:B------:R-:W-:Y:S01]  /*3480*/  FFMA.FTZ R44, R44, UR12, -R3 ;  /* 0x0000000c2c2c7c23 */ /* 0x000fe20008010803 */
[----:B------:R-:W-:Y:S01]  /*3490*/  @!P0 ISETP.GE.AND P6, PT, R9, R150, PT ;  /* 0x000000960900820c */ /* 0x000fe20003fc6270 */
[C---:B------:R-:W-:Y:S01]  /*34a0*/  HMMA.16816.F32 R56, R144.reuse, R4, R56 ;  /* 0x000000049038723c */ /* 0x040fe20000001838 */
[----:B------:R-:W-:Y:S03]  /*34b0*/  MUFU.EX2 R208, R20 ;  /* 0x0000001400d07308 */ /* 0x000fe60000000800 */
[----:B------:R-:W-:Y:S01]  /*34c0*/  @!P0 FSEL R46, R46, -INF , !P5 ;  /* 0xff8000002e2e8808 */ /* 0x000fe20006800000 */
[C---:B------:R-:W-:Y:S01]  /*34d0*/  @!P0 VIADD R5, R0.reuse, 0x30 ;  /* 0x0000003000058836 */ /* 0x040fe20000000000 */
[----:B------:R-:W-:Y:S01]  /*34e0*/  @!P0 FSEL R47, R47, -INF , !P4 ;  /* 0xff8000002f2f8808 */ /* 0x000fe20006000000 */
[----:B------:R-:W-:Y:S01]  /*34f0*/  @!P0 VIADD R4, R0, 0x31 ;  /* 0x0000003100048836 */ /* 0x000fe20000000000 */
[-C--:B------:R-:W-:Y:S01]  /*3500*/  @!P0 ISETP.GE.AND P5, PT, R8, R151.reuse, PT ;  /* 0x000000970800820c */ /* 0x080fe20003fa6270 */
[-C--:B------:R-:W-:Y:S02]  /*3510*/  HMMA.16816.F32 R60, R144, R6.reuse, R60 ;  /* 0x00000006903c723c */ /* 0x080fe4000000183c */
[----:B------:R-:W-:Y:S01]  /*3520*/  MUFU.EX2 R210, R21 ;  /* 0x0000001500d27308 */ /* 0x000fe20000000800 */
[-C--:B------:R-:W-:Y:S01]  /*3530*/  @!P0 ISETP.GE.AND P4, PT, R9, R152.reuse, PT ;  /* 0x000000980900820c */ /* 0x080fe20003f86270 */
[----:B--2---:R-:W-:Y:S01]  /*3540*/  IMAD.WIDE.U32 R10, R170, -0x2daee0ad, RZ ;  /* 0xd2511f53aa0a7825 */ /* 0x004fe200078e00ff */
[----:B------:R-:W-:Y:S02]  /*3550*/  @!P0 FSEL R45, R45, -INF , !P6 ;  /* 0xff8000002d2d8808 */ /* 0x000fe40007000000 */
[-C--:B------:R-:W-:Y:S01]  /*3560*/  @!P0 ISETP.GE.AND P6, PT, R8, R152.reuse, PT ;  /* 0x000000980800820c */ /* 0x080fe20003fc6270 */
[----:B------:R-:W-:Y:S04]  /*3570*/  HMMA.16816.F32 R64, R132, R6, R64 ;  /* 0x000000068440723c */ /* 0x000fe80000001840 */
[----:B------:R-:W-:Y:S01]  /*3580*/  MUFU.EX2 R214, R16 ;  /* 0x0000001000d67308 */ /* 0x000fe20000000800 */
[----:B------:R-:W-:Y:S01]  /*3590*/  @!P0 FSEL R49, R49, -INF , !P4 ;  /* 0xff80000031318808 */ /* 0x000fe20006000000 */
[----:B------:R-:W-:Y:S01]  /*35a0*/  IMAD.WIDE.U32 R132, R155, -0x326172a9, RZ ;  /* 0xcd9e8d579b847825 */ /* 0x000fe200078e00ff */
[----:B------:R-:W-:Y:S02]  /*35b0*/  @!P0 FSEL R50, R50, -INF , !P5 ;  /* 0xff80000032328808 */ /* 0x000fe40006800000 */
[-C--:B------:R-:W-:Y:S01]  /*35c0*/  @!P0 ISETP.GE.AND P4, PT, R5, R152.reuse, PT ;  /* 0x000000980500820c */ /* 0x080fe20003f86270 */
[--C-:B------:R-:W-:Y:S01]  /*35d0*/  FFMA.FTZ R49, R49, UR12, -R153.reuse ;  /* 0x0000000c31317c23 */ /* 0x100fe20008010899 */
[----:B------:R-:W-:Y:S01]  /*35e0*/  @!P0 ISETP.GE.AND P5, PT, R4, R152, PT ;  /* 0x000000980400820c */ /* 0x000fe20003fa6270 */
[----:B------:R-:W-:Y:S01]  /*35f0*/  FFMA.FTZ R50, R50, UR12, -R148 ;  /* 0x0000000c32327c23 */ /* 0x000fe20008010894 */
[----:B------:R-:W-:Y:S01]  /*3600*/  @!P0 FSEL R48, R48, -INF , !P6 ;  /* 0xff80000030308808 */ /* 0x000fe20007000000 */
[----:B------:R-:W-:Y:S01]  /*3610*/  MUFU.EX2 R168, R49 ;  /* 0x0000003100a87308 */ /* 0x000fe20000000800 */
[-C--:B------:R-:W-:Y:S01]  /*3620*/  @!P0 ISETP.GE.AND P6, PT, R9, R151.reuse, PT ;  /* 0x000000970900820c */ /* 0x080fe20003fc6270 */
[--C-:B------:R-:W-:Y:S01]  /*3630*/  FFMA.FTZ R42, R42, UR12, -R2.reuse ;  /* 0x0000000c2a2a7c23 */ /* 0x100fe20008010802 */
[----:B------:R-:W-:Y:S01]  /*3640*/  @!P0 FSEL R52, R52, -INF , !P4 ;  /* 0xff80000034348808 */ /* 0x000fe20006000000 */
[----:B------:R-:W-:Y:S01]  /*3650*/  FFMA.FTZ R48, R48, UR12, -R153 ;  /* 0x0000000c30307c23 */ /* 0x000fe20008010899 */
[----:B------:R-:W-:Y:S01]  /*3660*/  @!P0 FSEL R53, R53, -INF , !P5 ;  /* 0xff80000035358808 */ /* 0x000fe20006800000 */
[--C-:B------:R-:W-:Y:S01]  /*3670*/  FFMA.FTZ R46, R46, UR12, -R2.reuse ;  /* 0x0000000c2e2e7c23 */ /* 0x100fe20008010802 */
[-C--:B------:R-:W-:Y:S03]  /*3680*/  @!P0 ISETP.GE.AND P4, PT, R4, R151.reuse, PT ;  /* 0x000000970400820c */ /* 0x080fe60003f86270 */
[----:B------:R-:W-:Y:S01]  /*3690*/  MUFU.EX2 R169, R48 ;  /* 0x0000003000a97308 */ /* 0x000fe20000000800 */
[-C--:B------:R-:W-:Y:S01]  /*36a0*/  @!P0 ISETP.GE.AND P5, PT, R5, R150.reuse, PT ;  /* 0x000000960500820c */ /* 0x080fe20003fa6270 */
[----:B------:R-:W-:Y:S01]  /*36b0*/  FFMA.FTZ R47, R47, UR12, -R2 ;  /* 0x0000000c2f2f7c23 */ /* 0x000fe20008010802 */
[----:B------:R-:W-:Y:S01]  /*36c0*/  @!P0 FSEL R51, R51, -INF , !P6 ;  /* 0xff80000033338808 */ /* 0x000fe20007000000 */
[----:B------:R-:W-:Y:S01]  /*36d0*/  FFMA.FTZ R45, R45, UR12, -R3 ;  /* 0x0000000c2d2d7c23 */ /* 0x000fe20008010803 */
[----:B------:R-:W-:Y:S01]  /*36e0*/  @!P0 ISETP.GE.AND P6, PT, R5, R151, PT ;  /* 0x000000970500820c */ /* 0x000fe20003fc6270 */
[--C-:B------:R-:W-:Y:S01]  /*36f0*/  FFMA.FTZ R52, R52, UR12, -R153.reuse ;  /* 0x0000000c34347c23 */ /* 0x100fe20008010899 */
[----:B------:R-:W-:Y:S01]  /*3700*/  @!P0 FSEL R55, R55, -INF , !P4 ;  /* 0xff80000037378808 */ /* 0x000fe20006000000 */
[--C-:B------:R-:W-:Y:S01]  /*3710*/  FFMA.FTZ R51, R51, UR12, -R148.reuse ;  /* 0x0000000c33337c23 */ /* 0x100fe20008010894 */
[----:B------:R-:W-:Y:S01]  /*3720*/  @!P0 FSEL R56, R56, -INF , !P5 ;  /* 0xff80000038388808 */ /* 0x000fe20006800000 */
[----:B------:R-:W-:Y:S01]  /*3730*/  FFMA.FTZ R53, R53, UR12, -R153 ;  /* 0x0000000c35357c23 */ /* 0x000fe20008010899 */
[CC--:B------:R-:W-:Y:S01]  /*3740*/  @!P0 ISETP.GE.AND P4, PT, R4.reuse, R150.reuse, PT ;  /* 0x000000960400820c */ /* 0x0c0fe20003f86270 */
[----:B------:R-:W-:Y:S01]  /*3750*/  MUFU.EX2 R187, R51 ;  /* 0x0000003300bb7308 */ /* 0x000fe20000000800 */
[-C--:B------:R-:W-:Y:S01]  /*3760*/  @!P0 ISETP.GE.AND P5, PT, R4, R149.reuse, PT ;  /* 0x000000950400820c */ /* 0x080fe20003fa6270 */
[----:B------:R-:W-:Y:S01]  /*3770*/  @!P0 VIADD R4, R0, 0x38 ;  /* 0x0000003800048836 */ /* 0x000fe20000000000 */
[----:B------:R-:W-:Y:S01]  /*3780*/  @!P0 FSEL R54, R54, -INF , !P6 ;  /* 0xff80000036368808 */ /* 0x000fe20007000000 */
[----:B------:R-:W-:Y:S01]  /*3790*/  @!P0 VIADD R0, R0, 0x39 ;  /* 0x0000003900008836 */ /* 0x000fe20000000000 */
[-C--:B------:R-:W-:Y:S01]  /*37a0*/  @!P0 ISETP.GE.AND P6, PT, R5, R149.reuse, PT ;  /* 0x000000950500820c */ /* 0x080fe20003fc6270 */
[--C-:B------:R-:W-:Y:S01]  /*37b0*/  FFMA.FTZ R56, R56, UR12, -R3.reuse ;  /* 0x0000000c38387c23 */ /* 0x100fe20008010803 */
[----:B------:R-:W-:Y:S03]  /*37c0*/  @!P0 FSEL R57, R57, -INF , !P4 ;  /* 0xff80000039398808 */ /* 0x000fe60006000000 */
[----:B------:R2:W-:Y:S01]  /*37d0*/  MUFU.EX2 R212, R17 ;  /* 0x0000001100d47308 */ /* 0x0005e20000000800 */
[-C--:B------:R-:W-:Y:S01]  /*37e0*/  @!P0 ISETP.GE.AND P4, PT, R4, R150.reuse, PT ;  /* 0x000000960400820c */ /* 0x080fe20003f86270 */
[--C-:B------:R-:W-:Y:S01]  /*37f0*/  FFMA.FTZ R54, R54, UR12, -R148.reuse ;  /* 0x0000000c36367c23 */ /* 0x100fe20008010894 */
[----:B------:R-:W-:Y:S01]  /*3800*/  @!P0 FSEL R58, R58, -INF , !P6 ;  /* 0xff8000003a3a8808 */ /* 0x000fe20007000000 */
[----:B------:R-:W-:Y:S01]  /*3810*/  FFMA.FTZ R55, R55, UR12, -R148 ;  /* 0x0000000c37377c23 */ /* 0x000fe20008010894 */
[----:B------:R-:W-:Y:S01]  /*3820*/  @!P0 ISETP.GE.AND P6, PT, R0, R150, PT ;  /* 0x000000960000820c */ /* 0x000fe20003fc6270 */
[--C-:B------:R-:W-:Y:S01]  /*3830*/  FFMA.FTZ R57, R57, UR12, -R3.reuse ;  /* 0x0000000c39397c23 */ /* 0x100fe20008010803 */
[----:B------:R-:W-:Y:S03]  /*3840*/  @!P0 FSEL R60, R60, -INF , !P4 ;  /* 0xff8000003c3c8808 */ /* 0x000fe60006000000 */
[----:B------:R3:W-:Y:S01]  /*3850*/  MUFU.EX2 R219, R22 ;  /* 0x0000001600db7308 */ /* 0x0007e20000000800 */
[----:B------:R-:W-:Y:S01]  /*3860*/  @!P0 FSEL R59, R59, -INF , !P5 ;  /* 0xff8000003b3b8808 */ /* 0x000fe20006800000 */
[--C-:B------:R-:W-:Y:S01]  /*3870*/  FFMA.FTZ R58, R58, UR12, -R2.reuse ;  /* 0x0000000c3a3a7c23 */ /* 0x100fe20008010802 */
[-C--:B------:R-:W-:Y:S01]  /*3880*/  @!P0 ISETP.GE.AND P4, PT, R0, R149.reuse, PT ;  /* 0x000000950000820c */ /* 0x080fe20003f86270 */
[--C-:B------:R-:W-:Y:S01]  /*3890*/  FFMA.FTZ R60, R60, UR12, -R3.reuse ;  /* 0x0000000c3c3c7c23 */ /* 0x100fe20008010803 */
[----:B------:R-:W-:Y:S01]  /*38a0*/  @!P0 FSEL R61, R61, -INF , !P6 ;  /* 0xff8000003d3d8808 */ /* 0x000fe20007000000 */
[--C-:B------:R-:W-:Y:S01]  /*38b0*/  FFMA.FTZ R59, R59, UR12, -R2.reuse ;  /* 0x0000000c3b3b7c23 */ /* 0x100fe20008010802 */
[C---:B------:R-:W-:Y:S03]  /*38c0*/  @!P0 ISETP.GE.AND P5, PT, R4.reuse, R149, PT ;  /* 0x000000950400820c */ /* 0x040fe60003fa6270 */
[----:B------:R1:W4:Y:S01]  /*38d0*/  MUFU.EX2 R232, R12 ;  /* 0x0000000c00e87308 */ /* 0x0003220000000800 */
[-C--:B------:R-:W-:Y:S01]  /*38e0*/  @!P0 ISETP.GE.AND P6, PT, R4, R152.reuse, PT ;  /* 0x000000980400820c */ /* 0x080fe20003fc6270 */
[----:B------:R-:W-:Y:S01]  /*38f0*/  FFMA.FTZ R3, R61, UR12, -R3 ;  /* 0x0000000c3d037c23 */ /* 0x000fe20008010803 */
[----:B------:R-:W-:Y:S01]  /*3900*/  @!P0 FSEL R63, R63, -INF , !P4 ;  /* 0xff8000003f3f8808 */ /* 0x000fe20006000000 */
[----:B--2---:R-:W-:Y:S01]  /*3910*/  IMAD.WIDE.U32 R16, R159, -0x326172a9, RZ ;  /* 0xcd9e8d579f107825 */ /* 0x004fe200078e00ff */
[----:B------:R-:W-:Y:S02]  /*3920*/  @!P0 FSEL R62, R62, -INF , !P5 ;  /* 0xff8000003e3e8808 */ /* 0x000fe40006800000 */
[-C--:B------:R-:W-:Y:S03]  /*3930*/  @!P0 ISETP.GE.AND P4, PT, R4, R151.reuse, PT ;  /* 0x000000970400820c */ /* 0x080fe60003f86270 */
[----:B------:R2:W4:Y:S01]  /*3940*/  MUFU.EX2 R231, R13 ;  /* 0x0000000d00e77308 */ /* 0x0005220000000800 */
[----:B------:R-:W-:Y:S01]  /*3950*/  @!P0 FSEL R64, R64, -INF , !P6 ;  /* 0xff80000040408808 */ /* 0x000fe20007000000 */
[----:B------:R-:W-:Y:S01]  /*3960*/  IMAD.WIDE.U32 R20, R167, -0x2daee0ad, RZ ;  /* 0xd2511f53a7147825 */ /* 0x000fe200078e00ff */
[C---:B------:R-:W-:Y:S02]  /*3970*/  @!P0 ISETP.GE.AND P5, PT, R0.reuse, R152, PT ;  /* 0x000000980000820c */ /* 0x040fe40003fa6270 */
[----:B------:R-:W-:Y:S01]  /*3980*/  @!P0 ISETP.GE.AND P6, PT, R0, R151, PT ;  /* 0x000000970000820c */ /* 0x000fe20003fc6270 */
[----:B------:R-:W-:Y:S01]  /*3990*/  IMAD.WIDE.U32 R4, R160, -0x326172a9, RZ ;  /* 0xcd9e8d57a0047825 */ /* 0x000fe200078e00ff */
[----:B------:R-:W-:Y:S03]  /*39a0*/  LOP3.LUT R0, R188, UR44, R15, 0x96, !PT ;  /* 0x0000002cbc007c12 */ /* 0x000fe6000f8e960f */
[----:B------:R4:W4:Y:S01]  /*39b0*/  MUFU.EX2 R217, R23 ;  /* 0x0000001700d97308 */ /* 0x0009220000000800 */
[----:B------:R-:W-:Y:S01]  /*39c0*/  LOP3.LUT R14, R14, UR43, R19, 0x96, !PT ;  /* 0x0000002b0e0e7c12 */ /* 0x000fe2000f8e9613 */
[----:B------:R-:W-:Y:S01]  /*39d0*/  FFMA.FTZ R64, R64, UR12, -R153 ;  /* 0x0000000c40407c23 */ /* 0x000fe20008010899 */
[----:B------:R-:W-:Y:S01]  /*39e0*/  LOP3.LUT R8, R190, UR44, R11, 0x96, !PT ;  /* 0x0000002cbe087c12 */ /* 0x000fe2000f8e960b */
[--C-:B------:R-:W-:Y:S01]  /*39f0*/  FFMA.FTZ R62, R62, UR12, -R2.reuse ;  /* 0x0000000c3e3e7c23 */ /* 0x100fe20008010802 */
[----:B---3--:R-:W-:Y:S01]  /*3a00*/  LOP3.LUT R22, R10, UR43, R21, 0x96, !PT ;  /* 0x0000002b0a167c12 */ /* 0x008fe2000f8e9615 */
[----:B------:R-:W-:Y:S01]  /*3a10*/  FFMA.FTZ R2, R63, UR12, -R2 ;  /* 0x0000000c3f027c23 */ /* 0x000fe20008010802 */
[----:B------:R-:W-:Y:S03]  /*3a20*/  LOP3.LUT R11, R172, UR18, R5, 0x96, !PT ;  /* 0x00000012ac0b7c12 */ /* 0x000fe6000f8e9605 */
[----:B------:R3:W-:Y:S01]  /*3a30*/  MUFU.EX2 R224, R25 ;  /* 0x0000001900e07308 */ /* 0x0007e20000000800 */
[----:B------:R-:W-:Y:S01]  /*3a40*/  LOP3.LUT R10, R4, UR14, R17, 0x96, !PT ;  /* 0x0000000e040a7c12 */ /* 0x000fe2000f8e9611 */
[----:B------:R-:W-:Y:S01]  /*3a50*/  IMAD.WIDE.U32 R6, R157, -0x326172a9, RZ ;  /* 0xcd9e8d579d067825 */ /* 0x000fe200078e00ff */
[----:B------:R-:W-:Y:S02]  /*3a60*/  @!P0 FSEL R65, R65, -INF , !P5 ;  /* 0xff80000041418808 */ /* 0x000fe40006800000 */
[----:B------:R-:W-:Y:S01]  /*3a70*/  @!P0 FSEL R66, R66, -INF , !P4 ;  /* 0xff80000042428808 */ /* 0x000fe20006000000 */
[----:B------:R-:W-:Y:S01]  /*3a80*/  IMAD.WIDE.U32 R4, R0, -0x326172a9, RZ ;  /* 0xcd9e8d5700047825 */ /* 0x000fe200078e00ff */
[----:B-1----:R-:W-:Y:S03]  /*3a90*/  LOP3.LUT R12, R158, UR18, R7, 0x96, !PT ;  /* 0x000000129e0c7c12 */ /* 0x002fe6000f8e9607 */
[----:B------:R1:W-:Y:S01]  /*3aa0*/  MUFU.EX2 R229, R26 ;  /* 0x0000001a00e57308 */ /* 0x0003e20000000800 */
[----:B------:R-:W-:Y:S01]  /*3ab0*/  LOP3.LUT R0, R6, UR14, R133, 0x96, !PT ;  /* 0x0000000e06007c12 */ /* 0x000fe2000f8e9685 */
[----:B------:R-:W-:Y:S01]  /*3ac0*/  IMAD.WIDE.U32 R14, R14, -0x326172a9, RZ ;  /* 0xcd9e8d570e0e7825 */ /* 0x000fe200078e00ff */
[----:B--2---:R-:W-:Y:S02]  /*3ad0*/  LOP3.LUT R13, R174, UR18, R5, 0x96, !PT ;  /* 0x00000012ae0d7c12 */ /* 0x004fe4000f8e9605 */
[----:B------:R-:W-:Y:S01]  /*3ae0*/  @!P0 FSEL R67, R67, -INF , !P6 ;  /* 0xff80000043438808 */ /* 0x000fe20007000000 */
[--C-:B------:R-:W-:Y:S01]  /*3af0*/  FFMA.FTZ R66, R66, UR12, -R148.reuse ;  /* 0x0000000c42427c23 */ /* 0x100fe20008010894 */
[----:B------:R-:W-:Y:S03]  /*3b00*/  LOP3.LUT R17, R4, UR14, R15, 0x96, !PT ;  /* 0x0000000e04117c12 */ /* 0x000fe6000f8e960f */
[----:B------:R2:W-:Y:S01]  /*3b10*/  MUFU.EX2 R228, R27 ;  /* 0x0000001b00e47308 */ /* 0x0005e20000000800 */
[----:B------:R-:W-:Y:S01]  /*3b20*/  IMAD.WIDE.U32 R8, R8, -0x326172a9, RZ ;  /* 0xcd9e8d5708087825 */ /* 0x000fe200078e00ff */
[----:B------:R-:W-:Y:S03]  /*3b30*/  SEL R158, R177, 0xffffffe0, !P3 ;  /* 0xffffffe0b19e7807 */ /* 0x000fe60005800000 */
[----:B------:R-:W-:Y:S01]  /*3b40*/  FFMA.FTZ R153, R65, UR12, -R153 ;  /* 0x0000000c41997c23 */ /* 0x000fe20008010899 */
[----:B------:R-:W-:Y:S01]  /*3b50*/  IMAD.WIDE.U32 R4, R10, -0x2daee0ad, RZ ;  /* 0xd2511f530a047825 */ /* 0x000fe200078e00ff */
[----:B------:R-:W-:Y:S03]  /*3b60*/  LOP3.LUT R166, R166, UR18, R9, 0x96, !PT ;  /* 0x00000012a6a67c12 */ /* 0x000fe6000f8e9609 */
[----:B------:R2:W2:Y:S01]  /*3b70*/  MUFU.EX2 R225, R24 ;  /* 0x0000001800e17308 */ /* 0x0004a20000000800 */
[----:B------:R-:W-:Y:S01]  /*3b80*/  IMAD.WIDE.U32 R6, R11, -0x2daee0ad, RZ ;  /* 0xd2511f530b067825 */ /* 0x000fe200078e00ff */
[C---:B------:R-:W-:Y:S02]  /*3b90*/  PRMT R134, R4.reuse, 0x7771, RZ ;  /* 0x0000777104867816 */ /* 0x040fe400000000ff */
[----:B------:R-:W-:Y:S01]  /*3ba0*/  PRMT R133, R4, 0x7772, RZ ;  /* 0x0000777204857816 */ /* 0x000fe200000000ff */
[----:B------:R-:W-:Y:S01]  /*3bb0*/  IMAD.WIDE.U32 R10, R12, -0x2daee0ad, RZ ;  /* 0xd2511f530c0a7825 */ /* 0x000fe200078e00ff */
[----:B------:R-:W-:Y:S02]  /*3bc0*/  LOP3.LUT R15, R156, UR42, R7, 0x96, !PT ;  /* 0x0000002a9c0f7c12 */ /* 0x000fe4000f8e9607 */
[----:B------:R-:W-:Y:S01]  /*3bd0*/  LOP3.LUT R9, R6, UR41, R5, 0x96, !PT ;  /* 0x0000002906097c12 */ /* 0x000fe2000f8e9605 */
[----:B----4-:R-:W-:Y:S01]  /*3be0*/  IMAD.WIDE.U32 R22, R22, -0x326172a9, RZ ;  /* 0xcd9e8d5716167825 */ /* 0x010fe200078e00ff */
[C---:B---3--:R-:W-:Y:S01]  /*3bf0*/  PRMT R25, R4.reuse, 0x7770, RZ ;  /* 0x0000777004197816 */ /* 0x048fe200000000ff */
[----:B------:R-:W-:Y:S01]  /*3c00*/  MUFU.EX2 R220, R29 ;  /* 0x0000001d00dc7308 */ /* 0x000fe20000000800 */
[----:B-1----:R-:W-:Y:S01]  /*3c10*/  PRMT R26, R4, 0x7773, RZ ;  /* 0x00007773041a7816 */ /* 0x002fe200000000ff */
[----:B------:R-:W-:Y:S01]  /*3c20*/  IMAD.WIDE.U32 R12, R13, -0x2daee0ad, RZ ;  /* 0xd2511f530d0c7825 */ /* 0x000fe200078e00ff */
[----:B------:R-:W-:Y:S01]  /*3c30*/  LOP3.LUT R135, R8, UR14, R23, 0x96, !PT ;  /* 0x0000000e08877c12 */ /* 0x000fe2000f8e9617 */
[----:B------:R-:W-:Y:S01]  /*3c40*/  UIADD3 UR14, UPT, UPT, UR15, -0x4ab325aa, URZ ;  /* 0xb54cda560f0e7890 */ /* 0x000fe2000fffe0ff */
[----:B------:R-:W-:Y:S01]  /*3c50*/  LOP3.LUT R154, R154, UR42, R11, 0x96, !PT ;  /* 0x0000002a9a9a7c12 */ /* 0x000fe2000f8e960b */
[----:B------:R-:W-:Y:S01]  /*3c60*/  IMAD.WIDE.U32 R6, R0, -0x2daee0ad, RZ ;  /* 0xd2511f5300067825 */ /* 0x000fe200078e00ff */
[----:B------:R-:W-:Y:S03]  /*3c70*/  LOP3.LUT R18, R18, UR42, R13, 0x96, !PT ;  /* 0x0000002a12127c12 */ /* 0x000fe6000f8e960d */
[----:B------:R-:W1:Y:S01]  /*3c80*/  MUFU.EX2 R221, R28 ;  /* 0x0000001c00dd7308 */ /* 0x000e620000000800 */
[----:B------:R-:W-:Y:S01]  /*3c90*/  FFMA.FTZ R148, R67, UR12, -R148 ;  /* 0x0000000c43947c23 */ /* 0x000fe20008010894 */
[----:B------:R-:W-:Y:S01]  /*3ca0*/  IMAD.WIDE.U32 R4, R17, -0x2daee0ad, RZ ;  /* 0xd2511f5311047825 */ /* 0x000fe200078e00ff */
[C---:B------:R-:W-:Y:S02]  /*3cb0*/  PRMT R136, R6.reuse, 0x7770, RZ ;  /* 0x0000777006887816 */ /* 0x040fe400000000ff */
[----:B------:R-:W-:Y:S01]  /*3cc0*/  PRMT R137, R6, 0x7771, RZ ;  /* 0x0000777106897816 */ /* 0x000fe200000000ff */
[----:B------:R-:W-:Y:S01]  /*3cd0*/  IMAD.IADD R159, R164, 0x1, R158 ;  /* 0x00000001a49f7824 */ /* 0x000fe200078e029e */
[----:B------:R-:W-:Y:S03]  /*3ce0*/  PRMT R138, R6, 0x7773, RZ ;  /* 0x00007773068a7816 */ /* 0x000fe600000000ff */
[----:B------:R-:W3:Y:S01]  /*3cf0*/  MUFU.EX2 R227, R30 ;  /* 0x0000001e00e37308 */ /* 0x000ee20000000800 */
[----:B------:R-:W-:Y:S01]  /*3d00*/  LOP3.LUT R10, R10, UR41, R7, 0x96, !PT ;  /* 0x000000290a0a7c12 */ /* 0x000fe2000f8e9607 */
[----:B------:R-:W-:Y:S01]  /*3d10*/  IMAD.IADD R158, R158, 0x1, R165 ;  /* 0x000000019e9e7824 */ /* 0x000fe200078e02a5 */
[----:B--2---:R-:W-:Y:S01]  /*3d20*/  PRMT R27, R6, 0x7772, RZ ;  /* 0x00007772061b7816 */ /* 0x004fe200000000ff */
[----:B------:R-:W-:Y:S01]  /*3d30*/  IMAD.WIDE.U32 R6, R15, -0x326172a9, RZ ;  /* 0xcd9e8d570f067825 */ /* 0x000fe200078e00ff */
[----:B------:R-:W-:Y:S02]  /*3d40*/  PRMT R19, R4, 0x7770, RZ ;  /* 0x0000777004137816 */ /* 0x000fe400000000ff */
[----:B------:R-:W-:Y:S03]  /*3d50*/  LOP3.LUT R8, R12, UR41, R5, 0x96, !PT ;  /* 0x000000290c087c12 */ /* 0x000fe6000f8e9605 */
[----:B------:R-:W2:Y:S01]  /*3d60*/  MUFU.EX2 R226, R31 ;  /* 0x0000001f00e27308 */ /* 0x000ea20000000800 */
[C---:B------:R-:W-:Y:S02]  /*3d70*/  PRMT R23, R4.reuse, 0x7771, RZ ;  /* 0x0000777104177816 */ /* 0x040fe400000000ff */
[C---:B------:R-:W-:Y:S02]  /*3d80*/  PRMT R24, R4.reuse, 0x7772, RZ ;  /* 0x0000777204187816 */ /* 0x040fe400000000ff */
[----:B------:R-:W-:Y:S01]  /*3d90*/  PRMT R21, R4, 0x7773, RZ ;  /* 0x0000777304157816 */ /* 0x000fe200000000ff */
[----:B------:R-:W-:Y:S01]  /*3da0*/  IMAD.WIDE.U32 R4, R18, -0x326172a9, RZ ;  /* 0xcd9e8d5712047825 */ /* 0x000fe200078e00ff */
[----:B------:R-:W-:Y:S03]  /*3db0*/  LOP3.LUT R7, R16, UR14, R7, 0x96, !PT ;  /* 0x0000000e10077c12 */ /* 0x000fe6000f8e9607 */
[----:B------:R-:W4:Y:S01]  /*3dc0*/  MUFU.EX2 R190, R36 ;  /* 0x0000002400be7308 */ /* 0x000f220000000800 */
[----:B------:R-:W-:Y:S02]  /*3dd0*/  PRMT R17, R6, 0x7771, RZ ;  /* 0x0000777106117816 */ /* 0x000fe400000000ff */
[----:B------:R-:W-:Y:S02]  /*3de0*/  LOP3.LUT R0, R14, UR14, R5, 0x96, !PT ;  /* 0x0000000e0e007c12 */ /* 0x000fe4000f8e9605 */
[C---:B------:R-:W-:Y:S02]  /*3df0*/  PRMT R18, R6.reuse, 0x7772, RZ ;  /* 0x0000777206127816 */ /* 0x040fe400000000ff */
[C---:B------:R-:W-:Y:S03]  /*3e00*/  PRMT R16, R6.reuse, 0x7773, RZ ;  /* 0x0000777306107816 */ /* 0x040fe600000000ff */
[----:B------:R-:W4:Y:S01]  /*3e10*/  MUFU.EX2 R189, R37 ;  /* 0x0000002500bd7308 */ /* 0x000f220000000800 */
[----:B------:R-:W-:Y:S02]  /*3e20*/  PRMT R15, R6, 0x7770, RZ ;  /* 0x00007770060f7816 */ /* 0x000fe400000000ff */
[C---:B------:R-:W-:Y:S02]  /*3e30*/  LOP3.LUT R5, R7.reuse, 0xff, RZ, 0xc0, !PT ;  /* 0x000000ff07057812 */ /* 0x040fe400078ec0ff */
[C---:B------:R-:W-:Y:S02]  /*3e40*/  PRMT R6, R4.reuse, 0x7773, RZ ;  /* 0x0000777304067816 */ /* 0x040fe400000000ff */
[C---:B------:R-:W-:Y:S03]  /*3e50*/  PRMT R12, R4.reuse, 0x7771, RZ ;  /* 0x00007771040c7816 */ /* 0x040fe600000000ff */
[----:B------:R-:W-:Y:S01]  /*3e60*/  MUFU.EX2 R205, R41 ;  /* 0x0000002900cd7308 */ /* 0x000fe20000000800 */
[C---:B------:R-:W-:Y:S02]  /*3e70*/  PRMT R13, R4.reuse, 0x7770, RZ ;  /* 0x00007770040d7816 */ /* 0x040fe400000000ff */
[----:B------:R-:W-:Y:S02]  /*3e80*/  PRMT R11, R4, 0x7772, RZ ;  /* 0x00007772040b7816 */ /* 0x000fe400000000ff */
[----:B------:R-:W-:Y:S02]  /*3e90*/  LOP3.LUT R4, R7, 0xffff, RZ, 0xc0, !PT ;  /* 0x0000ffff07047812 */ /* 0x000fe400078ec0ff */
[----:B------:R-:W-:Y:S03]  /*3ea0*/  ISETP.LE.U32.AND P5, PT, R5, UR7, PT ;  /* 0x0000000705007c0c */ /* 0x000fe6000bfa3070 */
[----:B------:R-:W-:Y:S01]  /*3eb0*/  MUFU.EX2 R207, R40 ;  /* 0x0000002800cf7308 */ /* 0x000fe20000000800 */
[--C-:B------:R-:W-:Y:S02]  /*3ec0*/  SHF.R.U32.HI R5, RZ, 0x18, R7.reuse ;  /* 0x00000018ff057819 */ /* 0x100fe40000011607 */
[----:B------:R-:W-:Y:S02]  /*3ed0*/  SHF.R.U32.HI R4, RZ, 0x8, R4 ;  /* 0x00000008ff047819 */ /* 0x000fe40000011604 */
[----:B------:R-:W-:Y:S02]  /*3ee0*/  ISETP.LE.U32.AND P4, PT, R5, UR7, PT ;  /* 0x0000000705007c0c */ /* 0x000fe4000bf83070 */
[----:B------:R-:W-:Y:S03]  /*3ef0*/  LOP3.LUT R5, R4, 0xffff, RZ, 0xc0, !PT ;  /* 0x0000ffff04057812 */ /* 0x000fe600078ec0ff */
[----:B------:R-:W-:Y:S01]  /*3f00*/  MUFU.EX2 R218, R42 ;  /* 0x0000002a00da7308 */ /* 0x000fe20000000800 */
[----:B------:R-:W-:Y:S02]  /*3f10*/  PRMT R7, R7, 0x7632, R7 ;  /* 0x0000763207077816 */ /* 0x000fe40000000007 */
[----:B------:R-:W-:Y:S01]  /*3f20*/  ISETP.LE.U32.AND P6, PT, R5, UR7, PT ;  /* 0x0000000705007c0c */ /* 0x000fe2000bfc3070 */
[----:B------:R-:W-:Y:S01]  /*3f30*/  @!P5 FADD.FTZ R211, -R211, -RZ ;  /* 0x800000ffd3d3d221 */ /* 0x000fe20000010100 */
[C---:B------:R-:W-:Y:S02]  /*3f40*/  LOP3.LUT R5, R0.reuse, 0xff, RZ, 0xc0, !PT ;  /* 0x000000ff00057812 */ /* 0x040fe400078ec0ff */
[----:B------:R-:W-:Y:S03]  /*3f50*/  LOP3.LUT R4, R0, 0xffff, RZ, 0xc0, !PT ;  /* 0x0000ffff00047812 */ /* 0x000fe600078ec0ff */
[----:B------:R-:W-:Y:S01]  /*3f60*/  MUFU.EX2 R199, R38 ;  /* 0x0000002600c77308 */ /* 0x000fe20000000800 */
[----:B------:R-:W-:Y:S01]  /*3f70*/  LOP3.LUT R7, R7, 0xff, RZ, 0xc0, !PT ;  /* 0x000000ff07077812 */ /* 0x000fe200078ec0ff */
[----:B------:R-:W-:Y:S01]  /*3f80*/  @!P4 FADD.FTZ R230, -R230, -RZ ;  /* 0x800000ffe6e6c221 */ /* 0x000fe20000010100 */
[----:B------:R-:W-:Y:S02]  /*3f90*/  ISETP.LE.U32.AND P3, PT, R5, UR7, PT ;  /* 0x0000000705007c0c */ /* 0x000fe4000bf63070 */
[----:B------:R-:W-:Y:S02]  /*3fa0*/  SHF.R.U32.HI R4, RZ, 0x8, R4 ;  /* 0x00000008ff047819 */ /* 0x000fe40000011604 */
[----:B------:R-:W-:Y:S01]  /*3fb0*/  PRMT R5, R0, 0x7632, R5 ;  /* 0x0000763200057816 */ /* 0x000fe20000000005 */
[----:B------:R-:W-:Y:S01]  /*3fc0*/  @!P6 FADD.FTZ R209, -R209, -RZ ;  /* 0x800000ffd1d1e221 */ /* 0x000fe20000010100 */
[----:B------:R-:W-:Y:S01]  /*3fd0*/  ISETP.LE.U32.AND P0, PT, R7, UR7, PT ;  /* 0x0000000707007c0c */ /* 0x000fe2000bf03070 */
[----:B------:R-:W4:Y:S01]  /*3fe0*/  MUFU.EX2 R198, R39 ;  /* 0x0000002700c67308 */ /* 0x000f220000000800 */
[----:B------:R-:W-:Y:S02]  /*3ff0*/  LOP3.LUT R4, R4, 0xffff, RZ, 0xc0, !PT ;  /* 0x0000ffff04047812 */ /* 0x000fe400078ec0ff */
[----:B------:R-:W-:Y:S02]  /*4000*/  LOP3.LUT R5, R5, 0xff, RZ, 0xc0, !PT ;  /* 0x000000ff05057812 */ /* 0x000fe400078ec0ff */
[----:B------:R-:W-:Y:S01]  /*4010*/  ISETP.LE.U32.AND P5, PT, R4, UR7, PT ;  /* 0x0000000704007c0c */ /* 0x000fe2000bfa3070 */
[----:B------:R-:W-:Y:S01]  /*4020*/  @!P3 FADD.FTZ R233, -R233, -RZ ;  /* 0x800000ffe9e9b221 */ /* 0x000fe20000010100 */
[----:B------:R-:W-:Y:S03]  /*4030*/  ISETP.LE.U32.AND P6, PT, R5, UR7, PT ;  /* 0x0000000705007c0c */ /* 0x000fe6000bfc3070 */
[----:B------:R-:W-:Y:S01]  /*4040*/  MUFU.EX2 R215, R46 ;  /* 0x0000002e00d77308 */ /* 0x000fe20000000800 */
[----:B------:R-:W-:Y:S02]  /*4050*/  ISETP.LE.U32.AND P4, PT, R13, UR7, PT ;  /* 0x000000070d007c0c */ /* 0x000fe4000bf83070 */
[----:B------:R-:W-:Y:S01]  /*4060*/  SHF.R.U32.HI R0, RZ, 0x18, R0 ;  /* 0x00000018ff007819 */ /* 0x000fe20000011600 */
[----:B------:R-:W-:Y:S01]  /*4070*/  @!P0 FADD.FTZ R206, -R206, -RZ ;  /* 0x800000ffcece8221 */ /* 0x000fe20000010100 */
[----:B------:R-:W-:Y:S01]  /*4080*/  ISETP.GT.U32.AND P3, PT, R12, UR7, PT ;  /* 0x000000070c007c0c */ /* 0x000fe2000bf64070 */
[----:B------:R-:W-:Y:S01]  /*4090*/  IMAD.WIDE.U32 R12, R166, -0x2daee0ad, RZ ;  /* 0xd2511f53a60c7825 */ /* 0x000fe200078e00ff */
[----:B------:R-:W-:Y:S03]  /*40a0*/  ISETP.LE.U32.AND P0, PT, R0, UR7, PT ;  /* 0x0000000700007c0c */ /* 0x000fe6000bf03070 */
[----:B------:R-:W4:Y:S01]  /*40b0*/  MUFU.EX2 R216, R43 ;  /* 0x0000002b00d87308 */ /* 0x000f220000000800 */
[----:B------:R-:W-:Y:S01]  /*40c0*/  LOP3.LUT R0, R9, 0xff, RZ, 0xc0, !PT ;  /* 0x000000ff09007812 */ /* 0x000fe200078ec0ff */
[----:B------:R-:W-:Y:S01]  /*40d0*/  @!P5 FADD.FTZ R234, -R234, -RZ ;  /* 0x800000ffeaead221 */ /* 0x000fe20000010100 */
[----:B------:R-:W-:Y:S01]  /*40e0*/  ISETP.GT.U32.AND P5, PT, R11, UR7, PT ;  /* 0x000000070b007c0c */ /* 0x000fe2000bfa4070 */
[----:B------:R-:W-:Y:S01]  /*40f0*/  @!P6 FADD.FTZ R238, -R238, -RZ ;  /* 0x800000ffeeeee221 */ /* 0x000fe20000010100 */
[----:B------:R-:W-:Y:S01]  /*4100*/  ISETP.GT.U32.AND P6, PT, R6, UR7, PT ;  /* 0x0000000706007c0c */ /* 0x000fe2000bfc4070 */
[----:B------:R-:W-:Y:S01]  /*4110*/  @!P4 FADD.FTZ R232, -R232, -RZ ;  /* 0x800000ffe8e8c221 */ /* 0x000fe20000010100 */
[----:B------:R-:W-:Y:S01]  /*4120*/  ISETP.LE.U32.AND P4, PT, R15, UR7, PT ;  /* 0x000000070f007c0c */ /* 0x000fe2000bf83070 */
[----:B------:R-:W-:Y:S01]  /*4130*/  IMAD.WIDE.U32 R6, R135, -0x2daee0ad, RZ ;  /* 0xd2511f5387067825 */ /* 0x000fe200078e00ff */
[----:B------:R-:W-:Y:S01]  /*4140*/  LOP3.LUT R5, R8, 0xffff, RZ, 0xc0, !PT ;  /* 0x0000ffff08057812 */ /* 0x000fe200078ec0ff */
[----:B------:R-:W-:Y:S02]  /*4150*/  MUFU.EX2 R213, R47 ;  /* 0x0000002f00d57308 */ /* 0x000fe40000000800 */
[----:B------:R-:W-:Y:S01]  /*4160*/  @P3 FADD.FTZ R231, -R231, -RZ ;  /* 0x800000ffe7e73221 */ /* 0x000fe20000010100 */
[----:B------:R-:W-:Y:S01]  /*4170*/  @!P0 FADD.FTZ R237, -R237, -RZ ;  /* 0x800000ffeded8221 */ /* 0x000fe20000010100 */
[----:B------:R-:W-:Y:S02]  /*4180*/  ISETP.GT.U32.AND P3, PT, R17, UR7, PT ;  /* 0x0000000711007c0c */ /* 0x000fe4000bf64070 */
[----:B------:R-:W-:Y:S01]  /*4190*/  ISETP.LE.U32.AND P0, PT, R0, UR7, PT ;  /* 0x0000000700007c0c */ /* 0x000fe2000bf03070 */
[----:B------:R-:W-:Y:S01]  /*41a0*/  @P5 FADD.FTZ R236, -R236, -RZ ;  /* 0x800000ffecec5221 */ /* 0x000fe20000010100 */
[----:B------:R-:W-:Y:S01]  /*41b0*/  SHF.R.U32.HI R0, RZ, 0x18, R9 ;  /* 0x00000018ff007819 */ /* 0x000fe20000011609 */
[----:B------:R-:W-:Y:S01]  /*41c0*/  @P6 FADD.FTZ R235, -R235, -RZ ;  /* 0x800000ffebeb6221 */ /* 0x000fe20000010100 */
[----:B------:R-:W-:Y:S01]  /*41d0*/  ISETP.GT.U32.AND P6, PT, R18, UR7, PT ;  /* 0x0000000712007c0c */ /* 0x000fe2000bfc4070 */
[----:B------:R-:W-:Y:S01]  /*41e0*/  @!P4 FADD.FTZ R214, -R214, -RZ ;  /* 0x800000ffd6d6c221 */ /* 0x000fe20000010100 */
[----:B------:R-:W-:Y:S01]  /*41f0*/  ISETP.GT.U32.AND P4, PT, R16, UR7, PT ;  /* 0x0000000710007c0c */ /* 0x000fe2000bf84070 */
[----:B------:R-:W4:Y:S01]  /*4200*/  MUFU.EX2 R204, R44 ;  /* 0x0000002c00cc7308 */ /* 0x000f220000000800 */
[----:B------:R-:W-:Y:S02]  /*4210*/  ISETP.LE.U32.AND P5, PT, R0, UR7, PT ;  /* 0x0000000700007c0c */ /* 0x000fe4000bfa3070 */
[C---:B------:R-:W-:Y:S01]  /*4220*/  PRMT R0, R9.reuse, 0x7632, R0 ;  /* 0x0000763209007816 */ /* 0x040fe20000000000 */
[----:B------:R-:W-:Y:S01]  /*4230*/  @P3 FADD.FTZ R212, -R212, -RZ ;  /* 0x800000ffd4d43221 */ /* 0x000fe20000010100 */
[----:B------:R-:W-:Y:S01]  /*4240*/  LOP3.LUT R9, R9, 0xffff, RZ, 0xc0, !PT ;  /* 0x0000ffff09097812 */ /* 0x000fe200078ec0ff */
[----:B------:R-:W-:Y:S01]  /*4250*/  @!P0 FADD.FTZ R208, -R208, -RZ ;  /* 0x800000ffd0d08221 */ /* 0x000fe20000010100 */
[----:B------:R-:W-:Y:S03]  /*4260*/  LOP3.LUT R4, R0, 0xff, RZ, 0xc0, !PT ;  /* 0x000000ff00047812 */ /* 0x000fe600078ec0ff */
[----:B------:R-:W4:Y:S01]  /*4270*/  MUFU.EX2 R203, R45 ;  /* 0x0000002d00cb7308 */ /* 0x000f220000000800 */
[----:B------:R-:W-:Y:S01]  /*4280*/  SHF.R.U32.HI R0, RZ, 0x8, R9 ;  /* 0x00000008ff007819 */ /* 0x000fe20000011609 */
[----:B------:R-:W-:Y:S01]  /*4290*/  @P6 FADD.FTZ R223, -R223, -RZ ;  /* 0x800000ffdfdf6221 */ /* 0x000fe20000010100 */
[----:B------:R-:W-:Y:S01]  /*42a0*/  ISETP.LE.U32.AND P3, PT, R4, UR7, PT ;  /* 0x0000000704007c0c */ /* 0x000fe2000bf63070 */
[----:B------:R-:W-:Y:S01]  /*42b0*/  @P4 FADD.FTZ R222, -R222, -RZ ;  /* 0x800000ffdede4221 */ /* 0x000fe20000010100 */
[----:B------:R-:W-:Y:S01]  /*42c0*/  LOP3.LUT R0, R0, 0xffff, RZ, 0xc0, !PT ;  /* 0x0000ffff00007812 */ /* 0x000fe200078ec0ff */
[----:B------:R-:W-:Y:S01]  /*42d0*/  @!P5 FADD.FTZ R217, -R217, -RZ ;  /* 0x800000ffd9d9d221 */ /* 0x000fe20000010100 */
[----:B------:R-:W-:Y:S03]  /*42e0*/  LOP3.LUT R4, R8, 0xff, RZ, 0xc0, !PT ;  /* 0x000000ff08047812 */ /* 0x000fe600078ec0ff */
[----:B------:R-:W4:Y:S01]  /*42f0*/  MUFU.EX2 R188, R50 ;  /* 0x0000003200bc7308 */ /* 0x000f220000000800 */
[----:B------:R-:W-:Y:S02]  /*4300*/  ISETP.LE.U32.AND P6, PT, R0, UR7, PT ;  /* 0x0000000700007c0c */ /* 0x000fe4000bfc3070 */
[----:B------:R-:W-:Y:S02]  /*4310*/  ISETP.LE.U32.AND P4, PT, R4, UR7, PT ;  /* 0x0000000704007c0c */ /* 0x000fe4000bf83070 */
[----:B------:R-:W-:Y:S02]  /*4320*/  SHF.R.U32.HI R0, RZ, 0x8, R5 ;  /* 0x00000008ff007819 */ /* 0x000fe40000011605 */
[----:B------:R-:W-:Y:S01]  /*4330*/  ISETP.LE.U32.AND P5, PT, R19, UR7, PT ;  /* 0x0000000713007c0c */ /* 0x000fe2000bfa3070 */
[----:B------:R-:W-:Y:S01]  /*4340*/  @!P3 FADD.FTZ R219, -R219, -RZ ;  /* 0x800000ffdbdbb221 */ /* 0x000fe20000010100 */
[----:B------:R-:W-:Y:S01]  /*4350*/  LOP3.LUT R4, R0, 0xffff, RZ, 0xc0, !PT ;  /* 0x0000ffff00047812 */ /* 0x000fe200078ec0ff */
[----:B------:R-:W-:Y:S01]  /*4360*/  MUFU.EX2 R196, R56 ;  /* 0x0000003800c47308 */ /* 0x000fe20000000800 */
[----:B------:R-:W-:Y:S02]  /*4370*/  PRMT R0, R8, 0x7632, R0 ;  /* 0x0000763208007816 */ /* 0x000fe40000000000 */
[----:B------:R-:W-:Y:S01]  /*4380*/  SHF.R.U32.HI R8, RZ, 0x18, R8 ;  /* 0x00000018ff087819 */ /* 0x000fe20000011608 */
[----:B------:R-:W-:Y:S01]  /*4390*/  @!P6 FADD.FTZ R210, -R210, -RZ ;  /* 0x800000ffd2d2e221 */ /* 0x000fe20000010100 */
[----:B------:R-:W-:Y:S01]  /*43a0*/  LOP3.LUT R0, R0, 0xff, RZ, 0xc0, !PT ;  /* 0x000000ff00007812 */ /* 0x000fe200078ec0ff */
[----:B------:R-:W-:Y:S01]  /*43b0*/  @!P4 FADD.FTZ R225, -R225, -RZ ;  /* 0x800000ffe1e1c221 */ /* 0x000fe20000010100 */
[----:B------:R-:W-:Y:S03]  /*43c0*/  ISETP.GT.U32.AND P4, PT, R23, UR7, PT ;  /* 0x0000000717007c0c */ /* 0x000fe6000bf84070 */
[----:B------:R-:W4:Y:S01]  /*43d0*/  MUFU.EX2 R167, R52 ;  /* 0x0000003400a77308 */ /* 0x000f220000000800 */
[----:B------:R-:W-:Y:S01]  /*43e0*/  ISETP.LE.U32.AND P6, PT, R0, UR7, PT ;  /* 0x0000000700007c0c */ /* 0x000fe2000bfc3070 */
[----:B-1----:R-:W-:Y:S01]  /*43f0*/  @!P5 FADD.FTZ R221, -R221, -RZ ;  /* 0x800000ffddddd221 */ /* 0x002fe20000010100 */
[----:B------:R-:W-:Y:S02]  /*4400*/  ISETP.LE.U32.AND P0, PT, R4, UR7, PT ;  /* 0x0000000704007c0c */ /* 0x000fe4000bf03070 */
[----:B------:R-:W-:Y:S02]  /*4410*/  LOP3.LUT R4, R20, UR42, R13, 0x96, !PT ;  /* 0x0000002a14047c12 */ /* 0x000fe4000f8e960d */
[----:B------:R-:W-:Y:S01]  /*4420*/  ISETP.LE.U32.AND P3, PT, R8, UR7, PT ;  /* 0x0000000708007c0c */ /* 0x000fe2000bf63070 */
[----:B------:R-:W-:Y:S01]  /*4430*/  IMAD.WIDE.U32 R8, R154, -0x326172a9, RZ ;  /* 0xcd9e8d579a087825 */ /* 0x000fe200078e00ff */
[----:B------:R-:W-:Y:S01]  /*4440*/  ISETP.GT.U32.AND P5, PT, R133, UR7, PT ;  /* 0x0000000785007c0c */ /* 0x000fe2000bfa4070 */
[----:B------:R-:W-:Y:S01]  /*4450*/  MUFU.EX2 R175, R54 ;  /* 0x0000003600af7308 */ /* 0x000fe20000000800 */
[----:B------:R-:W-:Y:S01]  /*4460*/  LOP3.LUT R0, R12, UR41, R7, 0x96, !PT ;  /* 0x000000290c007c12 */ /* 0x000fe2000f8e9607 */
[----:B------:R-:W-:Y:S01]  /*4470*/  IMAD.WIDE.U32 R4, R4, -0x326172a9, RZ ;  /* 0xcd9e8d5704047825 */ /* 0x000fe200078e00ff */
[----:B------:R-:W-:Y:S03]  /*4480*/  LOP3.LUT R9, R132, UR14, R9, 0x96, !PT ;  /* 0x0000000e84097c12 */ /* 0x000fe6000f8e9609 */
[----:B------:R-:W-:Y:S01]  /*4490*/  @!P6 FADD.FTZ R229, -R229, -RZ ;  /* 0x800000ffe5e5e221 */ /* 0x000fe20000010100 */
[----:B------:R-:W-:Y:S01]  /*44a0*/  @P4 FADD.FTZ R220, -R220, -RZ ;  /* 0x800000ffdcdc4221 */ /* 0x000fe20000010100 */
[----:B------:R-:W-:Y:S01]  /*44b0*/  ISETP.GT.U32.AND P6, PT, R24, UR7, PT ;  /* 0x0000000718007c0c */ /* 0x000fe2000bfc4070 */
[----:B------:R-:W-:Y:S01]  /*44c0*/  @!P0 FADD.FTZ R224, -R224, -RZ ;  /* 0x800000ffe0e08221 */ /* 0x000fe20000010100 */
[----:B------:R-:W-:Y:S01]  /*44d0*/  ISETP.GT.U32.AND P4, PT, R21, UR7, PT ;  /* 0x0000000715007c0c */ /* 0x000fe2000bf84070 */
[----:B------:R-:W-:Y:S01]  /*44e0*/  @!P3 FADD.FTZ R228, -R228, -RZ ;  /* 0x800000ffe4e4b221 */ /* 0x000fe20000010100 */
[----:B------:R-:W-:Y:S01]  /*44f0*/  PRMT R12, R4, 0x7770, RZ ;  /* 0x00007770040c7816 */ /* 0x000fe200000000ff */
[----:B------:R-:W-:Y:S01]  /*4500*/  @P5 FADD.FTZ R202, -R202, -RZ ;  /* 0x800000ffcaca5221 */ /* 0x000fe20000010100 */
[C---:B------:R-:W-:Y:S01]  /*4510*/  PRMT R14, R4.reuse, 0x7771, RZ ;  /* 0x00007771040e7816 */ /* 0x040fe200000000ff */
[----:B------:R-:W1:Y:S01]  /*4520*/  MUFU.EX2 R166, R53 ;  /* 0x0000003500a67308 */ /* 0x000e620000000800 */
[C---:B------:R-:W-:Y:S02]  /*4530*/  PRMT R13, R4.reuse, 0x7772, RZ ;  /* 0x00007772040d7816 */ /* 0x040fe400000000ff */
[----:B------:R-:W-:Y:S02]  /*4540*/  PRMT R11, R4, 0x7773, RZ ;  /* 0x00007773040b7816 */ /* 0x000fe400000000ff */
[----:B------:R-:W-:Y:S01]  /*4550*/  LOP3.LUT R4, R9, 0xffff, RZ, 0xc0, !PT ;  /* 0x0000ffff09047812 */ /* 0x000fe200078ec0ff */
[----:B---3--:R-:W-:Y:S01]  /*4560*/  @P6 FADD.FTZ R227, -R227, -RZ ;  /* 0x800000ffe3e36221 */ /* 0x008fe20000010100 */
[----:B------:R-:W-:Y:S01]  /*4570*/  ISETP.LE.U32.AND P0, PT, R25, UR7, PT ;  /* 0x0000000719007c0c */ /* 0x000fe2000bf03070 */
[----:B--2---:R-:W-:Y:S01]  /*4580*/  @P4 FADD.FTZ R226, -R226, -RZ ;  /* 0x800000ffe2e24221 */ /* 0x004fe20000010100 */
[----:B------:R-:W-:Y:S01]  /*4590*/  SHF.R.U32.HI R4, RZ, 0x8, R4 ;  /* 0x00000008ff047819 */ /* 0x000fe20000011604 */
[----:B------:R-:W2:Y:S01]  /*45a0*/  MUFU.EX2 R174, R55 ;  /* 0x0000003700ae7308 */ /* 0x000ea20000000800 */
[----:B------:R-:W-:Y:S02]  /*45b0*/  ISETP.GT.U32.AND P3, PT, R134, UR7, PT ;  /* 0x0000000786007c0c */ /* 0x000fe4000bf64070 */
[----:B------:R-:W-:Y:S02]  /*45c0*/  LOP3.LUT R7, R9, 0xff, RZ, 0xc0, !PT ;  /* 0x000000ff09077812 */ /* 0x000fe400078ec0ff */
[----:B------:R-:W-:Y:S02]  /*45d0*/  LOP3.LUT R4, R4, 0xffff, RZ, 0xc0, !PT ;  /* 0x0000ffff04047812 */ /* 0x000fe400078ec0ff */
[----:B------:R-:W-:Y:S03]  /*45e0*/  LOP3.LUT R5, R22, UR14, R5, 0x96, !PT ;  /* 0x0000000e16057c12 */ /* 0x000fe6000f8e9605 */
[----:B------:R-:W-:Y:S01]  /*45f0*/  MUFU.EX2 R171, R66 ;  /* 0x0000004200ab7308 */ /* 0x000fe20000000800 */
[----:B------:R-:W-:Y:S01]  /*4600*/  ISETP.GT.U32.AND P6, PT, R26, UR7, PT ;  /* 0x000000071a007c0c */ /* 0x000fe2000bfc4070 */
[----:B------:R-:W-:Y:S01]  /*4610*/  @!P0 FADD.FTZ R194, -R194, -RZ ;  /* 0x800000ffc2c28221 */ /* 0x000fe20000010100 */
[----:B------:R-:W-:Y:S02]  /*4620*/  ISETP.LE.U32.AND P4, PT, R7, UR7, PT ;  /* 0x0000000707007c0c */ /* 0x000fe4000bf83070 */
[----:B------:R-:W-:Y:S01]  /*4630*/  ISETP.LE.U32.AND P5, PT, R4, UR7, PT ;  /* 0x0000000704007c0c */ /* 0x000fe2000bfa3070 */
[----:B------:R-:W-:Y:S01]  /*4640*/  @P3 FADD.FTZ R193, -R193, -RZ ;  /* 0x800000ffc1c13221 */ /* 0x000fe20000010100 */
[--C-:B------:R-:W-:Y:S03]  /*4650*/  SHF.R.U32.HI R7, RZ, 0x18, R9.reuse ;  /* 0x00000018ff077819 */ /* 0x100fe60000011609 */
[----:B------:R-:W3:Y:S01]  /*4660*/  MUFU.EX2 R162, R64 ;  /* 0x0000004000a27308 */ /* 0x000ee20000000800 */
[----:B------:R-:W-:Y:S02]  /*4670*/  PRMT R9, R9, 0x7632, R9 ;  /* 0x0000763209097816 */ /* 0x000fe40000000009 */
[----:B------:R-:W-:Y:S02]  /*4680*/  LOP3.LUT R4, R5, 0xffff, RZ, 0xc0, !PT ;  /* 0x0000ffff05047812 */ /* 0x000fe400078ec0ff */
[----:B------:R-:W-:Y:S01]  /*4690*/  LOP3.LUT R9, R9, 0xff, RZ, 0xc0, !PT ;  /* 0x000000ff09097812 */ /* 0x000fe200078ec0ff */
[----:B------:R-:W-:Y:S01]  /*46a0*/  @P6 FADD.FTZ R201, -R201, -RZ ;  /* 0x800000ffc9c96221 */ /* 0x000fe20000010100 */
[----:B------:R-:W-:Y:S01]  /*46b0*/  SHF.R.U32.HI R4, RZ, 0x8, R4 ;  /* 0x00000008ff047819 */ /* 0x000fe20000011604 */
[----:B----4-:R-:W-:Y:S01]  /*46c0*/  @!P4 FADD.FTZ R190, -R190, -RZ ;  /* 0x800000ffbebec221 */ /* 0x010fe20000010100 */
[----:B------:R-:W-:Y:S01]  /*46d0*/  ISETP.LE.U32.AND P0, PT, R7, UR7, PT ;  /* 0x0000000707007c0c */ /* 0x000fe2000bf03070 */
[----:B------:R-:W-:Y:S01]  /*46e0*/  @!P5 FADD.FTZ R189, -R189, -RZ ;  /* 0x800000ffbdbdd221 */ /* 0x000fe20000010100 */
[----:B------:R-:W-:Y:S01]  /*46f0*/  ISETP.LE.U32.AND P3, PT, R9, UR7, PT ;  /* 0x0000000709007c0c */ /* 0x000fe2000bf63070 */
[----:B------:R-:W4:Y:S01]  /*4700*/  MUFU.EX2 R200, R58 ;  /* 0x0000003a00c87308 */ /* 0x000f220000000800 */
[C---:B------:R-:W-:Y:S02]  /*4710*/  LOP3.LUT R7, R5.reuse, 0xff, RZ, 0xc0, !PT ;  /* 0x000000ff05077812 */ /* 0x040fe400078ec0ff */
[----:B------:R-:W-:Y:S02]  /*4720*/  LOP3.LUT R4, R4, 0xffff, RZ, 0xc0, !PT ;  /* 0x0000ffff04047812 */ /* 0x000fe400078ec0ff */
[----:B------:R-:W-:Y:S02]  /*4730*/  PRMT R9, R5, 0x7632, R9 ;  /* 0x0000763205097816 */ /* 0x000fe40000000009 */
[----:B------:R-:W-:Y:S03]  /*4740*/  ISETP.LE.U32.AND P6, PT, R7, UR7, PT ;  /* 0x0000000707007c0c */ /* 0x000fe6000bfc3070 */
[----:B------:R-:W4:Y:S01]  /*4750*/  MUFU.EX2 R163, R153 ;  /* 0x0000009900a37308 */ /* 0x000f220000000800 */
[----:B------:R-:W-:Y:S01]  /*4760*/  ISETP.LE.U32.AND P4, PT, R4, UR7, PT ;  /* 0x0000000704007c0c */ /* 0x000fe2000bf83070 */
[----:B------:R-:W-:Y:S01]  /*4770*/  @!P0 FADD.FTZ R198, -R198, -RZ ;  /* 0x800000ffc6c68221 */ /* 0x000fe20000010100 */
[----:B------:R-:W-:Y:S01]  /*4780*/  LOP3.LUT R7, R9, 0xff, RZ, 0xc0, !PT ;  /* 0x000000ff09077812 */ /* 0x000fe200078ec0ff */
[----:B------:R-:W-:Y:S01]  /*4790*/  @!P3 FADD.FTZ R199, -R199, -RZ ;  /* 0x800000ffc7c7b221 */ /* 0x000fe20000010100 */
[----:B------:R-:W-:Y:S02]  /*47a0*/  SHF.R.U32.HI R5, RZ, 0x18, R5 ;  /* 0x00000018ff057819 */ /* 0x000fe40000011605 */
[----:B------:R-:W-:Y:S03]  /*47b0*/  ISETP.LE.U32.AND P5, PT, R7, UR7, PT ;  /* 0x0000000707007c0c */ /* 0x000fe6000bfa3070 */
[----:B------:R-:W4:Y:S01]  /*47c0*/  MUFU.EX2 R195, R57 ;  /* 0x0000003900c37308 */ /* 0x000f220000000800 */
[----:B------:R-:W-:Y:S02]  /*47d0*/  PRMT R7, R8, 0x7772, RZ ;  /* 0x0000777208077816 */ /* 0x000fe400000000ff */
[----:B------:R-:W-:Y:S01]  /*47e0*/  LOP3.LUT R4, R10, 0xff, RZ, 0xc0, !PT ;  /* 0x000000ff0a047812 */ /* 0x000fe200078ec0ff */
[----:B------:R-:W-:Y:S01]  /*47f0*/  @!P6 FADD.FTZ R207, -R207, -RZ ;  /* 0x800000ffcfcfe221 */ /* 0x000fe20000010100 */
[----:B------:R-:W-:Y:S01]  /*4800*/  ISETP.LE.U32.AND P6, PT, R5, UR7, PT ;  /* 0x0000000705007c0c */ /* 0x000fe2000bfc3070 */
[----:B------:R-:W-:Y:S01]  /*4810*/  @!P4 FADD.FTZ R205, -R205, -RZ ;  /* 0x800000ffcdcdc221 */ /* 0x000fe20000010100 */
[----:B------:R-:W-:Y:S03]  /*4820*/  ISETP.GT.U32.AND P4, PT, R13, UR7, PT ;  /* 0x000000070d007c0c */ /* 0x000fe6000bf84070 */
[----:B------:R-:W-:Y:S01]  /*4830*/  MUFU.EX2 R170, R148 ;  /* 0x0000009400aa7308 */ /* 0x000fe20000000800 */
[----:B------:R-:W-:Y:S02]  /*4840*/  ISETP.LE.U32.AND P3, PT, R12, UR7, PT ;  /* 0x000000070c007c0c */ /* 0x000fe4000bf63070 */
[----:B------:R-:W-:Y:S01]  /*4850*/  ISETP.GT.U32.AND P0, PT, R14, UR7, PT ;  /* 0x000000070e007c0c */ /* 0x000fe2000bf04070 */
[----:B------:R-:W-:Y:S01]  /*4860*/  @!P5 FADD.FTZ R218, -R218, -RZ ;  /* 0x800000ffdadad221 */ /* 0x000fe20000010100 */
[----:B------:R-:W-:Y:S02]  /*4870*/  ISETP.GT.U32.AND P5, PT, R11, UR7, PT ;  /* 0x000000070b007c0c */ /* 0x000fe4000bfa4070 */
[C---:B------:R-:W-:Y:S03]  /*4880*/  PRMT R5, R8.reuse, 0x7770, RZ ;  /* 0x0000777008057816 */ /* 0x040fe600000000ff */
[----:B------:R-:W4:Y:S01]  /*4890*/  MUFU.EX2 R172, R3 ;  /* 0x0000000300ac7308 */ /* 0x000f220000000800 */
[----:B------:R-:W-:Y:S01]  /*48a0*/  PRMT R9, R8, 0x7771, RZ ;  /* 0x0000777108097816 */ /* 0x000fe200000000ff */
[----:B------:R-:W-:Y:S01]  /*48b0*/  @!P6 FADD.FTZ R216, -R216, -RZ ;  /* 0x800000ffd8d8e221 */ /* 0x000fe20000010100 */
[----:B------:R-:W-:Y:S01]  /*48c0*/  PRMT R8, R8, 0x7773, RZ ;  /* 0x0000777308087816 */ /* 0x000fe200000000ff */
[----:B------:R-:W-:Y:S01]  /*48d0*/  @P4 FADD.FTZ R215, -R215, -RZ ;  /* 0x800000ffd7d74221 */ /* 0x000fe20000010100 */
[----:B------:R-:W-:Y:S01]  /*48e0*/  ISETP.GT.U32.AND P4, PT, R7, UR7, PT ;  /* 0x0000000707007c0c */ /* 0x000fe2000bf84070 */
[----:B------:R-:W-:Y:S01]  /*48f0*/  @!P3 FADD.FTZ R204, -R204, -RZ ;  /* 0x800000ffccccb221 */ /* 0x000fe20000010100 */
[----:B------:R-:W-:Y:S01]  /*4900*/  ISETP.LE.U32.AND P6, PT, R4, UR7, PT ;  /* 0x0000000704007c0c */ /* 0x000fe2000bfc3070 */
[----:B------:R-:W-:Y:S01]  /*4910*/  @P0 FADD.FTZ R203, -R203, -RZ ;  /* 0x800000ffcbcb0221 */ /* 0x000fe20000010100 */
[----:B------:R-:W-:Y:S01]  /*4920*/  LOP3.LUT R4, R10, 0xffff, RZ, 0xc0, !PT ;  /* 0x0000ffff0a047812 */ /* 0x000fe200078ec0ff */
[----:B------:R-:W-:Y:S01]  /*4930*/  @P5 FADD.FTZ R213, -R213, -RZ ;  /* 0x800000ffd5d55221 */ /* 0x000fe20000010100 */
[----:B------:R-:W-:Y:S01]  /*4940*/  ISETP.GT.U32.AND P5, PT, R8, UR7, PT ;  /* 0x0000000708007c0c */ /* 0x000fe2000bfa4070 */
[----:B------:R-:W-:Y:S01]  /*4950*/  MUFU.EX2 R191, R2 ;  /* 0x0000000200bf7308 */ /* 0x000fe20000000800 */
[----:B------:R-:W-:Y:S02]  /*4960*/  SHF.R.U32.HI R4, RZ, 0x8, R4 ;  /* 0x00000008ff047819 */ /* 0x000fe40000011604 */
[----:B------:R-:W-:Y:S02]  /*4970*/  ISETP.LE.U32.AND P3, PT, R5, UR7, PT ;  /* 0x0000000705007c0c */ /* 0x000fe4000bf63070 */
[----:B------:R-:W-:Y:S01]  /*4980*/  LOP3.LUT R4, R4, 0xffff, RZ, 0xc0, !PT ;  /* 0x0000ffff04047812 */ /* 0x000fe200078ec0ff */
[----:B------:R-:W-:Y:S01]  /*4990*/  @P4 FADD.FTZ R188, -R188, -RZ ;  /* 0x800000ffbcbc4221 */ /* 0x000fe20000010100 */
[----:B------:R-:W-:Y:S01]  /*49a0*/  ISETP.GT.U32.AND P0, PT, R9, UR7, PT ;  /* 0x0000000709007c0c */ /* 0x000fe2000bf04070 */
[----:B------:R-:W-:Y:S01]  /*49b0*/  @!P6 FADD.FTZ R167, -R167, -RZ ;  /* 0x800000ffa7a7e221 */ /* 0x000fe20000010100 */
[----:B------:R-:W-:Y:S01]  /*49c0*/  ISETP.LE.U32.AND P4, PT, R4, UR7, PT ;  /* 0x0000000704007c0c */ /* 0x000fe2000bf83070 */
[----:B------:R-:W-:Y:S01]  /*49d0*/  MUFU.EX2 R197, R59 ;  /* 0x0000003b00c57308 */ /* 0x000fe20000000800 */
[----:B------:R-:W-:Y:S01]  /*49e0*/  LOP3.LUT R4, R0, 0xff, RZ, 0xc0, !PT ;  /* 0x000000ff00047812 */ /* 0x000fe200078ec0ff */
[----:B------:R-:W-:Y:S01]  /*49f0*/  @P5 FADD.FTZ R187, -R187, -RZ ;  /* 0x800000ffbbbb5221 */ /* 0x000fe20000010100 */
[--C-:B------:R-:W-:Y:S02]  /*4a00*/  SHF.R.U32.HI R5, RZ, 0x18, R10.reuse ;  /* 0x00000018ff057819 */ /* 0x100fe4000001160a */
[----:B------:R-:W-:Y:S01]  /*4a10*/  PRMT R10, R10, 0x7632, R10 ;  /* 0x000076320a0a7816 */ /* 0x000fe2000000000a */
[----:B------:R-:W-:Y:S01]  /*4a20*/  @!P3 FADD.FTZ R169, -R169, -RZ ;  /* 0x800000ffa9a9b221 */ /* 0x000fe20000010100 */
[----:B------:R-:W-:Y:S03]  /*4a30*/  ISETP.LE.U32.AND P5, PT, R4, UR7, PT ;  /* 0x0000000704007c0c */ /* 0x000fe6000bfa3070 */
[----:B------:R-:W4:Y:S01]  /*4a40*/  MUFU.EX2 R173, R60 ;  /* 0x0000003c00ad7308 */ /* 0x000f220000000800 */
[----:B------:R-:W-:Y:S01]  /*4a50*/  LOP3.LUT R10, R10, 0xff, RZ, 0xc0, !PT ;  /* 0x000000ff0a0a7812 */ /* 0x000fe200078ec0ff */
[----:B------:R-:W-:Y:S01]  /*4a60*/  @P0 FADD.FTZ R168, -R168, -RZ ;  /* 0x800000ffa8a80221 */ /* 0x000fe20000010100 */
[----:B------:R-:W-:Y:S01]  /*4a70*/  ISETP.LE.U32.AND P3, PT, R5, UR7, PT ;  /* 0x0000000705007c0c */ /* 0x000fe2000bf63070 */
[----:B-1----:R-:W-:Y:S01]  /*4a80*/  @!P4 FADD.FTZ R166, -R166, -RZ ;  /* 0x800000ffa6a6c221 */ /* 0x002fe20000010100 */
[----:B------:R-:W-:Y:S02]  /*4a90*/  ISETP.LE.U32.AND P0, PT, R10, UR7, PT ;  /* 0x000000070a007c0c */ /* 0x000fe4000bf03070 */
[----:B------:R-:W-:Y:S03]  /*4aa0*/  LOP3.LUT R5, R0, 0xffff, RZ, 0xc0, !PT ;  /* 0x0000ffff00057812 */ /* 0x000fe600078ec0ff */
[----:B------:R-:W1:Y:S01]  /*4ab0*/  MUFU.EX2 R192, R62 ;  /* 0x0000003e00c07308 */ /* 0x000e620000000800 */
[----:B------:R-:W-:Y:S02]  /*4ac0*/  ISETP.LE.U32.AND P6, PT, R136, UR7, PT ;  /* 0x0000000788007c0c */ /* 0x000fe4000bfc3070 */
[--C-:B------:R-:W-:Y:S01]  /*4ad0*/  SHF.R.U32.HI R4, RZ, 0x8, R5.reuse ;  /* 0x00000008ff047819 */ /* 0x100fe20000011605 */
[----:B------:R-:W-:Y:S01]  /*4ae0*/  @!P5 FADD.FTZ R196, -R196, -RZ ;  /* 0x800000ffc4c4d221 */ /* 0x000fe20000010100 */
[----:B------:R-:W-:Y:S02]  /*4af0*/  PRMT R5, R0, 0x7632, R5 ;  /* 0x0000763200057816 */ /* 0x000fe40000000005 */
[----:B------:R-:W-:Y:S01]  /*4b00*/  ISETP.GT.U32.AND P5, PT, R27, UR7, PT ;  /* 0x000000071b007c0c */ /* 0x000fe2000bfa4070 */
[----:B--2---:R-:W-:Y:S01]  /*4b10*/  @!P3 FADD.FTZ R174, -R174, -RZ ;  /* 0x800000ffaeaeb221 */ /* 0x004fe20000010100 */
[----:B------:R-:W-:Y:S01]  /*4b20*/  LOP3.LUT R5, R5, 0xff, RZ, 0xc0, !PT ;  /* 0x000000ff05057812 */ /* 0x000fe200078ec0ff */
[----:B------:R-:W-:Y:S01]  /*4b30*/  @!P0 FADD.FTZ R175, -R175, -RZ ;  /* 0x800000ffafaf8221 */ /* 0x000fe20000010100 */
[----:B------:R-:W-:Y:S02]  /*4b40*/  LOP3.LUT R4, R4, 0xffff, RZ, 0xc0, !PT ;  /* 0x0000ffff04047812 */ /* 0x000fe400078ec0ff */
[----:B------:R-:W-:Y:S01]  /*4b50*/  ISETP.LE.U32.AND P0, PT, R5, UR7, PT ;  /* 0x0000000705007c0c */ /* 0x000fe2000bf03070 */
[----:B---3--:R-:W-:Y:S01]  /*4b60*/  @!P6 FADD.FTZ R162, -R162, -RZ ;  /* 0x800000ffa2a2e221 */ /* 0x008fe20000010100 */
[----:B------:R-:W-:Y:S02]  /*4b70*/  ISETP.GT.U32.AND P3, PT, R137, UR7, PT ;  /* 0x0000000789007c0c */ /* 0x000fe4000bf64070 */
[----:B------:R-:W-:Y:S02]  /*4b80*/  ISETP.LE.U32.AND P4, PT, R4, UR7, PT ;  /* 0x0000000704007c0c */ /* 0x000fe4000bf83070 */
[C---:B------:R-:W-:Y:S01]  /*4b90*/  PRMT R5, R6.reuse, 0x7771, RZ ;  /* 0x0000777106057816 */ /* 0x040fe200000000ff */
[----:B------:R-:W-:Y:S01]  /*4ba0*/  @P5 FADD.FTZ R171, -R171, -RZ ;  /* 0x800000ffabab5221 */ /* 0x000fe20000010100 */
[C---:B------:R-:W-:Y:S02]  /*4bb0*/  PRMT R4, R6.reuse, 0x7772, RZ ;  /* 0x0000777206047816 */ /* 0x040fe400000000ff */
[C---:B------:R-:W-:Y:S02]  /*4bc0*/  PRMT R7, R6.reuse, 0x7770, RZ ;  /* 0x0000777006077816 */ /* 0x040fe400000000ff */
[----:B------:R-:W-:Y:S01]  /*4bd0*/  PRMT R6, R6, 0x7773, RZ ;  /* 0x0000777306067816 */ /* 0x000fe200000000ff */
[----:B----4-:R-:W-:Y:S01]  /*4be0*/  @!P0 FADD.FTZ R200, -R200, -RZ ;  /* 0x800000ffc8c88221 */ /* 0x010fe20000010100 */
[----:B------:R-:W-:Y:S01]  /*4bf0*/  ISETP.GT.U32.AND P6, PT, R5, UR7, PT ;  /* 0x0000000705007c0c */ /* 0x000fe2000bfc4070 */
[----:B------:R-:W-:Y:S01]  /*4c00*/  @P3 FADD.FTZ R163, -R163, -RZ ;  /* 0x800000ffa3a33221 */ /* 0x000fe20000010100 */
[----:B------:R-:W-:Y:S01]  /*4c10*/  ISETP.GT.U32.AND P5, PT, R6, UR7, PT ;  /* 0x0000000706007c0c */ /* 0x000fe2000bfa4070 */
[----:B------:R-:W-:Y:S01]  /*4c20*/  @!P4 FADD.FTZ R195, -R195, -RZ ;  /* 0x800000ffc3c3c221 */ /* 0x000fe20000010100 */
[----:B------:R-:W-:Y:S02]  /*4c30*/  F2FP.RELU.F16.F32.PACK_AB R6, R209, R211 ;  /* 0x000000d3d106723e */ /* 0x000fe400000008ff */
[----:B------:R-:W-:Y:S02]  /*4c40*/  SEL R179, R179, 0xfffffff0, !P1 ;  /* 0xfffffff0b3b37807 */ /* 0x000fe40004800000 */
[----:B------:R-:W-:Y:S01]  /*4c50*/  F2FP.RELU.F16.F32.PACK_AB R5, R230, R206 ;  /* 0x000000cee605723e */ /* 0x000fe200000008ff */
[----:B------:R2:W-:Y:S01]  /*4c60*/  STS [R164+0x1c000], R6 ;  /* 0x01c00006a4007388 */ /* 0x0005e20000000800 */
[----:B------:R-:W-:Y:S01]  /*4c70*/  ISETP.LE.U32.AND P0, PT, R7, UR7, PT ;  /* 0x0000000707007c0c */ /* 0x000fe2000bf03070 */
[C---:B------:R-:W-:Y:S01]  /*4c80*/  IMAD.IADD R161, R179.reuse, 0x1, R159 ;  /* 0x00000001b3a17824 */ /* 0x040fe200078e029f */
[----:B------:R-:W-:Y:S01]  /*4c90*/  SHF.R.U32.HI R7, RZ, 0x18, R0 ;  /* 0x00000018ff077819 */ /* 0x000fe20000011600 */
[----:B------:R3:W-:Y:S01]  /*4ca0*/  STS [R164+0x1c400], R5 ;  /* 0x01c40005a4007388 */ /* 0x0007e20000000800 */
[----:B------:R-:W-:Y:S01]  /*4cb0*/  ISETP.GT.U32.AND P3, PT, R4, UR7, PT ;  /* 0x0000000704007c0c */ /* 0x000fe2000bf64070 */
[----:B------:R-:W-:Y:S01]  /*4cc0*/  IMAD.IADD R4, R164, 0x1, R179 ;  /* 0x00000001a4047824 */ /* 0x000fe200078e02b3 */
[----:B------:R-:W-:Y:S01]  /*4cd0*/  F2FP.RELU.F16.F32.PACK_AB R0, R212, R214 ;  /* 0x000000d6d400723e */ /* 0x000fe200000008ff */
[----:B------:R-:W-:Y:S01]  /*4ce0*/  IMAD.IADD R160, R179, 0x1, R158 ;  /* 0x00000001b3a07824 */ /* 0x000fe200078e029e */
[----:B------:R-:W-:Y:S01]  /*4cf0*/  ISETP.GT.U32.AND P4, PT, R138, UR7, PT ;  /* 0x000000078a007c0c */ /* 0x000fe2000bf84070 */
[----:B------:R-:W-:Y:S01]  /*4d00*/  @P6 FADD.FTZ R172, -R172, -RZ ;  /* 0x800000ffacac6221 */ /* 0x000fe20000010100 */
[----:B------:R-:W-:Y:S01]  /*4d10*/  F2FP.RELU.F16.F32.PACK_AB R8, R235, R236 ;  /* 0x000000eceb08723e */ /* 0x000fe200000008ff */
[----:B------:R4:W-:Y:S01]  /*4d20*/  STS [R4+0x1c000], R0 ;  /* 0x01c0000004007388 */ /* 0x0009e20000000800 */
[----:B------:R-:W-:Y:S01]  /*4d30*/  F2FP.RELU.F16.F32.PACK_AB R3, R166, R167 ;  /* 0x000000a7a603723e */ /* 0x000fe200000008ff */
[----:B------:R-:W-:Y:S01]  /*4d40*/  @!P0 FADD.FTZ R173, -R173, -RZ ;  /* 0x800000ffadad8221 */ /* 0x000fe20000010100 */
[----:B------:R-:W-:Y:S01]  /*4d50*/  LOP3.LUT R155, R244, 0x38, RZ, 0xc0, !PT ;  /* 0x00000038f49b7812 */ /* 0x000fe200078ec0ff */
[----:B------:R-:W-:Y:S01]  /*4d60*/  @P5 FADD.FTZ R191, -R191, -RZ ;  /* 0x800000ffbfbf5221 */ /* 0x000fe20000010100 */
[----:B------:R-:W-:Y:S01]  /*4d70*/  FSETP.GE.FTZ.AND P5, PT, R194, RZ, PT ;  /* 0x000000ffc200720b */ /* 0x000fe20003fb6000 */
[----:B-1----:R-:W-:Y:S01]  /*4d80*/  @P3 FADD.FTZ R192, -R192, -RZ ;  /* 0x800000ffc0c03221 */ /* 0x002fe20000010100 */
[----:B------:R-:W-:Y:S02]  /*4d90*/  FSETP.GE.FTZ.AND P3, PT, R209, RZ, PT ;  /* 0x000000ffd100720b */ /* 0x000fe40003f76000 */
[----:B------:R-:W-:Y:S01]  /*4da0*/  FSETP.GE.FTZ.AND P6, PT, R210, RZ, PT ;  /* 0x000000ffd200720b */ /* 0x000fe20003fd6000 */
[----:B------:R-:W-:Y:S01]  /*4db0*/  @P4 FADD.FTZ R170, -R170, -RZ ;  /* 0x800000ffaaaa4221 */ /* 0x000fe20000010100 */
[----:B------:R-:W-:Y:S02]  /*4dc0*/  ISETP.LE.U32.AND P4, PT, R7, UR7, PT ;  /* 0x0000000707007c0c */ /* 0x000fe4000bf83070 */
[----:B------:R-:W-:Y:S02]  /*4dd0*/  F2FP.RELU.F16.F32.PACK_AB R7, R222, R223 ;  /* 0x000000dfde07723e */ /* 0x000fe400000008ff */
[----:B--2---:R-:W-:Y:S02]  /*4de0*/  F2FP.RELU.F16.F32.PACK_AB R6, R234, R233 ;  /* 0x000000e9ea06723e */ /* 0x004fe400000008ff */
[----:B---3--:R-:W-:Y:S01]  /*4df0*/  F2FP.RELU.F16.F32.PACK_AB R5, R237, R238 ;  /* 0x000000eeed05723e */ /* 0x008fe200000008ff */
[----:B------:R1:W-:Y:S01]  /*4e00*/  STS [R4+0x1c400], R7 ;  /* 0x01c4000704007388 */ /* 0x0003e20000000800 */
[----:B------:R-:W-:Y:S03]  /*4e10*/  F2FP.RELU.F16.F32.PACK_AB R2, R170, R171 ;  /* 0x000000abaa02723e */ /* 0x000fe600000008ff */
[----:B------:R2:W-:Y:S02]  /*4e20*/  STS [R164+0x1e000], R6 ;  /* 0x01e00006a4007388 */ /* 0x0005e40000000800 */
[----:B------:R-:W-:Y:S01]  /*4e30*/  @!P4 FADD.FTZ R197, -R197, -RZ ;  /* 0x800000ffc5c5c221 */ /* 0x000fe20000010100 */
[----:B----4-:R-:W-:Y:S01]  /*4e40*/  F2FP.RELU.F16.F32.PACK_AB R0, R231, R232 ;  /* 0x000000e8e700723e */ /* 0x010fe200000008ff */
[----:B------:R3:W-:Y:S01]  /*4e50*/  STS [R164+0x1e400], R5 ;  /* 0x01e40005a4007388 */ /* 0x0007e20000000800 */
[----:B------:R-:W-:Y:S03]  /*4e60*/  FSETP.GE.FTZ.AND P4, PT, R211, RZ, PT ;  /* 0x000000ffd300720b */ /* 0x000fe60003f96000 */
[----:B------:R4:W-:Y:S04]  /*4e70*/  STS [R4+0x1e000], R0 ;  /* 0x01e0000004007388 */ /* 0x0009e80000000800 */
[----:B------:R4:W-:Y:S01]  /*4e80*/  STS [R4+0x1e400], R8 ;  /* 0x01e4000804007388 */ /* 0x0009e20000000800 */
[----:B-1----:R-:W-:Y:S02]  /*4e90*/  F2FP.RELU.F16.F32.PACK_AB R7, R210, R208 ;  /* 0x000000d0d207723e */ /* 0x002fe400000008ff */
[----:B--2---:R-:W-:Y:S03]  /*4ea0*/  F2FP.RELU.F16.F32.PACK_AB R6, R217, R219 ;  /* 0x000000dbd906723e */ /* 0x004fe600000008ff */
[----:B------:R1:W-:Y:S01]  /*4eb0*/  STS [R159+0x1c000], R7 ;  /* 0x01c000079f007388 */ /* 0x0003e20000000800 */
[----:B---3--:R-:W-:Y:S03]  /*4ec0*/  F2FP.RELU.F16.F32.PACK_AB R5, R193, R194 ;  /* 0x000000c2c105723e */ /* 0x008fe600000008ff */
[----:B------:R2:W-:Y:S01]  /*4ed0*/  STS [R159+0x1c400], R6 ;  /* 0x01c400069f007388 */ /* 0x0005e20000000800 */
[----:B----4-:R-:W-:Y:S03]  /*4ee0*/  F2FP.RELU.F16.F32.PACK_AB R0, R201, R202 ;  /* 0x000000cac900723e */ /* 0x010fe600000008ff */
[----:B------:R3:W-:Y:S01]  /*4ef0*/  STS [R161+0x1c000], R5 ;  /* 0x01c00005a1007388 */ /* 0x0007e20000000800 */
[----:B------:R-:W-:Y:S03]  /*4f00*/  F2FP.RELU.F16.F32.PACK_AB R4, R220, R221 ;  /* 0x000000dddc04723e */ /* 0x000fe600000008ff */
[----:B------:R4:W-:Y:S01]  /*4f10*/  STS [R161+0x1c400], R0 ;  /* 0x01c40000a1007388 */ /* 0x0009e20000000800 */
[----:B-1----:R-:W-:Y:S02]  /*4f20*/  F2FP.RELU.F16.F32.PACK_AB R7, R198, R199 ;  /* 0x000000c7c607723e */ /* 0x002fe400000008ff */
[----:B--2---:R-:W-:Y:S02]  /*4f30*/  F2FP.RELU.F16.F32.PACK_AB R6, R224, R225 ;  /* 0x000000e1e006723e */ /* 0x004fe400000008ff */
[----:B---3--:R-:W-:Y:S03]  /*4f40*/  F2FP.RELU.F16.F32.PACK_AB R5, R228, R229 ;  /* 0x000000e5e405723e */ /* 0x008fe600000008ff */
[----:B------:R1:W-:Y:S01]  /*4f50*/  STS [R159+0x1e000], R6 ;  /* 0x01e000069f007388 */ /* 0x0003e20000000800 */
[----:B----4-:R-:W-:Y:S03]  /*4f60*/  F2FP.RELU.F16.F32.PACK_AB R0, R226, R227 ;  /* 0x000000e3e200723e */ /* 0x010fe600000008ff */
[----:B------:R2:W-:Y:S04]  /*4f70*/  STS [R159+0x1e400], R5 ;  /* 0x01e400059f007388 */ /* 0x0005e80000000800 */
[----:B------:R3:W-:Y:S04]  /*4f80*/  STS [R161+0x1e400], R0 ;  /* 0x01e40000a1007388 */ /* 0x0007e80000000800 */
[----:B------:R4:W-:Y:S04]  /*4f90*/  STS [R161+0x1e000], R4 ;  /* 0x01e00004a1007388 */ /* 0x0009e80000000800 */
[----:B------:R-:W-:Y:S01]  /*4fa0*/  STS [R165+0x400], R7 ;  /* 0x00040007a5007388 */ /* 0x000fe20000000800 */
[----:B-1----:R-:W-:Y:S02]  /*4fb0*/  F2FP.RELU.F16.F32.PACK_AB R6, R205, R207 ;  /* 0x000000cfcd06723e */ /* 0x002fe400000008ff */
[----:B--2---:R-:W-:Y:S02]  /*4fc0*/  F2FP.RELU.F16.F32.PACK_AB R5, R168, R169 ;  /* 0x000000a9a805723e */ /* 0x004fe400000008ff */
[----:B---3--:R-:W-:Y:S02]  /*4fd0*/  F2FP.RELU.F16.F32.PACK_AB R0, R189, R190 ;  /* 0x000000bebd00723e */ /* 0x008fe400000008ff */
[----:B----4-:R-:W-:Y:S03]  /*4fe0*/  F2FP.RELU.F16.F32.PACK_AB R4, R187, R188 ;  /* 0x000000bcbb04723e */ /* 0x010fe600000008ff */
[----:B------:R1:W-:Y:S02]  /*4ff0*/  STS [R165], R0 ;  /* 0x00000000a5007388 */ /* 0x0003e40000000800 */
[----:B-1----:R-:W-:Y:S01]  /*5000*/  IMAD.IADD R0, R179, 0x1, R165 ;  /* 0x00000001b3007824 */ /* 0x002fe200078e02a5 */
[----:B------:R-:W-:Y:S04]  /*5010*/  LOP3.LUT R179, R186, 0x7200, RZ, 0xc0, !PT ;  /* 0x00007200bab37812 */ /* 0x000fe800078ec0ff */
[----:B------:R1:W-:Y:S04]  /*5020*/  STS [R0], R5 ;  /* 0x0000000500007388 */ /* 0x0003e80000000800 */
[----:B------:R2:W-:Y:S04]  /*5030*/  STS [R0+0x400], R4 ;  /* 0x0004000400007388 */ /* 0x0005e80000000800 */
[----:B------:R3:W-:Y:S01]  /*5040*/  STS [R165+0x2000], R6 ;  /* 0x00200006a5007388 */ /* 0x0007e20000000800 */
[----:B-1----:R-:W-:Y:S02]  /*5050*/  F2FP.RELU.F16.F32.PACK_AB R5, R203, R204 ;  /* 0x000000cccb05723e */ /* 0x002fe400000008ff */
[----:B--2---:R-:W-:Y:S02]  /*5060*/  F2FP.RELU.F16.F32.PACK_AB R4, R213, R215 ;  /* 0x000000d7d504723e */ /* 0x004fe400000008ff */
[----:B---3--:R-:W-:Y:S05]  /*5070*/  F2FP.RELU.F16.F32.PACK_AB R6, R216, R218 ;  /* 0x000000dad806723e */ /* 0x008fea00000008ff */
[----:B------:R-:W-:Y:S04]  /*5080*/  STS [R165+0x2400], R6 ;  /* 0x00240006a5007388 */ /* 0x000fe80000000800 */
[----:B------:R1:W-:Y:S04]  /*5090*/  STS [R0+0x2000], R5 ;  /* 0x0020000500007388 */ /* 0x0003e80000000800 */
[----:B------:R2:W-:Y:S04]  /*50a0*/  STS [R0+0x2400], R4 ;  /* 0x0024000400007388 */ /* 0x0005e80000000800 */
[----:B------:R3:W-:Y:S01]  /*50b0*/  STS [R158], R3 ;  /* 0x000000039e007388 */ /* 0x0007e20000000800 */
[----:B-1----:R-:W-:Y:S02]  /*50c0*/  F2FP.RELU.F16.F32.PACK_AB R5, R195, R196 ;  /* 0x000000c4c305723e */ /* 0x002fe400000008ff */
[----:B--2---:R-:W-:Y:S02]  /*50d0*/  F2FP.RELU.F16.F32.PACK_AB R0, R174, R175 ;  /* 0x000000afae00723e */ /* 0x004fe400000008ff */
[----:B------:R-:W-:Y:S02]  /*50e0*/  F2FP.RELU.F16.F32.PACK_AB R4, R163, R162 ;  /* 0x000000a2a304723e */ /* 0x000fe400000008ff */
[----:B---3--:R-:W-:Y:S01]  /*50f0*/  LOP3.LUT R3, R155, 0x1c0, R185, 0xf8, !PT ;  /* 0x000001c09b037812 */ /* 0x008fe200078ef8b9 */
[----:B------:R1:W-:Y:S03]  /*5100*/  STS [R158+0x400], R0 ;  /* 0x000400009e007388 */ /* 0x0003e60000000800 */
[----:B------:R-:W-:Y:S01]  /*5110*/  LOP3.LUT R153, R179, R3, R184, 0xf6, !PT ;  /* 0x00000003b3997212 */ /* 0x000fe200078ef6b8 */
[----:B------:R2:W-:Y:S01]  /*5120*/  STS [R160], R4 ;  /* 0x00000004a0007388 */ /* 0x0005e20000000800 */
[----:B------:R-:W-:Y:S02]  /*5130*/  SEL R179, R177, 0xffffffe0, !P2 ;  /* 0xffffffe0b1b37807 */ /* 0x000fe40005000000 */
[----:B------:R-:W-:Y:S01]  /*5140*/  LEA R153, R153, UR4, 0x1 ;  /* 0x0000000499997c11 */ /* 0x000fe2000f8e08ff */
[----:B------:R3:W-:Y:S04]  /*5150*/  STS [R160+0x400], R2 ;  /* 0x00040002a0007388 */ /* 0x0007e80000000800 */
[----:B------:R4:W-:Y:S01]  /*5160*/  STS [R158+0x2000], R5 ;  /* 0x002000059e007388 */ /* 0x0009e20000000800 */
[----:B------:R-:W-:Y:S01]  /*5170*/  IMAD.IADD R156, R179, 0x1, R153 ;  /* 0x00000001b39c7824 */ /* 0x000fe200078e0299 */
[----:B-1----:R-:W-:Y:S02]  /*5180*/  LOP3.LUT R0, R3, 0x8, R182, 0x78, !PT ;  /* 0x0000000803007812 */ /* 0x002fe400078e78b6 */
[----:B--2---:R-:W-:Y:S02]  /*5190*/  F2FP.RELU.F16.F32.PACK_AB R4, R172, R173 ;  /* 0x000000adac04723e */ /* 0x004fe400000008ff */
[----:B------:R-:W-:Y:S02]  /*51a0*/  LOP3.LUT R0, R181, R0, RZ, 0xfc, !PT ;  /* 0x00000000b5007212 */ /* 0x000fe400078efcff */
[----:B---3--:R-:W-:Y:S02]  /*51b0*/  F2FP.RELU.F16.F32.PACK_AB R2, R191, R192 ;  /* 0x000000c0bf02723e */ /* 0x008fe400000008ff */
[----:B------:R-:W-:Y:S01]  /*51c0*/  LEA R152, R0, UR4, 0x1 ;  /* 0x0000000400987c11 */ /* 0x000fe2000f8e08ff */
[----:B------:R-:W-:Y:S01]  /*51d0*/  IMAD.MOV.U32 R0, RZ, RZ, 0x40 ;  /* 0x00000040ff007424 */ /* 0x000fe200078e00ff */
[----:B----4-:R-:W-:Y:S03]  /*51e0*/  F2FP.RELU.F16.F32.PACK_AB R5, R197, R200 ;  /* 0x000000c8c505723e */ /* 0x010fe600000008ff */
[----:B------:R-:W-:Y:S01]  /*51f0*/  IMAD.IADD R154, R152, 0x1, R179 ;  /* 0x00000001989a7824 */ /* 0x000fe200078e02b3 */
[----:B------:R-:W-:Y:S01]  /*5200*/  SEL R157, R0, 0xffffffc0, !P1 ;  /* 0xffffffc0009d7807 */ /* 0x000fe20004800000 */
[----:B------:R-:W-:Y:S04]  /*5210*/  STS [R158+0x2400], R5 ;  /* 0x002400059e007388 */ /* 0x000fe80000000800 */
[----:B------:R-:W-:Y:S01]  /*5220*/  STS [R160+0x2000], R4 ;  /* 0x00200004a0007388 */ /* 0x000fe20000000800 */
[----:B------:R-:W-:Y:S03]  /*5230*/  IMAD.IADD R177, R157, 0x1, R153 ;  /* 0x000000019db17824 */ /* 0x000fe600078e0299 */
[----:B------:R-:W-:Y:S01]  /*5240*/  STS [R160+0x2400], R2 ;  /* 0x00240002a0007388 */ /* 0x000fe20000000800 */
[----:B------:R-:W-:Y:S03]  /*5250*/  IMAD.IADD R178, R179, 0x1, R177 ;  /* 0x00000001b3b27824 */ /* 0x000fe600078e02b1 */
[----:B------:R-:W-:Y:S08]  /*5260*/  LDSM.16.M88.4 R64, [R152+0x8000] ;  /* 0x008000009840783b */ /* 0x000ff00000000200 */
[----:B------:R-:W1:Y:S08]  /*5270*/  LDSM.16.M88.4 R16, [R153+0x10000] ;  /* 0x010000009910783b */ /* 0x000e700000000200 */
        /* <DEDUP_REMOVED lines=61> */
[----:B------:R-:W-:Y:S01]  /*5650*/  LEA R150, P0, R245, R144, 0x2 ;  /* 0x00000090f5967211 */ /* 0x000fe200078010ff */
[----:B------:R-:W-:Y:S01]  /*5660*/  IMAD.IADD R144, R179, 0x1, R148 ;  /* 0x00000001b3907824 */ /* 0x000fe200078e0294 */
[-C--:B------:R-:W-:Y:S03]  /*5670*/  HMMA.16816.F32 R44, R136, R146.reuse, R44 ;  /* 0x00000092882c723c */ /* 0x080fe6000000182c */
[----:B------:R-:W-:Y:S02]  /*5680*/  LEA.HI.X R151, R245, R145, RZ, 0x2, P0 ;  /* 0x00000091f5977211 */ /* 0x000fe400000f14ff */
[----:B------:R-:W-:Y:S03]  /*5690*/  FSETP.GE.FTZ.AND P0, PT, R206, RZ, PT ;  /* 0x000000ffce00720b */ /* 0x000fe60003f16000 */
[C---:B------:R-:W-:Y:S01]  /*56a0*/  HMMA.16816.F32 R48, R132.reuse, R146, R48 ;  /* 0x000000928430723c */ /* 0x040fe20000001830 */
[----:B------:R-:W3:Y:S04]  /*56b0*/  LDG.E R146, desc[UR28][R150.64] ;  /* 0x0000001c96927981 */ /* 0x000ee8000c1e1900 */
[----:B------:R-:W4:Y:S03]  /*56c0*/  LDG.E R145, desc[UR28][R150.64+0x20] ;  /* 0x0000201c96917981 */ /* 0x000f26000c1e1900 */
[-C--:B--2---:R-:W-:Y:S08]  /*56d0*/  HMMA.16816.F32 R52, R132, R140.reuse, R52 ;  /* 0x0000008c8434723c */ /* 0x084ff00000001834 */
[C---:B------:R-:W-:Y:S08]  /*56e0*/  HMMA.16816.F32 R56, R136.reuse, R140, R56 ;  /* 0x0000008c8838723c */ /* 0x040ff00000001838 */
[-C--:B------:R-:W-:Y:S01]  /*56f0*/  HMMA.16816.F32 R60, R136, R142.reuse, R60 ;  /* 0x0000008e883c723c */ /* 0x080fe2000000183c */
[----:B------:R-:W-:Y:S07]  /*5700*/  LDSM.16.M88.4 R136, [R178+0x10000] ;  /* 0x01000000b288783b */ /* 0x000fee0000000200 */
[----:B------:R-:W-:Y:S01]  /*5710*/  HMMA.16816.F32 R64, R132, R142, R64 ;  /* 0x0000008e8440723c */ /* 0x000fe20000001840 */
[----:B------:R-:W1:Y:S08]  /*5720*/  LDSM.16.M88.4 R132, [R144+0x8000] ;  /* 0x008000009084783b */ /* 0x000e700000000200 */
        /* <DEDUP_REMOVED lines=23> */
[----:B------:R-:W-:Y:S01]  /*58a0*/  FADD.FTZ R32, -R146, R32 ;  /* 0x0000002092207221 */ /* 0x000fe20000010100 */
[----:B----4-:R-:W-:Y:S01]  /*58b0*/  FADD.FTZ R0, -R145, R6 ;  /* 0x0000000691007221 */ /* 0x010fe20000010100 */
[-C--:B------:R-:W-:Y:S01]  /*58c0*/  FSEL R4, R4, R146.reuse, P4 ;  /* 0x0000009204047208 */ /* 0x080fe20002000000 */
[----:B------:R-:W-:Y:S01]  /*58d0*/  FADD.FTZ R17, -R146, R17 ;  /* 0x0000001192117221 */ /* 0x000fe20000010100 */
[----:B------:R-:W-:Y:S01]  /*58e0*/  FSEL R2, R2, R146, P3 ;  /* 0x0000009202027208 */ /* 0x000fe20001800000 */
[----:B------:R-:W-:Y:S01]  /*58f0*/  FADD.FTZ R20, -R146, R20 ;  /* 0x0000001492147221 */ /* 0x000fe20000010100 */
[----:B------:R-:W-:Y:S01]  /*5900*/  FSEL R0, R0, R145, P0 ;  /* 0x0000009100007208 */ /* 0x000fe20000000000 */
[----:B------:R-:W-:Y:S01]  /*5910*/  FMUL.FTZ R211, R211, R4 ;  /* 0x00000004d3d37220 */ /* 0x000fe20000410000 */
[----:B------:R-:W-:Y:S01]  /*5920*/  FSETP.GE.FTZ.AND P4, PT, R214, RZ, PT ;  /* 0x000000ffd600720b */ /* 0x000fe20003f96000 */
[----:B------:R-:W-:Y:S01]  /*5930*/  FMUL.FTZ R5, R209, R2 ;  /* 0x00000002d1057220 */ /* 0x000fe20000410000 */
[----:B------:R-:W-:Y:S01]  /*5940*/  FSETP.GE.FTZ.AND P3, PT, R212, RZ, PT ;  /* 0x000000ffd400720b */ /* 0x000fe20003f76000 */
[----:B------:R1:W5:Y:S01]  /*5950*/  LDG.E R4, desc[UR28][R150.64+0x100] ;  /* 0x0001001c96047981 */ /* 0x000362000c1e1900 */
[----:B------:R-:W-:Y:S01]  /*5960*/  FSEL R16, R16, R146, P4 ;  /* 0x0000009210107208 */ /* 0x000fe20002000000 */
[----:B------:R-:W-:Y:S01]  /*5970*/  FMUL.FTZ R206, R206, R0 ;  /* 0x00000000cece7220 */ /* 0x000fe20000410000 */
[----:B------:R-:W-:Y:S01]  /*5980*/  SHF.R.U32.HI R0, RZ, 0x4, R183 ;  /* 0x00000004ff007819 */ /* 0x000fe200000116b7 */
[----:B------:R1:W5:Y:S01]  /*5990*/  LDG.E R2, desc[UR28][R150.64+0x120] ;  /* 0x0001201c96027981 */ /* 0x000362000c1e1900 */
[----:B------:R-:W-:Y:S01]  /*59a0*/  FSETP.GE.FTZ.AND P4, PT, R193, RZ, PT ;  /* 0x000000ffc100720b */ /* 0x000fe20003f96000 */
[----:B------:R-:W-:Y:S01]  /*59b0*/  FADD.FTZ R21, -R146, R21 ;  /* 0x0000001592157221 */ /* 0x000fe20000010100 */
[----:B------:R-:W-:Y:S01]  /*59c0*/  LOP3.LUT R0, R0, 0x8, RZ, 0xc0, !PT ;  /* 0x0000000800007812 */ /* 0x000fe200078ec0ff */
[----:B------:R-:W-:Y:S01]  /*59d0*/  FADD.FTZ R36, -R146, R36 ;  /* 0x0000002492247221 */ /* 0x000fe20000010100 */
[----:B------:R-:W-:Y:S01]  /*59e0*/  FSEL R32, R32, R146, P5 ;  /* 0x0000009220207208 */ /* 0x000fe20002800000 */
[----:B------:R-:W-:Y:S01]  /*59f0*/  FADD.FTZ R37, -R146, R37 ;  /* 0x0000002592257221 */ /* 0x000fe20000010100 */
[----:B------:R-:W-:Y:S01]  /*5a00*/  LOP3.LUT R0, R0, 0x10, R183, 0xf8, !PT ;  /* 0x0000001000007812 */ /* 0x000fe200078ef8b7 */
[----:B------:R-:W-:Y:S01]  /*5a10*/  FADD.FTZ R48, -R146, R48 ;  /* 0x0000003092307221 */ /* 0x000fe20000010100 */
[----:B------:R-:W-:Y:S01]  /*5a20*/  FSETP.GE.FTZ.AND P0, PT, R208, RZ, PT ;  /* 0x000000ffd000720b */ /* 0x000fe20003f16000 */
[----:B------:R-:W-:Y:S01]  /*5a30*/  FMUL.FTZ R32, R194, R32 ;  /* 0x00000020c2207220 */ /* 0x000fe20000410000 */
[----:B------:R-:W-:Y:S01]  /*5a40*/  LOP3.LUT R3, R0, R3, RZ, 0x3c, !PT ;  /* 0x0000000300037212 */ /* 0x000fe200078e3cff */
[----:B------:R-:W-:Y:S01]  /*5a50*/  FADD.FTZ R0, -R146, R33 ;  /* 0x0000002192007221 */ /* 0x000fe20000010100 */
[----:B------:R-:W-:Y:S01]  /*5a60*/  FSEL R17, R17, R146, P3 ;  /* 0x0000009211117208 */ /* 0x000fe20001800000 */
[----:B------:R-:W-:Y:S01]  /*5a70*/  FMUL.FTZ R16, R214, R16 ;  /* 0x00000010d6107220 */ /* 0x000fe20000410000 */
[-C--:B------:R-:W-:Y:S01]  /*5a80*/  FSEL R20, R20, R146.reuse, P0 ;  /* 0x0000009214147208 */ /* 0x080fe20000000000 */
[----:B------:R-:W-:Y:S01]  /*5a90*/  FADD.FTZ R53, -R146, R53 ;  /* 0x0000003592357221 */ /* 0x000fe20000010100 */
[----:B------:R-:W-:Y:S01]  /*5aa0*/  FSEL R0, R0, R146, P4 ;  /* 0x0000009200007208 */ /* 0x000fe20002000000 */
[----:B------:R-:W-:Y:S01]  /*5ab0*/  FMUL.FTZ R6, R212, R17 ;  /* 0x00000011d4067220 */ /* 0x000fe20000410000 */
[----:B------:R-:W-:Y:S01]  /*5ac0*/  FSETP.GE.FTZ.AND P3, PT, R190, RZ, PT ;  /* 0x000000ffbe00720b */ /* 0x000fe20003f76000 */
[----:B------:R-:W-:Y:S01]  /*5ad0*/  FADD.FTZ R17, -R146, R49 ;  /* 0x0000003192117221 */ /* 0x000fe20000010100 */
[----:B------:R-:W-:Y:S01]  /*5ae0*/  FSETP.GE.FTZ.AND P0, PT, R189, RZ, PT ;  /* 0x000000ffbd00720b */ /* 0x000fe20003f16000 */
[----:B------:R-:W-:Y:S01]  /*5af0*/  FMUL.FTZ R0, R193, R0 ;  /* 0x00000000c1007220 */ /* 0x000fe20000410000 */
[----:B------:R-:W-:Y:S01]  /*5b00*/  FSEL R21, R21, R146, P6 ;  /* 0x0000009215157208 */ /* 0x000fe20003000000 */
[----:B------:R-:W-:Y:S01]  /*5b10*/  FMUL.FTZ R20, R208, R20 ;  /* 0x00000014d0147220 */ /* 0x000fe20000410000 */
[----:B------:R-:W-:Y:S02]  /*5b20*/  FSEL R36, R36, R146, P3 ;  /* 0x0000009224247208 */ /* 0x000fe40001800000 */
[----:B------:R-:W-:Y:S01]  /*5b30*/  F2FP.F16.F32.PACK_AB R132, R0, R32 ;  /* 0x000000200084723e */ /* 0x000fe200000000ff */
[----:B------:R-:W-:Y:S01]  /*5b40*/  FADD.FTZ R0, -R146, R52 ;  /* 0x0000003492007221 */ /* 0x000fe20000010100 */
[----:B------:R-:W-:Y:S01]  /*5b50*/  FSETP.GE.FTZ.AND P4, PT, R168, RZ, PT ;  /* 0x000000ffa800720b */ /* 0x000fe20003f96000 */
[----:B------:R-:W-:Y:S01]  /*5b60*/  FMUL.FTZ R21, R210, R21 ;  /* 0x00000015d2157220 */ /* 0x000fe20000410000 */
[----:B------:R-:W-:Y:S01]  /*5b70*/  FSEL R37, R37, R146, P0 ;  /* 0x0000009225257208 */ /* 0x000fe20000000000 */
[----:B------:R-:W-:Y:S01]  /*5b80*/  FMUL.FTZ R36, R190, R36 ;  /* 0x00000024be247220 */ /* 0x000fe20000410000 */
[----:B------:R-:W-:Y:S02]  /*5b90*/  FSETP.GE.FTZ.AND P3, PT, R167, RZ, PT ;  /* 0x000000ffa700720b */ /* 0x000fe40003f76000 */
[----:B------:R-:W-:Y:S01]  /*5ba0*/  FSETP.GE.FTZ.AND P0, PT, R169, RZ, PT ;  /* 0x000000ffa900720b */ /* 0x000fe20003f16000 */
[----:B------:R-:W-:Y:S01]  /*5bb0*/  FMUL.FTZ R37, R189, R37 ;  /* 0x00000025bd257220 */ /* 0x000fe20000410000 */
[-C--:B------:R-:W-:Y:S02]  /*5bc0*/  FSEL R17, R17, R146.reuse, P4 ;  /* 0x0000009211117208 */ /* 0x080fe40002000000 */
[-C--:B------:R-:W-:Y:S02]  /*5bd0*/  FSEL R0, R0, R146.reuse, P3 ;  /* 0x0000009200007208 */ /* 0x080fe40001800000 */
[----:B------:R-:W-:Y:S02]  /*5be0*/  FSEL R48, R48, R146, P0 ;  /* 0x0000009230307208 */ /* 0x000fe40000000000 */
[----:B------:R-:W-:Y:S02]  /*5bf0*/  FSETP.GE.FTZ.AND P0, PT, R166, RZ, PT ;  /* 0x000000ffa600720b */ /* 0x000fe40003f16000 */
[----:B------:R-:W-:Y:S01]  /*5c00*/  F2FP.F16.F32.PACK_AB R133, R21, R20 ;  /* 0x000000141585723e */ /* 0x000fe200000000ff */
[----:B------:R-:W-:Y:S01]  /*5c10*/  FMUL.FTZ R20, R168, R17 ;  /* 0x00000011a8147220 */ /* 0x000fe20000410000 */
[----:B------:R-:W-:Y:S01]  /*5c20*/  FSETP.GE.FTZ.AND P3, PT, R163, RZ, PT ;  /* 0x000000ffa300720b */ /* 0x000fe20003f76000 */
[----:B------:R-:W-:Y:S01]  /*5c30*/  FMUL.FTZ R17, R167, R0 ;  /* 0x00000000a7117220 */ /* 0x000fe20000410000 */
[----:B------:R-:W-:Y:S01]  /*5c40*/  F2FP.F16.F32.PACK_AB R6, R6, R16 ;  /* 0x000000100606723e */ /* 0x000fe200000000ff */
[----:B------:R-:W-:Y:S01]  /*5c50*/  FADD.FTZ R0, -R146, R64 ;  /* 0x0000004092007221 */ /* 0x000fe20000010100 */
[----:B------:R-:W-:Y:S01]  /*5c60*/  FSEL R16, R53, R146, P0 ;  /* 0x0000009235107208 */ /* 0x000fe20000000000 */
[----:B------:R-:W-:Y:S01]  /*5c70*/  FMUL.FTZ R48, R169, R48 ;  /* 0x00000030a9307220 */ /* 0x000fe20000410000 */
[----:B------:R-:W-:Y:S02]  /*5c80*/  FSETP.GE.FTZ.AND P0, PT, R162, RZ, PT ;  /* 0x000000ffa200720b */ /* 0x000fe40003f16000 */
[----:B------:R-:W-:Y:S01]  /*5c90*/  F2FP.F16.F32.PACK_AB R5, R5, R211 ;  /* 0x000000d30505723e */ /* 0x000fe200000000ff */
[----:B------:R-:W-:Y:S01]  /*5ca0*/  FMUL.FTZ R16, R166, R16 ;  /* 0x00000010a6107220 */ /* 0x000fe20000410000 */
[----:B------:R-:W-:Y:S02]  /*5cb0*/  FSEL R0, R0, R146, P0 ;  /* 0x0000009200007208 */ /* 0x000fe40000000000 */
[----:B------:R-:W-:Y:S01]  /*5cc0*/  F2FP.F16.F32.PACK_AB R52, R20, R48 ;  /* 0x000000301434723e */ /* 0x000fe200000000ff */
[----:B------:R-:W-:Y:S01]  /*5cd0*/  @P3 FADD.FTZ R146, -R146, R65 ;  /* 0x0000004192923221 */ /* 0x000fe20000010100 */
[----:B------:R-:W-:Y:S01]  /*5ce0*/  F2FP.F16.F32.PACK_AB R53, R37, R36 ;  /* 0x000000242535723e */ /* 0x000fe200000000ff */
[----:B------:R-:W-:Y:S01]  /*5cf0*/  FMUL.FTZ R48, R162, R0 ;  /* 0x00000000a2307220 */ /* 0x000fe20000410000 */
[----:B------:R-:W-:Y:S01]  /*5d00*/  F2FP.F16.F32.PACK_AB R49, R16, R17 ;  /* 0x000000111031723e */ /* 0x000fe200000000ff */
[----:B-1----:R-:W-:Y:S06]  /*5d10*/  BRA.U !UP0, `(.L_x_1105) ;  /* 0x0000000108707547 */ /* 0x002fec000b800000 */
[----:B------:R-:W2:Y:S01]  /*5d20*/  LDL.LU R149, [R1] ;  /* 0x0000000001957983 */ /* 0x000ea20000300800 */
[----:B------:R-:W-:Y:S01]  /*5d30*/  IADD3 R16, P0, PT, RZ, -UR25, RZ ;  /* 0x80000019ff107c10 */ /* 0x000fe2000ff1e0ff */
[----:B------:R-:W-:Y:S04]  /*5d40*/  ULOP3.LUT UR14, UR35, 0x1, URZ, 0xc0, !UPT ;  /* 0x00000001230e7892 */ /* 0x000fe8000f8ec0ff */
[----:B------:R-:W-:Y:S01]  /*5d50*/  IMAD.X R0, RZ, RZ, ~UR34, P0 ;  /* 0x80000022ff007e24 */ /* 0x000fe200080e06ff */
[----:B------:R-:W-:Y:S04]  /*5d60*/  UISETP.NE.U32.AND UP1, UPT, UR14, 0x1, UPT ;  /* 0x000000010e00788c */ /* 0x000fe8000bf25070 */
[----:B------:R-:W-:Y:S01]  /*5d70*/  SHF.R.S64 R16, R16, 0x1f, R0 ;  /* 0x0000001f10107819 */ /* 0x000fe20000001000 */
[----:B------:R-:W-:Y:S06]  /*5d80*/  USEL UR14, UR17, 0x4000, !UP1 ;  /* 0x00004000110e7887 */ /* 0x000fec000c800000 */
[----:B------:R-:W-:Y:S02]  /*5d90*/  VIADD R242, R242, UR14 ;  /* 0x0000000ef2f27c36 */ /* 0x000fe40008000000 */
[----:B------:R-:W-:Y:S01]  /*5da0*/  VIADD R180, R180, UR14 ;  /* 0x0000000eb4b47c36 */ /* 0x000fe20008000000 */
[----:B--2---:R-:W-:Y:S04]  /*5db0*/  IADD3 R149, P0, PT, R16, R149, RZ ;  /* 0x0000009510957210 */ /* 0x004fe80007f1e0ff */
[----:B------:R-:W-:Y:S01]  /*5dc0*/  LEA.HI.X.SX32 R252, R0, R252, 0x1, P0 ;  /* 0x000000fc00fc7211 */ /* 0x000fe200000f0eff */
[----:B------:R1:W-:Y:S01]  /*5dd0*/  STL [R1], R149 ;  /* 0x0000009501007387 */ /* 0x0003e20000100800 */
[----:B------:R-:W-:Y:S01]  /*5de0*/  IADD3 R20, P0, PT, R149, UR31, RZ ;  /* 0x0000001f95147c10 */ /* 0x000fe2000ff1e0ff */
[----:B------:R-:W-:Y:S02]  /*5df0*/  IMAD.MOV.U32 R36, RZ, RZ, R149 ;  /* 0x000000ffff247224 */ /* 0x000fe400078e0095 */
        /* <DEDUP_REMOVED lines=14> */
.L_x_1105:
[----:B------:R2:W-:Y:S01]  /*5ee0*/  STS [R164+0x14000], R5 ;  /* 0x01400005a4007388 */ /* 0x0005e20000000800 */
[C---:B------:R-:W-:Y:S01]  /*5ef0*/  FADD.FTZ R0, -R145.reuse, R18 ;  /* 0x0000001291007221 */ /* 0x040fe20000010100 */
[----:B------:R-:W-:Y:S01]  /*5f00*/  FADD.FTZ R19, -R145, R19 ;  /* 0x0000001391137221 */ /* 0x000fe20000010100 */
[----:B------:R-:W-:Y:S01]  /*5f10*/  FSETP.GE.FTZ.AND P0, PT, R223, RZ, PT ;  /* 0x000000ffdf00720b */ /* 0x000fe20003f16000 */
[C---:B-1----:R-:W-:Y:S01]  /*5f20*/  FADD.FTZ R17, -R145.reuse, R22 ;  /* 0x0000001691117221 */ /* 0x042fe20000010100 */
[----:B------:R-:W-:Y:S01]  /*5f30*/  FSETP.GE.FTZ.AND P4, PT, R222, RZ, PT ;  /* 0x000000ffde00720b */ /* 0x000fe20003f96000 */
[C---:B------:R-:W-:Y:S01]  /*5f40*/  FADD.FTZ R16, -R145.reuse, R23 ;  /* 0x0000001791107221 */ /* 0x040fe20000010100 */
[-C--:B------:R-:W-:Y:S01]  /*5f50*/  FSEL R0, R0, R145.reuse, P0 ;  /* 0x0000009100007208 */ /* 0x080fe20000000000 */
[----:B------:R-:W-:Y:S01]  /*5f60*/  FADD.FTZ R50, -R145, R50 ;  /* 0x0000003291327221 */ /* 0x000fe20000010100 */
[-C--:B------:R-:W-:Y:S01]  /*5f70*/  FSEL R19, R19, R145.reuse, P4 ;  /* 0x0000009113137208 */ /* 0x080fe20002000000 */
[C---:B------:R-:W-:Y:S01]  /*5f80*/  FADD.FTZ R54, -R145.reuse, R54 ;  /* 0x0000003691367221 */ /* 0x040fe20000010100 */
[----:B------:R-:W-:Y:S01]  /*5f90*/  FSETP.GE.FTZ.AND P3, PT, R230, RZ, PT ;  /* 0x000000ffe600720b */ /* 0x000fe20003f76000 */
[----:B------:R-:W-:Y:S01]  /*5fa0*/  FADD.FTZ R55, -R145, R55 ;  /* 0x0000003791377221 */ /* 0x000fe20000010100 */
[----:B------:R-:W-:Y:S01]  /*5fb0*/  FSETP.GE.FTZ.AND P0, PT, R217, RZ, PT ;  /* 0x000000ffd900720b */ /* 0x000fe20003f16000 */
[----:B------:R-:W-:Y:S01]  /*5fc0*/  IMAD.MOV.U32 R36, RZ, RZ, 0x10 ;  /* 0x00000010ff247424 */ /* 0x000fe200078e00ff */
[----:B------:R-:W-:Y:S01]  /*5fd0*/  FSETP.GE.FTZ.AND P4, PT, R201, RZ, PT ;  /* 0x000000ffc900720b */ /* 0x000fe20003f96000 */
[----:B------:R-:W-:Y:S01]  /*5fe0*/  FADD.FTZ R39, -R145, R39 ;  /* 0x0000002791277221 */ /* 0x000fe20000010100 */
[----:B------:R-:W-:Y:S01]  /*5ff0*/  FSEL R16, R16, R145, P0 ;  /* 0x0000009110107208 */ /* 0x000fe20000000000 */
[----:B-----5:R-:W-:Y:S01]  /*6000*/  FADD.FTZ R9, -R4, R9 ;  /* 0x0000000904097221 */ /* 0x020fe20000010100 */
[----:B------:R-:W-:Y:S01]  /*6010*/  FSETP.GE.FTZ.AND P0, PT, R202, RZ, PT ;  /* 0x000000ffca00720b */ /* 0x000fe20003f16000 */
[----:B------:R-:W-:Y:S01]  /*6020*/  FADD.FTZ R8, -R4, R8 ;  /* 0x0000000804087221 */ /* 0x000fe20000010100 */
[----:B------:R-:W-:Y:S01]  /*6030*/  SEL R36, R36, 0xfffffff0, !P1 ;  /* 0xfffffff024247807 */ /* 0x000fe20004800000 */
[----:B------:R-:W-:Y:S01]  /*6040*/  FMUL.FTZ R18, R217, R16 ;  /* 0x00000010d9127220 */ /* 0x000fe20000410000 */
[C---:B------:R-:W-:Y:S01]  /*6050*/  FADD.FTZ R16, -R145.reuse, R35 ;  /* 0x0000002391107221 */ /* 0x040fe20000010100 */
[----:B------:R-:W-:Y:S01]  /*6060*/  FADD.FTZ R13, -R4, R13 ;  /* 0x0000000d040d7221 */ /* 0x000fe20000010100 */
[----:B--2---:R-:W-:Y:S01]  /*6070*/  FADD.FTZ R5, -R145, R7 ;  /* 0x0000000791057221 */ /* 0x004fe20000010100 */
[----:B------:R-:W-:Y:S01]  /*6080*/  FMUL.FTZ R7, R223, R0 ;  /* 0x00000000df077220 */ /* 0x000fe20000410000 */
[----:B------:R-:W-:Y:S01]  /*6090*/  FMUL.FTZ R0, R222, R19 ;  /* 0x00000013de007220 */ /* 0x000fe20000410000 */
[-C--:B------:R-:W-:Y:S01]  /*60a0*/  FSEL R16, R16, R145.reuse, P4 ;  /* 0x0000009110107208 */ /* 0x080fe20002000000 */
[C---:B------:R-:W-:Y:S01]  /*60b0*/  FADD.FTZ R24, -R4.reuse, R24 ;  /* 0x0000001804187221 */ /* 0x040fe20000010100 */
[----:B------:R-:W-:Y:S01]  /*60c0*/  FSEL R5, R5, R145, P3 ;  /* 0x0000009105057208 */ /* 0x000fe20001800000 */
[----:B------:R-:W-:Y:S01]  /*60d0*/  FADD.FTZ R12, -R4, R12 ;  /* 0x0000000c040c7221 */ /* 0x000fe20000010100 */
[----:B------:R-:W-:Y:S01]  /*60e0*/  FSETP.GE.FTZ.AND P3, PT, R219, RZ, PT ;  /* 0x000000ffdb00720b */ /* 0x000fe20003f76000 */
[----:B------:R-:W-:Y:S01]  /*60f0*/  FMUL.FTZ R20, R201, R16 ;  /* 0x00000010c9147220 */ /* 0x000fe20000410000 */
[----:B------:R-:W-:Y:S01]  /*6100*/  F2FP.F16.F32.PACK_AB R0, R0, R7 ;  /* 0x000000070000723e */ /* 0x000fe200000000ff */
[----:B------:R-:W-:Y:S01]  /*6110*/  FADD.FTZ R7, -R145, R38 ;  /* 0x0000002691077221 */ /* 0x000fe20000010100 */
[----:B------:R-:W-:Y:S01]  /*6120*/  FSEL R17, R17, R145, P3 ;  /* 0x0000009111117208 */ /* 0x000fe20001800000 */
[----:B------:R-:W-:Y:S01]  /*6130*/  FMUL.FTZ R5, R230, R5 ;  /* 0x00000005e6057220 */ /* 0x000fe20000410000 */
[----:B------:R-:W-:Y:S01]  /*6140*/  FSETP.GE.FTZ.AND P3, PT, R199, RZ, PT ;  /* 0x000000ffc700720b */ /* 0x000fe20003f76000 */
[C---:B------:R-:W-:Y:S01]  /*6150*/  FADD.FTZ R25, -R4.reuse, R25 ;  /* 0x0000001904197221 */ /* 0x040fe20000010100 */
[----:B------:R-:W-:Y:S01]  /*6160*/  FSETP.GE.FTZ.AND P4, PT, R175, RZ, PT ;  /* 0x000000ffaf00720b */ /* 0x000fe20003f96000 */
[----:B------:R-:W-:Y:S01]  /*6170*/  FMUL.FTZ R19, R219, R17 ;  /* 0x00000011db137220 */ /* 0x000fe20000410000 */
[----:B------:R-:W-:Y:S01]  /*6180*/  FADD.FTZ R17, -R145, R34 ;  /* 0x0000002291117221 */ /* 0x000fe20000010100 */
[-C--:B------:R-:W-:Y:S01]  /*6190*/  FSEL R7, R7, R145.reuse, P3 ;  /* 0x0000009107077208 */ /* 0x080fe20001800000 */
[----:B------:R-:W-:Y:S01]  /*61a0*/  FADD.FTZ R29, -R4, R29 ;  /* 0x0000001d041d7221 */ /* 0x000fe20000010100 */
[----:B------:R-:W-:Y:S01]  /*61b0*/  FSETP.GE.FTZ.AND P3, PT, R188, RZ, PT ;  /* 0x000000ffbc00720b */ /* 0x000fe20003f76000 */
[----:B------:R-:W-:Y:S01]  /*61c0*/  FADD.FTZ R44, -R4, R44 ;  /* 0x0000002c042c7221 */ /* 0x000fe20000010100 */
[-C--:B------:R-:W-:Y:S01]  /*61d0*/  FSEL R17, R17, R145.reuse, P0 ;  /* 0x0000009111117208 */ /* 0x080fe20000000000 */
[----:B------:R-:W-:Y:S01]  /*61e0*/  FADD.FTZ R26, -R2, R26 ;  /* 0x0000001a021a7221 */ /* 0x000fe20000010100 */
[----:B------:R-:W-:Y:S01]  /*61f0*/  FSEL R50, R50, R145, P3 ;  /* 0x0000009132327208 */ /* 0x000fe20001800000 */
[----:B------:R-:W-:Y:S01]  /*6200*/  FADD.FTZ R27, -R2, R27 ;  /* 0x0000001b021b7221 */ /* 0x000fe20000010100 */
[----:B------:R-:W-:Y:S01]  /*6210*/  FSETP.GE.FTZ.AND P3, PT, R174, RZ, PT ;  /* 0x000000ffae00720b */ /* 0x000fe20003f76000 */
[----:B------:R-:W-:Y:S01]  /*6220*/  FMUL.FTZ R21, R202, R17 ;  /* 0x00000011ca157220 */ /* 0x000fe20000410000 */
[-C--:B------:R-:W-:Y:S01]  /*6230*/  FSEL R17, R54, R145.reuse, P4 ;  /* 0x0000009136117208 */ /* 0x080fe20002000000 */
[----:B------:R-:W-:Y:S01]  /*6240*/  FMUL.FTZ R50, R188, R50 ;  /* 0x00000032bc327220 */ /* 0x000fe20000410000 */
[----:B------:R-:W-:Y:S01]  /*6250*/  FSEL R16, R55, R145, P3 ;  /* 0x0000009137107208 */ /* 0x000fe20001800000 */
[----:B------:R-:W-:Y:S01]  /*6260*/  FADD.FTZ R30, -R2, R30 ;  /* 0x0000001e021e7221 */ /* 0x000fe20000010100 */
[----:B------:R-:W-:Y:S01]  /*6270*/  F2FP.F16.F32.PACK_AB R5, R5, R206 ;  /* 0x000000ce0505723e */ /* 0x000fe200000000ff */
[----:B------:R-:W-:Y:S01]  /*6280*/  FMUL.FTZ R17, R175, R17 ;  /* 0x00000011af117220 */ /* 0x000fe20000410000 */
[----:B------:R-:W-:Y:S01]  /*6290*/  FSETP.GE.FTZ.AND P0, PT, R198, RZ, PT ;  /* 0x000000ffc600720b */ /* 0x000fe20003f16000 */
[----:B------:R-:W-:Y:S01]  /*62a0*/  FMUL.FTZ R16, R174, R16 ;  /* 0x00000010ae107220 */ /* 0x000fe20000410000 */
[----:B------:R-:W-:Y:S01]  /*62b0*/  F2FP.F16.F32.PACK_AB R33, R18, R19 ;  /* 0x000000131221723e */ /* 0x000fe200000000ff */
[----:B------:R1:W-:Y:S01]  /*62c0*/  STS [R164+0x14400], R5 ;  /* 0x01440005a4007388 */ /* 0x0003e20000000800 */
[----:B------:R-:W-:Y:S01]  /*62d0*/  FMUL.FTZ R19, R199, R7 ;  /* 0x00000007c7137220 */ /* 0x000fe20000410000 */
[----:B------:R-:W-:Y:S01]  /*62e0*/  FSEL R39, R39, R145, P0 ;  /* 0x0000009127277208 */ /* 0x000fe20000000000 */
[----:B------:R-:W-:Y:S01]  /*62f0*/  FADD.FTZ R7, -R145, R51 ;  /* 0x0000003391077221 */ /* 0x000fe20000010100 */
[----:B------:R-:W-:Y:S01]  /*6300*/  FSETP.GE.FTZ.AND P0, PT, R187, RZ, PT ;  /* 0x000000ffbb00720b */ /* 0x000fe20003f16000 */
[----:B------:R-:W-:Y:S01]  /*6310*/  FADD.FTZ R31, -R2, R31 ;  /* 0x0000001f021f7221 */ /* 0x000fe20000010100 */
[----:B------:R-:W-:Y:S01]  /*6320*/  F2FP.F16.F32.PACK_AB R23, R16, R17 ;  /* 0x000000111017723e */ /* 0x000fe200000000ff */
[----:B------:R-:W-:Y:S01]  /*6330*/  IMAD.IADD R16, R164, 0x1, R36 ;  /* 0x00000001a4107824 */ /* 0x000fe200078e0224 */
[----:B------:R-:W-:Y:S01]  /*6340*/  FSEL R7, R7, R145, P0 ;  /* 0x0000009107077208 */ /* 0x000fe20000000000 */
[----:B------:R-:W-:Y:S01]  /*6350*/  FMUL.FTZ R39, R198, R39 ;  /* 0x00000027c6277220 */ /* 0x000fe20000410000 */
[----:B------:R-:W-:Y:S01]  /*6360*/  FSETP.GE.FTZ.AND P0, PT, R170, RZ, PT ;  /* 0x000000ffaa00720b */ /* 0x000fe20003f16000 */
[----:B------:R-:W-:Y:S01]  /*6370*/  FADD.FTZ R42, -R2, R42 ;  /* 0x0000002a022a7221 */ /* 0x000fe20000010100 */
[----:B------:R2:W-:Y:S01]  /*6380*/  STS [R16+0x14400], R0 ;  /* 0x0144000010007388 */ /* 0x0005e20000000800 */
[----:B------:R-:W-:Y:S01]  /*6390*/  FMUL.FTZ R18, R187, R7 ;  /* 0x00000007bb127220 */ /* 0x000fe20000410000 */
[----:B------:R-:W-:Y:S01]  /*63a0*/  FADD.FTZ R7, -R145, R66 ;  /* 0x0000004291077221 */ /* 0x000fe20000010100 */
[----:B------:R-:W-:Y:S02]  /*63b0*/  FSETP.GE.FTZ.AND P3, PT, R171, RZ, PT ;  /* 0x000000ffab00720b */ /* 0x000fe40003f76000 */
[----:B------:R3:W-:Y:S01]  /*63c0*/  STS [R16+0x14000], R6 ;  /* 0x0140000610007388 */ /* 0x0007e20000000800 */
[----:B------:R-:W-:Y:S01]  /*63d0*/  FSETP.GE.FTZ.AND P4, PT, R234, RZ, PT ;  /* 0x000000ffea00720b */ /* 0x000fe20003f96000 */
[C---:B------:R-:W-:Y:S01]  /*63e0*/  FADD.FTZ R43, -R2.reuse, R43 ;  /* 0x0000002b022b7221 */ /* 0x040fe20000010100 */
[----:B------:R-:W-:Y:S01]  /*63f0*/  FSEL R7, R7, R145, P3 ;  /* 0x0000009107077208 */ /* 0x000fe20001800000 */
[----:B------:R-:W-:Y:S01]  /*6400*/  FADD.FTZ R58, -R2, R58 ;  /* 0x0000003a023a7221 */ /* 0x000fe20000010100 */
[----:B------:R-:W-:Y:S01]  /*6410*/  FSETP.GE.FTZ.AND P3, PT, R232, RZ, PT ;  /* 0x000000ffe800720b */ /* 0x000fe20003f76000 */
[----:B------:R-:W-:Y:S01]  /*6420*/  FMUL.FTZ R146, R163, R146 ;  /* 0x00000092a3927220 */ /* 0x000fe20000410000 */
[----:B------:R-:W-:Y:S01]  /*6430*/  @P0 FADD.FTZ R145, -R145, R67 ;  /* 0x0000004391910221 */ /* 0x000fe20000010100 */
[----:B------:R-:W-:Y:S01]  /*6440*/  FSETP.GE.FTZ.AND P0, PT, R233, RZ, PT ;  /* 0x000000ffe900720b */ /* 0x000fe20003f16000 */
[----:B------:R-:W-:Y:S01]  /*6450*/  FMUL.FTZ R7, R171, R7 ;  /* 0x00000007ab077220 */ /* 0x000fe20000410000 */
[-C--:B-1----:R-:W-:Y:S01]  /*6460*/  FSEL R5, R9, R4.reuse, P4 ;  /* 0x0000000409057208 */ /* 0x082fe20002000000 */
[----:B------:R-:W-:Y:S01]  /*6470*/  FMUL.FTZ R145, R170, R145 ;  /* 0x00000091aa917220 */ /* 0x000fe20000410000 */
[----:B------:R-:W-:Y:S02]  /*6480*/  FSEL R8, R8, R4, P0 ;  /* 0x0000000408087208 */ /* 0x000fe40000000000 */
[----:B------:R-:W-:Y:S01]  /*6490*/  FSETP.GE.FTZ.AND P0, PT, R231, RZ, PT ;  /* 0x000000ffe700720b */ /* 0x000fe20003f16000 */
[----:B------:R-:W-:Y:S01]  /*64a0*/  FMUL.FTZ R5, R234, R5 ;  /* 0x00000005ea057220 */ /* 0x000fe20000410000 */
[----:B------:R-:W-:Y:S01]  /*64b0*/  FSETP.GE.FTZ.AND P6, PT, R224, RZ, PT ;  /* 0x000000ffe000720b */ /* 0x000fe20003fd6000 */
[----:B------:R-:W-:Y:S01]  /*64c0*/  FMUL.FTZ R8, R233, R8 ;  /* 0x00000008e9087220 */ /* 0x000fe20000410000 */
[----:B------:R-:W-:Y:S02]  /*64d0*/  FSEL R13, R13, R4, P0 ;  /* 0x000000040d0d7208 */ /* 0x000fe40000000000 */
[----:B------:R-:W-:Y:S02]  /*64e0*/  FSETP.GE.FTZ.AND P0, PT, R225, RZ, PT ;  /* 0x000000ffe100720b */ /* 0x000fe40003f16000 */
[----:B--2---:R-:W-:Y:S01]  /*64f0*/  F2FP.F16.F32.PACK_AB R0, R5, R8 ;  /* 0x000000080500723e */ /* 0x004fe200000000ff */
[----:B------:R-:W-:Y:S01]  /*6500*/  FADD.FTZ R5, -R4, R41 ;  /* 0x0000002904057221 */ /* 0x000fe20000010100 */
[-C--:B------:R-:W-:Y:S01]  /*6510*/  FSEL R24, R24, R4.reuse, P0 ;  /* 0x0000000418187208 */ /* 0x080fe20000000000 */
[C---:B------:R-:W-:Y:S01]  /*6520*/  FADD.FTZ R8, -R4.reuse, R28 ;  /* 0x0000001c04087221 */ /* 0x040fe20000010100 */
[----:B------:R-:W-:Y:S01]  /*6530*/  F2FP.F16.F32.PACK_AB R145, R145, R7 ;  /* 0x000000079191723e */ /* 0x000fe200000000ff */
[----:B---3--:R-:W-:Y:S01]  /*6540*/  FADD.FTZ R6, -R4, R40 ;  /* 0x0000002804067221 */ /* 0x008fe20000010100 */
[-C--:B------:R-:W-:Y:S01]  /*6550*/  FSEL R12, R12, R4.reuse, P3 ;  /* 0x000000040c0c7208 */ /* 0x080fe20001800000 */
[----:B------:R-:W-:Y:S01]  /*6560*/  FMUL.FTZ R13, R231, R13 ;  /* 0x0000000de70d7220 */ /* 0x000fe20000410000 */
[----:B------:R-:W-:Y:S01]  /*6570*/  FSETP.GE.FTZ.AND P0, PT, R205, RZ, PT ;  /* 0x000000ffcd00720b */ /* 0x000fe20003f16000 */
[----:B------:R1:W-:Y:S01]  /*6580*/  STS [R164+0x16000], R0 ;  /* 0x01600000a4007388 */ /* 0x0003e20000000800 */
[----:B------:R-:W-:Y:S01]  /*6590*/  FSEL R7, R25, R4, P6 ;  /* 0x0000000419077208 */ /* 0x000fe20003000000 */
[----:B------:R-:W-:Y:S01]  /*65a0*/  FMUL.FTZ R12, R232, R12 ;  /* 0x0000000ce80c7220 */ /* 0x000fe20000410000 */
[----:B------:R-:W-:Y:S02]  /*65b0*/  FSETP.GE.FTZ.AND P5, PT, R221, RZ, PT ;  /* 0x000000ffdd00720b */ /* 0x000fe40003fb6000 */
[----:B------:R-:W-:Y:S01]  /*65c0*/  FSETP.GE.FTZ.AND P3, PT, R207, RZ, PT ;  /* 0x000000ffcf00720b */ /* 0x000fe20003f76000 */
[----:B------:R-:W-:Y:S01]  /*65d0*/  FMUL.FTZ R7, R224, R7 ;  /* 0x00000007e0077220 */ /* 0x000fe20000410000 */
[----:B------:R-:W-:Y:S02]  /*65e0*/  FSEL R5, R5, R4, P0 ;  /* 0x0000000405057208 */ /* 0x000fe40000000000 */
[----:B------:R-:W-:Y:S01]  /*65f0*/  F2FP.F16.F32.PACK_AB R32, R20, R21 ;  /* 0x000000151420723e */ /* 0x000fe200000000ff */
[----:B------:R-:W-:Y:S01]  /*6600*/  FMUL.FTZ R21, R225, R24 ;  /* 0x00000018e1157220 */ /* 0x000fe20000410000 */
[----:B------:R-:W-:Y:S02]  /*6610*/  FSETP.GE.FTZ.AND P0, PT, R172, RZ, PT ;  /* 0x000000ffac00720b */ /* 0x000fe40003f16000 */
[-C--:B------:R-:W-:Y:S02]  /*6620*/  FSEL R8, R8, R4.reuse, P5 ;  /* 0x0000000408087208 */ /* 0x080fe40002800000 */
[----:B------:R-:W-:Y:S02]  /*6630*/  FSEL R6, R6, R4, P3 ;  /* 0x0000000406067208 */ /* 0x000fe40001800000 */
[----:B------:R-:W-:Y:S02]  /*6640*/  FSETP.GE.FTZ.AND P4, PT, R220, RZ, PT ;  /* 0x000000ffdc00720b */ /* 0x000fe40003f96000 */
[----:B------:R-:W-:Y:S01]  /*6650*/  FSETP.GE.FTZ.AND P3, PT, R204, RZ, PT ;  /* 0x000000ffcc00720b */ /* 0x000fe20003f76000 */
[----:B------:R-:W-:Y:S01]  /*6660*/  FMUL.FTZ R9, R207, R6 ;  /* 0x00000006cf097220 */ /* 0x000fe20000410000 */
[----:B------:R-:W-:Y:S01]  /*6670*/  F2FP.F16.F32.PACK_AB R50, R18, R50 ;  /* 0x000000321232723e */ /* 0x000fe200000000ff */
[----:B------:R-:W-:Y:S01]  /*6680*/  FMUL.FTZ R18, R221, R8 ;  /* 0x00000008dd127220 */ /* 0x000fe20000410000 */
[----:B------:R-:W-:Y:S01]  /*6690*/  F2FP.F16.F32.PACK_AB R22, R13, R12 ;  /* 0x0000000c0d16723e */ /* 0x000fe200000000ff */
[----:B------:R-:W-:Y:S01]  /*66a0*/  FMUL.FTZ R13, R205, R5 ;  /* 0x00000005cd0d7220 */ /* 0x000fe20000410000 */
[----:B------:R-:W-:Y:S01]  /*66b0*/  F2FP.F16.F32.PACK_AB R21, R7, R21 ;  /* 0x000000150715723e */ /* 0x000fe200000000ff */
[C---:B------:R-:W-:Y:S01]  /*66c0*/  FADD.FTZ R8, -R4.reuse, R45 ;  /* 0x0000002d04087221 */ /* 0x040fe20000010100 */
[-C--:B------:R-:W-:Y:S01]  /*66d0*/  FSEL R29, R29, R4.reuse, P4 ;  /* 0x000000041d1d7208 */ /* 0x080fe20002000000 */
[----:B------:R-:W-:Y:S01]  /*66e0*/  FADD.FTZ R7, -R4, R56 ;  /* 0x0000003804077221 */ /* 0x000fe20000010100 */
[----:B------:R-:W-:Y:S01]  /*66f0*/  FSEL R44, R44, R4, P3 ;  /* 0x000000042c2c7208 */ /* 0x000fe20001800000 */
[C---:B------:R-:W-:Y:S01]  /*6700*/  FADD.FTZ R6, -R4.reuse, R57 ;  /* 0x0000003904067221 */ /* 0x040fe20000010100 */
[----:B------:R-:W-:Y:S01]  /*6710*/  FADD.FTZ R5, -R4, R60 ;  /* 0x0000003c04057221 */ /* 0x000fe20000010100 */
[----:B------:R-:W-:Y:S01]  /*6720*/  FSETP.GE.FTZ.AND P6, PT, R203, RZ, PT ;  /* 0x000000ffcb00720b */ /* 0x000fe20003fd6000 */
[----:B------:R-:W-:Y:S01]  /*6730*/  FMUL.FTZ R12, R220, R29 ;  /* 0x0000001ddc0c7220 */ /* 0x000fe20000410000 */
[----:B------:R-:W-:Y:S01]  /*6740*/  FSETP.GE.FTZ.AND P5, PT, R196, RZ, PT ;  /* 0x000000ffc400720b */ /* 0x000fe20003fb6000 */
[----:B-1----:R-:W-:Y:S01]  /*6750*/  FADD.FTZ R0, -R2, R62 ;  /* 0x0000003e02007221 */ /* 0x002fe20000010100 */
[----:B------:R-:W-:Y:S01]  /*6760*/  FSETP.GE.FTZ.AND P4, PT, R195, RZ, PT ;  /* 0x000000ffc300720b */ /* 0x000fe20003f96000 */
[----:B------:R-:W-:Y:S01]  /*6770*/  FMUL.FTZ R17, R204, R44 ;  /* 0x0000002ccc117220 */ /* 0x000fe20000410000 */
[----:B------:R-:W-:Y:S02]  /*6780*/  FSETP.GE.FTZ.AND P3, PT, R173, RZ, PT ;  /* 0x000000ffad00720b */ /* 0x000fe40003f76000 */
[-C--:B------:R-:W-:Y:S02]  /*6790*/  FSEL R8, R8, R4.reuse, P6 ;  /* 0x0000000408087208 */ /* 0x080fe40003000000 */
[-C--:B------:R-:W-:Y:S02]  /*67a0*/  FSEL R7, R7, R4.reuse, P5 ;  /* 0x0000000407077208 */ /* 0x080fe40002800000 */
[----:B------:R-:W-:Y:S01]  /*67b0*/  FSEL R6, R6, R4, P4 ;  /* 0x0000000406067208 */ /* 0x000fe20002000000 */
[----:B------:R-:W-:Y:S01]  /*67c0*/  FMUL.FTZ R8, R203, R8 ;  /* 0x00000008cb087220 */ /* 0x000fe20000410000 */
[----:B------:R-:W-:Y:S01]  /*67d0*/  FSEL R5, R5, R4, P3 ;  /* 0x0000000405057208 */ /* 0x000fe20001800000 */
[----:B------:R-:W-:Y:S01]  /*67e0*/  @P0 FADD.FTZ R4, -R4, R61 ;  /* 0x0000003d04040221 */ /* 0x000fe20000010100 */
[----:B------:R-:W-:Y:S01]  /*67f0*/  F2FP.F16.F32.PACK_AB R39, R39, R19 ;  /* 0x000000132727723e */ /* 0x000fe200000000ff */
[----:B------:R-:W-:Y:S01]  /*6800*/  FMUL.FTZ R7, R196, R7 ;  /* 0x00000007c4077220 */ /* 0x000fe20000410000 */
[----:B------:R-:W-:Y:S01]  /*6810*/  FMUL.FTZ R6, R195, R6 ;  /* 0x00000006c3067220 */ /* 0x000fe20000410000 */
[----:B------:R-:W-:Y:S01]  /*6820*/  FMUL.FTZ R5, R173, R5 ;  /* 0x00000005ad057220 */ /* 0x000fe20000410000 */
[----:B------:R-:W-:Y:S01]  /*6830*/  FMUL.FTZ R19, R172, R4 ;  /* 0x00000004ac137220 */ /* 0x000fe20000410000 */
[----:B------:R-:W-:Y:S01]  /*6840*/  F2FP.F16.F32.PACK_AB R12, R12, R18 ;  /* 0x000000120c0c723e */ /* 0x000fe200000000ff */
[----:B------:R-:W-:Y:S01]  /*6850*/  FADD.FTZ R4, -R2, R15 ;  /* 0x0000000f02047221 */ /* 0x000fe20000010100 */
[----:B------:R-:W-:Y:S01]  /*6860*/  F2FP.F16.F32.PACK_AB R18, R6, R7 ;  /* 0x000000070612723e */ /* 0x000fe200000000ff */
[C---:B------:R-:W-:Y:S01]  /*6870*/  FADD.FTZ R7, -R2.reuse, R10 ;  /* 0x0000000a02077221 */ /* 0x040fe20000010100 */
[----:B------:R-:W-:Y:S01]  /*6880*/  F2FP.F16.F32.PACK_AB R19, R19, R5 ;  /* 0x000000051313723e */ /* 0x000fe200000000ff */
[C---:B------:R-:W-:Y:S01]  /*6890*/  FADD.FTZ R5, -R2.reuse, R14 ;  /* 0x0000000e02057221 */ /* 0x040fe20000010100 */
[----:B------:R-:W-:Y:S01]  /*68a0*/  FADD.FTZ R6, -R2, R11 ;  /* 0x0000000b02067221 */ /* 0x000fe20000010100 */
[----:B------:R-:W-:Y:S02]  /*68b0*/  FSETP.GE.FTZ.AND P3, PT, R236, RZ, PT ;  /* 0x000000ffec00720b */ /* 0x000fe40003f76000 */
[----:B------:R-:W-:Y:S02]  /*68c0*/  FSETP.GE.FTZ.AND P5, PT, R238, RZ, PT ;  /* 0x000000ffee00720b */ /* 0x000fe40003fb6000 */
[----:B------:R-:W-:Y:S02]  /*68d0*/  FSETP.GE.FTZ.AND P4, PT, R237, RZ, PT ;  /* 0x000000ffed00720b */ /* 0x000fe40003f96000 */
[----:B------:R-:W-:Y:S02]  /*68e0*/  FSETP.GE.FTZ.AND P0, PT, R235, RZ, PT ;  /* 0x000000ffeb00720b */ /* 0x000fe40003f16000 */
[-C--:B------:R-:W-:Y:S02]  /*68f0*/  FSEL R5, R5, R2.reuse, P3 ;  /* 0x0000000205057208 */ /* 0x080fe40001800000 */
[-C--:B------:R-:W-:Y:S02]  /*6900*/  FSEL R7, R7, R2.reuse, P5 ;  /* 0x0000000207077208 */ /* 0x080fe40002800000 */
[-C--:B------:R-:W-:Y:S01]  /*6910*/  FSEL R6, R6, R2.reuse, P4 ;  /* 0x0000000206067208 */ /* 0x080fe20002000000 */
        /* <DEDUP_REMOVED lines=9> */
[----:B------:R-:W-:Y:S01]  /*69b0*/  FMUL.FTZ R26, R229, R26 ;  /* 0x0000001ae51a7220 */ /* 0x000fe20000410000 */
[-C--:B------:R-:W-:Y:S02]  /*69c0*/  FSEL R27, R27, R2.reuse, P0 ;  /* 0x000000021b1b7208 */ /* 0x080fe40000000000 */
[----:B------:R-:W-:Y:S02]  /*69d0*/  FSEL R30, R30, R2, P3 ;  /* 0x000000021e1e7208 */ /* 0x000fe40001800000 */
[----:B------:R-:W-:Y:S01]  /*69e0*/  F2FP.F16.F32.PACK_AB R10, R6, R7 ;  /* 0x00000007060a723e */ /* 0x000fe200000000ff */
[----:B------:R-:W-:Y:S01]  /*69f0*/  FMUL.FTZ R7, R228, R27 ;  /* 0x0000001be4077220 */ /* 0x000fe20000410000 */
[----:B------:R-:W-:Y:S01]  /*6a00*/  FSETP.GE.FTZ.AND P0, PT, R226, RZ, PT ;  /* 0x000000ffe200720b */ /* 0x000fe20003f16000 */
[----:B------:R-:W-:Y:S01]  /*6a10*/  FMUL.FTZ R30, R227, R30 ;  /* 0x0000001ee31e7220 */ /* 0x000fe20000410000 */
[----:B------:R-:W-:Y:S01]  /*6a20*/  FSETP.GE.FTZ.AND P3, PT, R218, RZ, PT ;  /* 0x000000ffda00720b */ /* 0x000fe20003f76000 */
[----:B------:R-:W-:Y:S01]  /*6a30*/  STS [R164+0x16400], R10 ;  /* 0x0164000aa4007388 */ /* 0x000fe20000000800 */
[----:B------:R-:W-:Y:S01]  /*6a40*/  F2FP.F16.F32.PACK_AB R13, R13, R9 ;  /* 0x000000090d0d723e */ /* 0x000fe200000000ff */
[----:B------:R-:W-:Y:S01]  /*6a50*/  FADD.FTZ R6, -R2, R47 ;  /* 0x0000002f02067221 */ /* 0x000fe20000010100 */
[----:B------:R-:W-:Y:S01]  /*6a60*/  F2FP.F16.F32.PACK_AB R9, R4, R5 ;  /* 0x000000050409723e */ /* 0x000fe200000000ff */
[----:B------:R-:W-:Y:S01]  /*6a70*/  FADD.FTZ R5, -R2, R46 ;  /* 0x0000002e02057221 */ /* 0x000fe20000010100 */
[-C--:B------:R-:W-:Y:S01]  /*6a80*/  FSEL R31, R31, R2.reuse, P0 ;  /* 0x000000021f1f7208 */ /* 0x080fe20000000000 */
[----:B------:R-:W-:Y:S01]  /*6a90*/  STS [R16+0x16000], R22 ;  /* 0x0160001610007388 */ /* 0x000fe20000000800 */
[-C--:B------:R-:W-:Y:S01]  /*6aa0*/  FSEL R42, R42, R2.reuse, P3 ;  /* 0x000000022a2a7208 */ /* 0x080fe20001800000 */
[----:B------:R-:W-:Y:S01]  /*6ab0*/  FADD.FTZ R4, -R2, R59 ;  /* 0x0000003b02047221 */ /* 0x000fe20000010100 */
[----:B------:R-:W-:Y:S02]  /*6ac0*/  FSETP.GE.FTZ.AND P0, PT, R216, RZ, PT ;  /* 0x000000ffd800720b */ /* 0x000fe40003f16000 */
[----:B------:R-:W-:Y:S01]  /*6ad0*/  STS [R16+0x16400], R9 ;  /* 0x0164000910007388 */ /* 0x000fe20000000800 */
[----:B------:R-:W-:Y:S01]  /*6ae0*/  FSETP.GE.FTZ.AND P3, PT, R215, RZ, PT ;  /* 0x000000ffd700720b */ /* 0x000fe20003f76000 */
[----:B------:R-:W-:Y:S01]  /*6af0*/  FMUL.FTZ R31, R226, R31 ;  /* 0x0000001fe21f7220 */ /* 0x000fe20000410000 */
[-C--:B------:R-:W-:Y:S02]  /*6b00*/  FSEL R43, R43, R2.reuse, P0 ;  /* 0x000000022b2b7208 */ /* 0x080fe40000000000 */
[----:B------:R-:W-:Y:S01]  /*6b10*/  STS [R159+0x14000], R133 ;  /* 0x014000859f007388 */ /* 0x000fe20000000800 */
[----:B------:R-:W-:Y:S01]  /*6b20*/  FSEL R5, R5, R2, P3 ;  /* 0x0000000205057208 */ /* 0x000fe20001800000 */
[----:B------:R-:W-:Y:S01]  /*6b30*/  FMUL.FTZ R42, R218, R42 ;  /* 0x0000002ada2a7220 */ /* 0x000fe20000410000 */
[----:B------:R-:W-:Y:S02]  /*6b40*/  FSETP.GE.FTZ.AND P0, PT, R191, RZ, PT ;  /* 0x000000ffbf00720b */ /* 0x000fe40003f16000 */
[----:B------:R-:W-:Y:S01]  /*6b50*/  STS [R159+0x14400], R33 ;  /* 0x014400219f007388 */ /* 0x000fe20000000800 */
[----:B------:R-:W-:Y:S01]  /*6b60*/  FSETP.GE.FTZ.AND P3, PT, R192, RZ, PT ;  /* 0x000000ffc000720b */ /* 0x000fe20003f76000 */
[----:B------:R-:W-:Y:S01]  /*6b70*/  FMUL.FTZ R20, R215, R5 ;  /* 0x00000005d7147220 */ /* 0x000fe20000410000 */
[----:B------:R-:W-:Y:S02]  /*6b80*/  F2FP.F16.F32.PACK_AB R7, R7, R26 ;  /* 0x0000001a0707723e */ /* 0x000fe400000000ff */
[----:B------:R-:W-:Y:S01]  /*6b90*/  STS [R161+0x14000], R132 ;  /* 0x01400084a1007388 */ /* 0x000fe20000000800 */
[----:B------:R-:W-:Y:S01]  /*6ba0*/  FSEL R0, R0, R2, P3 ;  /* 0x0000000200007208 */ /* 0x000fe20001800000 */
[----:B------:R-:W-:Y:S01]  /*6bb0*/  FMUL.FTZ R43, R216, R43 ;  /* 0x0000002bd82b7220 */ /* 0x000fe20000410000 */
[----:B------:R-:W-:Y:S02]  /*6bc0*/  FSETP.GE.FTZ.AND P6, PT, R213, RZ, PT ;  /* 0x000000ffd500720b */ /* 0x000fe40003fd6000 */
[----:B------:R-:W-:Y:S01]  /*6bd0*/  STS [R161+0x14400], R32 ;  /* 0x01440020a1007388 */ /* 0x000fe20000000800 */
[----:B------:R-:W-:Y:S01]  /*6be0*/  FSETP.GE.FTZ.AND P5, PT, R200, RZ, PT ;  /* 0x000000ffc800720b */ /* 0x000fe20003fb6000 */
[----:B------:R-:W-:Y:S01]  /*6bf0*/  FMUL.FTZ R11, R192, R0 ;  /* 0x00000000c00b7220 */ /* 0x000fe20000410000 */
[----:B------:R-:W-:Y:S02]  /*6c00*/  FSETP.GE.FTZ.AND P4, PT, R197, RZ, PT ;  /* 0x000000ffc500720b */ /* 0x000fe40003f96000 */
[----:B------:R-:W-:Y:S01]  /*6c10*/  STS [R159+0x16000], R21 ;  /* 0x016000159f007388 */ /* 0x000fe20000000800 */
[----:B------:R-:W-:Y:S02]  /*6c20*/  F2FP.F16.F32.PACK_AB R0, R31, R30 ;  /* 0x0000001e1f00723e */ /* 0x000fe400000000ff */
[-C--:B------:R-:W-:Y:S02]  /*6c30*/  FSEL R6, R6, R2.reuse, P6 ;  /* 0x0000000206067208 */ /* 0x080fe40003000000 */
[----:B------:R-:W-:Y:S01]  /*6c40*/  STS [R159+0x16400], R7 ;  /* 0x016400079f007388 */ /* 0x000fe20000000800 */
[-C--:B------:R-:W-:Y:S02]  /*6c50*/  FSEL R5, R58, R2.reuse, P5 ;  /* 0x000000023a057208 */ /* 0x080fe40002800000 */
[----:B------:R-:W-:Y:S01]  /*6c60*/  FSEL R4, R4, R2, P4 ;  /* 0x0000000204047208 */ /* 0x000fe20002000000 */
[----:B------:R-:W-:Y:S01]  /*6c70*/  @P0 FADD.FTZ R2, -R2, R63 ;  /* 0x0000003f02020221 */ /* 0x000fe20000010100 */
[----:B------:R-:W-:Y:S01]  /*6c80*/  STS [R161+0x16000], R12 ;  /* 0x0160000ca1007388 */ /* 0x000fe20000000800 */
[----:B------:R-:W-:Y:S01]  /*6c90*/  F2FP.F16.F32.PACK_AB R17, R8, R17 ;  /* 0x000000110811723e */ /* 0x000fe200000000ff */
[----:B------:R-:W-:Y:S01]  /*6ca0*/  FMUL.FTZ R15, R213, R6 ;  /* 0x00000006d50f7220 */ /* 0x000fe20000410000 */
[----:B------:R-:W-:Y:S02]  /*6cb0*/  FMUL.FTZ R8, R191, R2 ;  /* 0x00000002bf087220 */ /* 0x000fe40000410000 */
[----:B------:R1:W-:Y:S01]  /*6cc0*/  STS [R161+0x16400], R0 ;  /* 0x01640000a1007388 */ /* 0x0003e20000000800 */
[----:B------:R-:W-:Y:S02]  /*6cd0*/  IMAD.IADD R2, R36, 0x1, R165 ;  /* 0x0000000124027824 */ /* 0x000fe400078e02a5 */
[----:B------:R-:W-:Y:S01]  /*6ce0*/  FMUL.FTZ R6, R197, R4 ;  /* 0x00000004c5067220 */ /* 0x000fe20000410000 */
[----:B------:R-:W-:Y:S01]  /*6cf0*/  F2FP.F16.F32.PACK_AB R4, R43, R42 ;  /* 0x0000002a2b04723e */ /* 0x000fe200000000ff */
[----:B------:R-:W-:Y:S01]  /*6d00*/  STS [R165+-0x8000], R53 ;  /* 0xff800035a5007388 */ /* 0x000fe20000000800 */
[----:B------:R-:W-:Y:S01]  /*6d10*/  FMUL.FTZ R14, R200, R5 ;  /* 0x00000005c80e7220 */ /* 0x000fe20000410000 */
[----:B------:R-:W-:Y:S03]  /*6d20*/  F2FP.F16.F32.PACK_AB R5, R15, R20 ;  /* 0x000000140f05723e */ /* 0x000fe600000000ff */
[----:B------:R-:W-:Y:S01]  /*6d30*/  STS [R165+-0x7c00], R39 ;  /* 0xff840027a5007388 */ /* 0x000fe20000000800 */
[----:B------:R-:W-:Y:S02]  /*6d40*/  F2FP.F16.F32.PACK_AB R48, R146, R48 ;  /* 0x000000309230723e */ /* 0x000fe400000000ff */
[----:B------:R-:W-:Y:S02]  /*6d50*/  F2FP.F16.F32.PACK_AB R6, R6, R14 ;  /* 0x0000000e0606723e */ /* 0x000fe400000000ff */
[----:B------:R-:W-:Y:S01]  /*6d60*/  STS [R2+-0x8000], R52 ;  /* 0xff80003402007388 */ /* 0x000fe20000000800 */
[----:B------:R-:W-:Y:S02]  /*6d70*/  F2FP.F16.F32.PACK_AB R8, R8, R11 ;  /* 0x0000000b0808723e */ /* 0x000fe400000000ff */
[----:B------:R-:W-:Y:S02]  /*6d80*/  LOP3.LUT R174, R182, 0x30, RZ, 0xc0, !PT ;  /* 0x00000030b6ae7812 */ /* 0x000fe400078ec0ff */
[----:B------:R-:W-:Y:S05]  /*6d90*/  STS [R2+-0x7c00], R50 ;  /* 0xff84003202007388 */ /* 0x000fea0000000800 */
[----:B------:R-:W-:Y:S05]  /*6da0*/  STS [R165+-0x6000], R13 ;  /* 0xffa0000da5007388 */ /* 0x000fea0000000800 */
[----:B------:R-:W-:Y:S01]  /*6db0*/  STS [R165+-0x5c00], R4 ;  /* 0xffa40004a5007388 */ /* 0x000fe20000000800 */
[----:B-1----:R-:W-:Y:S04]  /*6dc0*/  LOP3.LUT R0, R184, 0x30, R182, 0xf8, !PT ;  /* 0x00000030b8007812 */ /* 0x002fe800078ef8b6 */
[----:B------:R-:W-:Y:S01]  /*6dd0*/  STS [R2+-0x6000], R17 ;  /* 0xffa0001102007388 */ /* 0x000fe20000000800 */
[--C-:B------:R-:W-:Y:S04]  /*6de0*/  LOP3.LUT R0, R0, 0x1c0, R185.reuse, 0xf8, !PT ;  /* 0x000001c000007812 */ /* 0x100fe800078ef8b9 */
[----:B------:R1:W-:Y:S01]  /*6df0*/  STS [R2+-0x5c00], R5 ;  /* 0xffa4000502007388 */ /* 0x0003e20000000800 */
[----:B------:R-:W-:Y:S04]  /*6e00*/  LOP3.LUT R0, R0, R155, RZ, 0x3c, !PT ;  /* 0x0000009b00007212 */ /* 0x000fe800078e3cff */
[----:B------:R-:W-:Y:S05]  /*6e10*/  STS [R158+-0x8000], R49 ;  /* 0xff8000319e007388 */ /* 0x000fea0000000800 */
[----:B------:R-:W-:Y:S05]  /*6e20*/  STS [R158+-0x7c00], R23 ;  /* 0xff8400179e007388 */ /* 0x000fea0000000800 */
[----:B------:R-:W-:Y:S05]  /*6e30*/  STS [R160+-0x8000], R48 ;  /* 0xff800030a0007388 */ /* 0x000fea0000000800 */
[----:B------:R2:W-:Y:S05]  /*6e40*/  STS [R160+-0x7c00], R145 ;  /* 0xff840091a0007388 */ /* 0x0005ea0000000800 */
[----:B------:R-:W-:Y:S05]  /*6e50*/  STS [R158+-0x6000], R18 ;  /* 0xffa000129e007388 */ /* 0x000fea0000000800 */
[----:B------:R-:W-:Y:S01]  /*6e60*/  STS [R158+-0x5c00], R6 ;  /* 0xffa400069e007388 */ /* 0x000fe20000000800 */
[----:B-1----:R-:W-:Y:S02]  /*6e70*/  LOP3.LUT R2, R0, 0x200, R186, 0xf8, !PT ;  /* 0x0000020000027812 */ /* 0x002fe400078ef8ba */
[----:B------:R-:W-:Y:S02]  /*6e80*/  LOP3.LUT R0, R3, 0x200, R185, 0xf8, !PT ;  /* 0x0000020003007812 */ /* 0x000fe400078ef8b9 */
[----:B------:R-:W-:Y:S01]  /*6e90*/  STS [R160+-0x6000], R19 ;  /* 0xffa00013a0007388 */ /* 0x000fe20000000800 */
[----:B------:R-:W-:Y:S02]  /*6ea0*/  LEA R2, R2, UR4, 0x1 ;  /* 0x0000000402027c11 */ /* 0x000fe4000f8e08ff */
[----:B------:R-:W-:Y:S02]  /*6eb0*/  LEA R0, R0, UR4, 0x1 ;  /* 0x0000000400007c11 */ /* 0x000fe4000f8e08ff */
[----:B------:R-:W-:Y:S01]  /*6ec0*/  STS [R160+-0x5c00], R8 ;  /* 0xffa40008a0007388 */ /* 0x000fe20000000800 */
[----:B------:R-:W-:Y:S02]  /*6ed0*/  BAR.SYNC.DEFER_BLOCKING 0x0 ;  /* 0x0000000000007b1d */ /* 0x000fe40000010000 */
[----:B------:R-:W-:Y:S02]  /*6ee0*/  IMAD.IADD R3, R0, 0x1, R157 ;  /* 0x0000000100037824 */ /* 0x000fe400078e029d */
[----:B--2---:R-:W-:Y:S02]  /*6ef0*/  IMAD R145, R243, UR5, RZ ;  /* 0x00000005f3917c24 */ /* 0x004fe4000f8e02ff */
        /* <DEDUP_REMOVED lines=89> */
[----:B------:R-:W-:Y:S04]  /*7490*/  IMAD.U32 R4, R145, -0x80, RZ ;  /* 0xffffff8091047824 */ /* 0x000fe800078e00ff */
[-C--:B-1----:R-:W-:Y:S05]  /*74a0*/  HMMA.16816.F32 R68, R12, R20.reuse, R68 ;  /* 0x000000140c44723c */ /* 0x082fea0000001844 */
[C---:B------:R-:W-:Y:S03]  /*74b0*/  LEA R5, P0, R4.reuse, R240, 0x2 ;  /* 0x000000f004057211 */ /* 0x040fe600078010ff */
[C---:B------:R-:W-:Y:S04]  /*74c0*/  HMMA.16816.F32 R72, R32.reuse, R20, R72 ;  /* 0x000000142048723c */ /* 0x040fe80000001848 */
[----:B------:R-:W-:Y:S01]  /*74d0*/  LEA.HI.X.SX32 R4, R4, R241, 0x2, P0 ;  /* 0x000000f104047211 */ /* 0x000fe200000f16ff */
[----:B------:R-:W-:Y:S03]  /*74e0*/  IMAD.MOV.U32 R240, RZ, RZ, R5 ;  /* 0x000000fffff07224 */ /* 0x000fe600078e0005 */
[-C--:B------:R-:W-:Y:S03]  /*74f0*/  HMMA.16816.F32 R76, R32, R22.reuse, R76 ;  /* 0x00000016204c723c */ /* 0x080fe6000000184c */
[----:B------:R-:W-:Y:S05]  /*7500*/  IMAD.MOV.U32 R241, RZ, RZ, R4 ;  /* 0x000000fffff17224 */ /* 0x000fea00078e0004 */
[C---:B------:R-:W-:Y:S08]  /*7510*/  HMMA.16816.F32 R80, R12.reuse, R22, R80 ;  /* 0x000000160c50723c */ /* 0x040ff00000001850 */
[-C--:B------:R-:W-:Y:S08]  /*7520*/  HMMA.16816.F32 R84, R12, R36.reuse, R84 ;  /* 0x000000240c54723c */ /* 0x080ff00000001854 */
[C---:B------:R-:W-:Y:S08]  /*7530*/  HMMA.16816.F32 R88, R32.reuse, R36, R88 ;  /* 0x000000242058723c */ /* 0x040ff00000001858 */
[-C--:B------:R-:W-:Y:S08]  /*7540*/  HMMA.16816.F32 R92, R32, R38.reuse, R92 ;  /* 0x00000026205c723c */ /* 0x080ff0000000185c */
[----:B------:R-:W-:Y:S01]  /*7550*/  HMMA.16816.F32 R96, R12, R38, R96 ;  /* 0x000000260c60723c */ /* 0x000fe20000001860 */
[----:B------:R-:W-:Y:S08]  /*7560*/  @!UPT UIADD3 URZ, UPT, UPT, URZ, URZ, URZ ;  /* 0x000000fffffff290 */ /* 0x000ff0000fffe0ff */
[----:B------:R-:W-:Y:S11]  /*7570*/  BRA.U !UP0, `(.L_x_1106) ;  /* 0x00000001086c7547 */ /* 0x000ff6000b800000 */
[----:B------:R-:W-:Y:S01]  /*7580*/  IADD3 R5, P0, PT, RZ, -UR26, RZ ;  /* 0x8000001aff057c10 */ /* 0x000fe2000ff1e0ff */
[----:B------:R-:W2:Y:S04]  /*7590*/  LDL.LU R51, [R1+0x4] ;  /* 0x0000040001337983 */ /* 0x000ea80000300800 */
[----:B------:R-:W-:Y:S05]  /*75a0*/  IMAD.X R4, RZ, RZ, ~UR40, P0 ;  /* 0x80000028ff047e24 */ /* 0x000fea00080e06ff */
[----:B------:R-:W-:Y:S02]  /*75b0*/  SHF.R.S64 R6, R5, 0x1f, R4 ;  /* 0x0000001f05067819 */ /* 0x000fe40000001004 */
[----:B------:R-:W-:Y:S04]  /*75c0*/  LOP3.LUT R5, R244, 0x1f8, RZ, 0xc0, !PT ;  /* 0x000001f8f4057812 */ /* 0x000fe800078ec0ff */
[----:B------:R-:W-:Y:S04]  /*75d0*/  LOP3.LUT R5, R5, 0x38, R183, 0x78, !PT ;  /* 0x0000003805057812 */ /* 0x000fe800078e78b7 */
[----:B------:R-:W-:Y:S04]  /*75e0*/  LOP3.LUT R5, R5, 0x1e00, R244, 0xf8, !PT ;  /* 0x00001e0005057812 */ /* 0x000fe800078ef8f4 */
[----:B------:R-:W-:Y:S02]  /*75f0*/  LEA R8, R5, UR4, 0x1 ;  /* 0x0000000405087c11 */ /* 0x000fe4000f8e08ff */
[----:B--2---:R-:W-:Y:S04]  /*7600*/  IADD3 R51, P0, PT, R6, R51, RZ ;  /* 0x0000003306337210 */ /* 0x004fe80007f1e0ff */
[----:B------:R-:W-:Y:S01]  /*7610*/  LEA.HI.X.SX32 R247, R4, R247, 0x1, P0 ;  /* 0x000000f704f77211 */ /* 0x000fe200000f0eff */
[----:B------:R1:W-:Y:S01]  /*7620*/  STL [R1+0x4], R51 ;  /* 0x0000043301007387 */ /* 0x0003e20000100800 */
        /* <DEDUP_REMOVED lines=16> */
.L_x_1106:
[----:B------:R-:W-:Y:S01]  /*7730*/  LDSM.16.M88.4 R32, [R152+0x14000] ;  /* 0x014000009820783b */ /* 0x000fe20000000200 */
[----:B------:R-:W-:Y:S01]  /*7740*/  PLOP3.LUT P3, PT, PT, PT, UP0, 0x80, 0x8 ;  /* 0x000000000008781c */ /* 0x000fe20003f6f008 */
[----:B------:R-:W-:Y:S01]  /*7750*/  IMAD.MOV.U32 R190, RZ, RZ, 0x4 ;  /* 0x00000004ffbe7424 */ /* 0x000fe200078e00ff */
[----:B------:R-:W-:Y:S01]  /*7760*/  ULOP3.LUT UR14, UR35, 0x1, URZ, 0xc0, !UPT ;  /* 0x00000001230e7892 */ /* 0x000fe2000f8ec0ff */
[----:B------:R-:W2:Y:S01]  /*7770*/  LDSM.16.MT88.4 R16, [R0+0xc000] ;  /* 0x00c000000010783b */ /* 0x000ea20000004200 */
[----:B------:R-:W-:Y:S01]  /*7780*/  @UP0 UIADD3 UR18, UP2, UPT, UR38, -0x200, URZ ;  /* 0xfffffe0026120890 */ /* 0x000fe2000ff5e0ff */
[----:B------:R-:W-:Y:S01]  /*7790*/  VIADD R239, R239, 0xffffff80 ;  /* 0xffffff80efef7836 */ /* 0x000fe20000000000 */
[----:B------:R-:W-:Y:S01]  /*77a0*/  UISETP.NE.U32.AND UP1, UPT, UR14, 0x1, UPT ;  /* 0x000000010e00788c */ /* 0x000fe2000bf25070 */
[----:B------:R-:W3:Y:S01]  /*77b0*/  LDSM.16.M88.4 R28, [R152+0x16000] ;  /* 0x01600000981c783b */ /* 0x000ee20000000200 */
[----:B------:R-:W-:Y:S01]  /*77c0*/  @UP0 UIADD3.X UR14, UPT, UPT, UR39, -0x1, URZ, UP2, !UPT ;  /* 0xffffffff270e0890 */ /* 0x000fe200097fe4ff */
[----:B------:R-:W-:Y:S02]  /*77d0*/  VIADD R246, R246, 0xfffffff8 ;  /* 0xfffffff8f6f67836 */ /* 0x000fe40000000000 */
[----:B------:R-:W4:Y:S04]  /*77e0*/  LDSM.16.MT88.4 R36, [R3+0xc000] ;  /* 0x00c000000324783b */ /* 0x000f280000004200 */
[----:B------:R-:W5:Y:S04]  /*77f0*/  LDL R189, [R1+0x14] ;  /* 0x0000140001bd7983 */ /* 0x000f680000100800 */
[----:B------:R-:W-:Y:S04]  /*7800*/  LDSM.16.M88.4 R40, [R154+0x14000] ;  /* 0x014000009a28783b */ /* 0x000fe80000000200 */
[----:B------:R-:W5:Y:S04]  /*7810*/  LDL R188, [R1+0x10] ;  /* 0x0000100001bc7983 */ /* 0x000f680000100800 */
[----:B------:R-:W4:Y:S04]  /*7820*/  LDSM.16.MT88.4 R44, [R0+0xc800] ;  /* 0x00c80000002c783b */ /* 0x000f280000004200 */
[----:B------:R-:W5:Y:S04]  /*7830*/  LDL R187, [R1+0xc] ;  /* 0x00000c0001bb7983 */ /* 0x000f680000100800 */
[----:B-1----:R-:W1:Y:S04]  /*7840*/  LDSM.16.M88.4 R48, [R154+0x16000] ;  /* 0x016000009a30783b */ /* 0x002e680000000200 */
[----:B------:R-:W5:Y:S01]  /*7850*/  LDL R175, [R1+0x8] ;  /* 0x0000080001af7983 */ /* 0x000f620000100800 */
[-C--:B--2---:R-:W-:Y:S03]  /*7860*/  HMMA.16816.F32 R4, R32, R16.reuse, RZ ;  /* 0x000000102004723c */ /* 0x084fe600000018ff */
[----:B------:R-:W2:Y:S04]  /*7870*/  LDSM.16.MT88.4 R52, [R3+0xc800] ;  /* 0x00c800000334783b */ /* 0x000ea80000004200 */
[----:B------:R-:W-:Y:S01]  /*7880*/  LDSM.16.M88.4 R56, [R148+0x14000] ;  /* 0x014000009438783b */ /* 0x000fe20000000200 */
[C---:B---3--:R-:W-:Y:S03]  /*7890*/  HMMA.16816.F32 R8, R28.reuse, R16, RZ ;  /* 0x000000101c08723c */ /* 0x048fe600000018ff */
[----:B------:R-:W3:Y:S04]  /*78a0*/  LDSM.16.MT88.4 R60, [R0+0xd000] ;  /* 0x00d00000003c783b */ /* 0x000ee80000004200 */
[----:B------:R-:W3:Y:S01]  /*78b0*/  LDSM.16.M88.4 R64, [R148+0x16000] ;  /* 0x016000009440783b */ /* 0x000ee20000000200 */
[-C--:B------:R-:W-:Y:S03]  /*78c0*/  HMMA.16816.F32 R12, R28, R18.reuse, RZ ;  /* 0x000000121c0c723c */ /* 0x080fe600000018ff */
[----:B------:R-:W3:Y:S04]  /*78d0*/  LDSM.16.MT88.4 R132, [R3+0xd000] ;  /* 0x00d000000384783b */ /* 0x000ee80000004200 */
[----:B------:R-:W-:Y:S01]  /*78e0*/  LDSM.16.M88.4 R136, [R144+0x16000] ;  /* 0x016000009088783b */ /* 0x000fe20000000200 */
        /* <DEDUP_REMOVED lines=14> */
[----:B------:R-:W2:Y:S07]  /*79d0*/  LDSM.16.MT88.4 R48, [R3+0xd800] ;  /* 0x00d800000330783b */ /* 0x000eae0000004200 */
[----:B------:R-:W-:Y:S01]  /*79e0*/  HMMA.16816.F32 R32, R40, R54, R32 ;  /* 0x000000362820723c */ /* 0x000fe20000001820 */
[----:B------:R-:W-:Y:S04]  /*79f0*/  LDSM.16.M88.4 R40, [R152+0x18000] ;  /* 0x018000009828783b */ /* 0x000fe80000000200 */
[----:B------:R-:W4:Y:S03]  /*7a00*/  LDSM.16.MT88.4 R52, [R0+0xe000] ;  /* 0x00e000000034783b */ /* 0x000f260000004200 */
[-C--:B---3--:R-:W-:Y:S08]  /*7a10*/  HMMA.16816.F32 R4, R56, R60.reuse, R4 ;  /* 0x0000003c3804723c */ /* 0x088ff00000001804 */
[C---:B------:R-:W-:Y:S08]  /*7a20*/  HMMA.16816.F32 R8, R64.reuse, R60, R8 ;  /* 0x0000003c4008723c */ /* 0x040ff00000001808 */
[-C--:B------:R-:W-:Y:S08]  /*7a30*/  HMMA.16816.F32 R12, R64, R62.reuse, R12 ;  /* 0x0000003e400c723c */ /* 0x080ff0000000180c */
[C---:B------:R-:W-:Y:S01]  /*7a40*/  HMMA.16816.F32 R16, R56.reuse, R62, R16 ;  /* 0x0000003e3810723c */ /* 0x040fe20000001810 */
[----:B------:R-:W-:Y:S07]  /*7a50*/  LDSM.16.MT88.4 R60, [R3+0xf000] ;  /* 0x00f00000033c783b */ /* 0x000fee0000004200 */
        /* <DEDUP_REMOVED lines=8> */
[C---:B------:R-:W-:Y:S01]  /*7ae0*/  HMMA.16816.F32 R16, R36.reuse, R46, R16 ;  /* 0x0000002e2410723c */ /* 0x040fe20000001810 */
[----:B------:R-:W1:Y:S07]  /*7af0*/  LDSM.16.MT88.4 R44, [R3+0xe000] ;  /* 0x00e00000032c783b */ /* 0x000e6e0000004200 */
[-C--:B--2---:R-:W-:Y:S08]  /*7b00*/  HMMA.16816.F32 R20, R36, R48.reuse, R20 ;  /* 0x000000302414723c */ /* 0x084ff00000001814 */
        /* <DEDUP_REMOVED lines=8> */
[----:B------:R-:W2:Y:S03]  /*7b90*/  LDSM.16.MT88.4 R48, [R0+0xe800] ;  /* 0x00e800000030783b */ /* 0x000ea60000004200 */
[-C--:B----4-:R-:W-:Y:S05]  /*7ba0*/  HMMA.16816.F32 R4, R40, R52.reuse, R4 ;  /* 0x000000342804723c */ /* 0x090fea0000001804 */
[C---:B------:R-:W-:Y:S02]  /*7bb0*/  LEA.HI.X.SX32 R169, R145.reuse, R171, 0x5, P0 ;  /* 0x000000ab91a97211 */ /* 0x040fe400000f2eff */
[C---:B------:R-:W-:Y:S01]  /*7bc0*/  LEA R166, P0, R145.reuse, R168, 0x5 ;  /* 0x000000a891a67211 */ /* 0x040fe200078028ff */
[C---:B---3--:R-:W-:Y:S04]  /*7bd0*/  HMMA.16816.F32 R8, R56.reuse, R52, R8 ;  /* 0x000000343808723c */ /* 0x048fe80000001808 */
[C---:B------:R-:W-:Y:S02]  /*7be0*/  LEA.HI.X.SX32 R167, R145.reuse, R169, 0x5, P0 ;  /* 0x000000a991a77211 */ /* 0x040fe400000f2eff */
[C---:B------:R-:W-:Y:S02]  /*7bf0*/  LEA R164, P0, R145.reuse, R166, 0x5 ;  /* 0x000000a691a47211 */ /* 0x040fe400078028ff */
[-C--:B------:R-:W-:Y:S03]  /*7c00*/  HMMA.16816.F32 R12, R56, R54.reuse, R12 ;  /* 0x00000036380c723c */ /* 0x080fe6000000180c */
[C---:B------:R-:W-:Y:S02]  /*7c10*/  LEA.HI.X.SX32 R165, R145.reuse, R167, 0x5, P0 ;  /* 0x000000a791a57211 */ /* 0x040fe400000f2eff */
[C---:B------:R-:W-:Y:S03]  /*7c20*/  LEA R162, P0, R145.reuse, R164, 0x5 ;  /* 0x000000a491a27211 */ /* 0x040fe600078028ff */
[C---:B------:R-:W-:Y:S01]  /*7c30*/  HMMA.16816.F32 R16, R40.reuse, R54, R16 ;  /* 0x000000362810723c */ /* 0x040fe20000001810 */
[----:B------:R-:W3:Y:S03]  /*7c40*/  LDSM.16.M88.4 R52, [R154+0x1a000] ;  /* 0x01a000009a34783b */ /* 0x000ee60000000200 */
        /* <DEDUP_REMOVED lines=8> */
[-C--:B------:R-:W-:Y:S01]  /*7cd0*/  HMMA.16816.F32 R28, R56, R46.reuse, R28 ;  /* 0x0000002e381c723c */ /* 0x080fe2000000181c */
[----:B------:R-:W1:Y:S02]  /*7ce0*/  LDSM.16.MT88.4 R56, [R3+0xe800] ;  /* 0x00e800000338783b */ /* 0x000e640000004200 */
[C---:B------:R-:W-:Y:S02]  /*7cf0*/  LEA.HI.X.SX32 R151, R145.reuse, R159, 0x5, P0 ;  /* 0x0000009f91977211 */ /* 0x040fe400000f2eff */
[C---:B------:R-:W-:Y:S03]  /*7d00*/  LEA R146, P0, R145.reuse, R150, 0x5 ;  /* 0x0000009691927211 */ /* 0x040fe600078028ff */
[----:B------:R-:W-:Y:S01]  /*7d10*/  HMMA.16816.F32 R32, R40, R46, R32 ;  /* 0x0000002e2820723c */ /* 0x000fe20000001820 */
[----:B------:R-:W-:Y:S03]  /*7d20*/  LDSM.16.M88.4 R40, [R148+0x18000] ;  /* 0x018000009428783b */ /* 0x000fe60000000200 */
[C---:B------:R-:W-:Y:S01]  /*7d30*/  LEA.HI.X.SX32 R147, R145.reuse, R151, 0x5, P0 ;  /* 0x0000009791937211 */ /* 0x040fe200000f2eff */
[----:B------:R-:W4:Y:S01]  /*7d40*/  LDSM.16.MT88.4 R44, [R0+0xf000] ;  /* 0x00f00000002c783b */ /* 0x000f220000004200 */
[C---:B------:R-:W-:Y:S02]  /*7d50*/  LEA R142, P0, R145.reuse, R146, 0x5 ;  /* 0x00000092918e7211 */ /* 0x040fe400078028ff */
[-C--:B--2---:R-:W-:Y:S05]  /*7d60*/  HMMA.16816.F32 R4, R36, R48.reuse, R4 ;  /* 0x000000302404723c */ /* 0x084fea0000001804 */
        /* <DEDUP_REMOVED lines=12> */
[-C--:B-1----:R-:W-:Y:S03]  /*7e30*/  HMMA.16816.F32 R20, R36, R56.reuse, R20 ;  /* 0x000000382414723c */ /* 0x082fe60000001814 */
[C---:B------:R-:W-:Y:S05]  /*7e40*/  LEA.HI.X.SX32 R135, R145.reuse, R137, 0x5, P0 ;  /* 0x0000008991877211 */ /* 0x040fea00000f2eff */
[C---:B------:R-:W-:Y:S08]  /*7e50*/  HMMA.16816.F32 R24, R52.reuse, R56, R24 ;  /* 0x000000383418723c */ /* 0x040ff00000001818 */
[-C--:B------:R-:W-:Y:S01]  /*7e60*/  HMMA.16816.F32 R28, R52, R58.reuse, R28 ;  /* 0x0000003a341c723c */ /* 0x080fe2000000181c */
[----:B------:R-:W-:Y:S02]  /*7e70*/  LDSM.16.M88.4 R52, [R144+0x1a000] ;  /* 0x01a000009034783b */ /* 0x000fe40000000200 */
[C---:B--2---:R-:W-:Y:S04]  /*7e80*/  LEA R148, P0, R145.reuse, R134, 0x5 ;  /* 0x0000008691947211 */ /* 0x044fe800078028ff */
        /* <DEDUP_REMOVED lines=14> */
[C---:B------:R-:W-:Y:S04]  /*7f70*/  LEA.HI.X.SX32 R65, R145.reuse, R67, 0x5, P0 ;  /* 0x0000004391417211 */ /* 0x040fe800000f2eff */
[-C--:B------:R-:W-:Y:S08]  /*7f80*/  HMMA.16816.F32 R20, R40, R60.reuse, R20 ;  /* 0x0000003c2814723c */ /* 0x080ff00000001814 */
[C---:B------:R-:W-:Y:S08]  /*7f90*/  HMMA.16816.F32 R24, R48.reuse, R60, R24 ;  /* 0x0000003c3018723c */ /* 0x040ff00000001818 */
[-C--:B------:R-:W-:Y:S03]  /*7fa0*/  HMMA.16816.F32 R28, R48, R62.reuse, R28 ;  /* 0x0000003e301c723c */ /* 0x080fe6000000181c */
[----:B-1----:R-:W-:Y:S04]  /*7fb0*/  @P3 SHF.R.U32.HI R0, RZ, 0x2, R183 ;  /* 0x00000002ff003819 */ /* 0x002fe800000116b7 */
[----:B------:R-:W-:Y:S01]  /*7fc0*/  @P3 LOP3.LUT R245, R174, 0x7, R0, 0xf8, !PT ;  /* 0x00000007aef53812 */ /* 0x000fe200078ef800 */
[----:B------:R-:W-:Y:S01]  /*7fd0*/  HMMA.16816.F32 R32, R40, R62, R32 ;  /* 0x0000003e2820723c */ /* 0x000fe20000001820 */
[----:B------:R-:W1:Y:S03]  /*7fe0*/  LDSM.16.MT88.4 R40, [R3+0xf800] ;  /* 0x00f800000328783b */ /* 0x000e660000004200 */
[----:B------:R-:W-:Y:S01]  /*7ff0*/  LEA R62, P0, R145, R64, 0x5 ;  /* 0x00000040913e7211 */ /* 0x000fe200078028ff */
[----:B------:R-:W-:Y:S03]  /*8000*/  IMAD.IADD R0, R157, 0x1, R176 ;  /* 0x000000019d007824 */ /* 0x000fe600078e02b0 */
[C---:B------:R-:W-:Y:S01]  /*8010*/  LEA.HI.X.SX32 R63, R145.reuse, R65, 0x5, P0 ;  /* 0x00000041913f7211 */ /* 0x040fe200000f2eff */
[-C--:B--2---:R-:W-:Y:S05]  /*8020*/  HMMA.16816.F32 R4, R36, R44.reuse, R4 ;  /* 0x0000002c2404723c */ /* 0x084fea0000001804 */
[----:B------:R-:W-:Y:S03]  /*8030*/  LEA R60, P0, R145, R62, 0x5 ;  /* 0x0000003e913c7211 */ /* 0x000fe600078028ff */
[C---:B------:R-:W-:Y:S04]  /*8040*/  HMMA.16816.F32 R8, R52.reuse, R44, R8 ;  /* 0x0000002c3408723c */ /* 0x040fe80000001808 */
[----:B------:R-:W-:Y:S01]  /*8050*/  @P3 IMAD.WIDE.U32 R44, R245, R190, UR38 ;  /* 0x00000026f52c3e25 */ /* 0x000fe2000f8e00be */
[C---:B------:R-:W-:Y:S01]  /*8060*/  LEA.HI.X.SX32 R61, R145.reuse, R63, 0x5, P0 ;  /* 0x0000003f913d7211 */ /* 0x040fe200000f2eff */
[----:B------:R-:W-:Y:S01]  /*8070*/  @UP0 UMOV UR38, UR18 ;  /* 0x0000001200260c82 */ /* 0x000fe20008000000 */
[C---:B------:R-:W-:Y:S01]  /*8080*/  LEA R58, P0, R145.reuse, R60, 0x5 ;  /* 0x0000003c913a7211 */ /* 0x040fe200078028ff */
[-C--:B------:R-:W-:Y:S01]  /*8090*/  HMMA.16816.F32 R12, R52, R46.reuse, R12 ;  /* 0x0000002e340c723c */ /* 0x080fe2000000180c */
[----:B-----5:R-:W2:Y:S01]  /*80a0*/  @P3 LDG.E R189, desc[UR28][R44.64+-0x200] ;  /* 0xfffe001c2cbd3981 */ /* 0x020ea2000c1e1900 */
[----:B------:R-:W-:Y:S01]  /*80b0*/  @UP0 UMOV UR39, UR14 ;  /* 0x0000000e00270c82 */ /* 0x000fe20008000000 */
[C---:B------:R-:W-:Y:S02]  /*80c0*/  LEA.HI.X.SX32 R59, R145.reuse, R61, 0x5, P0 ;  /* 0x0000003d913b7211 */ /* 0x040fe400000f2eff */
[----:B------:R-:W3:Y:S01]  /*80d0*/  @P3 LDG.E R188, desc[UR28][R44.64+-0x1e0] ;  /* 0xfffe201c2cbc3981 */ /* 0x000ee2000c1e1900 */
[C---:B------:R-:W-:Y:S02]  /*80e0*/  LEA R56, P0, R145.reuse, R58, 0x5 ;  /* 0x0000003a91387211 */ /* 0x040fe400078028ff */
[C---:B------:R-:W-:Y:S01]  /*80f0*/  HMMA.16816.F32 R16, R36.reuse, R46, R16 ;  /* 0x0000002e2410723c */ /* 0x040fe20000001810 */
[----:B------:R-:W4:Y:S03]  /*8100*/  @P3 LDG.E R187, desc[UR28][R44.64+-0x100] ;  /* 0xffff001c2cbb3981 */ /* 0x000f26000c1e1900 */
[C---:B------:R-:W-:Y:S01]  /*8110*/  LEA.HI.X.SX32 R57, R145.reuse, R59, 0x5, P0 ;  /* 0x0000003b91397211 */ /* 0x040fe200000f2eff */
[----:B------:R5:W4:Y:S01]  /*8120*/  @P3 LDG.E R175, desc[UR28][R44.64+-0xe0] ;  /* 0xffff201c2caf3981 */ /* 0x000b22000c1e1900 */
        /* <DEDUP_REMOVED lines=23> */
[C---:B-----5:R-:W-:Y:S03]  /*82a0*/  LEA.HI.X.SX32 R7, R145.reuse, R41, 0x5, P0 ;  /* 0x0000002991077211 */ /* 0x060fe600000f2eff */
        /* <DEDUP_REMOVED lines=32> */
[----:B------:R-:W5:Y:S04]  /*84b0*/  LDSM.16.MT88.4 R12, [R2+0x18000] ;  /* 0x01800000020c783b */ /* 0x000f680000004200 */
[----:B------:R-:W5:Y:S04]  /*84c0*/  LDSM.16.MT88.4 R16, [R0] ;  /* 0x000000000010783b */ /* 0x000f680000004200 */
[----:B------:R-:W-:Y:S04]  /*84d0*/  LDSM.16.MT88.4 R20, [R2+0x14800] ;  /* 0x014800000214783b */ /* 0x000fe80000004200 */
[----:B------:R-:W5:Y:S04]  /*84e0*/  LDSM.16.MT88.4 R24, [R176+0x800] ;  /* 0x00080000b018783b */ /* 0x000f680000004200 */
[----:B------:R-:W5:Y:S04]  /*84f0*/  LDSM.16.MT88.4 R32, [R2+0x18800] ;  /* 0x018800000220783b */ /* 0x000f680000004200 */
[----:B------:R-:W-:Y:S04]  /*8500*/  LDSM.16.MT88.4 R28, [R176+0x1000] ;  /* 0x00100000b01c783b */ /* 0x000fe80000004200 */
[----:B------:R-:W-:Y:S04]  /*8510*/  LDSM.16.MT88.4 R36, [R2+0x19000] ;  /* 0x019000000224783b */ /* 0x000fe80000004200 */
[----:B------:R-:W-:Y:S04]  /*8520*/  LDSM.16.MT88.4 R40, [R2+0x19800] ;  /* 0x019800000228783b */ /* 0x000fe80000004200 */
[----:B------:R-:W-:Y:S01]  /*8530*/  LDSM.16.MT88.4 R44, [R0+0x1800] ;  /* 0x00180000002c783b */ /* 0x000fe20000004200 */
[-C--:B-1----:R-:W-:Y:S08]  /*8540*/  HMMA.16816.F32 R100, R4, R8.reuse, R100 ;  /* 0x000000080464723c */ /* 0x082ff00000001864 */
[C---:B-----5:R-:W-:Y:S08]  /*8550*/  HMMA.16816.F32 R104, R12.reuse, R8, R104 ;  /* 0x000000080c68723c */ /* 0x060ff00000001868 */
[-C--:B------:R-:W-:Y:S08]  /*8560*/  HMMA.16816.F32 R108, R12, R10.reuse, R108 ;  /* 0x0000000a0c6c723c */ /* 0x080ff0000000186c */
[C---:B------:R-:W-:Y:S01]  /*8570*/  HMMA.16816.F32 R112, R4.reuse, R10, R112 ;  /* 0x0000000a0470723c */ /* 0x040fe20000001870 */
[----:B------:R-:W1:Y:S07]  /*8580*/  LDSM.16.MT88.4 R8, [R0+0x800] ;  /* 0x000800000008783b */ /* 0x000e6e0000004200 */
[-C--:B------:R-:W-:Y:S08]  /*8590*/  HMMA.16816.F32 R116, R4, R16.reuse, R116 ;  /* 0x000000100474723c */ /* 0x080ff00000001874 */
[C---:B------:R-:W-:Y:S08]  /*85a0*/  HMMA.16816.F32 R120, R12.reuse, R16, R120 ;  /* 0x000000100c78723c */ /* 0x040ff00000001878 */
[-C--:B------:R-:W-:Y:S01]  /*85b0*/  HMMA.16816.F32 R124, R12, R18.reuse, R124 ;  /* 0x000000120c7c723c */ /* 0x080fe2000000187c */
[----:B------:R-:W5:Y:S07]  /*85c0*/  LDSM.16.MT88.4 R12, [R2+0x15000] ;  /* 0x01500000020c783b */ /* 0x000f6e0000004200 */
        /* <DEDUP_REMOVED lines=16> */
[-C--:B-----5:R-:W-:Y:S01]  /*86d0*/  HMMA.16816.F32 R100, R12, R28.reuse, R100 ;  /* 0x0000001c0c64723c */ /* 0x0a0fe20000001864 */
[----:B---3--:R-:W-:Y:S04]  /*86e0*/  @P3 STL [R1+0x10], R188 ;  /* 0x000010bc01003387 */ /* 0x008fe80000100800 */
[----:B----4-:R-:W-:Y:S03]  /*86f0*/  @P3 STL [R1+0xc], R187 ;  /* 0x00000cbb01003387 */ /* 0x010fe60000100800 */
[C---:B------:R-:W-:Y:S01]  /*8700*/  HMMA.16816.F32 R104, R36.reuse, R28, R104 ;  /* 0x0000001c2468723c */ /* 0x040fe20000001868 */
[----:B------:R-:W-:Y:S07]  /*8710*/  @P3 STL [R1+0x8], R175 ;  /* 0x000008af01003387 */ /* 0x000fee0000100800 */
        /* <DEDUP_REMOVED lines=64> */
.L_x_1104:
[----:B------:R-:W1:Y:S01]  /*8b20*/  LDCU UR6, c[0x0][0x4fc] ;  /* 0x00009f80ff0677ac */ /* 0x000e620008000800 */
[C---:B------:R-:W-:Y:S01]  /*8b30*/  SHF.L.U32 R0, R183.reuse, 0x4, RZ ;  /* 0x00000004b7007819 */ /* 0x040fe200000006ff */
[----:B------:R-:W-:Y:S01]  /*8b40*/  IMAD.MOV.U32 R9, RZ, RZ, 0x20 ;  /* 0x00000020ff097424 */ /* 0x000fe200078e00ff */
[C---:B------:R-:W-:Y:S01]  /*8b50*/  SHF.L.U32 R3, R183.reuse, 0x5, RZ ;  /* 0x00000005b7037819 */ /* 0x040fe200000006ff */
[----:B------:R-:W2:Y:S01]  /*8b60*/  LDCU.64 UR12, c[0x0][0x5a8] ;  /* 0x0000b500ff0c77ac */ /* 0x000ea20008000a00 */
[----:B------:R-:W-:Y:S02]  /*8b70*/  SHF.L.U32 R2, R183, 0x1, RZ ;  /* 0x00000001b7027819 */ /* 0x000fe400000006ff */
[----:B------:R-:W-:Y:S01]  /*8b80*/  LOP3.LUT R0, R0, 0x1c0, RZ, 0xc0, !PT ;  /* 0x000001c000007812 */ /* 0x000fe200078ec0ff */
[----:B------:R-:W3:Y:S01]  /*8b90*/  LDCU UR5, c[0x0][0x500] ;  /* 0x0000a000ff0577ac */ /* 0x000ee20008000800 */
[----:B------:R-:W-:Y:S02]  /*8ba0*/  SHF.R.U32.HI R4, RZ, 0x4, R183 ;  /* 0x00000004ff047819 */ /* 0x000fe400000116b7 */
[----:B------:R-:W-:Y:S01]  /*8bb0*/  LOP3.LUT R3, R3, 0xc00, RZ, 0xc0, !PT ;  /* 0x00000c0003037812 */ /* 0x000fe200078ec0ff */
[----:B------:R-:W-:Y:S01]  /*8bc0*/  UMOV UR24, UR20 ;  /* 0x0000001400187c82 */ /* 0x000fe20008000000 */
[----:B------:R-:W-:-:S02]  /*8bd0*/  LOP3.LUT R0, R0, 0x38, R2, 0xf8, !PT ;  /* 0x0000003800007812 */ /* 0x000fc400078ef802 */
[----:B------:R-:W-:Y:S02]  /*8be0*/  LOP3.LUT R2, R3, 0x6, R2, 0xf8, !PT ;  /* 0x0000000603027812 */ /* 0x000fe400078ef802 */
[----:B------:R-:W-:Y:S01]  /*8bf0*/  LOP3.LUT R0, R0, 0x8, R4, 0x78, !PT ;  /* 0x0000000800007812 */ /* 0x000fe200078e7804 */
        /* <DEDUP_REMOVED lines=32> */
[----:B------:R-:W1:Y:S01]  /*8e00*/  LDCU.64 UR6, c[0x0][0x5b0] ;  /* 0x0000b600ff0677ac */ /* 0x000e620008000a00 */
[----:B------:R-:W-:Y:S01]  /*8e10*/  LOP3.LUT R6, R2, R0, RZ, 0xfc, !PT ;  /* 0x0000000002067212 */ /* 0x000fe200078efcff */
[----:B---3--:R-:W-:Y:S01]  /*8e20*/  FMUL.FTZ R100, R100, UR5 ;  /* 0x0000000564647c20 */ /* 0x008fe20008410000 */
[----:B------:R-:W-:Y:S01]  /*8e30*/  LOP3.LUT R0, R244, 0x1f8, RZ, 0xc0, !PT ;  /* 0x000001f8f4007812 */ /* 0x000fe200078ec0ff */
[----:B--2---:R-:W-:Y:S01]  /*8e40*/  UIMAD UR13, UR24, UR13, URZ ;  /* 0x0000000d180d72a4 */ /* 0x004fe2000f8e02ff */
[----:B------:R-:W-:Y:S01]  /*8e50*/  MOV R4, UR12 ;  /* 0x0000000c00047c02 */ /* 0x000fe20008000f00 */
[----:B------:R-:W-:Y:S01]  /*8e60*/  FMUL.FTZ R29, R101, UR5 ;  /* 0x00000005651d7c20 */ /* 0x000fe20008410000 */
[----:B------:R-:W-:Y:S01]  /*8e70*/  MOV R2, R155 ;  /* 0x0000009b00027202 */ /* 0x000fe20000000f00 */
[----:B------:R-:W-:Y:S01]  /*8e80*/  FMUL.FTZ R102, R102, UR5 ;  /* 0x0000000566667c20 */ /* 0x000fe20008410000 */
[----:B------:R-:W-:Y:S01]  /*8e90*/  MOV R3, RZ ;  /* 0x000000ff00037202 */ /* 0x000fe20000000f00 */
[----:B------:R-:W-:Y:S01]  /*8ea0*/  FMUL.FTZ R28, R103, UR5 ;  /* 0x00000005671c7c20 */ /* 0x000fe20008410000 */
[----:B------:R-:W-:Y:S01]  /*8eb0*/  LOP3.LUT R0, R0, 0x38, R183, 0x78, !PT ;  /* 0x0000003800007812 */ /* 0x000fe200078e78b7 */
[----:B------:R-:W-:Y:S01]  /*8ec0*/  FMUL.FTZ R112, R112, UR5 ;  /* 0x0000000570707c20 */ /* 0x000fe20008410000 */
[----:B------:R-:W-:Y:S01]  /*8ed0*/  R2P PR, R183, 0x18 ;  /* 0x00000018b7007804 */ /* 0x000fe20000000000 */
[----:B------:R-:W-:Y:S01]  /*8ee0*/  IMAD.WIDE.U32 R4, R4, UR24, R2 ;  /* 0x0000001804047c25 */ /* 0x000fe2000f8e0002 */
[----:B------:R-:W-:-:S03]  /*8ef0*/  LOP3.LUT R30, R0, 0x1e00, R244, 0xf8, !PT ;  /* 0x00001e00001e7812 */ /* 0x000fc600078ef8f4 */
[----:B------:R-:W-:Y:S01]  /*8f00*/  FMUL.FTZ R113, R113, UR5 ;  /* 0x0000000571717c20 */ /* 0x000fe20008410000 */
[----:B------:R-:W-:Y:S01]  /*8f10*/  LEA R0, R6, UR4, 0x1 ;  /* 0x0000000406007c11 */ /* 0x000fe2000f8e08ff */
[----:B------:R-:W-:Y:S01]  /*8f20*/  FMUL.FTZ R114, R114, UR5 ;  /* 0x0000000572727c20 */ /* 0x000fe20008410000 */
[----:B-1----:R-:W-:Y:S01]  /*8f30*/  MOV R8, UR6 ;  /* 0x0000000600087c02 */ /* 0x002fe20008000f00 */
[----:B------:R-:W-:Y:S01]  /*8f40*/  FMUL.FTZ R115, R115, UR5 ;  /* 0x0000000573737c20 */ /* 0x000fe20008410000 */
[----:B------:R-:W-:Y:S01]  /*8f50*/  MOV R6, R4 ;  /* 0x0000000400067202 */ /* 0x000fe20000000f00 */
[----:B------:R-:W-:Y:S01]  /*8f60*/  VIADD R4, R0, 0xc000 ;  /* 0x0000c00000047836 */ /* 0x000fe20000000000 */
[----:B------:R-:W-:Y:S01]  /*8f70*/  IADD3 R7, PT, PT, R5, UR13, RZ ;  /* 0x0000000d05077c10 */ /* 0x000fe2000fffe0ff */
        /* <DEDUP_REMOVED lines=35> */
[----:B------:R-:W-:Y:S01]  /*91b0*/  USHF.L.U32 UR12, UR30, 0x7, URZ ;  /* 0x000000071e0c7899 */ /* 0x000fe200080006ff */
[----:B------:R-:W-:Y:S01]  /*91c0*/  F2FP.F16.F32.PACK_AB R24, R24, R106 ;  /* 0x0000006a1818723e */ /* 0x000fe200000000ff */
[----:B------:R-:W-:Y:S01]  /*91d0*/  UIMAD UR7, UR24, UR7, URZ ;  /* 0x00000007180772a4 */ /* 0x000fe2000f8e02ff */
[----:B------:R-:W-:Y:S01]  /*91e0*/  F2FP.F16.F32.PACK_AB R108, R109, R108 ;  /* 0x0000006c6d6c723e */ /* 0x000fe200000000ff */
[----:B------:R-:W-:Y:S01]  /*91f0*/  USHF.R.S32.HI UR5, URZ, 0x1f, UR12 ;  /* 0x0000001fff057899 */ /* 0x000fe2000801140c */
[----:B------:R-:W-:Y:S01]  /*9200*/  F2FP.F16.F32.PACK_AB R110, R111, R110 ;  /* 0x0000006e6f6e723e */ /* 0x000fe200000000ff */
[----:B------:R-:W-:Y:S01]  /*9210*/  UIADD3 UR12, UP0, UPT, UR37, UR12, URZ ;  /* 0x0000000c250c7290 */ /* 0x000fe2000ff1e0ff */
[----:B------:R-:W-:Y:S01]  /*9220*/  F2FP.F16.F32.PACK_AB R116, R117, R116 ;  /* 0x000000747574723e */ /* 0x000fe200000000ff */
[----:B------:R-:W-:Y:S01]  /*9230*/  STS [R0+0xc000], R29 ;  /* 0x00c0001d00007388 */ /* 0x000fe20000000800 */
[----:B------:R-:W-:Y:S01]  /*9240*/  F2FP.F16.F32.PACK_AB R118, R119, R118 ;  /* 0x000000767776723e */ /* 0x000fe200000000ff */
[----:B------:R-:W-:Y:S01]  /*9250*/  ULEA.HI.X.SX32 UR37, UR37, UR5, 0x1, UP0 ;  /* 0x0000000525257291 */ /* 0x000fe200080f0eff */
[----:B------:R-:W-:Y:S01]  /*9260*/  F2FP.F16.F32.PACK_AB R128, R129, R128 ;  /* 0x000000808180723e */ /* 0x000fe200000000ff */
[----:B------:R-:W-:Y:S01]  /*9270*/  STS [R0+0xc400], R28 ;  /* 0x00c4001c00007388 */ /* 0x000fe20000000800 */
[----:B------:R-:W-:-:S02]  /*9280*/  F2FP.F16.F32.PACK_AB R130, R131, R130 ;  /* 0x000000828382723e */ /* 0x000fc400000000ff */
[----:B------:R-:W-:Y:S01]  /*9290*/  IADD3 R4, PT, PT, R5, R2, RZ ;  /* 0x0000000205047210 */ /* 0x000fe20007ffe0ff */
        /* <DEDUP_REMOVED lines=20> */
[----:B------:R-:W-:Y:S01]  /*93e0*/  F2FP.F16.F32.PACK_AB R15, R15, R86 ;  /* 0x000000560f0f723e */ /* 0x000fe200000000ff */
[----:B------:R-:W-:Y:S01]  /*93f0*/  STS [R2+0x400], R118 ;  /* 0x0004007602007388 */ /* 0x000fe20000000800 */
[----:B------:R-:W-:Y:S02]  /*9400*/  F2FP.F16.F32.PACK_AB R14, R14, R96 ;  /* 0x000000600e0e723e */ /* 0x000fe400000000ff */
[----:B------:R-:W-:Y:S01]  /*9410*/  F2FP.F16.F32.PACK_AB R13, R13, R98 ;  /* 0x000000620d0d723e */ /* 0x000fe200000000ff */
[----:B------:R-:W-:Y:S01]  /*9420*/  STS [R4], R128 ;  /* 0x0000008004007388 */ /* 0x000fe20000000800 */
[----:B------:R-:W-:-:S02]  /*9430*/  F2FP.F16.F32.PACK_AB R23, R23, R88 ;  /* 0x000000581717723e */ /* 0x000fc400000000ff */
[----:B------:R-:W-:Y:S01]  /*9440*/  F2FP.F16.F32.PACK_AB R22, R22, R90 ;  /* 0x0000005a1616723e */ /* 0x000fe200000000ff */
[----:B------:R-:W-:Y:S01]  /*9450*/  STS [R4+0x400], R130 ;  /* 0x0004008204007388 */ /* 0x000fe20000000800 */
[----:B------:R-:W-:Y:S01]  /*9460*/  F2FP.F16.F32.PACK_AB R26, R26, R92 ;  /* 0x0000005c1a1a723e */ /* 0x000fe200000000ff */
[----:B-1----:R-:W1:Y:S01]  /*9470*/  LDC.64 R24, c[0x0][0x5d8] ;  /* 0x00017600ff187b82 */ /* 0x002e620000000a00 */
[----:B------:R-:W-:Y:S01]  /*9480*/  F2FP.F16.F32.PACK_AB R27, R27, R94 ;  /* 0x0000005e1b1b723e */ /* 0x000fe200000000ff */
[----:B------:R-:W-:Y:S01]  /*9490*/  STS [R2+0x2000], R120 ;  /* 0x0020007802007388 */ /* 0x000fe20000000800 */
[----:B------:R-:W-:-:S03]  /*94a0*/  SHF.R.U32.HI R183, RZ, 0x3, R183 ;  /* 0x00000003ffb77819 */ /* 0x000fc600000116b7 */
        /* <DEDUP_REMOVED lines=8> */
[----:B------:R3:W-:Y:S04]  /*9530*/  STS [R0+0x12400], R20 ;  /* 0x0124001400007388 */ /* 0x0007e80000000800 */
[----:B------:R-:W-:Y:S04]  /*9540*/  STS [R3+0x12000], R18 ;  /* 0x0120001203007388 */ /* 0x000fe80000000800 */
[----:B------:R-:W-:Y:S04]  /*9550*/  STS [R3+0x12400], R17 ;  /* 0x0124001103007388 */ /* 0x000fe80000000800 */
[----:B------:R-:W-:Y:S01]  /*9560*/  STS [R2+0x4000], R16 ;  /* 0x0040001002007388 */ /* 0x000fe20000000800 */
[----:B--2---:R-:W2:Y:S03]  /*9570*/  LDC.64 R10, c[0x0][0x5c0] ;  /* 0x00017000ff0a7b82 */ /* 0x004ea60000000a00 */
[----:B------:R-:W-:Y:S04]  /*9580*/  STS [R2+0x4400], R15 ;  /* 0x0044000f02007388 */ /* 0x000fe80000000800 */
[----:B------:R4:W-:Y:S04]  /*9590*/  STS [R4+0x4000], R14 ;  /* 0x0040000e04007388 */ /* 0x0009e80000000800 */
[----:B------:R-:W-:Y:S01]  /*95a0*/  STS [R4+0x4400], R13 ;  /* 0x0044000d04007388 */ /* 0x000fe20000000800 */
[----:B---3--:R-:W-:-:S03]  /*95b0*/  LEA R0, R30, UR4, 0x1 ;  /* 0x000000041e007c11 */ /* 0x008fc6000f8e08ff */
[----:B------:R-:W-:Y:S04]  /*95c0*/  STS [R2+0x6000], R23 ;  /* 0x0060001702007388 */ /* 0x000fe80000000800 */
[----:B------:R1:W-:Y:S04]  /*95d0*/  STS [R2+0x6400], R22 ;  /* 0x0064001602007388 */ /* 0x0003e80000000800 */
[----:B------:R-:W-:Y:S04]  /*95e0*/  STS [R4+0x6000], R26 ;  /* 0x0060001a04007388 */ /* 0x000fe80000000800 */
[----:B------:R3:W-:Y:S01]  /*95f0*/  STS [R4+0x6400], R27 ;  /* 0x0064001b04007388 */ /* 0x0007e20000000800 */
[----:B------:R-:W-:Y:S08]  /*9600*/  BAR.SYNC.DEFER_BLOCKING 0x0 ;  /* 0x0000000000007b1d */ /* 0x000ff00000010000 */
[----:B----4-:R-:W4:Y:S01]  /*9610*/  LDC.64 R14, c[0x0][0x5e0] ;  /* 0x00017800ff0e7b82 */ /* 0x010f220000000a00 */
[----:B-1----:R-:W-:-:S07]  /*9620*/  IMAD.WIDE.U32 R2, R24, UR22, R6 ;  /* 0x0000001618027c25 */ /* 0x002fce000f8e0006 */
[----:B------:R-:W1:Y:S01]  /*9630*/  LDC.64 R12, c[0x0][0x5c8] ;  /* 0x00017200ff0c7b82 */ /* 0x000e620000000a00 */
[----:B------:R-:W-:Y:S02]  /*9640*/  IMAD R5, R25, UR22, R3 ;  /* 0x0000001619057c24 */ /* 0x000fe4000f8e0203 */
[C---:B--2---:R-:W-:Y:S01]  /*9650*/  IMAD R6, R10.reuse, UR37, RZ ;  /* 0x000000250a067c24 */ /* 0x044fe2000f8e02ff */
[----:B---3--:R-:W-:Y:S01]  /*9660*/  MOV R4, R2 ;  /* 0x0000000200047202 */ /* 0x008fe20000000f00 */
[----:B------:R-:W-:Y:S01]  /*9670*/  VIADD R3, R9, UR7 ;  /* 0x0000000709037c36 */ /* 0x000fe20008000000 */
[----:B------:R-:W2:Y:S01]  /*9680*/  LDCU.128 UR4, c[0x0][0x560] ;  /* 0x0000ac00ff0477ac */ /* 0x000ea20008000c00 */
[----:B------:R-:W3:Y:S01]  /*9690*/  LDS.128 R44, [R0+0xc000] ;  /* 0x00c00000002c7984 */ /* 0x000ee20000000c00 */
[----:B------:R-:W-:Y:S01]  /*96a0*/  MOV R2, R8 ;  /* 0x0000000800027202 */ /* 0x000fe20000000f00 */
[----:B------:R-:W-:Y:S02]  /*96b0*/  IMAD R6, R11, UR12, R6 ;  /* 0x0000000c0b067c24 */ /* 0x000fe4000f8e0206 */
[----:B------:R-:W5:Y:S01]  /*96c0*/  LDS.128 R40, [R0+0xd000] ;  /* 0x00d0000000287984 */ /* 0x000f620000000c00 */
[----:B------:R-:W-:-:S03]  /*96d0*/  IMAD.WIDE.U32 R4, R10, UR12, R4 ;  /* 0x0000000c0a047c25 */ /* 0x000fc6000f8e0004 */
[----:B------:R-:W5:Y:S01]  /*96e0*/  LDS.128 R36, [R0+0xe000] ;  /* 0x00e0000000247984 */ /* 0x000f620000000c00 */
[----:B----4-:R-:W-:Y:S01]  /*96f0*/  IMAD.WIDE.U32 R8, R14, UR22, R2 ;  /* 0x000000160e087c25 */ /* 0x010fe2000f8e0002 */
[----:B------:R-:W-:Y:S02]  /*9700*/  IADD3 R3, PT, PT, R5, R6, RZ ;  /* 0x0000000605037210 */ /* 0x000fe40007ffe0ff */
[----:B------:R-:W4:Y:S01]  /*9710*/  LDS.128 R32, [R0+0xf000] ;  /* 0x00f0000000207984 */ /* 0x000f220000000c00 */
[----:B------:R-:W-:Y:S01]  /*9720*/  MOV R2, R4 ;  /* 0x0000000400027202 */ /* 0x000fe20000000f00 */
[----:B------:R-:W-:Y:S01]  /*9730*/  IMAD R5, R15, UR22, R9 ;  /* 0x000000160f057c24 */ /* 0x000fe2000f8e0209 */
[----:B------:R-:W-:Y:S01]  /*9740*/  MOV R4, R8 ;  /* 0x0000000800047202 */ /* 0x000fe20000000f00 */
[----:B------:R-:W4:Y:S01]  /*9750*/  LDS.128 R28, [R0+0x10000] ;  /* 0x01000000001c7984 */ /* 0x000f220000000c00 */
[----:B-1----:R-:W-:Y:S01]  /*9760*/  IMAD R9, R12, UR37, RZ ;  /* 0x000000250c097c24 */ /* 0x002fe2000f8e02ff */
[C---:B------:R-:W-:Y:S01]  /*9770*/  SHF.L.U32 R15, R10.reuse, 0x6, RZ ;  /* 0x000000060a0f7819 */ /* 0x040fe200000006ff */
[----:B------:R-:W-:Y:S01]  /*9780*/  IMAD.WIDE.U32 R6, R183, R10, R2 ;  /* 0x0000000ab7067225 */ /* 0x000fe200078e0002 */
[----:B------:R-:W1:Y:S01]  /*9790*/  LDS.128 R24, [R0+0x11000] ;  /* 0x0110000000187984 */ /* 0x000e620000000c00 */
[----:B------:R-:W-:-:S02]  /*97a0*/  SHF.L.U64.HI R14, R10, 0x6, R11 ;  /* 0x000000060a0e7819 */ /* 0x000fc4000001020b */
[----:B------:R-:W-:Y:S01]  /*97b0*/  IMAD R9, R13, UR12, R9 ;  /* 0x0000000c0d097c24 */ /* 0x000fe2000f8e0209 */
[----:B------:R-:W1:Y:S01]  /*97c0*/  LDS.128 R20, [R0+0x12000] ;  /* 0x0120000000147984 */ /* 0x000e620000000c00 */
[----:B------:R-:W-:Y:S01]  /*97d0*/  IMAD.WIDE.U32 R4, R12, UR12, R4 ;  /* 0x0000000c0c047c25 */ /* 0x000fe2000f8e0004 */
[----:B--2---:R-:W-:Y:S02]  /*97e0*/  LEA R2, P0, R6, UR4, 0x1 ;  /* 0x0000000406027c11 */ /* 0x004fe4000f8008ff */
[----:B------:R2:W1:Y:S01]  /*97f0*/  LDS.128 R16, [R0+0x13000] ;  /* 0x0130000000107984 */ /* 0x0004620000000c00 */
[----:B------:R-:W-:Y:S01]  /*9800*/  IMAD R3, R183, R11, R7 ;  /* 0x0000000bb7037224 */ /* 0x000fe200078e0207 */
[----:B------:R-:W-:Y:S01]  /*9810*/  IADD3 R8, P1, PT, R15, R2, RZ ;  /* 0x000000020f087210 */ /* 0x000fe20007f3e0ff */
[----:B------:R-:W-:-:S03]  /*9820*/  IMAD.IADD R5, R5, 0x1, R9 ;  /* 0x0000000105057824 */ /* 0x000fc600078e0209 */
[----:B------:R-:W-:Y:S01]  /*9830*/  LEA.HI.X R3, R6, UR5, R3, 0x1, P0 ;  /* 0x0000000506037c11 */ /* 0x000fe200080f0c03 */
[----:B------:R-:W-:Y:S01]  /*9840*/  IMAD.WIDE.U32 R4, R183, R12, R4 ;  /* 0x0000000cb7047225 */ /* 0x000fe200078e0004 */
[----:B------:R-:W-:Y:S02]  /*9850*/  LEA R6, P0, R10, R2, 0x7 ;  /* 0x000000020a067211 */ /* 0x000fe400078038ff */
[-C--:B------:R-:W-:Y:S02]  /*9860*/  IADD3.X R9, PT, PT, R14, R3.reuse, RZ, P1, !PT ;  /* 0x000000030e097210 */ /* 0x080fe40000ffe4ff */
[----:B------:R-:W-:Y:S01]  /*9870*/  LEA.HI.X R7, R10, R3, R11, 0x7, P0 ;  /* 0x000000030a077211 */ /* 0x000fe200000f3c0b */
[----:B---3--:R3:W-:Y:S01]  /*9880*/  STG.E.128 desc[UR28][R2.64], R44 ;  /* 0x0000002c02007986 */ /* 0x0087e2000c101d1c */
[----:B------:R-:W-:-:S03]  /*9890*/  IADD3 R10, P2, PT, R6, R15, RZ ;  /* 0x0000000f060a7210 */ /* 0x000fc60007f5e0ff */
[----:B-----5:R5:W-:Y:S01]  /*98a0*/  STG.E.128 desc[UR28][R8.64], R40 ;  /* 0x0000002808007986 */ /* 0x020be2000c101d1c */
[----:B------:R-:W-:-:S03]  /*98b0*/  IADD3.X R11, PT, PT, R7, R14, RZ, P2, !PT ;  /* 0x0000000e070b7210 */ /* 0x000fc600017fe4ff */
[----:B------:R1:W-:Y:S01]  /*98c0*/  STG.E.128 desc[UR28][R6.64], R36 ;  /* 0x0000002406007986 */ /* 0x0003e2000c101d1c */
[----:B--2---:R-:W-:-:S03]  /*98d0*/  IMAD R0, R183, R13, R5 ;  /* 0x0000000db7007224 */ /* 0x004fc600078e0205 */
[----:B----4-:R2:W-:Y:S01]  /*98e0*/  STG.E.128 desc[UR28][R10.64], R32 ;  /* 0x000000200a007986 */ /* 0x0105e2000c101d1c */
[----:B---3--:R-:W-:Y:S02]  /*98f0*/  LEA R2, P0, R4, UR6, 0x1 ;  /* 0x0000000604027c11 */ /* 0x008fe4000f8008ff */
[----:B-----5:R-:W-:Y:S02]  /*9900*/  SHF.L.U32 R9, R12, 0x6, RZ ;  /* 0x000000060c097819 */ /* 0x020fe400000006ff */
[----:B------:R-:W-:Y:S02]  /*9910*/  LEA.HI.X R3, R4, UR7, R0, 0x1, P0 ;  /* 0x0000000704037c11 */ /* 0x000fe400080f0c00 */
[CC--:B------:R-:W-:Y:S02]  /*9920*/  LEA R4, P0, R12.reuse, R2.reuse, 0x7 ;  /* 0x000000020c047211 */ /* 0x0c0fe400078038ff */
[----:B------:R-:W-:Y:S01]  /*9930*/  SHF.L.U64.HI R0, R12, 0x6, R13 ;  /* 0x000000060c007819 */ /* 0x000fe2000001020d */
[----:B------:R2:W-:Y:S01]  /*9940*/  STG.E.128 desc[UR28][R2.64], R28 ;  /* 0x0000001c02007986 */ /* 0x0005e2000c101d1c */
[----:B------:R-:W-:-:S02]  /*9950*/  IADD3 R8, P1, PT, R9, R2, RZ ;  /* 0x0000000209087210 */ /* 0x000fc40007f3e0ff */
[----:B------:R-:W-:Y:S02]  /*9960*/  LEA.HI.X R5, R12, R3, R13, 0x7, P0 ;  /* 0x000000030c057211 */ /* 0x000fe400000f3c0d */
[----:B-1----:R-:W-:Y:S02]  /*9970*/  IADD3 R6, P0, PT, R4, R9, RZ ;  /* 0x0000000904067210 */ /* 0x002fe40007f1e0ff */
[----:B------:R-:W-:Y:S02]  /*9980*/  IADD3.X R9, PT, PT, R0, R3, RZ, P1, !PT ;  /* 0x0000000300097210 */ /* 0x000fe40000ffe4ff */
[----:B------:R-:W-:-:S03]  /*9990*/  IADD3.X R7, PT, PT, R5, R0, RZ, P0, !PT ;  /* 0x0000000005077210 */ /* 0x000fc600007fe4ff */
[----:B------:R2:W-:Y:S04]  /*99a0*/  STG.E.128 desc[UR28][R8.64], R24 ;  /* 0x0000001808007986 */ /* 0x0005e8000c101d1c */
[----:B------:R2:W-:Y:S04]  /*99b0*/  STG.E.128 desc[UR28][R4.64], R20 ;  /* 0x0000001404007986 */ /* 0x0005e8000c101d1c */
[----:B------:R2:W-:Y:S02]  /*99c0*/  STG.E.128 desc[UR28][R6.64], R16 ;  /* 0x0000001006007986 */ /* 0x0005e4000c101d1c */
.L_x_1101:
[----:B------:R-:W1:Y:S01]  /*99d0*/  LDCU UR5, c[0x0][0x438] ;  /* 0x00008700ff0577ac */ /* 0x000e620008000800 */
[----:B------:R-:W3:Y:S01]  /*99e0*/  LDCU UR6, c[0x0][0x370] ;  /* 0x00006e00ff0677ac */ /* 0x000ee20008000800 */
[----:B-1----:R-:W-:-:S04]  /*99f0*/  UIADD3 UR5, UPT, UPT, UR5, 0x7f, URZ ;  /* 0x0000007f05057890 */ /* 0x002fc8000fffe0ff */
[----:B------:R-:W-:Y:S02]  /*9a00*/  USHF.R.S32.HI UR4, URZ, 0x1f, UR5 ;  /* 0x0000001fff047899 */ /* 0x000fe40008011405 */
[----:B---3--:R-:W-:Y:S02]  /*9a10*/  UIADD3 UR30, UPT, UPT, UR6, UR30, URZ ;  /* 0x0000001e061e7290 */ /* 0x008fe4000fffe0ff */
[----:B------:R-:W-:-:S04]  /*9a20*/  ULEA.HI UR4, UR4, UR5, URZ, 0x7 ;  /* 0x0000000504047291 */ /* 0x000fc8000f8f38ff */
[----:B------:R-:W-:-:S04]  /*9a30*/  USHF.R.S32.HI UR4, URZ, 0x7, UR4 ;  /* 0x00000007ff047899 */ /* 0x000fc80008011404 */
[----:B------:R-:W-:-:S09]  /*9a40*/  UISETP.GE.AND UP0, UPT, UR30, UR4, UPT ;  /* 0x000000041e00728c */ /* 0x000fd2000bf06270 */
[----:B------:R-:W-:Y:S05]  /*9a50*/  BRA.U !UP0, `(.L_x_1108) ;  /* 0xffffff6508e87547 */ /* 0x000fea000b83ffff */
[----:B------:R-:W-:Y:S05]  /*9a60*/  EXIT ;  /* 0x000000000000794d */ /* 0x000fea0003800000 */
.L_x_1109:
        /* <DEDUP_REMOVED lines=9> */
.L_x_1425:


//--------------------- .text._ZN5flash44flash_bwd_dq_dk_dv_loop_seqk_parallel_kernelI23Flash_bwd_kernel_traitsILi64ELi128ELi128ELi8ELi4ELi4ELi4ELb0ELb0EN7cutlass6half_tE19Flash_kernel_traitsILi64ELi128ELi128ELi8ES3_EELb0ELb1ELb0ELb0ELb1ELb1ELb1EEEvNS_16Flash_bwd_paramsE --------------------------
	.section	.text._ZN5flash44flash_bwd_dq_dk_dv_loop_seqk_parallel_kernelI23Flash_bwd_kernel_traitsILi64ELi128ELi128ELi8ELi4ELi4ELi4ELb0ELb0EN7cutlass6half_tE19Flash_kernel_traitsILi64ELi128ELi128ELi8ES3_EELb0ELb1ELb0ELb0ELb1ELb1ELb1EEEvNS_16Flash_bwd_paramsE,"ax",@progbits
	.align	128
        .global         _ZN5flash44flash_bwd_dq_dk_dv_loop_seqk_parallel_kernelI23Flash_bwd_kernel_traitsILi64ELi128ELi128ELi8ELi4ELi4ELi4ELb0ELb0EN7cutlass6half_tE19Flash_kernel_traitsILi64ELi128ELi128ELi8ES3_EELb0ELb1ELb0ELb0ELb1ELb1ELb1EEEvNS_16Flash_bwd_paramsE
        .type           _ZN5flash44flash_bwd_dq_dk_dv_loop_seqk_parallel_kernelI23Flash_bwd_kernel_traitsILi64ELi128ELi128ELi8ELi4ELi4ELi4ELb0ELb0EN7cutlass6half_tE19Flash_kernel_traitsILi64ELi128ELi128ELi8ES3_EELb0ELb1ELb0ELb0ELb1ELb1ELb1EEEvNS_16Flash_bwd_paramsE,@function
        .size           _ZN5flash44flash_bwd_dq_dk_dv_loop_seqk_parallel_kernelI23Flash_bwd_kernel_traitsILi64ELi128ELi128ELi8ELi4ELi4ELi4ELb0ELb0EN7cutlass6half_tE19Flash_kernel_traitsILi64ELi128ELi128ELi8ES3_EELb0ELb1ELb0ELb0ELb1ELb1ELb1EEEvNS_16Flash_bwd_paramsE,(.L_x_1426 - _ZN5flash44flash_bwd_dq_dk_dv_loop_seqk_parallel_kernelI23Flash_bwd_kernel_traitsILi64ELi128ELi128ELi8ELi4ELi4ELi4ELb0ELb0EN7cutlass6half_tE19Flash_kernel_traitsILi64ELi128ELi128ELi8ES3_EELb0ELb1ELb0ELb0ELb1ELb1ELb1EEEvNS_16Flash_bwd_paramsE)
        .other          _ZN5flash44flash_bwd_dq_dk_dv_loop_seqk_parallel_kernelI23Flash_bwd_kernel_traitsILi64ELi128ELi128ELi8ELi4ELi4ELi4ELb0ELb0EN7cutlass6half_tE19Flash_kernel_traitsILi64ELi128ELi128ELi8ES3_EELb0ELb1ELb0ELb0ELb1ELb1ELb1EEEvNS_16Flash_bwd_paramsE,@"STO_CUDA_ENTRY STV_DEFAULT"
_ZN5flash44flash_bwd_dq_dk_dv_loop_seqk_parallel_kernelI23Flash_bwd_kernel_traitsILi64ELi128ELi128ELi8ELi4ELi4ELi4ELb0ELb0EN7cutlass6half_tE19Flash_kernel_traitsILi64ELi128ELi128ELi8ES3_EELb0ELb1ELb0ELb0ELb1ELb1ELb1EEEvNS_16Flash_bwd_paramsE:
.text._ZN5flash44flash_bwd_dq_dk_dv_loop_seqk_parallel_kernelI23Flash_bwd_kernel_traitsILi64ELi128ELi128ELi8ELi4ELi4ELi4ELb0ELb0EN7cutlass6half_tE19Flash_kernel_traitsILi64ELi128ELi128ELi8ES3_EELb0ELb1ELb0ELb0ELb1ELb1ELb1EEEvNS_16Flash_bwd_paramsE:
        /* <DEDUP_REMOVED lines=35> */
.L_x_1117:
        /* <DEDUP_REMOVED lines=71> */
.L_x_1111:
[----:B------:R-:W1:Y:S01]  /*06a0*/  LDCU UR33, c[0x0][0x3e0] ;  /* 0x00007c00ff2177ac */ /* 0x000e620008000800 */
[----:B------:R-:W2:Y:S01]  /*06b0*/  LDCU UR42, c[0x0][0x444] ;  /* 0x00008880ff2a77ac */ /* 0x000ea20008000800 */
[----:B-1----:R-:W-:-:S04]  /*06c0*/  UIMAD UR33, UR38, UR33, UR24 ;  /* 0x00000021262172a4 */ /* 0x002fc8000f8e0218 */
[----:B--2---:R-:W-:-:S12]  /*06d0*/  UIMAD UR33, UR33, UR42, URZ ;  /* 0x0000002a212172a4 */ /* 0x004fd8000f8e02ff */
.L_x_1112:
        /* <DEDUP_REMOVED lines=55> */
[--C-:B------:R-:W-:Y:S01]  /*0a50*/  IMAD.WIDE.U32 R2, R2, UR38, R6.reuse ;  /* 0x0000002602027c25 */ /* 0x100fe2000f8e0006 */
[----:B------:R1:W-:Y:S01]  /*0a60*/  STL [R1+0x4c], R36 ;  /* 0x00004c2401007387 */ /* 0x0003e20000100800 */
        /* <DEDUP_REMOVED lines=59> */
[----:B------:R-:W-:-:S02]  /*0e20*/  CS2R R70, SRZ ;  /* 0x0000000000467805 */ /* 0x000fc4000001ff00 */
[----:B------:R-:W-:Y:S01]  /*0e30*/  CS2R R68, SRZ ;  /* 0x0000000000447805 */ /* 0x000fe2000001ff00 */
        /* <DEDUP_REMOVED lines=26> */
[----:B--2---:R-:W-:-:S02]  /*0fe0*/  UIMAD.WIDE UR40, UR33, 0x4, UR40 ;  /* 0x00000004212878a5 */ /* 0x004fc4000f8e0228 */
[----:B------:R-:W-:Y:S02]  /*0ff0*/  IMAD.IADD R7, R9, 0x1, R12 ;  /* 0x0000000109077824 */ /* 0x000fe400078e020c */
[----:B------:R-:W-:Y:S01]  /*1000*/  IMAD R5, R0, UR24, R5 ;  /* 0x0000001800057c24 */ /* 0x000fe2000f8e0205 */
[----:B------:R-:W-:Y:S01]  /*1010*/  SEL R0, R10, RZ, P3 ;  /* 0x000000ff0a007207 */ /* 0x000fe20001800000 */
[----:B------:R-:W-:Y:S01]  /*1020*/  IMAD R3, R25, UR24, R3 ;  /* 0x0000001819037c24 */ /* 0x000fe2000f8e0203 */
[----:B------:R-:W2:Y:S01]  /*1030*/  LDC.64 R12, c[0x0][0x3b8] ;  /* 0x0000ee00ff0c7b82 */ /* 0x000ea20000000a00 */
[----:B------:R-:W-:Y:S01]  /*1040*/  IMAD.WIDE.U32 R4, R24, R20, R4 ;  /* 0x0000001418047225 */ /* 0x000fe200078e0004 */
[----:B------:R-:W-:Y:S02]  /*1050*/  IADD3.X R6, PT, PT, R6, R7, R0, P1, P0 ;  /* 0x0000000706067210 */ /* 0x000fe40000fe0400 */
[----:B------:R-:W-:Y:S01]  /*1060*/  SHF.L.U64.HI R10, R14, 0x5, R15 ;  /* 0x000000050e0a7819 */ /* 0x000fe2000001020f */
[----:B------:R-:W-:Y:S01]  /*1070*/  IMAD.WIDE.U32 R2, R24, R14, R2 ;  /* 0x0000000e18027225 */ /* 0x000fe200078e0002 */
[----:B----4-:R-:W-:Y:S01]  /*1080*/  LEA R32, P2, R4, UR12, 0x1 ;  /* 0x0000000c04207c11 */ /* 0x010fe2000f8408ff */
[----:B------:R-:W-:-:S02]  /*1090*/  USHF.R.S32.HI UR12, URZ, 0x1f, UR37 ;  /* 0x0000001fff0c7899 */ /* 0x000fc40008011425 */
[----:B------:R-:W-:Y:S01]  /*10a0*/  IMAD.SHL.U32 R0, R28, 0x80, RZ ;  /* 0x000000801c007824 */ /* 0x000fe200078e00ff */
[----:B------:R-:W-:Y:S01]  /*10b0*/  LEA R34, P1, R2, UR6, 0x1 ;  /* 0x0000000602227c11 */ /* 0x000fe2000f8208ff */
[C---:B------:R-:W-:Y:S01]  /*10c0*/  IMAD R5, R24.reuse, R21, R5 ;  /* 0x0000001518057224 */ /* 0x040fe200078e0205 */
[----:B------:R3:W-:Y:S01]  /*10d0*/  STL [R1+0x5c], R32 ;  /* 0x00005c2001007387 */ /* 0x0007e20000100800 */
        /* <DEDUP_REMOVED lines=9> */
[----:B------:R-:W-:Y:S01]  /*1170*/  LOP3.LUT R0, R36, 0x1f8, RZ, 0xc0, !PT ;  /* 0x000001f824007812 */ /* 0x000fe200078ec0ff */
[----:B------:R-:W-:Y:S01]  /*1180*/  IMAD.IADD R17, R17, 0x1, R26 ;  /* 0x0000000111117824 */ /* 0x000fe200078e021a */
[----:B------:R-:W-:Y:S01]  /*1190*/  SHF.L.U64.HI R3, R20, 0x5, R21 ;  /* 0x0000000514037819 */ /* 0x000fe20000010215 */
[----:B------:R-:W4:Y:S01]  /*11a0*/  LDCU.64 UR6, c[0x0][0x388] ;  /* 0x00007100ff0677ac */ /* 0x000f220008000a00 */
[----:B------:R-:W-:Y:S01]  /*11b0*/  LEA R6, P0, R2, R32, 0x1 ;  /* 0x0000002002067211 */ /* 0x000fe200078008ff */
[----:B------:R-:W-:Y:S01]  /*11c0*/  IMAD.IADD R19, R19, 0x1, R27 ;  /* 0x0000000113137824 */ /* 0x000fe200078e021b */
[----:B------:R-:W-:Y:S01]  /*11d0*/  LOP3.LUT R0, R0, 0x38, R186, 0x78, !PT ;  /* 0x0000003800007812 */ /* 0x000fe200078e78ba */
[----:B------:R3:W-:Y:S01]  /*11e0*/  STL [R1+0x60], R34 ;  /* 0x0000602201007387 */ /* 0x0007e20000100800 */
[----:B-1----:R-:W-:Y:S01]  /*11f0*/  LEA R22, P2, R8, UR4, 0x2 ;  /* 0x0000000408167c11 */ /* 0x002fe2000f8410ff */
[----:B------:R-:W-:Y:S01]  /*1200*/  UMOV UR4, UR22 ;  /* 0x0000001600047c82 */ /* 0x000fe20008000000 */
[C---:B------:R-:W-:Y:S01]  /*1210*/  LEA R4, P1, R9.reuse, R34, 0x1 ;  /* 0x0000002209047211 */ /* 0x040fe200078208ff */
[----:B------:R3:W-:Y:S01]  /*1220*/  STL [R1+0x58], R33 ;  /* 0x0000582101007387 */ /* 0x0007e20000100800 */
[----:B------:R-:W-:Y:S01]  /*1230*/  LEA.HI.X R7, R2, R33, R3, 0x1, P0 ;  /* 0x0000002102077211 */ /* 0x000fe200000f0c03 */
[----:B------:R-:W-:Y:S01]  /*1240*/  IMAD.SHL.U32 R3, R14, 0x40, RZ ;  /* 0x000000400e037824 */ /* 0x000fe200078e00ff */
[----:B------:R-:W-:Y:S01]  /*1250*/  LOP3.LUT R0, R0, 0x1e00, R36, 0xf8, !PT ;  /* 0x00001e0000007812 */ /* 0x000fe200078ef824 */
[----:B------:R3:W-:Y:S01]  /*1260*/  STL [R1+0x54], R35 ;  /* 0x0000542301007387 */ /* 0x0007e20000100800 */
[----:B------:R-:W-:Y:S01]  /*1270*/  LEA.HI.X R23, R8, UR5, R5, 0x2, P2 ;  /* 0x0000000508177c11 */ /* 0x000fe200090f1405 */
[----:B------:R-:W-:Y:S01]  /*1280*/  IMAD.MOV.U32 R8, RZ, RZ, R34 ;  /* 0x000000ffff087224 */ /* 0x000fe200078e0022 */
[----:B------:R-:W-:Y:S01]  /*1290*/  LEA.HI.X R5, R9, R35, R10, 0x1, P1 ;  /* 0x0000002309057211 */ /* 0x000fe200008f0c0a */
[----:B------:R-:W-:Y:S01]  /*12a0*/  IMAD.MOV.U32 R9, RZ, RZ, R35 ;  /* 0x000000ffff097224 */ /* 0x000fe200078e0023 */
[----:B------:R-:W-:Y:S01]  /*12b0*/  LEA R0, R0, UR4, 0x1 ;  /* 0x0000000400007c11 */ /* 0x000fe2000f8e08ff */
[----:B------:R-:W-:Y:S01]  /*12c0*/  USEL UR5, URZ, 0x4000, UP1 ;  /* 0x00004000ff057887 */ /* 0x000fe20008800000 */
[----:B------:R-:W-:-:S02]  /*12d0*/  SHF.L.U64.HI R10, R14, 0x6, R15 ;  /* 0x000000060e0a7819 */ /* 0x000fc4000001020f */
[----:B------:R-:W-:Y:S01]  /*12e0*/  IADD3 R2, P1, PT, R3, R4, RZ ;  /* 0x0000000403027210 */ /* 0x000fe20007f3e0ff */
[----:B------:R-:W-:Y:S01]  /*12f0*/  @!PT LDS RZ, [RZ] ;  /* 0x00000000fffff984 */ /* 0x000fe20000000800 */
[----:B------:R-:W-:Y:S01]  /*1300*/  @!PT LDS RZ, [RZ] ;  /* 0x00000000fffff984 */ /* 0x000fe20000000800 */
[----:B------:R-:W-:Y:S01]  /*1310*/  @!PT LDS RZ, [RZ] ;  /* 0x00000000fffff984 */ /* 0x000fe20000000800 */
[----:B------:R1:W-:Y:S01]  /*1320*/  LDGSTS.E.BYPASS.LTC128B.128 [R0+0x8000], desc[UR28][R8.64] ;  /* 0x0800000008007fae */ /* 0x0003e2000b981a1c */
[----:B------:R-:W5:Y:S03]  /*1330*/  LDC.64 R14, c[0x0][0x3c0] ;  /* 0x0000f000ff0e7b82 */ /* 0x000f660000000a00 */
[----:B------:R2:W-:Y:S01]  /*1340*/  LDGSTS.E.BYPASS.LTC128B.128 [R0+0x9000], desc[UR28][R4.64] ;  /* 0x0900000004007fae */ /* 0x0005e2000b981a1c */
[----:B-1----:R-:W-:Y:S01]  /*1350*/  IADD3 R8, P0, PT, R2, R3, RZ ;  /* 0x0000000302087210 */ /* 0x002fe20007f1e0ff */
[----:B------:R-:W-:Y:S02]  /*1360*/  IMAD.X R3, R10, 0x1, R5, P1 ;  /* 0x000000010a037824 */ /* 0x000fe400008e0605 */
[----:B--2---:R-:W-:-:S03]  /*1370*/  IMAD.WIDE.U32 R4, R12, UR13, R16 ;  /* 0x0000000d0c047c25 */ /* 0x004fc6000f8e0010 */
[----:B------:R1:W-:Y:S01]  /*1380*/  LDGSTS.E.BYPASS.LTC128B.128 [R0+0xa000], desc[UR28][R2.64] ;  /* 0x0a00000002007fae */ /* 0x0003e2000b981a1c */
[----:B------:R-:W-:Y:S01]  /*1390*/  IMAD.X R9, R3, 0x1, R10, P0 ;  /* 0x0000000103097824 */ /* 0x000fe200000e060a */
[----:B------:R-:W-:-:S04]  /*13a0*/  SHF.L.U64.HI R10, R20, 0x6, R21 ;  /* 0x00000006140a7819 */ /* 0x000fc80000010215 */
[----:B------:R2:W-:Y:S01]  /*13b0*/  LDGSTS.E.BYPASS.LTC128B.128 [R0+0xb000], desc[UR28][R8.64] ;  /* 0x0b00000008007fae */ /* 0x0005e2000b981a1c */
[----:B-1----:R-:W-:Y:S02]  /*13c0*/  IMAD R2, R12, UR12, RZ ;  /* 0x0000000c0c027c24 */ /* 0x002fe4000f8e02ff */
[----:B------:R-:W-:Y:S02]  /*13d0*/  IMAD.SHL.U32 R3, R20, 0x40, RZ ;  /* 0x0000004014037824 */ /* 0x000fe400078e00ff */
[----:B------:R-:W-:Y:S02]  /*13e0*/  VIADD R20, R0, UR5 ;  /* 0x0000000500147c36 */ /* 0x000fe40008000000 */
[----:B------:R-:W-:Y:S01]  /*13f0*/  IMAD R11, R13, UR13, R2 ;  /* 0x0000000d0d0b7c24 */ /* 0x000fe2000f8e0202 */
[----:B------:R-:W-:Y:S01]  /*1400*/  IADD3 R2, P1, PT, R3, R6, RZ ;  /* 0x0000000603027210 */ /* 0x000fe20007f3e0ff */
[----:B--2---:R-:W-:Y:S02]  /*1410*/  IMAD.MOV.U32 R8, RZ, RZ, R32 ;  /* 0x000000ffff087224 */ /* 0x004fe400078e0020 */
[----:B------:R-:W-:-:S02]  /*1420*/  IMAD.MOV.U32 R9, RZ, RZ, R33 ;  /* 0x000000ffff097224 */ /* 0x000fc400078e0021 */
[----:B------:R-:W-:-:S03]  /*1430*/  IMAD.IADD R5, R5, 0x1, R11 ;  /* 0x0000000105057824 */ /* 0x000fc600078e020b */
[----:B------:R1:W-:Y:S01]  /*1440*/  LDGSTS.E.BYPASS.LTC128B.128 [R20], desc[UR28][R8.64] ;  /* 0x0000000008147fae */ /* 0x0003e2000b981a1c */
[----:B------:R-:W-:-:S03]  /*1450*/  IMAD.WIDE.U32 R4, R24, R12, R4 ;  /* 0x0000000c18047225 */ /* 0x000fc600078e0004 */
[----:B------:R2:W-:Y:S01]  /*1460*/  LDGSTS.E.BYPASS.LTC128B.128 [R20+0x1000], desc[UR28][R6.64] ;  /* 0x0100000006147fae */ /* 0x0005e2000b981a1c */
[----:B-1----:R-:W-:Y:S01]  /*1470*/  IADD3 R8, P0, PT, R2, R3, RZ ;  /* 0x0000000302087210 */ /* 0x002fe20007f1e0ff */
[----:B------:R-:W-:Y:S02]  /*1480*/  IMAD.X R3, R10, 0x1, R7, P1 ;  /* 0x000000010a037824 */ /* 0x000fe400008e0607 */
[----:B--2---:R-:W-:Y:S02]  /*1490*/  IMAD.SHL.U32 R6, R12, 0x20, RZ ;  /* 0x000000200c067824 */ /* 0x004fe400078e00ff */
[----:B------:R-:W-:Y:S01]  /*14a0*/  IMAD.X R9, R3, 0x1, R10, P0 ;  /* 0x0000000103097824 */ /* 0x000fe200000e060a */
[----:B------:R1:W-:Y:S01]  /*14b0*/  LDGSTS.E.BYPASS.LTC128B.128 [R20+0x2000], desc[UR28][R2.64] ;  /* 0x0200000002147fae */ /* 0x0003e2000b981a1c */
[----:B----4-:R-:W-:Y:S02]  /*14c0*/  LEA R10, P2, R4, UR6, 0x1 ;  /* 0x00000006040a7c11 */ /* 0x010fe4000f8408ff */
[-C--:B------:R-:W-:Y:S01]  /*14d0*/  IADD3 R7, P1, PT, R6, R4.reuse, RZ ;  /* 0x0000000406077210 */ /* 0x080fe20007f3e0ff */
[----:B------:R5:W-:Y:S01]  /*14e0*/  LDGSTS.E.BYPASS.LTC128B.128 [R20+0x3000], desc[UR28][R8.64] ;  /* 0x0300000008147fae */ /* 0x000be2000b981a1c */
[----:B-1----:R-:W-:Y:S01]  /*14f0*/  IMAD R3, R24, R13, R5 ;  /* 0x0000000d18037224 */ /* 0x002fe200078e0205 */
[----:B------:R-:W-:-:S02]  /*1500*/  LEA R5, P0, R12, R4, 0x6 ;  /* 0x000000040c057211 */ /* 0x000fc400078030ff */
[--C-:B------:R-:W-:Y:S01]  /*1510*/  SHF.L.U64.HI R2, R12, 0x5, R13.reuse ;  /* 0x000000050c027819 */ /* 0x100fe2000001020d */
[----:B-----5:R-:W-:Y:S01]  /*1520*/  IMAD R8, R14, UR12, RZ ;  /* 0x0000000c0e087c24 */ /* 0x020fe2000f8e02ff */
[----:B------:R-:W-:Y:S02]  /*1530*/  LEA.HI.X R12, R12, R3, R13, 0x6, P0 ;  /* 0x000000030c0c7211 */ /* 0x000fe400000f340d */
[----:B------:R-:W-:Y:S01]  /*1540*/  IADD3 R13, P0, PT, R5, R6, RZ ;  /* 0x00000006050d7210 */ /* 0x000fe20007f1e0ff */
[--C-:B------:R-:W-:Y:S01]  /*1550*/  IMAD.X R9, R2, 0x1, R3.reuse, P1 ;  /* 0x0000000102097824 */ /* 0x100fe200008e0603 */
[----:B------:R-:W-:Y:S01]  /*1560*/  LEA.HI.X R11, R4, UR7, R3, 0x1, P2 ;  /* 0x00000007040b7c11 */ /* 0x000fe200090f0c03 */
[----:B------:R-:W-:Y:S01]  /*1570*/  IMAD R17, R15, UR13, R8 ;  /* 0x0000000d0f117c24 */ /* 0x000fe2000f8e0208 */
[----:B------:R-:W-:Y:S01]  /*1580*/  LEA R6, P2, R7, UR6, 0x1 ;  /* 0x0000000607067c11 */ /* 0x000fe2000f8408ff */
[----:B------:R-:W-:Y:S01]  /*1590*/  IMAD.X R16, R12, 0x1, R2, P0 ;  /* 0x000000010c107824 */ /* 0x000fe200000e0602 */
[----:B------:R-:W-:Y:S01]  /*15a0*/  LEA R8, P1, R5, UR6, 0x1 ;  /* 0x0000000605087c11 */ /* 0x000fe2000f8208ff */
[C---:B------:R-:W-:Y:S01]  /*15b0*/  IMAD.WIDE.U32 R2, R14.reuse, UR13, R18 ;  /* 0x0000000d0e027c25 */ /* 0x040fe2000f8e0012 */
[----:B------:R-:W-:Y:S01]  /*15c0*/  LEA R4, P0, R13, UR6, 0x1 ;  /* 0x000000060d047c11 */ /* 0x000fe2000f8008ff */
[----:B------:R1:W-:Y:S01]  /*15d0*/  LDGSTS.E.BYPASS.LTC128B.128 [R0+0xc000], desc[UR28][R10.64] ;  /* 0x0c0000000a007fae */ /* 0x0003e2000b981a1c */
[----:B------:R-:W-:Y:S01]  /*15e0*/  LEA.HI.X R7, R7, UR7, R9, 0x1, P2 ;  /* 0x0000000707077c11 */ /* 0x000fe200090f0c09 */
[----:B------:R-:W-:Y:S01]  /*15f0*/  IMAD.IADD R3, R3, 0x1, R17 ;  /* 0x0000000103037824 */ /* 0x000fe200078e0211 */
[----:B------:R-:W-:Y:S01]  /*1600*/  LEA.HI.X R9, R5, UR7, R12, 0x1, P1 ;  /* 0x0000000705097c11 */ /* 0x000fe200088f0c0c */
[----:B------:R-:W-:Y:S01]  /*1610*/  IMAD.SHL.U32 R12, R14, 0x20, RZ ;  /* 0x000000200e0c7824 */ /* 0x000fe200078e00ff */
[----:B------:R-:W-:Y:S01]  /*1620*/  LEA.HI.X R5, R13, UR7, R16, 0x1, P0 ;  /* 0x000000070d057c11 */ /* 0x000fe200080f0c10 */
[----:B------:R-:W2:Y:S01]  /*1630*/  LDCU.64 UR6, c[0x0][0x390] ;  /* 0x00007200ff0677ac */ /* 0x000ea20008000a00 */
[----:B------:R4:W-:Y:S01]  /*1640*/  LDGSTS.E.BYPASS.LTC128B.128 [R0+0xd000], desc[UR28][R6.64] ;  /* 0x0d00000006007fae */ /* 0x0009e2000b981a1c */
[----:B------:R-:W5:Y:S03]  /*1650*/  LDCU.64 UR12, c[0x0][0x420] ;  /* 0x00008400ff0c77ac */ /* 0x000f660008000a00 */
[----:B------:R2:W-:Y:S04]  /*1660*/  LDGSTS.E.BYPASS.LTC128B.128 [R0+0xe000], desc[UR28][R8.64] ;  /* 0x0e00000008007fae */ /* 0x0005e8000b981a1c */
[----:B------:R3:W-:Y:S01]  /*1670*/  LDGSTS.E.BYPASS.LTC128B.128 [R0+0xf000], desc[UR28][R4.64] ;  /* 0x0f00000004007fae */ /* 0x0007e2000b981a1c */
[----:B-1----:R-:W-:Y:S01]  /*1680*/  IMAD.WIDE.U32 R10, R24, R14, R2 ;  /* 0x0000000e180a7225 */ /* 0x002fe200078e0002 */
[C---:B------:R-:W-:Y:S01]  /*1690*/  SHF.L.U64.HI R2, R14.reuse, 0x5, R15 ;  /* 0x000000050e027819 */ /* 0x040fe2000001020f */
[----:B-----5:R-:W-:Y:S01]  /*16a0*/  UIMAD.WIDE UR38, UR34, 0x4, UR12 ;  /* 0x00000004222678a5 */ /* 0x020fe2000f8e020c */
[----:B------:R-:W-:Y:S01]  /*16b0*/  LEA R3, P0, R14, R10, 0x6 ;  /* 0x0000000a0e037211 */ /* 0x000fe200078030ff */
[----:B----4-:R-:W-:Y:S01]  /*16c0*/  IMAD R7, R24, R15, R11 ;  /* 0x0000000f18077224 */ /* 0x010fe200078e020b */
[----:B--2---:R-:W-:-:S04]  /*16d0*/  LEA R8, P3, R10, UR6, 0x1 ;  /* 0x000000060a087c11 */ /* 0x004fc8000f8608ff */
[----:B------:R-:W-:Y:S02]  /*16e0*/  LEA.HI.X R11, R14, R7, R15, 0x6, P0 ;  /* 0x000000070e0b7211 */ /* 0x000fe400000f340f */
[----:B---3--:R-:W-:Y:S02]  /*16f0*/  IADD3 R5, P1, PT, R12, R10, RZ ;  /* 0x0000000a0c057210 */ /* 0x008fe40007f3e0ff */
        /* <DEDUP_REMOVED lines=25> */
[----:B------:R-:W-:Y:S02]  /*1890*/  IMAD.MOV.U32 R7, RZ, RZ, R29 ;  /* 0x000000ffff077224 */ /* 0x000fe400078e001d */
[----:B------:R-:W-:Y:S01]  /*18a0*/  IMAD.MOV.U32 R2, RZ, RZ, 0x4 ;  /* 0x00000004ff027424 */ /* 0x000fe200078e00ff */
[----:B------:R-:W-:Y:S01]  /*18b0*/  SHF.R.U32.HI R0, RZ, 0x4, R186 ;  /* 0x00000004ff007819 */ /* 0x000fe200000116ba */
[C---:B------:R-:W-:Y:S01]  /*18c0*/  IMAD.SHL.U32 R5, R186.reuse, 0x40, RZ ;  /* 0x00000040ba057824 */ /* 0x040fe200078e00ff */
[----:B------:R-:W-:Y:S01]  /*18d0*/  R2P PR, R186, 0x6 ;  /* 0x00000006ba007804 */ /* 0x000fe20000000000 */
[----:B------:R-:W-:-:S04]  /*18e0*/  IMAD.WIDE.U32 R2, R7, R2, UR38 ;  /* 0x0000002607027e25 */ /* 0x000fc8000f8e0002 */
[----:B------:R-:W-:Y:S01]  /*18f0*/  IMAD.SHL.U32 R6, R186, 0x20, RZ ;  /* 0x00000020ba067824 */ /* 0x000fe200078e00ff */
[----:B------:R-:W2:Y:S01]  /*1900*/  LDG.E R11, desc[UR28][R2.64] ;  /* 0x0000001c020b7981 */ /* 0x000ea2000c1e1900 */
[----:B------:R-:W-:Y:S01]  /*1910*/  USHF.L.U32 UR33, UR35, 0x7, URZ ;  /* 0x0000000723217899 */ /* 0x000fe200080006ff */
[----:B------:R-:W1:Y:S02]  /*1920*/  LDCU UR13, c[0x0][0x3b0] ;  /* 0x00007600ff0d77ac */ /* 0x000e640008000800 */
[----:B------:R-:W3:Y:S01]  /*1930*/  LDG.E R10, desc[UR28][R2.64+0x20] ;  /* 0x0000201c020a7981 */ /* 0x000ee2000c1e1900 */
[----:B------:R-:W4:Y:S03]  /*1940*/  LDCU UR12, c[0x0][0x3b4] ;  /* 0x00007680ff0c77ac */ /* 0x000f260008000800 */
[----:B------:R-:W5:Y:S01]  /*1950*/  LDG.E R9, desc[UR28][R2.64+0x100] ;  /* 0x0001001c02097981 */ /* 0x000f62000c1e1900 */
[----:B------:R-:W4:Y:S03]  /*1960*/  LDCU UR7, c[0x0][0x590] ;  /* 0x0000b200ff0777ac */ /* 0x000f260008000800 */
[----:B------:R1:W5:Y:S01]  /*1970*/  LDG.E R8, desc[UR28][R2.64+0x120] ;  /* 0x0001201c02087981 */ /* 0x000362000c1e1900 */
[----:B------:R-:W-:-:S02]  /*1980*/  LOP3.LUT R0, R0, 0x8, RZ, 0xc0, !PT ;  /* 0x0000000800007812 */ /* 0x000fc400078ec0ff */
[----:B------:R-:W-:Y:S01]  /*1990*/  LOP3.LUT R154, R154, 0x1c0, R5, 0xf8, !PT ;  /* 0x000001c09a9a7812 */ /* 0x000fe200078ef805 */
[----:B------:R-:W-:Y:S01]  /*19a0*/  STL [R1+0x50], R7 ;  /* 0x0000500701007387 */ /* 0x000fe20000100800 */
[--C-:B------:R-:W-:Y:S01]  /*19b0*/  LOP3.LUT R0, R0, 0x10, R186.reuse, 0xf8, !PT ;  /* 0x0000001000007812 */ /* 0x100fe200078ef8ba */
[----:B------:R-:W4:Y:S01]  /*19c0*/  LDCU UR6, c[0x0][0x594] ;  /* 0x0000b280ff0677ac */ /* 0x000f220008000800 */
[----:B------:R-:W-:Y:S02]  /*19d0*/  LOP3.LUT R4, R154, 0x8, R186, 0x78, !PT ;  /* 0x000000089a047812 */ /* 0x000fe400078e78ba */
[----:B------:R-:W4:Y:S01]  /*19e0*/  S2R R186, SR_TID.X ;  /* 0x0000000000ba7919 */ /* 0x000f220000002100 */
[----:B------:R-:W2:Y:S01]  /*19f0*/  LDCU UR14, c[0x0][0x3e0] ;  /* 0x00007c00ff0e77ac */ /* 0x000ea20008000800 */
[----:B------:R-:W2:Y:S01]  /*1a00*/  LDCU UR17, c[0x0][0x50c] ;  /* 0x0000a180ff1177ac */ /* 0x000ea20008000800 */
[----:B------:R-:W2:Y:S01]  /*1a10*/  LDCU UR16, c[0x0][0x45c] ;  /* 0x00008b80ff1077ac */ /* 0x000ea20008000800 */
[----:B-1----:R-:W-:-:S02]  /*1a20*/  LOP3.LUT R3, R5, 0x200, RZ, 0xc0, !PT ;  /* 0x0000020005037812 */ /* 0x002fc400078ec0ff */
[----:B------:R-:W-:Y:S02]  /*1a30*/  LOP3.LUT R2, R154, 0x8, R183, 0x78, !PT ;  /* 0x000000089a027812 */ /* 0x000fe400078e78b7 */
[----:B------:R-:W-:Y:S02]  /*1a40*/  LOP3.LUT R3, R3, 0xc00, R6, 0xf8, !PT ;  /* 0x00000c0003037812 */ /* 0x000fe400078ef806 */
[----:B------:R-:W-:Y:S01]  /*1a50*/  LOP3.LUT R154, R0, R154, RZ, 0x3c, !PT ;  /* 0x0000009a009a7212 */ /* 0x000fe200078e3cff */
[----:B------:R-:W-:Y:S01]  /*1a60*/  IMAD.U32 R0, RZ, RZ, UR33 ;  /* 0x00000021ff007e24 */ /* 0x000fe2000f8e00ff */
[----:B------:R-:W-:Y:S01]  /*1a70*/  LOP3.LUT R182, R3, R2, RZ, 0xfc, !PT ;  /* 0x0000000203b67212 */ /* 0x000fe200078efcff */
[----:B------:R-:W-:-:S03]  /*1a80*/  IMAD.U32 R2, RZ, RZ, UR32 ;  /* 0x00000020ff027e24 */ /* 0x000fc6000f8e00ff */
[----:B------:R-:W-:Y:S01]  /*1a90*/  IADD3 R0, PT, PT, R0, UR36, R7 ;  /* 0x0000002400007c10 */ /* 0x000fe2000fffe007 */
[----:B----4-:R-:W-:-:S03]  /*1aa0*/  IMAD.SHL.U32 R3, R186, 0x10, RZ ;  /* 0x00000010ba037824 */ /* 0x010fc600078e00ff */
[----:B------:R-:W-:Y:S01]  /*1ab0*/  IADD3 R0, PT, PT, R0, -0x3f, -R2 ;  /* 0xffffffc100007810 */ /* 0x000fe20007ffe802 */
[C---:B------:R-:W-:Y:S02]  /*1ac0*/  IMAD.SHL.U32 R2, R186.reuse, 0x2, RZ ;  /* 0x00000002ba027824 */ /* 0x040fe400078e00ff */
[C---:B------:R-:W-:Y:S01]  /*1ad0*/  IMAD.SHL.U32 R187, R186.reuse, 0x40, RZ ;  /* 0x00000040babb7824 */ /* 0x040fe200078e00ff */
[----:B------:R-:W-:Y:S01]  /*1ae0*/  LOP3.LUT R3, R3, 0x1c0, RZ, 0xc0, !PT ;  /* 0x000001c003037812 */ /* 0x000fe200078ec0ff */
[----:B------:R-:W-:-:S03]  /*1af0*/  IMAD.SHL.U32 R189, R186, 0x20, RZ ;  /* 0x00000020babd7824 */ /* 0x000fc600078e00ff */
[----:B------:R-:W-:Y:S02]  /*1b00*/  LOP3.LUT R3, R3, 0x38, R2, 0xf8, !PT ;  /* 0x0000003803037812 */ /* 0x000fe400078ef802 */
[----:B------:R-:W-:Y:S01]  /*1b10*/  LOP3.LUT R2, R2, 0xe006, R187, 0xc8, !PT ;  /* 0x0000e00602027812 */ /* 0x000fe200078ec8bb */
[----:B------:R1:W-:Y:S01]  /*1b20*/  STL [R1], R0 ;  /* 0x0000000001007387 */ /* 0x0003e20000100800 */
[----:B------:R-:W-:Y:S02]  /*1b30*/  SHF.R.U32.HI R185, RZ, 0x4, R186 ;  /* 0x00000004ffb97819 */ /* 0x000fe400000116ba */
[----:B------:R-:W-:Y:S02]  /*1b40*/  LOP3.LUT R2, R2, 0xc00, R189, 0xf8, !PT ;  /* 0x00000c0002027812 */ /* 0x000fe400078ef8bd */
[----:B-1----:R-:W-:-:S04]  /*1b50*/  LOP3.LUT P0, R0, R186, 0x10, RZ, 0xc0, !PT ;  /* 0x00000010ba007812 */ /* 0x002fc8000780c0ff */
[----:B------:R-:W-:Y:S02]  /*1b60*/  LOP3.LUT R185, R0, 0x8, R185, 0xf8, !PT ;  /* 0x0000000800b97812 */ /* 0x000fe400078ef8b9 */
[----:B------:R-:W-:Y:S01]  /*1b70*/  LOP3.LUT R0, R2, R3, RZ, 0xfc, !PT ;  /* 0x0000000302007212 */ /* 0x000fe200078efcff */
[----:B------:R-:W-:Y:S02]  /*1b80*/  IMAD.MOV.U32 R173, RZ, RZ, 0x20 ;  /* 0x00000020ffad7424 */ /* 0x000fe400078e00ff */
[----:B------:R-:W-:Y:S01]  /*1b90*/  IMAD.MOV.U32 R153, RZ, RZ, 0x40 ;  /* 0x00000040ff997424 */ /* 0x000fe200078e00ff */
[----:B------:R-:W-:Y:S01]  /*1ba0*/  UIADD3 UR32, UPT, UPT, -UR36, UR32, UR31 ;  /* 0x0000002024207290 */ /* 0x000fe2000fffe11f */
[----:B------:R-:W-:Y:S01]  /*1bb0*/  LOP3.LUT R4, R4, 0x7200, R6, 0xf8, !PT ;  /* 0x0000720004047812 */ /* 0x000fe200078ef806 */
[----:B------:R-:W-:Y:S01]  /*1bc0*/  IMAD.MOV.U32 R2, RZ, RZ, 0x20 ;  /* 0x00000020ff027424 */ /* 0x000fe200078e00ff */
[----:B------:R-:W-:Y:S01]  /*1bd0*/  LOP3.LUT R154, R154, 0x200, R5, 0xf8, !PT ;  /* 0x000002009a9a7812 */ /* 0x000fe200078ef805 */
[----:B------:R-:W-:Y:S01]  /*1be0*/  IMAD.MOV.U32 R127, RZ, RZ, RZ ;  /* 0x000000ffff7f7224 */ /* 0x000fe200078e00ff */
[----:B------:R-:W-:-:S02]  /*1bf0*/  SEL R173, R173, 0xffffffe0, !P1 ;  /* 0xffffffe0adad7807 */ /* 0x000fc40004800000 */
[----:B------:R-:W-:Y:S01]  /*1c00*/  SEL R153, R153, 0xffffffc0, !P2 ;  /* 0xffffffc099997807 */ /* 0x000fe20005000000 */
[----:B------:R-:W-:Y:S02]  /*1c10*/  USHF.L.U32 UR31, UR13, 0x7, URZ ;  /* 0x000000070d1f7899 */ /* 0x000fe400080006ff */
[----:B------:R-:W-:Y:S02]  /*1c20*/  USHF.L.U64.HI UR12, UR13, 0x6, UR12 ;  /* 0x000000060d0c7899 */ /* 0x000fe4000801020c */
[----:B------:R-:W-:Y:S02]  /*1c30*/  USHF.L.U32 UR34, UR7, 0x7, URZ ;  /* 0x0000000707227899 */ /* 0x000fe400080006ff */
[----:B------:R-:W-:Y:S02]  /*1c40*/  USHF.L.U64.HI UR6, UR7, 0x6, UR6 ;  /* 0x0000000607067899 */ /* 0x000fe40008010206 */
[----:B------:R-:W-:Y:S02]  /*1c50*/  USHF.L.U32 UR13, UR13, 0x6, URZ ;  /* 0x000000060d0d7899 */ /* 0x000fe400080006ff */
[----:B------:R-:W-:-:S02]  /*1c60*/  USHF.L.U32 UR7, UR7, 0x6, URZ ;  /* 0x0000000607077899 */ /* 0x000fc400080006ff */
[----:B------:R-:W-:Y:S01]  /*1c70*/  UIADD3 UR32, UPT, UPT, UR32, 0x80, URZ ;  /* 0x0000008020207890 */ /* 0x000fe2000fffe0ff */
[----:B--2---:R-:W-:Y:S04]  /*1c80*/  STL [R1+0x70], R11 ;  /* 0x0000700b01007387 */ /* 0x004fe80000100800 */
[----:B---3--:R-:W-:Y:S04]  /*1c90*/  STL [R1+0x6c], R10 ;  /* 0x00006c0a01007387 */ /* 0x008fe80000100800 */
[----:B-----5:R-:W-:Y:S04]  /*1ca0*/  STL [R1+0x68], R9 ;  /* 0x0000680901007387 */ /* 0x020fe80000100800 */
[----:B------:R-:W-:Y:S04]  /*1cb0*/  STL [R1+0x64], R8 ;  /* 0x0000640801007387 */ /* 0x000fe80000100800 */
[----:B------:R-:W-:Y:S04]  /*1cc0*/  STL.64 [R1+0x40], R22 ;  /* 0x0000401601007387 */ /* 0x000fe80000100a00 */
[----:B------:R1:W-:Y:S04]  /*1cd0*/  STL [R1+0x74], R0 ;  /* 0x0000740001007387 */ /* 0x0003e80000100800 */
[----:B------:R2:W-:Y:S01]  /*1ce0*/  STL [R1+0x48], R20 ;  /* 0x0000481401007387 */ /* 0x0005e20000100800 */
[----:B-1----:R-:W-:Y:S01]  /*1cf0*/  IMAD.MOV.U32 R0, RZ, RZ, 0x10 ;  /* 0x00000010ff007424 */ /* 0x002fe200078e00ff */
[----:B------:R-:W-:-:S02]  /*1d00*/  LOP3.LUT P2, RZ, R186, 0x4, RZ, 0xc0, !PT ;  /* 0x00000004baff7812 */ /* 0x000fc4000784c0ff */
[----:B------:R-:W-:Y:S02]  /*1d10*/  LOP3.LUT P1, RZ, R186, 0x8, RZ, 0xc0, !PT ;  /* 0x00000008baff7812 */ /* 0x000fe4000782c0ff */
[----:B------:R-:W-:Y:S02]  /*1d20*/  SEL R0, R0, 0xfffffff0, !P2 ;  /* 0xfffffff000007807 */ /* 0x000fe40005000000 */
[----:B------:R-:W-:Y:S02]  /*1d30*/  SEL R0, R2, 0xffffffe0, !P1 ;  /* 0xffffffe002007807 */ /* 0x000fe40004800000 */
[----:B------:R-:W-:Y:S02]  /*1d40*/  LEA R150, R4, UR4, 0x1 ;  /* 0x0000000404967c11 */ /* 0x000fe4000f8e08ff */
[----:B------:R-:W-:Y:S01]  /*1d50*/  LEA R182, R182, UR4, 0x1 ;  /* 0x00000004b6b67c11 */ /* 0x000fe2000f8e08ff */
[----:B------:R2:W-:Y:S01]  /*1d60*/  STL [R1+0x78], R0 ;  /* 0x0000780001007387 */ /* 0x0005e20000100800 */
[----:B------:R-:W-:Y:S01]  /*1d70*/  LEA R180, R154, UR4, 0x1 ;  /* 0x000000049ab47c11 */ /* 0x000fe2000f8e08ff */
[--C-:B------:R-:W-:Y:S01]  /*1d80*/  IMAD.IADD R172, R153, 0x1, R150.reuse ;  /* 0x0000000199ac7824 */ /* 0x100fe200078e0296 */
[----:B------:R-:W-:Y:S01]  /*1d90*/  LOP3.LUT R184, R187, 0x200, RZ, 0xc0, !PT ;  /* 0x00000200bbb87812 */ /* 0x000fe200078ec0ff */
[----:B------:R-:W-:Y:S01]  /*1da0*/  VIADD R182, R182, UR5 ;  /* 0x00000005b6b67c36 */ /* 0x000fe20008000000 */
[C---:B------:R-:W-:Y:S01]  /*1db0*/  LOP3.LUT P3, RZ, R186.reuse, 0x2, RZ, 0xc0, !PT ;  /* 0x00000002baff7812 */ /* 0x040fe2000786c0ff */
[C---:B------:R-:W-:Y:S01]  /*1dc0*/  IMAD.IADD R152, R173.reuse, 0x1, R150 ;  /* 0x00000001ad987824 */ /* 0x040fe200078e0296 */
[----:B------:R-:W-:Y:S01]  /*1dd0*/  LOP3.LUT R188, R186, 0x8, RZ, 0xc0, !PT ;  /* 0x00000008babc7812 */ /* 0x000fe200078ec0ff */
[----:B------:R-:W-:Y:S01]  /*1de0*/  VIADD R180, R180, UR5 ;  /* 0x00000005b4b47c36 */ /* 0x000fe20008000000 */
[----:B------:R-:W-:Y:S01]  /*1df0*/  LOP3.LUT R184, R184, 0xc00, R189, 0xf8, !PT ;  /* 0x00000c00b8b87812 */ /* 0x000fe200078ef8bd */
[----:B------:R-:W-:-:S08]  /*1e00*/  IMAD.IADD R181, R173, 0x1, R172 ;  /* 0x00000001adb57824 */ /* 0x000fd000078e02ac */
.L_x_1116:
[----:B------:R-:W0:Y:S01]  /*1e10*/  LDGDEPBAR ;  /* 0x00000000000079af */ /* 0x000e220000000000 */
[C---:B------:R-:W-:Y:S01]  /*1e20*/  IADD3 R144, PT, PT, R182.reuse, R173, RZ ;  /* 0x000000adb6907210 */ /* 0x040fe20007ffe0ff */
[----:B--2---:R-:W-:Y:S01]  /*1e30*/  IMAD.IADD R0, R182, 0x1, R153 ;  /* 0x00000001b6007824 */ /* 0x004fe200078e0299 */
[----:B------:R-:W-:Y:S05]  /*1e40*/  UIADD3 UR33, UPT, UPT, UR33, -0x80, URZ ;  /* 0xffffff8021217890 */ /* 0x000fea000fffe0ff */
[----:B------:R-:W2:Y:S01]  /*1e50*/  LDL R3, [R1+0x70] ;  /* 0x0000700001037983 */ /* 0x000ea20000100800 */
[----:B------:R-:W-:Y:S01]  /*1e60*/  USHF.L.U32 UR5, UR30, 0x7, URZ ;  /* 0x000000071e057899 */ /* 0x000fe200080006ff */
[----:B------:R-:W-:Y:S01]  /*1e70*/  MOV R189, 0x40 ;  /* 0x0000004000bd7802 */ /* 0x000fe20000000f00 */
[----:B------:R-:W-:Y:S01]  /*1e80*/  UISETP.GE.AND UP0, UPT, UR33, UR32, UPT ;  /* 0x000000202100728c */ /* 0x000fe2000bf06270 */
[----:B------:R-:W3:Y:S01]  /*1e90*/  LDL R2, [R1+0x6c] ;  /* 0x00006c0001027983 */ /* 0x000ee20000100800 */
[----:B------:R-:W-:Y:S01]  /*1ea0*/  UMOV UR4, UR21 ;  /* 0x0000001500047c82 */ /* 0x000fe20008000000 */
[----:B------:R-:W-:Y:S02]  /*1eb0*/  UIADD3 UR35, UPT, UPT, UR35, -0x1, URZ ;  /* 0xffffffff23237890 */ /* 0x000fe4000fffe0ff */
[----:B------:R-:W4:Y:S01]  /*1ec0*/  LDL R190, [R1] ;  /* 0x0000000001be7983 */ /* 0x000f220000100800 */
[----:B------:R-:W-:Y:S01]  /*1ed0*/  PLOP3.LUT P1, PT, PT, PT, UP0, 0x80, 0x8 ;  /* 0x000000000008781c */ /* 0x000fe20003f2f008 */
[----:B------:R-:W-:Y:S02]  /*1ee0*/  UISETP.GT.AND UP0, UPT, UR35, UR15, UPT ;  /* 0x0000000f2300728c */ /* 0x000fe4000bf04270 */
        /* <DEDUP_REMOVED lines=34> */
[----:B-1----:R-:W4:Y:S01]  /*2110*/  LDL R77, [R1+0x74] ;  /* 0x00007400014d7983 */ /* 0x002f220000100800 */
[----:B------:R-:W-:Y:S04]  /*2120*/  DEPBAR.LE SB0, 0x0 ;  /* 0x000080000000791a */ /* 0x000fe80000000000 */
[----:B------:R-:W-:Y:S06]  /*2130*/  BAR.SYNC.DEFER_BLOCKING 0x0 ;  /* 0x0000000000007b1d */ /* 0x000fec0000010000 */
[----:B------:R-:W-:Y:S08]  /*2140*/  LDSM.16.M88.4 R64, [R182] ;  /* 0x00000000b640783b */ /* 0x000ff00000000200 */
[----:B------:R-:W1:Y:S08]  /*2150*/  LDSM.16.M88.4 R16, [R150+0xc000] ;  /* 0x00c000009610783b */ /* 0x000e700000000200 */
[----:B------:R-:W1:Y:S08]  /*2160*/  LDSM.16.M88.4 R60, [R182+0x2000] ;  /* 0x00200000b63c783b */ /* 0x000e700000000200 */
[----:B------:R-:W1:Y:S08]  /*2170*/  LDSM.16.M88.4 R32, [R150+0xc800] ;  /* 0x00c800009620783b */ /* 0x000e700000000200 */
[----:B------:R-:W1:Y:S08]  /*2180*/  LDSM.16.M88.4 R48, [R150+0xd000] ;  /* 0x00d000009630783b */ /* 0x000e700000000200 */
[----:B------:R-:W3:Y:S01]  /*2190*/  LDSM.16.M88.4 R132, [R150+0xd800] ;  /* 0x00d800009684783b */ /* 0x000ee20000000200 */
        /* <DEDUP_REMOVED lines=19> */
[----:B-1----:R-:W-:Y:S02]  /*22d0*/  IADD3 R0, PT, PT, R173, R0, RZ ;  /* 0x00000000ad007210 */ /* 0x002fe40007ffe0ff */
[----:B--2---:R-:W-:Y:S02]  /*22e0*/  FSETP.NEU.FTZ.AND P5, PT, R3, -INF , PT ;  /* 0xff8000000300780b */ /* 0x004fe40003fbd000 */
[----:B---3--:R-:W-:Y:S02]  /*22f0*/  FSETP.NEU.FTZ.AND P4, PT, R2, -INF , PT ;  /* 0xff8000000200780b */ /* 0x008fe40003f9d000 */
        /* <DEDUP_REMOVED lines=13> */
[-C--:B------:R-:W-:Y:S01]  /*23d0*/  HMMA.16816.F32 R20, R136, R148.reuse, R20 ;  /* 0x000000948814723c */ /* 0x080fe20000001814 */
[----:B------:R-:W3:Y:S07]  /*23e0*/  LDSM.16.M88.4 R172, [R172+0xd800] ;  /* 0x00d80000acac783b */ /* 0x000eee0000000200 */
[C---:B------:R-:W-:Y:S08]  /*23f0*/  HMMA.16816.F32 R24, R144.reuse, R148, R24 ;  /* 0x000000949018723c */ /* 0x040ff00000001818 */
[-C--:B------:R-:W-:Y:S08]  /*2400*/  HMMA.16816.F32 R28, R144, R150.reuse, R28 ;  /* 0x00000096901c723c */ /* 0x080ff0000000181c */
[C---:B------:R-:W-:Y:S01]  /*2410*/  HMMA.16816.F32 R32, R136.reuse, R150, R32 ;  /* 0x000000968820723c */ /* 0x040fe20000001820 */
[----:B------:R-:W3:Y:S07]  /*2420*/  LDSM.16.M88.4 R148, [R0] ;  /* 0x000000000094783b */ /* 0x000eee0000000200 */
[-C--:B-1----:R-:W-:Y:S08]  /*2430*/  HMMA.16816.F32 R36, R136, R132.reuse, R36 ;  /* 0x000000848824723c */ /* 0x082ff00000001824 */
[C---:B------:R-:W-:Y:S08]  /*2440*/  HMMA.16816.F32 R40, R144.reuse, R132, R40 ;  /* 0x000000849028723c */ /* 0x040ff00000001828 */
[-C--:B------:R-:W-:Y:S08]  /*2450*/  HMMA.16816.F32 R44, R144, R134.reuse, R44 ;  /* 0x00000086902c723c */ /* 0x080ff0000000182c */
[C---:B------:R-:W-:Y:S01]  /*2460*/  HMMA.16816.F32 R48, R136.reuse, R134, R48 ;  /* 0x000000868830723c */ /* 0x040fe20000001830 */
[----:B------:R1:W3:Y:S07]  /*2470*/  LDSM.16.M88.4 R132, [R0+0x2000] ;  /* 0x002000000084783b */ /* 0x0002ee0000000200 */
[-C--:B--2---:R-:W-:Y:S08]  /*2480*/  HMMA.16816.F32 R52, R136, R152.reuse, R52 ;  /* 0x000000988834723c */ /* 0x084ff00000001834 */
[C---:B------:R-:W-:Y:S08]  /*2490*/  HMMA.16816.F32 R56, R144.reuse, R152, R56 ;  /* 0x000000989038723c */ /* 0x040ff00000001838 */
[-C--:B------:R-:W-:Y:S03]  /*24a0*/  HMMA.16816.F32 R60, R144, R154.reuse, R60 ;  /* 0x0000009a903c723c */ /* 0x080fe6000000183c */
[----:B-1----:R-:W-:Y:S05]  /*24b0*/  @!P1 IMAD.SHL.U32 R0, R186, 0x2, RZ ;  /* 0x00000002ba009824 */ /* 0x002fea00078e00ff */
[----:B------:R-:W-:Y:S04]  /*24c0*/  HMMA.16816.F32 R64, R136, R154, R64 ;  /* 0x0000009a8840723c */ /* 0x000fe80000001840 */
[----:B------:R-:W-:Y:S02]  /*24d0*/  @!P1 LOP3.LUT R0, R0, 0x6, RZ, 0xc0, !PT ;  /* 0x0000000600009812 */ /* 0x000fe400078ec0ff */
[----:B----4-:R-:W-:Y:S02]  /*24e0*/  LEA R155, R77, UR4, 0x1 ;  /* 0x000000044d9b7c11 */ /* 0x010fe4000f8e08ff */
[-C--:B------:R-:W-:Y:S05]  /*24f0*/  HMMA.16816.F32 R4, R156, R160.reuse, R4 ;  /* 0x000000a09c04723c */ /* 0x080fea0000001804 */
[----:B------:R-:W-:Y:S02]  /*2500*/  @!P1 LOP3.LUT R0, R0, 0x1c0, R183, 0xf8, !PT ;  /* 0x000001c000009812 */ /* 0x000fe400078ef8b7 */
[----:B------:R-:W-:Y:S01]  /*2510*/  SHF.R.U32.HI R183, RZ, 0x1, R186 ;  /* 0x00000001ffb77819 */ /* 0x000fe200000116ba */
[C---:B------:R-:W-:Y:S04]  /*2520*/  HMMA.16816.F32 R8, R164.reuse, R160, R8 ;  /* 0x000000a0a408723c */ /* 0x040fe80000001808 */
[----:B------:R-:W-:Y:S04]  /*2530*/  @!P1 VIADD R0, R0, UR5 ;  /* 0x0000000500009c36 */ /* 0x000fe80008000000 */
[-C--:B------:R-:W-:Y:S08]  /*2540*/  HMMA.16816.F32 R12, R164, R162.reuse, R12 ;  /* 0x000000a2a40c723c */ /* 0x080ff0000000180c */
[C---:B------:R-:W-:Y:S08]  /*2550*/  HMMA.16816.F32 R16, R156.reuse, R162, R16 ;  /* 0x000000a29c10723c */ /* 0x040ff00000001810 */
[-C--:B---3--:R-:W-:Y:S08]  /*2560*/  HMMA.16816.F32 R20, R156, R140.reuse, R20 ;  /* 0x0000008c9c14723c */ /* 0x088ff00000001814 */
        /* <DEDUP_REMOVED lines=10> */
[----:B------:R-:W-:Y:S04]  /*2610*/  HMMA.16816.F32 R64, R156, R174, R64 ;  /* 0x000000ae9c40723c */ /* 0x000fe80000001840 */
[----:B------:R-:W-:Y:S04]  /*2620*/  IADD3 R156, PT, PT, R155, 0x1c040, RZ ;  /* 0x0001c0409b9c7810 */ /* 0x000fe80007ffe0ff */
        /* <DEDUP_REMOVED lines=49> */
[-C--:B------:R-:W-:Y:S05]  /*2940*/  @!P1 ISETP.GE.AND P4, PT, R0, R12.reuse, PT ;  /* 0x0000000c0000920c */ /* 0x080fea0003f86270 */
        /* <DEDUP_REMOVED lines=70> */
[-C--:B------:R-:W-:Y:S02]  /*2db0*/  @!P1 ISETP.GE.AND P6, PT, R0, R8.reuse, PT ;  /* 0x000000080000920c */ /* 0x080fe40003fc6270 */
        /* <DEDUP_REMOVED lines=16> */
[C---:B------:R-:W-:Y:S04]  /*2ec0*/  @!P1 ISETP.GE.AND P4, PT, R14.reuse, R9, PT ;  /* 0x000000090e00920c */ /* 0x040fe80003f86270 */
        /* <DEDUP_REMOVED lines=28> */
[----:B------:R-:W-:Y:S01]  /*3090*/  FFMA.FTZ R18, R16, UR16, -R11 ;  /* 0x0000001010127c23 */ /* 0x000fe2000801080b */
[----:B------:R-:W-:Y:S01]  /*30a0*/  @!P1 FSEL R17, R93, -INF , !P4 ;  /* 0xff8000005d119808 */ /* 0x000fe20006000000 */
[----:B--2---:R-:W1:Y:S01]  /*30b0*/  LDSM.16.M88.4 R4, [R181+0xd000] ;  /* 0x00d00000b504783b */ /* 0x004e620000000200 */
[----:B------:R-:W-:Y:S01]  /*30c0*/  @!P1 ISETP.GE.AND P4, PT, R15, R12, PT ;  /* 0x0000000c0f00920c */ /* 0x000fe20003f86270 */
[----:B------:R-:W-:Y:S01]  /*30d0*/  MUFU.EX2 R98, R18 ;  /* 0x0000001200627308 */ /* 0x000fe20000000800 */
[----:B------:R-:W-:Y:S02]  /*30e0*/  IMAD.MOV.U32 R16, RZ, RZ, R199 ;  /* 0x000000ffff107224 */ /* 0x000fe400078e00c7 */
[--C-:B------:R-:W-:Y:S01]  /*30f0*/  FFMA.FTZ R15, R17, UR16, -R11.reuse ;  /* 0x00000010110f7c23 */ /* 0x100fe2000801080b */
        /* <DEDUP_REMOVED lines=9> */
[----:B--2---:R-:W-:Y:S01]  /*3190*/  FFMA.FTZ R15, R16, UR16, -R10 ;  /* 0x00000010100f7c23 */ /* 0x004fe2000801080a */
        /* <DEDUP_REMOVED lines=55> */
[----:B------:R1:W-:Y:S01]  /*3510*/  MUFU.EX2 R252, R4 ;  /* 0x0000000400fc7308 */ /* 0x0003e20000000800 */
[----:B--2---:R-:W-:Y:S02]  /*3520*/  MOV R16, R211 ;  /* 0x000000d300107202 */ /* 0x004fe40000000f00 */
[----:B------:R-:W-:Y:S02]  /*3530*/  @!P1 FSEL R16, R211, -INF , !P4 ;  /* 0xff800000d3109808 */ /* 0x000fe40006000000 */
[-C--:B------:R-:W-:Y:S01]  /*3540*/  @!P1 ISETP.GE.AND P4, PT, R15, R8.reuse, PT ;  /* 0x000000080f00920c */ /* 0x080fe20003f86270 */
[----:B------:R-:W-:Y:S04]  /*3550*/  @!P1 VIADD R15, R0, 0x19 ;  /* 0x00000019000f9836 */ /* 0x000fe80000000000 */
[----:B------:R-:W-:Y:S01]  /*3560*/  MUFU.TANH R174, R39 ;  /* 0x0000002700ae7308 */ /* 0x000fe20000002400 */
[--C-:B------:R-:W-:Y:S01]  /*3570*/  FFMA.FTZ R14, R16, UR16, -R3.reuse ;  /* 0x00000010100e7c23 */ /* 0x100fe20008010803 */
[----:B------:R-:W-:Y:S08]  /*3580*/  IMAD.MOV.U32 R16, RZ, RZ, R228 ;  /* 0x000000ffff107224 */ /* 0x000ff000078e00e4 */
[----:B------:R2:W3:Y:S01]  /*3590*/  MUFU.EX2 R23, R5 ;  /* 0x0000000500177308 */ /* 0x0004e20000000800 */
[----:B-1----:R-:W-:Y:S02]  /*35a0*/  MOV R4, R229 ;  /* 0x000000e500047202 */ /* 0x002fe40000000f00 */
[----:B------:R-:W-:Y:S07]  /*35b0*/  @!P1 FSEL R4, R229, -INF , !P4 ;  /* 0xff800000e5049808 */ /* 0x000fee0006000000 */
[----:B------:R1:W-:Y:S01]  /*35c0*/  MUFU.EX2 R251, R14 ;  /* 0x0000000e00fb7308 */ /* 0x0003e20000000800 */
[--C-:B------:R-:W-:Y:S09]  /*35d0*/  FFMA.FTZ R4, R4, UR16, -R2.reuse ;  /* 0x0000001004047c23 */ /* 0x100ff20008010802 */
[----:B------:R4:W4:Y:S01]  /*35e0*/  MUFU.EX2 R24, R4 ;  /* 0x0000000400187308 */ /* 0x0009220000000800 */
[----:B--2---:R-:W-:Y:S01]  /*35f0*/  MOV R5, R207 ;  /* 0x000000cf00057202 */ /* 0x004fe20000000f00 */
[----:B---3--:R-:W-:Y:S08]  /*3600*/  STL [R1+0x28], R23 ;  /* 0x0000281701007387 */ /* 0x008ff00000100800 */
[----:B------:R-:W-:Y:S01]  /*3610*/  MUFU.TANH R203, R40 ;  /* 0x0000002800cb7308 */ /* 0x000fe20000002400 */
[----:B-1----:R-:W-:Y:S05]  /*3620*/  @!P1 VIADD R14, R0, 0x18 ;  /* 0x00000018000e9836 */ /* 0x002fea0000000000 */
[CC--:B------:R-:W-:Y:S02]  /*3630*/  @!P1 ISETP.GE.AND P4, PT, R14.reuse, R9.reuse, PT ;  /* 0x000000090e00920c */ /* 0x0c0fe40003f86270 */
[----:B------:R-:W-:Y:S02]  /*3640*/  @!P1 ISETP.GE.AND P5, PT, R14, R8, PT ;  /* 0x000000080e00920c */ /* 0x000fe40003fa6270 */
[----:B------:R-:W-:Y:S01]  /*3650*/  MUFU.TANH R201, R41 ;  /* 0x0000002900c97308 */ /* 0x000fe20000002400 */
[----:B----4-:R-:W-:Y:S01]  /*3660*/  MOV R4, R208 ;  /* 0x000000d000047202 */ /* 0x010fe20000000f00 */
[----:B------:R-:W-:Y:S01]  /*3670*/  STL [R1+0x24], R24 ;  /* 0x0000241801007387 */ /* 0x000fe20000100800 */
[----:B------:R-:W-:Y:S02]  /*3680*/  @!P1 FSEL R4, R208, -INF , !P4 ;  /* 0xff800000d0049808 */ /* 0x000fe40006000000 */
[----:B------:R-:W-:Y:S02]  /*3690*/  @!P1 FSEL R16, R228, -INF , !P5 ;  /* 0xff800000e4109808 */ /* 0x000fe40006800000 */
[----:B------:R-:W-:Y:S01]  /*36a0*/  @!P1 ISETP.GE.AND P4, PT, R15, R9, PT ;  /* 0x000000090f00920c */ /* 0x000fe20003f86270 */
[----:B------:R-:W-:Y:S01]  /*36b0*/  FFMA.FTZ R4, R4, UR16, -R3 ;  /* 0x0000001004047c23 */ /* 0x000fe20008010803 */
        /* <DEDUP_REMOVED lines=8> */
[----:B------:R-:W-:Y:S09]  /*3740*/  IMAD.MOV.U32 R14, RZ, RZ, R179 ;  /* 0x000000ffff0e7224 */ /* 0x000ff200078e00b3 */
        /* <DEDUP_REMOVED lines=14> */
[--C-:B------:R-:W-:Y:S01]  /*3830*/  FFMA.FTZ R18, R16, UR16, -R11.reuse ;  /* 0x0000001010127c23 */ /* 0x100fe2000801080b */
[----:B------:R-:W-:Y:S02]  /*3840*/  @!P1 FSEL R17, R87, -INF , !P4 ;  /* 0xff80000057119808 */ /* 0x000fe40006000000 */
[----:B------:R-:W-:Y:S01]  /*3850*/  MUFU.TANH R79, R49 ;  /* 0x00000031004f7308 */ /* 0x000fe20000002400 */
[----:B------:R-:W-:Y:S02]  /*3860*/  @!P1 ISETP.GE.AND P4, PT, R15, R12, PT ;  /* 0x0000000c0f00920c */ /* 0x000fe40003f86270 */
[----:B------:R-:W-:Y:S01]  /*3870*/  MOV R16, R190 ;  /* 0x000000be00107202 */ /* 0x000fe20000000f00 */
[--C-:B------:R-:W-:Y:S01]  /*3880*/  FFMA.FTZ R15, R17, UR16, -R11.reuse ;  /* 0x00000010110f7c23 */ /* 0x100fe2000801080b */
[----:B------:R-:W-:Y:S02]  /*3890*/  @!P1 FSEL R14, R179, -INF , !P4 ;  /* 0xff800000b30e9808 */ /* 0x000fe40006000000 */
[----:B------:R-:W-:Y:S03]  /*38a0*/  @!P1 FSEL R16, R190, -INF , !P5 ;  /* 0xff800000be109808 */ /* 0x000fe60006800000 */
[----:B------:R2:W-:Y:S01]  /*38b0*/  MUFU.EX2 R89, R15 ;  /* 0x0000000f00597308 */ /* 0x0005e20000000800 */
[----:B------:R-:W-:Y:S01]  /*38c0*/  MOV R17, R83 ;  /* 0x0000005300117202 */ /* 0x000fe20000000f00 */
[--C-:B------:R-:W-:Y:S08]  /*38d0*/  FFMA.FTZ R14, R14, UR16, -R10.reuse ;  /* 0x000000100e0e7c23 */ /* 0x100ff0000801080a */
[----:B------:R3:W-:Y:S01]  /*38e0*/  MUFU.EX2 R221, R14 ;  /* 0x0000000e00dd7308 */ /* 0x0007e20000000800 */
[-C--:B-1----:R-:W-:Y:S09]  /*38f0*/  HMMA.16816.F32 R52, R148, R4.reuse, R52 ;  /* 0x000000049434723c */ /* 0x082ff20000001834 */
[----:B------:R-:W-:Y:S01]  /*3900*/  MUFU.EX2 R90, R18 ;  /* 0x00000012005a7308 */ /* 0x000fe20000000800 */
[----:B--2---:R-:W-:Y:S01]  /*3910*/  FFMA.FTZ R15, R16, UR16, -R10 ;  /* 0x00000010100f7c23 */ /* 0x004fe2000801080a */
[----:B------:R-:W-:Y:S01]  /*3920*/  MOV R16, R84 ;  /* 0x0000005400107202 */ /* 0x000fe20000000f00 */
[C---:B------:R-:W-:Y:S07]  /*3930*/  HMMA.16816.F32 R56, R132.reuse, R4, R56 ;  /* 0x000000048438723c */ /* 0x040fee0000001838 */
[----:B------:R1:W-:Y:S01]  /*3940*/  MUFU.EX2 R222, R15 ;  /* 0x0000000f00de7308 */ /* 0x0003e20000000800 */
[----:B---3--:R-:W-:Y:S01]  /*3950*/  @!P1 IADD3 R14, PT, PT, R0, 0x20, RZ ;  /* 0x00000020000e9810 */ /* 0x008fe20007ffe0ff */
[----:B------:R-:W-:Y:S01]  /*3960*/  IMAD.MOV.U32 R5, RZ, RZ, R174 ;  /* 0x000000ffff057224 */ /* 0x000fe200078e00ae */
[----:B------:R-:W-:Y:S01]  /*3970*/  MOV R4, R171 ;  /* 0x000000ab00047202 */ /* 0x000fe20000000f00 */
[-C--:B------:R-:W-:Y:S06]  /*3980*/  HMMA.16816.F32 R60, R132, R6.reuse, R60 ;  /* 0x00000006843c723c */ /* 0x080fec000000183c */
[----:B------:R-:W2:Y:S01]  /*3990*/  MUFU.TANH R210, R46 ;  /* 0x0000002e00d27308 */ /* 0x000ea20000002400 */
[----:B------:R-:W-:Y:S01]  /*39a0*/  @!P1 ISETP.GE.AND P5, PT, R14, R12, PT ;  /* 0x0000000c0e00920c */ /* 0x000fe20003fa6270 */
[----:B------:R-:W-:Y:S01]  /*39b0*/  FMUL.FTZ R52, R52, UR17 ;  /* 0x0000001134347c20 */ /* 0x000fe20008410000 */
[-C--:B------:R-:W-:Y:S01]  /*39c0*/  @!P1 ISETP.GE.AND P4, PT, R14, R13.reuse, PT ;  /* 0x0000000d0e00920c */ /* 0x080fe20003f86270 */
[----:B------:R-:W-:Y:S01]  /*39d0*/  FMUL.FTZ R53, R53, UR17 ;  /* 0x0000001135357c20 */ /* 0x000fe20008410000 */
[----:B------:R-:W-:Y:S01]  /*39e0*/  @!P1 FSEL R4, R171, -INF , !P5 ;  /* 0xff800000ab049808 */ /* 0x000fe20006800000 */
[----:B------:R-:W-:Y:S04]  /*39f0*/  HMMA.16816.F32 R64, R148, R6, R64 ;  /* 0x000000069440723c */ /* 0x000fe80000001840 */
[----:B------:R-:W-:Y:S01]  /*3a00*/  MUFU.TANH R192, R44 ;  /* 0x0000002c00c07308 */ /* 0x000fe20000002400 */
[----:B------:R-:W-:Y:S01]  /*3a10*/  MOV R149, 0x40 ;  /* 0x0000004000957802 */ /* 0x000fe20000000f00 */
[----:B------:R-:W-:Y:S01]  /*3a20*/  FFMA.FTZ R4, R4, UR16, -R10 ;  /* 0x0000001004047c23 */ /* 0x000fe2000801080a */
[----:B-1----:R-:W-:Y:S01]  /*3a30*/  @!P1 VIADD R15, R0, 0x21 ;  /* 0x00000021000f9836 */ /* 0x002fe20000000000 */
[----:B------:R-:W-:Y:S01]  /*3a40*/  @!P1 FSEL R16, R84, -INF , !P4 ;  /* 0xff80000054109808 */ /* 0x000fe20006000000 */
[----:B------:R-:W-:Y:S01]  /*3a50*/  FMUL.FTZ R54, R54, UR17 ;  /* 0x0000001136367c20 */ /* 0x000fe20008410000 */
[----:B------:R-:W-:Y:S04]  /*3a60*/  @!P1 ISETP.GE.AND P5, PT, R14, R8, PT ;  /* 0x000000080e00920c */ /* 0x000fe80003fa6270 */
[----:B------:R1:W-:Y:S01]  /*3a70*/  MUFU.EX2 R213, R4 ;  /* 0x0000000400d57308 */ /* 0x0003e20000000800 */
[----:B------:R-:W-:Y:S01]  /*3a80*/  @!P1 ISETP.GE.AND P4, PT, R15, R13, PT ;  /* 0x0000000d0f00920c */ /* 0x000fe20003f86270 */
[--C-:B------:R-:W-:Y:S01]  /*3a90*/  FFMA.FTZ R16, R16, UR16, -R11.reuse ;  /* 0x0000001010107c23 */ /* 0x100fe2000801080b */
[----:B--2---:R-:W-:Y:S02]  /*3aa0*/  IMAD.MOV.U32 R6, RZ, RZ, R210 ;  /* 0x000000ffff067224 */ /* 0x004fe400078e00d2 */
[----:B------:R-:W-:Y:S01]  /*3ab0*/  FMUL.FTZ R55, R55, UR17 ;  /* 0x0000001137377c20 */ /* 0x000fe20008410000 */
[----:B------:R-:W-:Y:S01]  /*3ac0*/  @!P1 FSEL R17, R83, -INF , !P4 ;  /* 0xff80000053119808 */ /* 0x000fe20006000000 */
[----:B------:R-:W-:Y:S01]  /*3ad0*/  FMUL.FTZ R56, R56, UR17 ;  /* 0x0000001138387c20 */ /* 0x000fe20008410000 */
[----:B------:R-:W-:Y:S02]  /*3ae0*/  @!P1 ISETP.GE.AND P4, PT, R15, R12, PT ;  /* 0x0000000c0f00920c */ /* 0x000fe40003f86270 */
[----:B------:R2:W-:Y:S01]  /*3af0*/  MUFU.EX2 R86, R16 ;  /* 0x0000001000567308 */ /* 0x0005e20000000800 */
[----:B------:R-:W-:Y:S01]  /*3b00*/  FMUL.FTZ R57, R57, UR17 ;  /* 0x0000001139397c20 */ /* 0x000fe20008410000 */
[----:B------:R-:W-:Y:S01]  /*3b10*/  FMUL.FTZ R58, R58, UR17 ;  /* 0x000000113a3a7c20 */ /* 0x000fe20008410000 */
[----:B------:R-:W-:Y:S01]  /*3b20*/  @!P1 FSEL R5, R174, -INF , !P4 ;  /* 0xff800000ae059808 */ /* 0x000fe20006000000 */
[----:B------:R-:W-:Y:S01]  /*3b30*/  FMUL.FTZ R59, R59, UR17 ;  /* 0x000000113b3b7c20 */ /* 0x000fe20008410000 */
[----:B------:R-:W-:Y:S01]  /*3b40*/  @!P1 ISETP.GE.AND P4, PT, R14, R9, PT ;  /* 0x000000090e00920c */ /* 0x000fe20003f86270 */
[----:B------:R-:W-:Y:S01]  /*3b50*/  FMUL.FTZ R60, R60, UR17 ;  /* 0x000000113c3c7c20 */ /* 0x000fe20008410000 */
[----:B------:R-:W-:Y:S03]  /*3b60*/  FMUL.FTZ R61, R61, UR17 ;  /* 0x000000113d3d7c20 */ /* 0x000fe60008410000 */
[----:B------:R-:W3:Y:S01]  /*3b70*/  MUFU.TANH R191, R45 ;  /* 0x0000002d00bf7308 */ /* 0x000ee20000002400 */
[----:B-1----:R-:W-:Y:S01]  /*3b80*/  FFMA.FTZ R4, R5, UR16, -R10 ;  /* 0x0000001005047c23 */ /* 0x002fe2000801080a */
[----:B------:R-:W-:Y:S01]  /*3b90*/  IMAD.MOV.U32 R5, RZ, RZ, R216 ;  /* 0x000000ffff057224 */ /* 0x000fe200078e00d8 */
[----:B------:R-:W-:Y:S01]  /*3ba0*/  @!P1 FSEL R5, R216, -INF , !P5 ;  /* 0xff800000d8059808 */ /* 0x000fe20006800000 */
[----:B------:R-:W-:Y:S01]  /*3bb0*/  FMUL.FTZ R64, R64, UR17 ;  /* 0x0000001140407c20 */ /* 0x000fe20008410000 */
[----:B------:R-:W-:Y:S01]  /*3bc0*/  FMUL.FTZ R66, R66, UR17 ;  /* 0x0000001142427c20 */ /* 0x000fe20008410000 */
[----:B------:R-:W-:Y:S01]  /*3bd0*/  FMUL.FTZ R65, R65, UR17 ;  /* 0x0000001141417c20 */ /* 0x000fe20008410000 */
[----:B------:R-:W-:Y:S03]  /*3be0*/  FMUL.FTZ R67, R67, UR17 ;  /* 0x0000001143437c20 */ /* 0x000fe60008410000 */
[----:B------:R1:W-:Y:S01]  /*3bf0*/  MUFU.EX2 R214, R4 ;  /* 0x0000000400d67308 */ /* 0x0003e20000000800 */
[----:B--2---:R-:W-:Y:S01]  /*3c00*/  FFMA.FTZ R16, R17, UR16, -R11 ;  /* 0x0000001011107c23 */ /* 0x004fe2000801080b */
[--C-:B------:R-:W-:Y:S01]  /*3c10*/  FFMA.FTZ R5, R5, UR16, -R2.reuse ;  /* 0x0000001005057c23 */ /* 0x100fe20008010802 */
[----:B------:R-:W-:Y:S01]  /*3c20*/  MOV R17, 0x10 ;  /* 0x0000001000117802 */ /* 0x000fe20000000f00 */
[----:B------:R-:W-:Y:S01]  /*3c30*/  FMUL.FTZ R62, R62, UR17 ;  /* 0x000000113e3e7c20 */ /* 0x000fe20008410000 */
[----:B------:R-:W-:Y:S01]  /*3c40*/  FMUL.FTZ R63, R63, UR17 ;  /* 0x000000113f3f7c20 */ /* 0x000fe20008410000 */
[----:B------:R-:W-:Y:S04]  /*3c50*/  SEL R153, R149, 0xffffffc0, !P2 ;  /* 0xffffffc095997807 */ /* 0x000fe80005000000 */
[----:B------:R2:W-:Y:S01]  /*3c60*/  MUFU.EX2 R85, R16 ;  /* 0x0000001000557308 */ /* 0x0005e20000000800 */
[----:B------:R-:W-:Y:S05]  /*3c70*/  SEL R17, R17, 0xfffffff0, !P2 ;  /* 0xfffffff011117807 */ /* 0x000fea0005000000 */
[----:B------:R-:W-:Y:S04]  /*3c80*/  IMAD.IADD R162, R155, 0x1, R17 ;  /* 0x000000019ba27824 */ /* 0x000fe800078e0211 */
[----:B------:R-:W4:Y:S01]  /*3c90*/  MUFU.EX2 R19, R5 ;  /* 0x0000000500137308 */ /* 0x000f220000000800 */
[----:B-1----:R-:W-:Y:S02]  /*3ca0*/  MOV R4, R203 ;  /* 0x000000cb00047202 */ /* 0x002fe40000000f00 */
[----:B------:R-:W-:Y:S02]  /*3cb0*/  @!P1 FSEL R4, R203, -INF , !P4 ;  /* 0xff800000cb049808 */ /* 0x000fe40006000000 */
[----:B------:R-:W-:Y:S03]  /*3cc0*/  @!P1 ISETP.GE.AND P4, PT, R15, R9, PT ;  /* 0x000000090f00920c */ /* 0x000fe60003f86270 */
[--C-:B------:R-:W-:Y:S01]  /*3cd0*/  FFMA.FTZ R4, R4, UR16, -R3.reuse ;  /* 0x0000001004047c23 */ /* 0x100fe20008010803 */
[----:B--2---:R-:W-:Y:S01]  /*3ce0*/  MOV R16, R201 ;  /* 0x000000c900107202 */ /* 0x004fe20000000f00 */
[----:B------:R-:W1:Y:S01]  /*3cf0*/  MUFU.TANH R209, R47 ;  /* 0x0000002f00d17308 */ /* 0x000e620000002400 */
[----:B------:R-:W-:Y:S02]  /*3d00*/  @!P1 FSEL R16, R201, -INF , !P4 ;  /* 0xff800000c9109808 */ /* 0x000fe40006000000 */
[-C--:B------:R-:W-:Y:S02]  /*3d10*/  @!P1 ISETP.GE.AND P4, PT, R15, R8.reuse, PT ;  /* 0x000000080f00920c */ /* 0x080fe40003f86270 */
[----:B---3--:R-:W-:Y:S01]  /*3d20*/  MOV R15, R191 ;  /* 0x000000bf000f7202 */ /* 0x008fe20000000f00 */
[--C-:B------:R-:W-:Y:S01]  /*3d30*/  FFMA.FTZ R14, R16, UR16, -R3.reuse ;  /* 0x00000010100e7c23 */ /* 0x100fe20008010803 */
[----:B----4-:R-:W-:Y:S03]  /*3d40*/  STL [R1+0x8], R19 ;  /* 0x0000081301007387 */ /* 0x010fe60000100800 */
[----:B------:R2:W-:Y:S01]  /*3d50*/  MUFU.EX2 R240, R4 ;  /* 0x0000000400f07308 */ /* 0x0005e20000000800 */
[----:B------:R-:W-:Y:S04]  /*3d60*/  @!P1 IADD3 R5, PT, PT, R0, 0x28, RZ ;  /* 0x0000002800059810 */ /* 0x000fe80007ffe0ff */
[C---:B------:R-:W-:Y:S05]  /*3d70*/  @!P1 ISETP.GE.AND P5, PT, R5.reuse, R8, PT ;  /* 0x000000080500920c */ /* 0x040fea0003fa6270 */
[----:B------:R3:W-:Y:S01]  /*3d80*/  MUFU.EX2 R239, R14 ;  /* 0x0000000e00ef7308 */ /* 0x0007e20000000800 */
[----:B------:R-:W-:Y:S02]  /*3d90*/  @!P1 FSEL R6, R210, -INF , !P5 ;  /* 0xff800000d2069808 */ /* 0x000fe40006800000 */
[----:B-1----:R-:W-:Y:S02]  /*3da0*/  MOV R7, R209 ;  /* 0x000000d100077202 */ /* 0x002fe40000000f00 */
[----:B------:R-:W-:Y:S01]  /*3db0*/  @!P1 ISETP.GE.AND P5, PT, R5, R12, PT ;  /* 0x0000000c0500920c */ /* 0x000fe20003fa6270 */
[--C-:B------:R-:W-:Y:S04]  /*3dc0*/  FFMA.FTZ R6, R6, UR16, -R2.reuse ;  /* 0x0000001006067c23 */ /* 0x100fe80008010802 */
[----:B------:R-:W-:Y:S01]  /*3dd0*/  MUFU.TANH R168, R50 ;  /* 0x0000003200a87308 */ /* 0x000fe20000002400 */
[----:B--2---:R-:W-:Y:S02]  /*3de0*/  MOV R4, R215 ;  /* 0x000000d700047202 */ /* 0x004fe40000000f00 */
[----:B------:R-:W-:Y:S02]  /*3df0*/  @!P1 FSEL R4, R215, -INF , !P4 ;  /* 0xff800000d7049808 */ /* 0x000fe40006000000 */
[-C--:B------:R-:W-:Y:S03]  /*3e00*/  @!P1 ISETP.GE.AND P4, PT, R5, R9.reuse, PT ;  /* 0x000000090500920c */ /* 0x080fe60003f86270 */
[----:B------:R-:W-:Y:S02]  /*3e10*/  FFMA.FTZ R4, R4, UR16, -R2 ;  /* 0x0000001004047c23 */ /* 0x000fe40008010802 */
[----:B------:R-:W-:Y:S01]  /*3e20*/  MUFU.EX2 R250, R6 ;  /* 0x0000000600fa7308 */ /* 0x000fe20000000800 */
[----:B---3--:R-:W-:Y:S01]  /*3e30*/  IMAD.MOV.U32 R14, RZ, RZ, R192 ;  /* 0x000000ffff0e7224 */ /* 0x008fe200078e00c0 */
[----:B------:R-:W-:Y:S05]  /*3e40*/  @!P1 FSEL R14, R192, -INF , !P4 ;  /* 0xff800000c00e9808 */ /* 0x000fea0006000000 */
[--C-:B------:R-:W-:Y:S03]  /*3e50*/  FFMA.FTZ R14, R14, UR16, -R3.reuse ;  /* 0x000000100e0e7c23 */ /* 0x100fe60008010803 */
[----:B------:R-:W1:Y:S10]  /*3e60*/  MUFU.EX2 R20, R4 ;  /* 0x0000000400147308 */ /* 0x000e740000000800 */
[----:B------:R2:W-:Y:S10]  /*3e70*/  MUFU.EX2 R232, R14 ;  /* 0x0000000e00e87308 */ /* 0x0005f40000000800 */
[----:B------:R-:W-:Y:S01]  /*3e80*/  MUFU.TANH R167, R51 ;  /* 0x0000003300a77308 */ /* 0x000fe20000002400 */
[----:B-1----:R-:W-:Y:S01]  /*3e90*/  STL [R1+0x4], R20 ;  /* 0x0000041401007387 */ /* 0x002fe20000100800 */
[----:B------:R-:W-:Y:S03]  /*3ea0*/  @!P1 IADD3 R4, PT, PT, R0, 0x29, RZ ;  /* 0x0000002900049810 */ /* 0x000fe60007ffe0ff */
[----:B------:R-:W3:Y:S01]  /*3eb0*/  LDL R18, [R1+0x78] ;  /* 0x0000780001127983 */ /* 0x000ee20000100800 */
[C---:B------:R-:W-:Y:S04]  /*3ec0*/  @!P1 ISETP.GE.AND P4, PT, R4.reuse, R9, PT ;  /* 0x000000090400920c */ /* 0x040fe80003f86270 */
[----:B------:R-:W-:Y:S01]  /*3ed0*/  MUFU.TANH R76, R52 ;  /* 0x00000034004c7308 */ /* 0x000fe20000002400 */
[----:B------:R-:W-:Y:S02]  /*3ee0*/  @!P1 FSEL R15, R191, -INF , !P4 ;  /* 0xff800000bf0f9808 */ /* 0x000fe40006000000 */
[----:B------:R-:W-:Y:S03]  /*3ef0*/  @!P1 ISETP.GE.AND P4, PT, R4, R8, PT ;  /* 0x000000080400920c */ /* 0x000fe60003f86270 */
[----:B--2---:R-:W-:Y:S01]  /*3f00*/  FFMA.FTZ R14, R15, UR16, -R3 ;  /* 0x000000100f0e7c23 */ /* 0x004fe20008010803 */
[----:B------:R-:W-:Y:S03]  /*3f10*/  @!P1 FSEL R7, R209, -INF , !P4 ;  /* 0xff800000d1079808 */ /* 0x000fe60006000000 */
[----:B------:R-:W-:Y:S01]  /*3f20*/  MUFU.TANH R75, R53 ;  /* 0x00000035004b7308 */ /* 0x000fe20000002400 */
[----:B------:R-:W-:Y:S02]  /*3f30*/  @!P1 ISETP.GE.AND P4, PT, R5, R13, PT ;  /* 0x0000000d0500920c */ /* 0x000fe40003f86270 */
[----:B------:R-:W-:Y:S01]  /*3f40*/  @!P1 IADD3 R5, PT, PT, R0, 0x30, RZ ;  /* 0x0000003000059810 */ /* 0x000fe20007ffe0ff */
[----:B------:R-:W-:Y:S01]  /*3f50*/  FFMA.FTZ R6, R7, UR16, -R2 ;  /* 0x0000001007067c23 */ /* 0x000fe20008010802 */
[----:B------:R-:W-:Y:S05]  /*3f60*/  MOV R7, R79 ;  /* 0x0000004f00077202 */ /* 0x000fea0000000f00 */
[----:B------:R1:W-:Y:S10]  /*3f70*/  MUFU.EX2 R249, R6 ;  /* 0x0000000600f97308 */ /* 0x0003f40000000800 */
[----:B------:R2:W-:Y:S10]  /*3f80*/  MUFU.EX2 R231, R14 ;  /* 0x0000000e00e77308 */ /* 0x0005f40000000800 */
[----:B------:R-:W4:Y:S01]  /*3f90*/  MUFU.TANH R166, R54 ;  /* 0x0000003600a67308 */ /* 0x000f220000002400 */
[----:B-1----:R-:W-:Y:S02]  /*3fa0*/  MOV R6, R80 ;  /* 0x0000005000067202 */ /* 0x002fe40000000f00 */
[----:B------:R-:W-:Y:S02]  /*3fb0*/  @!P1 FSEL R6, R80, -INF , !P4 ;  /* 0xff80000050069808 */ /* 0x000fe40006000000 */
[-C--:B------:R-:W-:Y:S03]  /*3fc0*/  @!P1 ISETP.GE.AND P4, PT, R4, R13.reuse, PT ;  /* 0x0000000d0400920c */ /* 0x080fe60003f86270 */
[--C-:B------:R-:W-:Y:S01]  /*3fd0*/  FFMA.FTZ R6, R6, UR16, -R11.reuse ;  /* 0x0000001006067c23 */ /* 0x100fe2000801080b */
[----:B------:R-:W-:Y:S01]  /*3fe0*/  @!P1 FSEL R7, R79, -INF , !P4 ;  /* 0xff8000004f079808 */ /* 0x000fe20006000000 */
[----:B--2---:R-:W-:Y:S01]  /*3ff0*/  VIADD R14, R155, 0x1c000 ;  /* 0x0001c0009b0e7836 */ /* 0x004fe20000000000 */
[----:B------:R-:W-:Y:S01]  /*4000*/  @!P1 ISETP.GE.AND P4, PT, R4, R12, PT ;  /* 0x0000000c0400920c */ /* 0x000fe20003f86270 */
[----:B------:R1:W-:Y:S01]  /*4010*/  MUFU.EX2 R82, R6 ;  /* 0x0000000600527308 */ /* 0x0003e20000000800 */
[----:B------:R-:W-:Y:S02]  /*4020*/  @!P1 VIADD R4, R0, 0x31 ;  /* 0x0000003100049836 */ /* 0x000fe40000000000 */
[----:B------:R-:W-:Y:S01]  /*4030*/  FFMA.FTZ R7, R7, UR16, -R11 ;  /* 0x0000001007077c23 */ /* 0x000fe2000801080b */
[----:B------:R-:W-:Y:S01]  /*4040*/  @P0 VIADD R156, R14, 0xffffffc0 ;  /* 0xffffffc00e9c0836 */ /* 0x000fe20000000000 */
[----:B----4-:R-:W-:Y:S02]  /*4050*/  MOV R15, R166 ;  /* 0x000000a6000f7202 */ /* 0x010fe40000000f00 */
[-C--:B------:R-:W-:Y:S03]  /*4060*/  @!P1 ISETP.GE.AND P6, PT, R4, R13.reuse, PT ;  /* 0x0000000d0400920c */ /* 0x080fe60003fc6270 */
[----:B------:R2:W-:Y:S01]  /*4070*/  MUFU.EX2 R81, R7 ;  /* 0x0000000700517308 */ /* 0x0005e20000000800 */
[----:B------:R-:W-:Y:S09]  /*4080*/  IMAD.IADD R160, R17, 0x1, R156 ;  /* 0x0000000111a07824 */ /* 0x000ff200078e029c */
[----:B------:R-:W4:Y:S01]  /*4090*/  MUFU.TANH R165, R55 ;  /* 0x0000003700a57308 */ /* 0x000f220000002400 */
[----:B-1----:R-:W-:Y:S02]  /*40a0*/  MOV R6, R168 ;  /* 0x000000a800067202 */ /* 0x002fe40000000f00 */
[----:B------:R-:W-:Y:S02]  /*40b0*/  @!P1 FSEL R6, R168, -INF , !P5 ;  /* 0xff800000a8069808 */ /* 0x000fe40006800000 */
[----:B------:R-:W-:Y:S03]  /*40c0*/  @!P1 ISETP.GE.AND P5, PT, R5, R13, PT ;  /* 0x0000000d0500920c */ /* 0x000fe60003fa6270 */
[--C-:B------:R-:W-:Y:S01]  /*40d0*/  FFMA.FTZ R14, R6, UR16, -R10.reuse ;  /* 0x00000010060e7c23 */ /* 0x100fe2000801080a */
[----:B--2---:R-:W-:Y:S01]  /*40e0*/  MOV R7, R167 ;  /* 0x000000a700077202 */ /* 0x004fe20000000f00 */
[----:B------:R1:W2:Y:S01]  /*40f0*/  MUFU.TANH R175, R56 ;  /* 0x0000003800af7308 */ /* 0x0002a20000002400 */
[----:B------:R-:W-:Y:S02]  /*4100*/  @!P1 FSEL R7, R167, -INF , !P4 ;  /* 0xff800000a7079808 */ /* 0x000fe40006000000 */
[----:B------:R-:W-:Y:S02]  /*4110*/  MOV R6, R76 ;  /* 0x0000004c00067202 */ /* 0x000fe40000000f00 */
[----:B------:R-:W-:Y:S01]  /*4120*/  @!P1 ISETP.GE.AND P4, PT, R5, R12, PT ;  /* 0x0000000c0500920c */ /* 0x000fe20003f86270 */
[--C-:B------:R-:W-:Y:S01]  /*4130*/  FFMA.FTZ R7, R7, UR16, -R10.reuse ;  /* 0x0000001007077c23 */ /* 0x100fe2000801080a */
[----:B------:R-:W-:Y:S03]  /*4140*/  @!P1 FSEL R6, R76, -INF , !P5 ;  /* 0xff8000004c069808 */ /* 0x000fe60006800000 */
[----:B------:R2:W-:Y:S01]  /*4150*/  MUFU.EX2 R204, R14 ;  /* 0x0000000e00cc7308 */ /* 0x0005e20000000800 */
[----:B------:R-:W-:Y:S02]  /*4160*/  @!P1 FSEL R15, R166, -INF , !P4 ;  /* 0xff800000a60f9808 */ /* 0x000fe40006000000 */
[----:B------:R-:W-:Y:S02]  /*4170*/  @!P1 ISETP.GE.AND P4, PT, R5, R8, PT ;  /* 0x000000080500920c */ /* 0x000fe40003f86270 */
[C---:B------:R-:W-:Y:S01]  /*4180*/  @!P1 ISETP.GE.AND P5, PT, R4.reuse, R12, PT ;  /* 0x0000000c0400920c */ /* 0x040fe20003fa6270 */
[--C-:B------:R-:W-:Y:S01]  /*4190*/  FFMA.FTZ R15, R15, UR16, -R10.reuse ;  /* 0x000000100f0f7c23 */ /* 0x100fe2000801080a */
[----:B----4-:R-:W-:Y:S03]  /*41a0*/  MOV R16, R165 ;  /* 0x000000a500107202 */ /* 0x010fe60000000f00 */
[----:B------:R-:W-:Y:S01]  /*41b0*/  MUFU.TANH R176, R57 ;  /* 0x0000003900b07308 */ /* 0x000fe20000002400 */
[----:B------:R-:W-:Y:S02]  /*41c0*/  @!P1 FSEL R16, R165, -INF , !P5 ;  /* 0xff800000a5109808 */ /* 0x000fe40006800000 */
[-C--:B------:R-:W-:Y:S02]  /*41d0*/  @!P1 ISETP.GE.AND P5, PT, R4, R9.reuse, PT ;  /* 0x000000090400920c */ /* 0x080fe40003fa6270 */
[----:B-1----:R-:W-:Y:S01]  /*41e0*/  MOV R56, 0x20 ;  /* 0x0000002000387802 */ /* 0x002fe20000000f00 */
[----:B------:R-:W-:Y:S04]  /*41f0*/  FFMA.FTZ R16, R16, UR16, -R10 ;  /* 0x0000001010107c23 */ /* 0x000fe8000801080a */
[----:B------:R-:W1:Y:S01]  /*4200*/  MUFU.TANH R206, R58 ;  /* 0x0000003a00ce7308 */ /* 0x000e620000002400 */
[----:B--2---:R-:W-:Y:S01]  /*4210*/  IMAD.MOV.U32 R14, RZ, RZ, R75 ;  /* 0x000000ffff0e7224 */ /* 0x004fe200078e004b */
[----:B------:R-:W-:Y:S02]  /*4220*/  @!P1 FSEL R14, R75, -INF , !P6 ;  /* 0xff8000004b0e9808 */ /* 0x000fe40007000000 */
[-C--:B------:R-:W-:Y:S01]  /*4230*/  @!P1 ISETP.GE.AND P6, PT, R5, R9.reuse, PT ;  /* 0x000000090500920c */ /* 0x080fe20003fc6270 */
[----:B------:R-:W-:Y:S01]  /*4240*/  FFMA.FTZ R5, R6, UR16, -R11 ;  /* 0x0000001006057c23 */ /* 0x000fe2000801080b */
[----:B------:R-:W-:Y:S02]  /*4250*/  IMAD.MOV.U32 R6, RZ, RZ, R175 ;  /* 0x000000ffff067224 */ /* 0x000fe400078e00af */
[----:B------:R-:W-:Y:S02]  /*4260*/  FFMA.FTZ R14, R14, UR16, -R11 ;  /* 0x000000100e0e7c23 */ /* 0x000fe4000801080b */
[----:B------:R1:W-:Y:S01]  /*4270*/  MUFU.EX2 R202, R7 ;  /* 0x0000000700ca7308 */ /* 0x0003e20000000800 */
[----:B------:R-:W-:Y:S02]  /*4280*/  @!P1 FSEL R6, R175, -INF , !P6 ;  /* 0xff800000af069808 */ /* 0x000fe40007000000 */
[----:B------:R-:W-:Y:S02]  /*4290*/  @!P1 ISETP.GE.AND P6, PT, R4, R8, PT ;  /* 0x000000080400920c */ /* 0x000fe40003fc6270 */
[C---:B------:R-:W-:Y:S01]  /*42a0*/  @!P1 IADD3 R4, PT, PT, R0.reuse, 0x38, RZ ;  /* 0x0000003800049810 */ /* 0x040fe20007ffe0ff */
[----:B------:R-:W-:Y:S02]  /*42b0*/  @!P1 VIADD R0, R0, 0x39 ;  /* 0x0000003900009836 */ /* 0x000fe40000000000 */
[----:B------:R-:W-:Y:S02]  /*42c0*/  FFMA.FTZ R6, R6, UR16, -R3 ;  /* 0x0000001006067c23 */ /* 0x000fe40008010803 */
[----:B------:R2:W-:Y:S01]  /*42d0*/  MUFU.EX2 R78, R5 ;  /* 0x00000005004e7308 */ /* 0x0005e20000000800 */
[----:B------:R-:W-:Y:S09]  /*42e0*/  SEL R173, R56, 0xffffffe0, !P3 ;  /* 0xffffffe038ad7807 */ /* 0x000ff20005800000 */
[----:B------:R-:W-:Y:S01]  /*42f0*/  MUFU.EX2 R77, R14 ;  /* 0x0000000e004d7308 */ /* 0x000fe20000000800 */
[----:B-1----:R-:W-:Y:S02]  /*4300*/  MOV R7, R206 ;  /* 0x000000ce00077202 */ /* 0x002fe40000000f00 */
[----:B------:R-:W-:Y:S02]  /*4310*/  @!P1 FSEL R7, R206, -INF , !P4 ;  /* 0xff800000ce079808 */ /* 0x000fe40006000000 */
[-C--:B------:R-:W-:Y:S05]  /*4320*/  @!P1 ISETP.GE.AND P4, PT, R0, R9.reuse, PT ;  /* 0x000000090000920c */ /* 0x080fea0003f86270 */
[----:B------:R-:W1:Y:S01]  /*4330*/  MUFU.TANH R205, R59 ;  /* 0x0000003b00cd7308 */ /* 0x000e620000002400 */
[----:B--2---:R-:W-:Y:S02]  /*4340*/  MOV R5, R176 ;  /* 0x000000b000057202 */ /* 0x004fe40000000f00 */
[----:B------:R-:W-:Y:S02]  /*4350*/  @!P1 FSEL R5, R176, -INF , !P5 ;  /* 0xff800000b0059808 */ /* 0x000fe40006800000 */
[C---:B------:R-:W-:Y:S05]  /*4360*/  @!P1 ISETP.GE.AND P5, PT, R4.reuse, R9, PT ;  /* 0x000000090400920c */ /* 0x040fea0003fa6270 */
[----:B------:R-:W2:Y:S10]  /*4370*/  MUFU.TANH R170, R60 ;  /* 0x0000003c00aa7308 */ /* 0x000eb40000002400 */
[----:B------:R-:W4:Y:S01]  /*4380*/  MUFU.TANH R169, R61 ;  /* 0x0000003d00a97308 */ /* 0x000f220000002400 */
[----:B-1----:R-:W-:Y:S02]  /*4390*/  MOV R14, R205 ;  /* 0x000000cd000e7202 */ /* 0x002fe40000000f00 */
[----:B------:R-:W-:Y:S02]  /*43a0*/  @!P1 FSEL R14, R205, -INF , !P6 ;  /* 0xff800000cd0e9808 */ /* 0x000fe40007000000 */
[-C--:B------:R-:W-:Y:S05]  /*43b0*/  @!P1 ISETP.GE.AND P6, PT, R4, R13.reuse, PT ;  /* 0x0000000d0400920c */ /* 0x080fea0003fc6270 */
[----:B------:R4:W-:Y:S01]  /*43c0*/  MUFU.EX2 R198, R15 ;  /* 0x0000000f00c67308 */ /* 0x0009e20000000800 */
[----:B--2---:R-:W-:Y:S01]  /*43d0*/  IMAD.MOV.U32 R9, RZ, RZ, R170 ;  /* 0x000000ffff097224 */ /* 0x004fe200078e00aa */
[----:B------:R-:W-:Y:S02]  /*43e0*/  @!P1 FSEL R9, R170, -INF , !P5 ;  /* 0xff800000aa099808 */ /* 0x000fe40006800000 */
[----:B------:R-:W-:Y:S06]  /*43f0*/  @!P1 ISETP.GE.AND P5, PT, R0, R13, PT ;  /* 0x0000000d0000920c */ /* 0x000fec0003fa6270 */
[----:B------:R-:W1:Y:S10]  /*4400*/  MUFU.TANH R74, R64 ;  /* 0x00000040004a7308 */ /* 0x000e740000002400 */
[----:B------:R-:W2:Y:S01]  /*4410*/  MUFU.TANH R164, R66 ;  /* 0x0000004200a47308 */ /* 0x000ea20000002400 */
[----:B----4-:R-:W-:Y:S02]  /*4420*/  MOV R15, R169 ;  /* 0x000000a9000f7202 */ /* 0x010fe40000000f00 */
[----:B------:R-:W-:Y:S02]  /*4430*/  @!P1 FSEL R15, R169, -INF , !P4 ;  /* 0xff800000a90f9808 */ /* 0x000fe40006000000 */
[----:B------:R-:W-:Y:S05]  /*4440*/  @!P1 ISETP.GE.AND P4, PT, R4, R12, PT ;  /* 0x0000000c0400920c */ /* 0x000fea0003f86270 */
[----:B------:R-:W4:Y:S01]  /*4450*/  MUFU.TANH R73, R65 ;  /* 0x0000004100497308 */ /* 0x000f220000002400 */
[----:B-1----:R-:W-:Y:S02]  /*4460*/  MOV R13, R74 ;  /* 0x0000004a000d7202 */ /* 0x002fe40000000f00 */
[----:B------:R-:W-:Y:S02]  /*4470*/  @!P1 FSEL R13, R74, -INF , !P6 ;  /* 0xff8000004a0d9808 */ /* 0x000fe40007000000 */
[----:B------:R-:W-:Y:S05]  /*4480*/  @!P1 ISETP.GE.AND P6, PT, R0, R12, PT ;  /* 0x0000000c0000920c */ /* 0x000fea0003fc6270 */
[----:B------:R4:W-:Y:S01]  /*4490*/  MUFU.EX2 R195, R16 ;  /* 0x0000001000c37308 */ /* 0x0009e20000000800 */
[----:B--2---:R-:W-:Y:S02]  /*44a0*/  MOV R12, R164 ;  /* 0x000000a4000c7202 */ /* 0x004fe40000000f00 */
[----:B------:R-:W-:Y:S02]  /*44b0*/  @!P1 FSEL R12, R164, -INF , !P4 ;  /* 0xff800000a40c9808 */ /* 0x000fe40006000000 */
[-C--:B------:R-:W-:Y:S02]  /*44c0*/  @!P1 ISETP.GE.AND P4, PT, R0, R8.reuse, PT ;  /* 0x000000080000920c */ /* 0x080fe40003f86270 */
[----:B------:R-:W-:Y:S03]  /*44d0*/  F2FP.F16.F32.PACK_AB R0, R100, R101 ;  /* 0x000000656400723e */ /* 0x000fe600000000ff */
[----:B------:R1:W-:Y:S02]  /*44e0*/  MUFU.EX2 R226, R6 ;  /* 0x0000000600e27308 */ /* 0x0003e40000000800 */
[----:B------:R2:W-:Y:S08]  /*44f0*/  STS [R155+0x1c000], R0 ;  /* 0x01c000009b007388 */ /* 0x0005f00000000800 */
[----:B------:R-:W-:Y:S01]  /*4500*/  MUFU.TANH R163, R67 ;  /* 0x0000004300a37308 */ /* 0x000fe20000002400 */
[----:B----4-:R-:W-:Y:S01]  /*4510*/  IMAD.MOV.U32 R16, RZ, RZ, R73 ;  /* 0x000000ffff107224 */ /* 0x010fe200078e0049 */
[----:B------:R-:W-:Y:S02]  /*4520*/  @!P1 FSEL R16, R73, -INF , !P5 ;  /* 0xff80000049109808 */ /* 0x000fe40006800000 */
[----:B------:R-:W-:Y:S01]  /*4530*/  @!P1 ISETP.GE.AND P5, PT, R4, R8, PT ;  /* 0x000000080400920c */ /* 0x000fe20003fa6270 */
[--C-:B------:R-:W-:Y:S01]  /*4540*/  FFMA.FTZ R4, R5, UR16, -R3.reuse ;  /* 0x0000001005047c23 */ /* 0x100fe20008010803 */
[----:B------:R-:W-:Y:S04]  /*4550*/  F2FP.F16.F32.PACK_AB R5, R189, R70 ;  /* 0x00000046bd05723e */ /* 0x000fe800000000ff */
[----:B------:R-:W-:Y:S01]  /*4560*/  MUFU.TANH R197, R62 ;  /* 0x0000003e00c57308 */ /* 0x000fe20000002400 */
[--C-:B-1----:R-:W-:Y:S01]  /*4570*/  FFMA.FTZ R6, R7, UR16, -R2.reuse ;  /* 0x0000001007067c23 */ /* 0x102fe20008010802 */
[--C-:B------:R-:W-:Y:S01]  /*4580*/  FFMA.FTZ R7, R9, UR16, -R3.reuse ;  /* 0x0000001009077c23 */ /* 0x100fe20008010803 */
[----:B------:R1:W-:Y:S01]  /*4590*/  STS [R155+0x1c400], R5 ;  /* 0x01c400059b007388 */ /* 0x0003e20000000800 */
[----:B------:R-:W-:Y:S01]  /*45a0*/  FFMA.FTZ R3, R15, UR16, -R3 ;  /* 0x000000100f037c23 */ /* 0x000fe20008010803 */
[----:B------:R-:W-:Y:S05]  /*45b0*/  SHF.L.U32 R8, R186, 0x5, RZ ;  /* 0x00000005ba087819 */ /* 0x000fea00000006ff */
[----:B------:R4:W-:Y:S01]  /*45c0*/  MUFU.EX2 R225, R4 ;  /* 0x0000000400e17308 */ /* 0x0009e20000000800 */
[----:B------:R-:W-:Y:S02]  /*45d0*/  LOP3.LUT R8, R8, 0x7200, RZ, 0xc0, !PT ;  /* 0x0000720008087812 */ /* 0x000fe400078ec0ff */
[----:B--2---:R-:W-:Y:S07]  /*45e0*/  F2FP.F16.F32.PACK_AB R0, R244, R243 ;  /* 0x000000f3f400723e */ /* 0x004fee00000000ff */
[----:B------:R2:W-:Y:S01]  /*45f0*/  MUFU.EX2 R246, R6 ;  /* 0x0000000600f67308 */ /* 0x0005e20000000800 */
[----:B------:R3:W-:Y:S09]  /*4600*/  STS [R162+0x1c400], R0 ;  /* 0x01c40000a2007388 */ /* 0x0007f20000000800 */
[----:B------:R3:W-:Y:S01]  /*4610*/  MUFU.EX2 R217, R3 ;  /* 0x0000000300d97308 */ /* 0x0007e20000000800 */
[----:B----4-:R-:W-:Y:S02]  /*4620*/  F2FP.F16.F32.PACK_AB R4, R97, R98 ;  /* 0x000000626104723e */ /* 0x010fe400000000ff */
[----:B-1----:R-:W-:Y:S03]  /*4630*/  F2FP.F16.F32.PACK_AB R5, R138, R137 ;  /* 0x000000898a05723e */ /* 0x002fe600000000ff */
[----:B------:R1:W-:Y:S04]  /*4640*/  STS [R162+0x1c000], R4 ;  /* 0x01c00004a2007388 */ /* 0x0003e80000000800 */
[----:B------:R-:W-:Y:S01]  /*4650*/  MUFU.EX2 R220, R7 ;  /* 0x0000000700dc7308 */ /* 0x000fe20000000800 */
[--C-:B--2---:R-:W-:Y:S01]  /*4660*/  FFMA.FTZ R6, R14, UR16, -R2.reuse ;  /* 0x000000100e067c23 */ /* 0x104fe20008010802 */
[----:B------:R2:W-:Y:S08]  /*4670*/  STS [R155+0x1e000], R5 ;  /* 0x01e000059b007388 */ /* 0x0005f00000000800 */
[----:B------:R4:W-:Y:S01]  /*4680*/  MUFU.EX2 R245, R6 ;  /* 0x0000000600f57308 */ /* 0x0009e20000000800 */
[----:B---3--:R-:W-:Y:S02]  /*4690*/  F2FP.F16.F32.PACK_AB R3, R24, R23 ;  /* 0x000000171803723e */ /* 0x008fe400000000ff */
[----:B------:R-:W-:Y:S07]  /*46a0*/  F2FP.F16.F32.PACK_AB R0, R71, R27 ;  /* 0x0000001b4700723e */ /* 0x000fee00000000ff */
[----:B------:R-:W3:Y:S01]  /*46b0*/  MUFU.TANH R196, R63 ;  /* 0x0000003f00c47308 */ /* 0x000ee20000002400 */
[----:B-1----:R-:W-:Y:S02]  /*46c0*/  F2FP.F16.F32.PACK_AB R4, R136, R72 ;  /* 0x000000488804723e */ /* 0x002fe400000000ff */
[----:B----4-:R-:W-:Y:S02]  /*46d0*/  F2FP.F16.F32.PACK_AB R6, R26, R25 ;  /* 0x000000191a06723e */ /* 0x010fe400000000ff */
[----:B--2---:R-:W-:Y:S01]  /*46e0*/  F2FP.F16.F32.PACK_AB R5, R95, R96 ;  /* 0x000000605f05723e */ /* 0x004fe200000000ff */
[----:B------:R1:W-:Y:S04]  /*46f0*/  STS [R155+0x1e400], R4 ;  /* 0x01e400049b007388 */ /* 0x0003e80000000800 */
[----:B------:R2:W-:Y:S04]  /*4700*/  STS [R162+0x1e000], R0 ;  /* 0x01e00000a2007388 */ /* 0x0005e80000000800 */
[----:B------:R3:W-:Y:S01]  /*4710*/  STS [R162+0x1e400], R6 ;  /* 0x01e40006a2007388 */ /* 0x0007e20000000800 */
[----:B-1----:R-:W-:Y:S02]  /*4720*/  F2FP.F16.F32.PACK_AB R4, R234, R235 ;  /* 0x000000ebea04723e */ /* 0x002fe400000000ff */
[----:B--2---:R-:W-:Y:S02]  /*4730*/  F2FP.F16.F32.PACK_AB R0, R89, R90 ;  /* 0x0000005a5900723e */ /* 0x004fe400000000ff */
[----:B------:R-:W-:Y:S02]  /*4740*/  IADD3 R158, PT, PT, R155, R18, RZ ;  /* 0x000000129b9e7210 */ /* 0x000fe40007ffe0ff */
[----:B------:R-:W-:Y:S02]  /*4750*/  IADD3 R157, PT, PT, R18, R156, RZ ;  /* 0x0000009c129d7210 */ /* 0x000fe40007ffe0ff */
[C---:B------:R-:W-:Y:S01]  /*4760*/  IADD3 R161, PT, PT, R17.reuse, R158, RZ ;  /* 0x0000009e11a17210 */ /* 0x040fe20007ffe0ff */
[----:B------:R1:W-:Y:S01]  /*4770*/  STS [R158+0x1c400], R4 ;  /* 0x01c400049e007388 */ /* 0x0003e20000000800 */
[----:B---3--:R-:W-:Y:S01]  /*4780*/  MOV R6, R196 ;  /* 0x000000c400067202 */ /* 0x008fe20000000f00 */
[----:B------:R-:W-:Y:S01]  /*4790*/  IMAD.IADD R159, R17, 0x1, R157 ;  /* 0x00000001119f7824 */ /* 0x000fe200078e029d */
[----:B------:R-:W-:Y:S01]  /*47a0*/  @!P1 FSEL R6, R196, -INF , !P4 ;  /* 0xff800000c4069808 */ /* 0x000fe20006000000 */
[----:B------:R2:W-:Y:S04]  /*47b0*/  STS [R158+0x1c000], R5 ;  /* 0x01c000059e007388 */ /* 0x0005e80000000800 */
[----:B------:R3:W-:Y:S01]  /*47c0*/  STS [R161+0x1c000], R0 ;  /* 0x01c00000a1007388 */ /* 0x0007e20000000800 */
[----:B-1----:R-:W-:Y:S02]  /*47d0*/  F2FP.F16.F32.PACK_AB R4, R221, R222 ;  /* 0x000000dedd04723e */ /* 0x002fe400000000ff */
[----:B--2---:R-:W-:Y:S03]  /*47e0*/  F2FP.F16.F32.PACK_AB R5, R251, R252 ;  /* 0x000000fcfb05723e */ /* 0x004fe600000000ff */
[----:B------:R1:W-:Y:S01]  /*47f0*/  STS [R161+0x1c400], R4 ;  /* 0x01c40004a1007388 */ /* 0x0003e20000000800 */
[----:B---3--:R-:W-:Y:S03]  /*4800*/  F2FP.F16.F32.PACK_AB R0, R247, R248 ;  /* 0x000000f8f700723e */ /* 0x008fe600000000ff */
[----:B------:R2:W-:Y:S04]  /*4810*/  STS [R158+0x1e000], R5 ;  /* 0x01e000059e007388 */ /* 0x0005e80000000800 */
[----:B------:R3:W-:Y:S04]  /*4820*/  STS [R158+0x1e400], R3 ;  /* 0x01e400039e007388 */ /* 0x0007e80000000800 */
[----:B------:R4:W-:Y:S01]  /*4830*/  STS [R161+0x1e000], R0 ;  /* 0x01e00000a1007388 */ /* 0x0009e20000000800 */
[--C-:B-1----:R-:W-:Y:S01]  /*4840*/  FFMA.FTZ R4, R13, UR16, -R11.reuse ;  /* 0x000000100d047c23 */ /* 0x102fe2000801080b */
[----:B------:R-:W-:Y:S01]  /*4850*/  FFMA.FTZ R11, R16, UR16, -R11 ;  /* 0x00000010100b7c23 */ /* 0x000fe2000801080b */
[----:B--2---:R-:W-:Y:S02]  /*4860*/  F2FP.F16.F32.PACK_AB R5, R22, R21 ;  /* 0x000000151605723e */ /* 0x004fe400000000ff */
[----:B------:R1:W-:Y:S01]  /*4870*/  MUFU.EX2 R72, R4 ;  /* 0x0000000400487308 */ /* 0x0003e20000000800 */
[----:B---3--:R-:W-:Y:S02]  /*4880*/  F2FP.F16.F32.PACK_AB R3, R85, R86 ;  /* 0x000000565503723e */ /* 0x008fe400000000ff */
[----:B------:R2:W-:Y:S01]  /*4890*/  STS [R161+0x1e400], R5 ;  /* 0x01e40005a1007388 */ /* 0x0005e20000000800 */
[----:B----4-:R-:W-:Y:S03]  /*48a0*/  F2FP.F16.F32.PACK_AB R0, R214, R213 ;  /* 0x000000d5d600723e */ /* 0x010fe600000000ff */
[----:B------:R3:W-:Y:S03]  /*48b0*/  STS [R156], R3 ;  /* 0x000000039c007388 */ /* 0x0007e60000000800 */
[----:B------:R-:W-:Y:S01]  /*48c0*/  MUFU.EX2 R71, R11 ;  /* 0x0000000b00477308 */ /* 0x000fe20000000800 */
[----:B------:R4:W-:Y:S01]  /*48d0*/  STS [R156+0x400], R0 ;  /* 0x000400009c007388 */ /* 0x0009e20000000800 */
[----:B-1----:R-:W-:Y:S01]  /*48e0*/  IMAD.MOV.U32 R4, RZ, RZ, R163 ;  /* 0x000000ffff047224 */ /* 0x002fe200078e00a3 */
[----:B------:R-:W-:Y:S02]  /*48f0*/  @!P1 FSEL R4, R163, -INF , !P6 ;  /* 0xff800000a3049808 */ /* 0x000fe40007000000 */
[----:B--2---:R-:W-:Y:S02]  /*4900*/  MOV R5, R197 ;  /* 0x000000c500057202 */ /* 0x004fe40000000f00 */
[----:B------:R-:W-:Y:S02]  /*4910*/  @!P1 FSEL R5, R197, -INF , !P5 ;  /* 0xff800000c5059808 */ /* 0x000fe40006800000 */
[----:B---3--:R-:W-:Y:S03]  /*4920*/  F2FP.F16.F32.PACK_AB R3, R81, R82 ;  /* 0x000000525103723e */ /* 0x008fe600000000ff */
[----:B------:R-:W-:Y:S01]  /*4930*/  FFMA.FTZ R7, R5, UR16, -R2 ;  /* 0x0000001005077c23 */ /* 0x000fe20008010802 */
[--C-:B----4-:R-:W-:Y:S01]  /*4940*/  FFMA.FTZ R0, R12, UR16, -R10.reuse ;  /* 0x000000100c007c23 */ /* 0x110fe2000801080a */
[----:B------:R1:W-:Y:S01]  /*4950*/  STS [R160], R3 ;  /* 0x00000003a0007388 */ /* 0x0003e20000000800 */
[----:B------:R-:W-:Y:S01]  /*4960*/  FFMA.FTZ R10, R4, UR16, -R10 ;  /* 0x00000010040a7c23 */ /* 0x000fe2000801080a */
[----:B------:R-:W-:Y:S01]  /*4970*/  F2FP.F16.F32.PACK_AB R4, R239, R240 ;  /* 0x000000f0ef04723e */ /* 0x000fe200000000ff */
[----:B------:R2:W-:Y:S01]  /*4980*/  MUFU.EX2 R178, R0 ;  /* 0x0000000000b27308 */ /* 0x0005e20000000800 */
[----:B------:R-:W-:Y:S01]  /*4990*/  F2FP.F16.F32.PACK_AB R5, R249, R250 ;  /* 0x000000faf905723e */ /* 0x000fe200000000ff */
[----:B------:R-:W-:Y:S01]  /*49a0*/  FFMA.FTZ R2, R6, UR16, -R2 ;  /* 0x0000001006027c23 */ /* 0x000fe20008010802 */
[----:B------:R-:W-:Y:S04]  /*49b0*/  SHF.L.U32 R6, R186, 0x3, RZ ;  /* 0x00000003ba067819 */ /* 0x000fe800000006ff */
[----:B------:R-:W-:Y:S03]  /*49c0*/  LOP3.LUT R154, R6, 0x38, RZ, 0xc0, !PT ;  /* 0x00000038069a7812 */ /* 0x000fe600078ec0ff */
[----:B------:R-:W3:Y:S01]  /*49d0*/  MUFU.EX2 R177, R10 ;  /* 0x0000000a00b17308 */ /* 0x000ee20000000800 */
[----:B------:R-:W-:Y:S09]  /*49e0*/  STL [R1+0x4c], R6 ;  /* 0x00004c0601007387 */ /* 0x000ff20000100800 */
[----:B------:R4:W-:Y:S01]  /*49f0*/  MUFU.EX2 R233, R2 ;  /* 0x0000000200e97308 */ /* 0x0009e20000000800 */
[----:B--2---:R-:W-:Y:S05]  /*4a00*/  F2FP.F16.F32.PACK_AB R0, R202, R204 ;  /* 0x000000ccca00723e */ /* 0x004fea00000000ff */
[----:B------:R2:W-:Y:S01]  /*4a10*/  STS [R160+0x400], R0 ;  /* 0x00040000a0007388 */ /* 0x0005e20000000800 */
[----:B-1----:R-:W-:Y:S03]  /*4a20*/  F2FP.F16.F32.PACK_AB R3, R20, R19 ;  /* 0x000000131403723e */ /* 0x002fe600000000ff */
[----:B------:R-:W1:Y:S01]  /*4a30*/  MUFU.EX2 R236, R7 ;  /* 0x0000000700ec7308 */ /* 0x000e620000000800 */
[----:B------:R3:W-:Y:S04]  /*4a40*/  STS [R156+0x2000], R4 ;  /* 0x002000049c007388 */ /* 0x0007e80000000800 */
[----:B------:R1:W-:Y:S01]  /*4a50*/  STS [R156+0x2400], R3 ;  /* 0x002400039c007388 */ /* 0x0003e20000000800 */
[----:B----4-:R-:W-:Y:S03]  /*4a60*/  LOP3.LUT R2, R154, 0x1c0, R187, 0xf8, !PT ;  /* 0x000001c09a027812 */ /* 0x010fe600078ef8bb */
[----:B------:R4:W-:Y:S01]  /*4a70*/  STS [R160+0x2400], R5 ;  /* 0x00240005a0007388 */ /* 0x0009e20000000800 */
[----:B------:R-:W-:Y:S04]  /*4a80*/  LOP3.LUT R150, R8, R2, R188, 0xf6, !PT ;  /* 0x0000000208967212 */ /* 0x000fe800078ef6bc */
[----:B------:R-:W-:Y:S04]  /*4a90*/  LEA R150, R150, UR4, 0x1 ;  /* 0x0000000496967c11 */ /* 0x000fe8000f8e08ff */
[----:B------:R-:W-:Y:S02]  /*4aa0*/  IADD3 R152, PT, PT, R173, R150, RZ ;  /* 0x00000096ad987210 */ /* 0x000fe40007ffe0ff */
[----:B--2---:R-:W-:Y:S02]  /*4ab0*/  F2FP.F16.F32.PACK_AB R0, R231, R232 ;  /* 0x000000e8e700723e */ /* 0x004fe400000000ff */
[----:B---3--:R-:W-:Y:S03]  /*4ac0*/  F2FP.F16.F32.PACK_AB R4, R77, R78 ;  /* 0x0000004e4d04723e */ /* 0x008fe600000000ff */
[----:B------:R2:W-:Y:S01]  /*4ad0*/  STS [R160+0x2000], R0 ;  /* 0x00200000a0007388 */ /* 0x0005e20000000800 */
[----:B-1----:R-:W-:Y:S03]  /*4ae0*/  F2FP.F16.F32.PACK_AB R3, R177, R178 ;  /* 0x000000b2b103723e */ /* 0x002fe600000000ff */
[----:B------:R1:W-:Y:S01]  /*4af0*/  STS [R157], R4 ;  /* 0x000000049d007388 */ /* 0x0003e20000000800 */
[----:B----4-:R-:W-:Y:S02]  /*4b00*/  F2FP.F16.F32.PACK_AB R5, R245, R246 ;  /* 0x000000f6f505723e */ /* 0x010fe400000000ff */
[----:B--2---:R-:W-:Y:S02]  /*4b10*/  F2FP.F16.F32.PACK_AB R0, R195, R198 ;  /* 0x000000c6c300723e */ /* 0x004fe400000000ff */
[----:B-1----:R-:W-:Y:S03]  /*4b20*/  F2FP.F16.F32.PACK_AB R4, R225, R226 ;  /* 0x000000e2e104723e */ /* 0x002fe600000000ff */
[----:B------:R1:W-:Y:S04]  /*4b30*/  STS [R157+0x400], R0 ;  /* 0x000400009d007388 */ /* 0x0003e80000000800 */
[----:B------:R2:W-:Y:S01]  /*4b40*/  STS [R159+0x400], R3 ;  /* 0x000400039f007388 */ /* 0x0005e20000000800 */
[----:B-1----:R-:W-:Y:S02]  /*4b50*/  F2FP.F16.F32.PACK_AB R0, R71, R72 ;  /* 0x000000484700723e */ /* 0x002fe400000000ff */
[----:B--2---:R-:W-:Y:S03]  /*4b60*/  F2FP.F16.F32.PACK_AB R3, R233, R236 ;  /* 0x000000ece903723e */ /* 0x004fe600000000ff */
[----:B------:R1:W-:Y:S04]  /*4b70*/  STS [R159], R0 ;  /* 0x000000009f007388 */ /* 0x0003e80000000800 */
[----:B------:R2:W-:Y:S04]  /*4b80*/  STS [R157+0x2000], R4 ;  /* 0x002000049d007388 */ /* 0x0005e80000000800 */
[----:B------:R-:W-:Y:S04]  /*4b90*/  STS [R157+0x2400], R5 ;  /* 0x002400059d007388 */ /* 0x000fe80000000800 */
[----:B------:R3:W-:Y:S01]  /*4ba0*/  STS [R159+0x2400], R3 ;  /* 0x002400039f007388 */ /* 0x0007e20000000800 */
[----:B-1----:R-:W-:Y:S04]  /*4bb0*/  LOP3.LUT R0, R183, 0x8, RZ, 0xc0, !PT ;  /* 0x00000008b7007812 */ /* 0x002fe800078ec0ff */
[----:B------:R-:W-:Y:S02]  /*4bc0*/  LOP3.LUT R0, R184, R2, R0, 0xf6, !PT ;  /* 0x00000002b8007212 */ /* 0x000fe400078ef600 */
[----:B--2---:R-:W-:Y:S02]  /*4bd0*/  F2FP.F16.F32.PACK_AB R4, R217, R220 ;  /* 0x000000dcd904723e */ /* 0x004fe400000000ff */
[----:B------:R-:W-:Y:S02]  /*4be0*/  LEA R148, R0, UR4, 0x1 ;  /* 0x0000000400947c11 */ /* 0x000fe4000f8e08ff */
[----:B------:R-:W2:Y:S01]  /*4bf0*/  LDL R0, [R1+0x50] ;  /* 0x0000500001007983 */ /* 0x000ea20000100800 */
[----:B---3--:R-:W-:Y:S01]  /*4c00*/  IMAD.MOV.U32 R3, RZ, RZ, R172 ;  /* 0x000000ffff037224 */ /* 0x008fe200078e00ac */
[C---:B------:R-:W-:Y:S02]  /*4c10*/  IADD3 R149, PT, PT, R148.reuse, R153, RZ ;  /* 0x0000009994957210 */ /* 0x040fe40007ffe0ff */
[----:B------:R-:W-:Y:S01]  /*4c20*/  STS [R159+0x2000], R4 ;  /* 0x002000049f007388 */ /* 0x000fe20000000800 */
[----:B------:R-:W-:Y:S01]  /*4c30*/  IMAD.IADD R151, R148, 0x1, R173 ;  /* 0x0000000194977824 */ /* 0x000fe200078e02ad */
[----:B------:R-:W-:Y:S02]  /*4c40*/  IADD3 R172, PT, PT, R153, R150, RZ ;  /* 0x0000009699ac7210 */ /* 0x000fe40007ffe0ff */
[----:B------:R-:W-:Y:S03]  /*4c50*/  LDSM.16.M88.4 R64, [R148+0x8000] ;  /* 0x008000009440783b */ /* 0x000fe60000000200 */
[C---:B------:R-:W-:Y:S05]  /*4c60*/  IMAD.IADD R181, R173.reuse, 0x1, R172 ;  /* 0x00000001adb57824 */ /* 0x040fea00078e02ac */
[----:B------:R-:W1:Y:S08]  /*4c70*/  LDSM.16.M88.4 R16, [R150+0x10000] ;  /* 0x010000009610783b */ /* 0x000e700000000200 */
[----:B------:R-:W3:Y:S08]  /*4c80*/  LDSM.16.M88.4 R60, [R148+0xa000] ;  /* 0x00a00000943c783b */ /* 0x000ef00000000200 */
[----:B------:R-:W4:Y:S08]  /*4c90*/  LDSM.16.M88.4 R32, [R150+0x10800] ;  /* 0x010800009620783b */ /* 0x000f300000000200 */
[----:B------:R-:W4:Y:S08]  /*4ca0*/  LDSM.16.M88.4 R48, [R150+0x11000] ;  /* 0x011000009630783b */ /* 0x000f300000000200 */
[----:B------:R-:W4:Y:S01]  /*4cb0*/  LDSM.16.M88.4 R132, [R150+0x11800] ;  /* 0x011800009684783b */ /* 0x000f220000000200 */
[-C--:B-1----:R-:W-:Y:S07]  /*4cc0*/  HMMA.16816.F32 R4, R64, R16.reuse, RZ ;  /* 0x000000104004723c */ /* 0x082fee00000018ff */
[----:B------:R-:W-:Y:S01]  /*4cd0*/  LDSM.16.M88.4 R136, [R151+0x8000] ;  /* 0x008000009788783b */ /* 0x000fe20000000200 */
[C---:B---3--:R-:W-:Y:S07]  /*4ce0*/  HMMA.16816.F32 R8, R60.reuse, R16, RZ ;  /* 0x000000103c08723c */ /* 0x048fee00000018ff */
[----:B------:R-:W1:Y:S01]  /*4cf0*/  LDSM.16.M88.4 R140, [R152+0x10000] ;  /* 0x01000000988c783b */ /* 0x000e620000000200 */
[-C--:B------:R-:W-:Y:S07]  /*4d00*/  HMMA.16816.F32 R12, R60, R18.reuse, RZ ;  /* 0x000000123c0c723c */ /* 0x080fee00000018ff */
[----:B------:R-:W3:Y:S01]  /*4d10*/  LDSM.16.M88.4 R144, [R151+0xa000] ;  /* 0x00a000009790783b */ /* 0x000ee20000000200 */
        /* <DEDUP_REMOVED lines=17> */
[C---:B------:R-:W-:Y:S01]  /*4e30*/  HMMA.16816.F32 R16, R136.reuse, R142, R16 ;  /* 0x0000008e8810723c */ /* 0x040fe20000001810 */
[----:B------:R-:W1:Y:S07]  /*4e40*/  LDSM.16.M88.4 R140, [R152+0x11000] ;  /* 0x01100000988c783b */ /* 0x000e6e0000000200 */
[-C--:B----4-:R-:W-:Y:S08]  /*4e50*/  HMMA.16816.F32 R20, R136, R132.reuse, R20 ;  /* 0x000000848814723c */ /* 0x090ff00000001814 */
[C---:B------:R-:W-:Y:S08]  /*4e60*/  HMMA.16816.F32 R24, R144.reuse, R132, R24 ;  /* 0x000000849018723c */ /* 0x040ff00000001818 */
[-C--:B------:R-:W-:Y:S08]  /*4e70*/  HMMA.16816.F32 R28, R144, R134.reuse, R28 ;  /* 0x00000086901c723c */ /* 0x080ff0000000181c */
[C---:B------:R-:W-:Y:S01]  /*4e80*/  HMMA.16816.F32 R32, R136.reuse, R134, R32 ;  /* 0x000000868820723c */ /* 0x040fe20000001820 */
[----:B------:R-:W3:Y:S07]  /*4e90*/  LDSM.16.M88.4 R132, [R152+0x11800] ;  /* 0x011800009884783b */ /* 0x000eee0000000200 */
[-C--:B-1----:R-:W-:Y:S08]  /*4ea0*/  HMMA.16816.F32 R36, R136, R140.reuse, R36 ;  /* 0x0000008c8824723c */ /* 0x082ff00000001824 */
[C---:B------:R-:W-:Y:S08]  /*4eb0*/  HMMA.16816.F32 R40, R144.reuse, R140, R40 ;  /* 0x0000008c9028723c */ /* 0x040ff00000001828 */
[-C--:B------:R-:W-:Y:S08]  /*4ec0*/  HMMA.16816.F32 R44, R144, R142.reuse, R44 ;  /* 0x0000008e902c723c */ /* 0x080ff0000000182c */
[C---:B------:R-:W-:Y:S01]  /*4ed0*/  HMMA.16816.F32 R48, R136.reuse, R142, R48 ;  /* 0x0000008e8830723c */ /* 0x040fe20000001830 */
[----:B------:R-:W-:Y:S07]  /*4ee0*/  LDSM.16.M88.4 R140, [R149+0x8000] ;  /* 0x00800000958c783b */ /* 0x000fee0000000200 */
[-C--:B---3--:R-:W-:Y:S08]  /*4ef0*/  HMMA.16816.F32 R52, R136, R132.reuse, R52 ;  /* 0x000000848834723c */ /* 0x088ff00000001834 */
[C---:B------:R-:W-:Y:S08]  /*4f00*/  HMMA.16816.F32 R56, R144.reuse, R132, R56 ;  /* 0x000000849038723c */ /* 0x040ff00000001838 */
[-C--:B------:R-:W-:Y:S01]  /*4f10*/  HMMA.16816.F32 R60, R144, R134.reuse, R60 ;  /* 0x00000086903c723c */ /* 0x080fe2000000183c */
[----:B------:R-:W1:Y:S07]  /*4f20*/  LDSM.16.M88.4 R144, [R172+0x10000] ;  /* 0x01000000ac90783b */ /* 0x000e6e0000000200 */
[----:B------:R-:W-:Y:S01]  /*4f30*/  HMMA.16816.F32 R64, R136, R134, R64 ;  /* 0x000000868840723c */ /* 0x000fe20000001840 */
[----:B------:R-:W3:Y:S08]  /*4f40*/  LDSM.16.M88.4 R132, [R149+0xa000] ;  /* 0x00a000009584783b */ /* 0x000ef00000000200 */
[----:B------:R-:W4:Y:S01]  /*4f50*/  LDSM.16.M88.4 R136, [R172+0x10800] ;  /* 0x01080000ac88783b */ /* 0x000f220000000200 */
        /* <DEDUP_REMOVED lines=11> */
[C---:B------:R-:W-:Y:S01]  /*5010*/  HMMA.16816.F32 R40, R132.reuse, R144, R40 ;  /* 0x000000908428723c */ /* 0x040fe20000001828 */
[----:B------:R-:W-:Y:S01]  /*5020*/  IMAD.U32 R144, RZ, RZ, UR40 ;  /* 0x00000028ff907e24 */ /* 0x000fe2000f8e00ff */
[----:B------:R-:W-:Y:S06]  /*5030*/  MOV R145, UR41 ;  /* 0x0000002900917c02 */ /* 0x000fec0008000f00 */
[-C--:B------:R-:W-:Y:S08]  /*5040*/  HMMA.16816.F32 R44, R132, R146.reuse, R44 ;  /* 0x00000092842c723c */ /* 0x080ff0000000182c */
[C---:B------:R-:W-:Y:S04]  /*5050*/  HMMA.16816.F32 R48, R140.reuse, R146, R48 ;  /* 0x000000928c30723c */ /* 0x040fe80000001830 */
[C---:B--2---:R-:W-:Y:S04]  /*5060*/  LEA R146, P1, R0.reuse, R144, 0x2 ;  /* 0x0000009000927211 */ /* 0x044fe800078210ff */
[----:B------:R-:W-:Y:S01]  /*5070*/  LEA.HI.X R147, R0, R145, RZ, 0x2, P1 ;  /* 0x0000009100937211 */ /* 0x000fe200008f14ff */
[-C--:B---3--:R-:W-:Y:S03]  /*5080*/  HMMA.16816.F32 R52, R140, R136.reuse, R52 ;  /* 0x000000888c34723c */ /* 0x088fe60000001834 */
[----:B------:R-:W-:Y:S01]  /*5090*/  IADD3 R0, PT, PT, R173, R149, RZ ;  /* 0x00000095ad007210 */ /* 0x000fe20007ffe0ff */
[----:B------:R-:W2:Y:S04]  /*50a0*/  LDG.E R145, desc[UR28][R146.64] ;  /* 0x0000001c92917981 */ /* 0x000ea8000c1e1900 */
[----:B------:R-:W3:Y:S01]  /*50b0*/  LDG.E R144, desc[UR28][R146.64+0x20] ;  /* 0x0000201c92907981 */ /* 0x000ee2000c1e1900 */
[C---:B------:R-:W-:Y:S08]  /*50c0*/  HMMA.16816.F32 R56, R132.reuse, R136, R56 ;  /* 0x000000888438723c */ /* 0x040ff00000001838 */
[-C--:B------:R-:W-:Y:S01]  /*50d0*/  HMMA.16816.F32 R60, R132, R138.reuse, R60 ;  /* 0x0000008a843c723c */ /* 0x080fe2000000183c */
[----:B------:R-:W-:Y:S07]  /*50e0*/  LDSM.16.M88.4 R132, [R0+0x8000] ;  /* 0x008000000084783b */ /* 0x000fee0000000200 */
[----:B------:R-:W-:Y:S01]  /*50f0*/  HMMA.16816.F32 R64, R140, R138, R64 ;  /* 0x0000008a8c40723c */ /* 0x000fe20000001840 */
[----:B------:R-:W1:Y:S03]  /*5100*/  LDSM.16.M88.4 R136, [R181+0x10000] ;  /* 0x01000000b588783b */ /* 0x000e660000000200 */
[----:B------:R-:W-:Y:S05]  /*5110*/  MOV R143, R3 ;  /* 0x00000003008f7202 */ /* 0x000fea0000000f00 */
[----:B------:R-:W5:Y:S01]  /*5120*/  LDG.E R3, desc[UR28][R146.64+0x120] ;  /* 0x0001201c92037981 */ /* 0x000f62000c1e1900 */
[----:B------:R-:W-:Y:S01]  /*5130*/  FFMA.FTZ R140, -R143, R143, 1 ;  /* 0x3f8000008f8c7423 */ /* 0x000fe2000001018f */
[-C--:B-1----:R-:W-:Y:S11]  /*5140*/  HMMA.16816.F32 R4, R132, R136.reuse, R4 ;  /* 0x000000888404723c */ /* 0x082ff60000001804 */
[----:B------:R-:W-:Y:S08]  /*5150*/  @!UPT UIADD3 URZ, UPT, UPT, URZ, URZ, URZ ;  /* 0x000000fffffff290 */ /* 0x000ff0000fffe0ff */
[C---:B--2---:R-:W-:Y:S01]  /*5160*/  FADD.FTZ R4, -R145.reuse, R4 ;  /* 0x0000000491047221 */ /* 0x044fe20000010100 */
[----:B------:R-:W-:Y:S01]  /*5170*/  FADD.FTZ R142, -R145, R5 ;  /* 0x00000005918e7221 */ /* 0x000fe20000010100 */
[----:B------:R-:W-:Y:S02]  /*5180*/  FMUL.FTZ R5, R140, UR17 ;  /* 0x000000118c057c20 */ /* 0x000fe40008410000 */
[----:B------:R-:W-:Y:S01]  /*5190*/  FMUL.FTZ R141, R101, R4 ;  /* 0x00000004658d7220 */ /* 0x000fe20000410000 */
[C---:B---3--:R-:W-:Y:S01]  /*51a0*/  FADD.FTZ R6, -R144.reuse, R6 ;  /* 0x0000000690067221 */ /* 0x048fe20000010100 */
[----:B------:R1:W5:Y:S01]  /*51b0*/  LDG.E R4, desc[UR28][R146.64+0x100] ;  /* 0x0001001c92047981 */ /* 0x000362000c1e1900 */
[----:B------:R-:W-:Y:S03]  /*51c0*/  FADD.FTZ R7, -R144, R7 ;  /* 0x0000000790077221 */ /* 0x000fe60000010100 */
[----:B------:R2:W5:Y:S01]  /*51d0*/  LDL.LU R101, [R1+0x100] ;  /* 0x0001000001657983 */ /* 0x0005620000300800 */
[----:B-1----:R-:W-:Y:S01]  /*51e0*/  FMUL.FTZ R147, R100, R142 ;  /* 0x0000008e64937220 */ /* 0x002fe20000410000 */
[----:B------:R-:W-:Y:S02]  /*51f0*/  FMUL.FTZ R146, R141, R5 ;  /* 0x000000058d927220 */ /* 0x000fe40000410000 */
[----:B------:R2:W5:Y:S01]  /*5200*/  LDL.LU R100, [R1+0xfc] ;  /* 0x0000fc0001647983 */ /* 0x0005620000300800 */
[----:B------:R-:W-:Y:S03]  /*5210*/  FFMA.FTZ R5, -R99, R99, 1 ;  /* 0x3f80000063057423 */ /* 0x000fe60000010163 */
[----:B------:R1:W3:Y:S01]  /*5220*/  LDSM.16.M88.4 R140, [R0+0xa000] ;  /* 0x00a00000008c783b */ /* 0x0002e20000000200 */
[----:B------:R-:W-:Y:S04]  /*5230*/  FMUL.FTZ R5, R5, UR17 ;  /* 0x0000001105057c20 */ /* 0x000fe80008410000 */
[----:B------:R-:W-:Y:S03]  /*5240*/  FMUL.FTZ R5, R147, R5 ;  /* 0x0000000593057220 */ /* 0x000fe60000410000 */
[----:B------:R2:W5:Y:S02]  /*5250*/  LDL.LU R99, [R1+0xf8] ;  /* 0x0000f80001637983 */ /* 0x0005640000300800 */
[----:B------:R-:W-:Y:S01]  /*5260*/  F2FP.F16.F32.PACK_AB R5, R5, R146 ;  /* 0x000000920505723e */ /* 0x000fe200000000ff */
[----:B-1----:R-:W-:Y:S04]  /*5270*/  FFMA.FTZ R0, -R94, R94, 1 ;  /* 0x3f8000005e007423 */ /* 0x002fe8000001015e */
[----:B------:R-:W-:Y:S01]  /*5280*/  FMUL.FTZ R0, R0, UR17 ;  /* 0x0000001100007c20 */ /* 0x000fe20008410000 */
[C---:B---3--:R-:W-:Y:S08]  /*5290*/  HMMA.16816.F32 R8, R140.reuse, R136, R8 ;  /* 0x000000888c08723c */ /* 0x048ff00000001808 */
[-C--:B------:R-:W-:Y:S08]  /*52a0*/  HMMA.16816.F32 R12, R140, R138.reuse, R12 ;  /* 0x0000008a8c0c723c */ /* 0x080ff0000000180c */
[C---:B------:R-:W-:Y:S01]  /*52b0*/  HMMA.16816.F32 R16, R132.reuse, R138, R16 ;  /* 0x0000008a8410723c */ /* 0x040fe20000001810 */
[----:B------:R-:W1:Y:S11]  /*52c0*/  LDSM.16.M88.4 R136, [R181+0x10800] ;  /* 0x01080000b588783b */ /* 0x000e760000000200 */
[----:B------:R-:W-:Y:S07]  /*52d0*/  @!UPT UIADD3 URZ, UPT, UPT, URZ, URZ, URZ ;  /* 0x000000fffffff290 */ /* 0x000fee000fffe0ff */
[C---:B------:R-:W-:Y:S01]  /*52e0*/  FADD.FTZ R16, -R145.reuse, R16 ;  /* 0x0000001091107221 */ /* 0x040fe20000010100 */
[C---:B------:R-:W-:Y:S01]  /*52f0*/  FADD.FTZ R17, -R145.reuse, R17 ;  /* 0x0000001191117221 */ /* 0x040fe20000010100 */
[-C--:B-1----:R-:W-:Y:S08]  /*5300*/  HMMA.16816.F32 R20, R132, R136.reuse, R20 ;  /* 0x000000888414723c */ /* 0x082ff00000001814 */
[C---:B------:R-:W-:Y:S08]  /*5310*/  HMMA.16816.F32 R24, R140.reuse, R136, R24 ;  /* 0x000000888c18723c */ /* 0x040ff00000001818 */
[-C--:B------:R-:W-:Y:S03]  /*5320*/  HMMA.16816.F32 R28, R140, R138.reuse, R28 ;  /* 0x0000008a8c1c723c */ /* 0x080fe6000000181c */
[C---:B------:R-:W-:Y:S05]  /*5330*/  FADD.FTZ R20, -R145.reuse, R20 ;  /* 0x0000001491147221 */ /* 0x040fea0000010100 */
[C---:B------:R-:W-:Y:S01]  /*5340*/  HMMA.16816.F32 R32, R132.reuse, R138, R32 ;  /* 0x0000008a8420723c */ /* 0x040fe20000001820 */
[----:B------:R-:W1:Y:S11]  /*5350*/  LDSM.16.M88.4 R136, [R181+0x11000] ;  /* 0x01100000b588783b */ /* 0x000e760000000200 */
[----:B------:R-:W-:Y:S07]  /*5360*/  @!UPT UIADD3 URZ, UPT, UPT, URZ, URZ, URZ ;  /* 0x000000fffffff290 */ /* 0x000fee000fffe0ff */
[C---:B------:R-:W-:Y:S01]  /*5370*/  FADD.FTZ R32, -R145.reuse, R32 ;  /* 0x0000002091207221 */ /* 0x040fe20000010100 */
[-C--:B-1----:R-:W-:Y:S08]  /*5380*/  HMMA.16816.F32 R36, R132, R136.reuse, R36 ;  /* 0x000000888424723c */ /* 0x082ff00000001824 */
[C---:B------:R-:W-:Y:S08]  /*5390*/  HMMA.16816.F32 R40, R140.reuse, R136, R40 ;  /* 0x000000888c28723c */ /* 0x040ff00000001828 */
[-C--:B------:R-:W-:Y:S03]  /*53a0*/  HMMA.16816.F32 R44, R140, R138.reuse, R44 ;  /* 0x0000008a8c2c723c */ /* 0x080fe6000000182c */
[C---:B------:R-:W-:Y:S01]  /*53b0*/  FADD.FTZ R36, -R145.reuse, R36 ;  /* 0x0000002491247221 */ /* 0x040fe20000010100 */
[----:B------:R-:W-:Y:S03]  /*53c0*/  FADD.FTZ R37, -R145, R37 ;  /* 0x0000002591257221 */ /* 0x000fe60000010100 */
[----:B------:R-:W-:Y:S01]  /*53d0*/  FMUL.FTZ R36, R86, R36 ;  /* 0x0000002456247220 */ /* 0x000fe20000410000 */
[C---:B------:R-:W-:Y:S01]  /*53e0*/  HMMA.16816.F32 R48, R132.reuse, R138, R48 ;  /* 0x0000008a8430723c */ /* 0x040fe20000001830 */
[----:B------:R-:W1:Y:S03]  /*53f0*/  LDSM.16.M88.4 R136, [R181+0x11800] ;  /* 0x01180000b588783b */ /* 0x000e660000000200 */
[----:B------:R-:W-:Y:S11]  /*5400*/  FMUL.FTZ R37, R85, R37 ;  /* 0x0000002555257220 */ /* 0x000ff60000410000 */
[----:B------:R-:W-:Y:S04]  /*5410*/  @!UPT UIADD3 URZ, UPT, UPT, URZ, URZ, URZ ;  /* 0x000000fffffff290 */ /* 0x000fe8000fffe0ff */
[C---:B------:R-:W-:Y:S01]  /*5420*/  FADD.FTZ R48, -R145.reuse, R48 ;  /* 0x0000003091307221 */ /* 0x040fe20000010100 */
[----:B------:R-:W-:Y:S03]  /*5430*/  FADD.FTZ R49, -R145, R49 ;  /* 0x0000003191317221 */ /* 0x000fe60000010100 */
[----:B------:R-:W-:Y:S01]  /*5440*/  FMUL.FTZ R48, R82, R48 ;  /* 0x0000003052307220 */ /* 0x000fe20000410000 */
[----:B------:R-:W-:Y:S01]  /*5450*/  FMUL.FTZ R49, R81, R49 ;  /* 0x0000003151317220 */ /* 0x000fe20000410000 */
[-C--:B-1----:R-:W-:Y:S08]  /*5460*/  HMMA.16816.F32 R52, R132, R136.reuse, R52 ;  /* 0x000000888434723c */ /* 0x082ff00000001834 */
        /* <DEDUP_REMOVED lines=11> */
[----:B------:R-:W-:Y:S01]  /*5520*/  FMUL.FTZ R134, R95, R134 ;  /* 0x000000865f867220 */ /* 0x000fe20000410000 */
[----:B------:R-:W-:Y:S01]  /*5530*/  FFMA.FTZ R20, -R92, R92, 1 ;  /* 0x3f8000005c147423 */ /* 0x000fe2000001015c */
[----:B------:R2:W5:Y:S01]  /*5540*/  LDL.LU R97, [R1+0xf0] ;  /* 0x0000f00001617983 */ /* 0x0005620000300800 */
[----:B------:R-:W-:Y:S01]  /*5550*/  FFMA.FTZ R17, -R91, R91, 1 ;  /* 0x3f8000005b117423 */ /* 0x000fe2000001015b */
[----:B------:R-:W-:Y:S01]  /*5560*/  FFMA.FTZ R16, -R93, R93, 1 ;  /* 0x3f8000005d107423 */ /* 0x000fe2000001015d */
[----:B------:R-:W-:Y:S01]  /*5570*/  FMUL.FTZ R53, R77, R53 ;  /* 0x000000354d357220 */ /* 0x000fe20000410000 */
[----:B------:R2:W5:Y:S01]  /*5580*/  LDL.LU R96, [R1+0xec] ;  /* 0x0000ec0001607983 */ /* 0x0005620000300800 */
[----:B------:R-:W-:Y:S01]  /*5590*/  FMUL.FTZ R0, R21, R0 ;  /* 0x0000000015007220 */ /* 0x000fe20000410000 */
[----:B------:R-:W-:Y:S01]  /*55a0*/  FADD.FTZ R21, -R145, R33 ;  /* 0x0000002191157221 */ /* 0x000fe20000010100 */
[----:B------:R-:W-:Y:S01]  /*55b0*/  FFMA.FTZ R33, -R88, R88, 1 ;  /* 0x3f80000058217423 */ /* 0x000fe20000010158 */
[----:B------:R2:W5:Y:S01]  /*55c0*/  LDL.LU R95, [R1+0xe8] ;  /* 0x0000e800015f7983 */ /* 0x0005620000300800 */
[----:B------:R-:W-:Y:S01]  /*55d0*/  FMUL.FTZ R20, R20, UR17 ;  /* 0x0000001114147c20 */ /* 0x000fe20008410000 */
[----:B------:R-:W-:Y:S01]  /*55e0*/  FMUL.FTZ R21, R89, R21 ;  /* 0x0000001559157220 */ /* 0x000fe20000410000 */
[----:B------:R-:W-:Y:S01]  /*55f0*/  FMUL.FTZ R17, R17, UR17 ;  /* 0x0000001111117c20 */ /* 0x000fe20008410000 */
[----:B------:R2:W5:Y:S01]  /*5600*/  LDL.LU R94, [R1+0xe4] ;  /* 0x0000e400015e7983 */ /* 0x0005620000300800 */
[----:B------:R-:W-:Y:S01]  /*5610*/  FMUL.FTZ R20, R133, R20 ;  /* 0x0000001485147220 */ /* 0x000fe20000410000 */
[----:B------:R-:W-:Y:S01]  /*5620*/  FMUL.FTZ R33, R33, UR17 ;  /* 0x0000001121217c20 */ /* 0x000fe20008410000 */
[----:B------:R-:W-:Y:S01]  /*5630*/  FMUL.FTZ R17, R134, R17 ;  /* 0x0000001186117220 */ /* 0x000fe20000410000 */
[----:B------:R2:W5:Y:S01]  /*5640*/  LDL.LU R93, [R1+0xe0] ;  /* 0x0000e000015d7983 */ /* 0x0005620000300800 */
[----:B------:R-:W-:Y:S03]  /*5650*/  FMUL.FTZ R16, R16, UR17 ;  /* 0x0000001110107c20 */ /* 0x000fe60008410000 */
[----:B------:R2:W5:Y:S01]  /*5660*/  LDL.LU R92, [R1+0xdc] ;  /* 0x0000dc00015c7983 */ /* 0x0005620000300800 */
[----:B------:R-:W-:Y:S01]  /*5670*/  F2FP.F16.F32.PACK_AB R134, R17, R20 ;  /* 0x000000141186723e */ /* 0x000fe200000000ff */
[----:B------:R-:W-:Y:S01]  /*5680*/  FMUL.FTZ R20, R90, R32 ;  /* 0x000000205a147220 */ /* 0x000fe20000410000 */
[----:B------:R-:W-:Y:S01]  /*5690*/  FFMA.FTZ R32, -R87, R87, 1 ;  /* 0x3f80000057207423 */ /* 0x000fe20000010157 */
[----:B------:R2:W5:Y:S01]  /*56a0*/  LDL.LU R91, [R1+0xd8] ;  /* 0x0000d800015b7983 */ /* 0x0005620000300800 */
[----:B------:R-:W-:Y:S01]  /*56b0*/  FFMA.FTZ R17, -R84, R84, 1 ;  /* 0x3f80000054117423 */ /* 0x000fe20000010154 */
[----:B------:R-:W-:Y:S01]  /*56c0*/  FMUL.FTZ R33, R20, R33 ;  /* 0x0000002114217220 */ /* 0x000fe20000410000 */
[----:B------:R-:W-:Y:S01]  /*56d0*/  FFMA.FTZ R20, -R79, R79, 1 ;  /* 0x3f8000004f147423 */ /* 0x000fe2000001014f */
[----:B------:R2:W5:Y:S01]  /*56e0*/  LDL.LU R90, [R1+0xd4] ;  /* 0x0000d400015a7983 */ /* 0x0005620000300800 */
[----:B------:R-:W-:Y:S01]  /*56f0*/  FMUL.FTZ R16, R132, R16 ;  /* 0x0000001084107220 */ /* 0x000fe20000410000 */
[----:B------:R-:W-:Y:S01]  /*5700*/  FMUL.FTZ R32, R32, UR17 ;  /* 0x0000001120207c20 */ /* 0x000fe20008410000 */
[----:B------:R-:W-:Y:S01]  /*5710*/  FMUL.FTZ R17, R17, UR17 ;  /* 0x0000001111117c20 */ /* 0x000fe20008410000 */
[----:B------:R2:W5:Y:S01]  /*5720*/  LDL.LU R89, [R1+0xd0] ;  /* 0x0000d00001597983 */ /* 0x0005620000300800 */
[----:B------:R-:W-:Y:S01]  /*5730*/  FMUL.FTZ R20, R20, UR17 ;  /* 0x0000001114147c20 */ /* 0x000fe20008410000 */
[----:B------:R-:W-:Y:S01]  /*5740*/  F2FP.F16.F32.PACK_AB R16, R16, R0 ;  /* 0x000000001010723e */ /* 0x000fe200000000ff */
[----:B------:R-:W-:Y:S01]  /*5750*/  FFMA.FTZ R0, -R83, R83, 1 ;  /* 0x3f80000053007423 */ /* 0x000fe20000010153 */
[----:B------:R2:W5:Y:S01]  /*5760*/  LDL.LU R88, [R1+0xcc] ;  /* 0x0000cc0001587983 */ /* 0x0005620000300800 */
[----:B------:R-:W-:Y:S01]  /*5770*/  FMUL.FTZ R32, R21, R32 ;  /* 0x0000002015207220 */ /* 0x000fe20000410000 */
[----:B------:R-:W-:Y:S01]  /*5780*/  FFMA.FTZ R21, -R80, R80, 1 ;  /* 0x3f80000050157423 */ /* 0x000fe20000010150 */
[----:B------:R-:W-:Y:S01]  /*5790*/  FMUL.FTZ R17, R36, R17 ;  /* 0x0000001124117220 */ /* 0x000fe20000410000 */
[----:B------:R2:W5:Y:S01]  /*57a0*/  LDL.LU R87, [R1+0xc8] ;  /* 0x0000c80001577983 */ /* 0x0005620000300800 */
[----:B------:R-:W-:Y:S01]  /*57b0*/  FFMA.FTZ R36, -R76, R76, 1 ;  /* 0x3f8000004c247423 */ /* 0x000fe2000001014c */
[----:B------:R-:W-:Y:S01]  /*57c0*/  FMUL.FTZ R20, R49, R20 ;  /* 0x0000001431147220 */ /* 0x000fe20000410000 */
[----:B------:R-:W-:Y:S01]  /*57d0*/  F2FP.F16.F32.PACK_AB R133, R32, R33 ;  /* 0x000000212085723e */ /* 0x000fe200000000ff */
[----:B------:R2:W5:Y:S01]  /*57e0*/  LDL.LU R86, [R1+0xc4] ;  /* 0x0000c40001567983 */ /* 0x0005620000300800 */
[----:B------:R-:W-:Y:S01]  /*57f0*/  FMUL.FTZ R32, R70, R6 ;  /* 0x0000000646207220 */ /* 0x000fe20000410000 */
[----:B------:R-:W-:Y:S01]  /*5800*/  FADD.FTZ R33, -R145, R65 ;  /* 0x0000004191217221 */ /* 0x000fe20000010100 */
[----:B------:R-:W-:Y:S01]  /*5810*/  FMUL.FTZ R21, R21, UR17 ;  /* 0x0000001115157c20 */ /* 0x000fe20008410000 */
[----:B------:R2:W5:Y:S01]  /*5820*/  LDL.LU R85, [R1+0xc0] ;  /* 0x0000c00001557983 */ /* 0x0005620000300800 */
[----:B------:R-:W-:Y:S01]  /*5830*/  FMUL.FTZ R0, R0, UR17 ;  /* 0x0000001100007c20 */ /* 0x000fe20008410000 */
[----:B------:R-:W-:Y:S01]  /*5840*/  FMUL.FTZ R33, R71, R33 ;  /* 0x0000002147217220 */ /* 0x000fe20000410000 */
        /* <DEDUP_REMOVED lines=8> */
[----:B------:R-:W-:Y:S01]  /*58d0*/  FFMA.FTZ R21, -R73, R73, 1 ;  /* 0x3f80000049157423 */ /* 0x000fe20000010149 */
[----:B------:R2:W5:Y:S01]  /*58e0*/  LDL.LU R82, [R1+0xb4] ;  /* 0x0000b40001527983 */ /* 0x0005620000300800 */
[----:B------:R-:W-:Y:S01]  /*58f0*/  F2FP.F16.F32.PACK_AB R132, R0, R17 ;  /* 0x000000110084723e */ /* 0x000fe200000000ff */
[----:B------:R-:W-:Y:S01]  /*5900*/  FMUL.FTZ R17, R52, R36 ;  /* 0x0000002434117220 */ /* 0x000fe20000410000 */
[----:B------:R-:W-:Y:S01]  /*5910*/  FADD.FTZ R36, -R145, R64 ;  /* 0x0000004091247221 */ /* 0x000fe20000010100 */
[----:B------:R2:W5:Y:S01]  /*5920*/  LDL.LU R81, [R1+0xb0] ;  /* 0x0000b00001517983 */ /* 0x0005620000300800 */
[----:B------:R-:W-:Y:S01]  /*5930*/  FMUL.FTZ R20, R20, UR17 ;  /* 0x0000001114147c20 */ /* 0x000fe20008410000 */
[----:B------:R-:W-:Y:S01]  /*5940*/  FMUL.FTZ R37, R37, UR17 ;  /* 0x0000001125257c20 */ /* 0x000fe20008410000 */
[----:B------:R-:W-:Y:S01]  /*5950*/  FMUL.FTZ R36, R72, R36 ;  /* 0x0000002448247220 */ /* 0x000fe20000410000 */
[----:B------:R2:W5:Y:S01]  /*5960*/  LDL.LU R80, [R1+0xac] ;  /* 0x0000ac0001507983 */ /* 0x0005620000300800 */
[----:B------:R-:W-:Y:S01]  /*5970*/  FMUL.FTZ R21, R21, UR17 ;  /* 0x0000001115157c20 */ /* 0x000fe20008410000 */
[----:B------:R-:W-:Y:S01]  /*5980*/  FMUL.FTZ R0, R53, R37 ;  /* 0x0000002535007220 */ /* 0x000fe20000410000 */
[----:B------:R-:W-:Y:S01]  /*5990*/  FMUL.FTZ R36, R36, R20 ;  /* 0x0000001424247220 */ /* 0x000fe20000410000 */
[----:B------:R2:W5:Y:S01]  /*59a0*/  LDL.LU R79, [R1+0xa8] ;  /* 0x0000a800014f7983 */ /* 0x0005620000300800 */
[----:B------:R-:W-:Y:S01]  /*59b0*/  FFMA.FTZ R20, -R68, R68, 1 ;  /* 0x3f80000044147423 */ /* 0x000fe20000010144 */
[----:B------:R-:W-:Y:S01]  /*59c0*/  FMUL.FTZ R33, R33, R21 ;  /* 0x0000001521217220 */ /* 0x000fe20000410000 */
[----:B------:R-:W-:Y:S01]  /*59d0*/  F2FP.F16.F32.PACK_AB R48, R0, R17 ;  /* 0x000000110030723e */ /* 0x000fe200000000ff */
[----:B------:R2:W5:Y:S01]  /*59e0*/  LDL.LU R78, [R1+0xa4] ;  /* 0x0000a400014e7983 */ /* 0x0005620000300800 */
[----:B------:R-:W-:Y:S01]  /*59f0*/  FFMA.FTZ R17, -R69, R69, 1 ;  /* 0x3f80000045117423 */ /* 0x000fe20000010145 */
[----:B------:R-:W-:Y:S01]  /*5a00*/  FMUL.FTZ R21, R189, R7 ;  /* 0x00000007bd157220 */ /* 0x000fe20000410000 */
[----:B------:R-:W-:Y:S01]  /*5a10*/  SHF.L.U32 R189, R186, 0x5, RZ ;  /* 0x00000005babd7819 */ /* 0x000fe200000006ff */
[----:B------:R2:W5:Y:S01]  /*5a20*/  LDL.LU R77, [R1+0xa0] ;  /* 0x0000a000014d7983 */ /* 0x0005620000300800 */
[----:B------:R-:W-:Y:S01]  /*5a30*/  FMUL.FTZ R17, R17, UR17 ;  /* 0x0000001111117c20 */ /* 0x000fe20008410000 */
[----:B------:R-:W-:Y:S02]  /*5a40*/  FMUL.FTZ R20, R20, UR17 ;  /* 0x0000001114147c20 */ /* 0x000fe40008410000 */
[----:B------:R2:W5:Y:S04]  /*5a50*/  LDL.LU R76, [R1+0x9c] ;  /* 0x00009c00014c7983 */ /* 0x0005680000300800 */
[----:B------:R2:W5:Y:S04]  /*5a60*/  LDL.LU R75, [R1+0x98] ;  /* 0x00009800014b7983 */ /* 0x0005680000300800 */
[----:B------:R2:W5:Y:S04]  /*5a70*/  LDL.LU R74, [R1+0x94] ;  /* 0x00009400014a7983 */ /* 0x0005680000300800 */
[----:B------:R2:W5:Y:S04]  /*5a80*/  LDL.LU R73, [R1+0x90] ;  /* 0x0000900001497983 */ /* 0x0005680000300800 */
[----:B------:R2:W5:Y:S04]  /*5a90*/  LDL.LU R72, [R1+0x8c] ;  /* 0x00008c0001487983 */ /* 0x0005680000300800 */
[----:B------:R2:W5:Y:S04]  /*5aa0*/  LDL.LU R71, [R1+0x88] ;  /* 0x0000880001477983 */ /* 0x0005680000300800 */
[----:B------:R2:W5:Y:S04]  /*5ab0*/  LDL.LU R70, [R1+0x84] ;  /* 0x0000840001467983 */ /* 0x0005680000300800 */
[----:B------:R2:W5:Y:S04]  /*5ac0*/  LDL.LU R69, [R1+0x80] ;  /* 0x0000800001457983 */ /* 0x0005680000300800 */
[----:B------:R2:W5:Y:S01]  /*5ad0*/  LDL.LU R68, [R1+0x7c] ;  /* 0x00007c0001447983 */ /* 0x0005620000300800 */
[----:B------:R-:W-:Y:S05]  /*5ae0*/  BRA.U !UP0, `(.L_x_1114) ;  /* 0x0000000108807547 */ /* 0x000fea000b800000 */
[----:B------:R-:W3:Y:S01]  /*5af0*/  LDL.LU R137, [R1+0x5c] ;  /* 0x00005c0001897983 */ /* 0x000ee20000300800 */
[----:B------:R-:W-:Y:S01]  /*5b00*/  IADD3 R6, P1, PT, RZ, -UR25, RZ ;  /* 0x80000019ff067c10 */ /* 0x000fe2000ff3e0ff */
[----:B------:R-:W-:Y:S02]  /*5b10*/  ULOP3.LUT UR5, UR35, 0x1, URZ, 0xc0, !UPT ;  /* 0x0000000123057892 */ /* 0x000fe4000f8ec0ff */
[----:B------:R-:W4:Y:S02]  /*5b20*/  LDL.LU R136, [R1+0x58] ;  /* 0x0000580001887983 */ /* 0x000f240000300800 */
[----:B------:R-:W-:Y:S01]  /*5b30*/  IMAD.X R0, RZ, RZ, ~UR31, P1 ;  /* 0x8000001fff007e24 */ /* 0x000fe200088e06ff */
[----:B------:R-:W-:Y:S01]  /*5b40*/  UISETP.NE.U32.AND UP1, UPT, UR5, 0x1, UPT ;  /* 0x000000010500788c */ /* 0x000fe2000bf25070 */
[----:B------:R-:W2:Y:S03]  /*5b50*/  LDL.LU R135, [R1+0x48] ;  /* 0x0000480001877983 */ /* 0x000ea60000300800 */
[----:B------:R-:W-:Y:S01]  /*5b60*/  SHF.R.S64 R6, R6, 0x1f, R0 ;  /* 0x0000001f06067819 */ /* 0x000fe20000001000 */
[----:B------:R-:W-:Y:S06]  /*5b70*/  USEL UR5, UR19, 0x4000, !UP1 ;  /* 0x0000400013057887 */ /* 0x000fec000c800000 */
[----:B------:R-:W-:Y:S02]  /*5b80*/  VIADD R182, R182, UR5 ;  /* 0x00000005b6b67c36 */ /* 0x000fe40008000000 */
[----:B--2---:R-:W-:Y:S01]  /*5b90*/  VIADD R135, R135, UR5 ;  /* 0x0000000587877c36 */ /* 0x004fe20008000000 */
[----:B---3--:R-:W-:Y:S04]  /*5ba0*/  IADD3 R137, P1, PT, R6, R137, RZ ;  /* 0x0000008906897210 */ /* 0x008fe80007f3e0ff */
[----:B----4-:R-:W-:Y:S01]  /*5bb0*/  LEA.HI.X.SX32 R136, R0, R136, 0x1, P1 ;  /* 0x0000008800887211 */ /* 0x010fe200008f0eff */
[----:B------:R-:W-:Y:S04]  /*5bc0*/  IMAD.MOV.U32 R6, RZ, RZ, R137 ;  /* 0x000000ffff067224 */ /* 0x000fe800078e0089 */
[----:B------:R1:W-:Y:S01]  /*5bd0*/  STL [R1+0x58], R136 ;  /* 0x0000588801007387 */ /* 0x0003e20000100800 */
[----:B------:R-:W-:Y:S03]  /*5be0*/  IMAD.MOV.U32 R7, RZ, RZ, R136 ;  /* 0x000000ffff077224 */ /* 0x000fe600078e0088 */
[----:B------:R1:W-:Y:S04]  /*5bf0*/  STL [R1+0x5c], R137 ;  /* 0x00005c8901007387 */ /* 0x0003e80000100800 */
[----:B------:R-:W-:Y:S01]  /*5c00*/  @!PT LDS RZ, [RZ] ;  /* 0x00000000fffff984 */ /* 0x000fe20000000800 */
[----:B------:R-:W-:Y:S01]  /*5c10*/  @!PT LDS RZ, [RZ] ;  /* 0x00000000fffff984 */ /* 0x000fe20000000800 */
[----:B------:R-:W-:Y:S01]  /*5c20*/  @!PT LDS RZ, [RZ] ;  /* 0x00000000fffff984 */ /* 0x000fe20000000800 */
[----:B------:R2:W-:Y:S04]  /*5c30*/  LDGSTS.E.BYPASS.LTC128B.128 [R135], desc[UR28][R6.64] ;  /* 0x0000000006877fae */ /* 0x0005e8000b981a1c */
[----:B------:R1:W-:Y:S01]  /*5c40*/  STL [R1+0x48], R135 ;  /* 0x0000488701007387 */ /* 0x0003e20000100800 */
[----:B--2---:R-:W-:Y:S04]  /*5c50*/  IADD3 R6, P1, PT, R137, UR13, RZ ;  /* 0x0000000d89067c10 */ /* 0x004fe8000ff3e0ff */
[----:B------:R-:W-:Y:S05]  /*5c60*/  IADD3.X R7, PT, PT, R136, UR12, RZ, P1, !PT ;  /* 0x0000000c88077c10 */ /* 0x000fea0008ffe4ff */
[----:B------:R2:W-:Y:S02]  /*5c70*/  LDGSTS.E.BYPASS.LTC128B.128 [R135+0x1000], desc[UR28][R6.64] ;  /* 0x0100000006877fae */ /* 0x0005e4000b981a1c */
[----:B--2---:R-:W-:Y:S04]  /*5c80*/  IADD3 R6, P1, PT, R6, UR13, RZ ;  /* 0x0000000d06067c10 */ /* 0x004fe8000ff3e0ff */
[----:B------:R-:W-:Y:S05]  /*5c90*/  IADD3.X R7, PT, PT, R7, UR12, RZ, P1, !PT ;  /* 0x0000000c07077c10 */ /* 0x000fea0008ffe4ff */
[----:B------:R2:W-:Y:S02]  /*5ca0*/  LDGSTS.E.BYPASS.LTC128B.128 [R135+0x2000], desc[UR28][R6.64] ;  /* 0x0200000006877fae */ /* 0x0005e4000b981a1c */
[----:B--2---:R-:W-:Y:S04]  /*5cb0*/  IADD3 R6, P1, PT, R6, UR13, RZ ;  /* 0x0000000d06067c10 */ /* 0x004fe8000ff3e0ff */
[----:B------:R-:W-:Y:S05]  /*5cc0*/  IADD3.X R7, PT, PT, R7, UR12, RZ, P1, !PT ;  /* 0x0000000c07077c10 */ /* 0x000fea0008ffe4ff */
[----:B------:R1:W-:Y:S04]  /*5cd0*/  LDGSTS.E.BYPASS.LTC128B.128 [R135+0x3000], desc[UR28][R6.64] ;  /* 0x0300000006877fae */ /* 0x0003e8000b981a1c */
[----:B------:R-:W0:Y:S02]  /*5ce0*/  LDGDEPBAR ;  /* 0x00000000000079af */ /* 0x000e240000000000 */
.L_x_1114:
[----:B------:R-:W3:Y:S01]  /*5cf0*/  LDL.LU R65, [R1+0x20] ;  /* 0x0000200001417983 */ /* 0x000ee20000300800 */
[C---:B-----5:R-:W-:Y:S01]  /*5d00*/  FADD.FTZ R12, -R4.reuse, R12 ;  /* 0x0000000c040c7221 */ /* 0x060fe20000010100 */
[----:B------:R-:W-:Y:S01]  /*5d10*/  FADD.FTZ R13, -R4, R13 ;  /* 0x0000000d040d7221 */ /* 0x000fe20000010100 */
[----:B------:R-:W-:Y:S01]  /*5d20*/  FFMA.FTZ R0, -R199, R199, 1 ;  /* 0x3f800000c7007423 */ /* 0x000fe200000101c7 */
[----:B------:R-:W4:Y:S01]  /*5d30*/  LDL.LU R64, [R1+0x1c] ;  /* 0x00001c0001407983 */ /* 0x000f220000300800 */
[----:B-1----:R-:W-:Y:S01]  /*5d40*/  FMUL.FTZ R7, R21, R20 ;  /* 0x0000001415077220 */ /* 0x002fe20000410000 */
[----:B------:R-:W-:Y:S01]  /*5d50*/  FFMA.FTZ R6, -R200, R200, 1 ;  /* 0x3f800000c8067423 */ /* 0x000fe200000101c8 */
[----:B------:R-:W-:Y:S01]  /*5d60*/  FMUL.FTZ R20, R0, UR17 ;  /* 0x0000001100147c20 */ /* 0x000fe20008410000 */
[----:B------:R-:W2:Y:S01]  /*5d70*/  LDL.LU R53, [R1+0x10] ;  /* 0x0000100001357983 */ /* 0x000ea20000300800 */
[----:B------:R-:W-:Y:S01]  /*5d80*/  FFMA.FTZ R0, -R193, R193, 1 ;  /* 0x3f800000c1007423 */ /* 0x000fe200000101c1 */
[----:B------:R-:W-:Y:S01]  /*5d90*/  FADD.FTZ R23, -R144, R23 ;  /* 0x0000001790177221 */ /* 0x000fe20000010100 */
[----:B------:R-:W-:Y:S01]  /*5da0*/  FMUL.FTZ R21, R6, UR17 ;  /* 0x0000001106157c20 */ /* 0x000fe20008410000 */
[----:B------:R-:W3:Y:S01]  /*5db0*/  LDL.LU R52, [R1+0xc] ;  /* 0x00000c0001347983 */ /* 0x000ee20000300800 */
[----:B------:R-:W-:Y:S01]  /*5dc0*/  FMUL.FTZ R17, R32, R17 ;  /* 0x0000001120117220 */ /* 0x000fe20000410000 */
[----:B------:R-:W-:Y:S01]  /*5dd0*/  FMUL.FTZ R23, R234, R23 ;  /* 0x00000017ea177220 */ /* 0x000fe20000410000 */
[C---:B------:R-:W-:Y:S01]  /*5de0*/  FADD.FTZ R8, -R4.reuse, R8 ;  /* 0x0000000804087221 */ /* 0x040fe20000010100 */
[----:B------:R-:W4:Y:S01]  /*5df0*/  LDL.LU R138, [R1+0x38] ;  /* 0x00003800018a7983 */ /* 0x000f220000300800 */
[----:B------:R-:W-:Y:S01]  /*5e00*/  FADD.FTZ R9, -R4, R9 ;  /* 0x0000000904097221 */ /* 0x000fe20000010100 */
[C---:B------:R-:W-:Y:S01]  /*5e10*/  FADD.FTZ R14, -R3.reuse, R14 ;  /* 0x0000000e030e7221 */ /* 0x040fe20000010100 */
[----:B------:R-:W-:Y:S01]  /*5e20*/  FADD.FTZ R15, -R3, R15 ;  /* 0x0000000f030f7221 */ /* 0x000fe20000010100 */
[----:B------:R-:W2:Y:S01]  /*5e30*/  LDL.LU R137, [R1+0x34] ;  /* 0x0000340001897983 */ /* 0x000ea20000300800 */
[C---:B------:R-:W-:Y:S01]  /*5e40*/  FADD.FTZ R19, -R144.reuse, R19 ;  /* 0x0000001390137221 */ /* 0x040fe20000010100 */
[C---:B------:R-:W-:Y:S01]  /*5e50*/  FADD.FTZ R18, -R144.reuse, R18 ;  /* 0x0000001290127221 */ /* 0x040fe20000010100 */
[----:B------:R-:W-:Y:S01]  /*5e60*/  FADD.FTZ R38, -R144, R38 ;  /* 0x0000002690267221 */ /* 0x000fe20000010100 */
[----:B------:R1:W-:Y:S01]  /*5e70*/  STS [R155+0x14000], R5 ;  /* 0x014000059b007388 */ /* 0x0003e20000000800 */
[----:B------:R-:W-:Y:S01]  /*5e80*/  FMUL.FTZ R19, R244, R19 ;  /* 0x00000013f4137220 */ /* 0x000fe20000410000 */
        /* <DEDUP_REMOVED lines=8> */
[----:B------:R-:W-:Y:S01]  /*5f10*/  F2FP.F16.F32.PACK_AB R37, R33, R36 ;  /* 0x000000242125723e */ /* 0x000fe200000000ff */
[----:B------:R-:W-:Y:S01]  /*5f20*/  FMUL.FTZ R66, R178, R66 ;  /* 0x00000042b2427220 */ /* 0x000fe20000410000 */
[C---:B------:R-:W-:Y:S01]  /*5f30*/  FADD.FTZ R39, -R144.reuse, R39 ;  /* 0x0000002790277221 */ /* 0x040fe20000010100 */
[C---:B------:R-:W-:Y:S01]  /*5f40*/  FADD.FTZ R51, -R144.reuse, R51 ;  /* 0x0000003390337221 */ /* 0x040fe20000010100 */
[C---:B------:R-:W-:Y:S01]  /*5f50*/  FADD.FTZ R67, -R144.reuse, R67 ;  /* 0x0000004390437221 */ /* 0x040fe20000010100 */
[----:B------:R-:W-:Y:S01]  /*5f60*/  FADD.FTZ R54, -R144, R54 ;  /* 0x0000003690367221 */ /* 0x000fe20000010100 */
[----:B------:R-:W-:Y:S01]  /*5f70*/  FMUL.FTZ R39, R214, R39 ;  /* 0x00000027d6277220 */ /* 0x000fe20000410000 */
[----:B------:R-:W-:Y:S01]  /*5f80*/  FMUL.FTZ R51, R202, R51 ;  /* 0x00000033ca337220 */ /* 0x000fe20000410000 */
[----:B------:R-:W-:Y:S01]  /*5f90*/  FMUL.FTZ R67, R177, R67 ;  /* 0x00000043b1437220 */ /* 0x000fe20000410000 */
[----:B------:R-:W-:Y:S01]  /*5fa0*/  FADD.FTZ R29, -R4, R29 ;  /* 0x0000001d041d7221 */ /* 0x000fe20000010100 */
[----:B------:R-:W-:Y:S01]  /*5fb0*/  FMUL.FTZ R54, R198, R54 ;  /* 0x00000036c6367220 */ /* 0x000fe20000410000 */
[C---:B------:R-:W-:Y:S01]  /*5fc0*/  FADD.FTZ R25, -R4.reuse, R25 ;  /* 0x0000001904197221 */ /* 0x040fe20000010100 */
[C---:B------:R-:W-:Y:S01]  /*5fd0*/  FADD.FTZ R45, -R4.reuse, R45 ;  /* 0x0000002d042d7221 */ /* 0x040fe20000010100 */
[----:B------:R-:W-:Y:S01]  /*5fe0*/  FMUL.FTZ R29, R247, R29 ;  /* 0x0000001df71d7220 */ /* 0x000fe20000410000 */
[----:B------:R-:W-:Y:S01]  /*5ff0*/  FADD.FTZ R28, -R4, R28 ;  /* 0x0000001c041c7221 */ /* 0x000fe20000010100 */
[----:B-1----:R-:W-:Y:S01]  /*6000*/  FFMA.FTZ R5, -R194, R194, 1 ;  /* 0x3f800000c2057423 */ /* 0x002fe200000101c2 */
[----:B------:R-:W-:Y:S01]  /*6010*/  FMUL.FTZ R25, R251, R25 ;  /* 0x00000019fb197220 */ /* 0x000fe20000410000 */
[----:B------:R-:W-:Y:S01]  /*6020*/  FMUL.FTZ R45, R231, R45 ;  /* 0x0000002de72d7220 */ /* 0x000fe20000410000 */
[----:B------:R-:W-:Y:S01]  /*6030*/  FADD.FTZ R24, -R4, R24 ;  /* 0x0000001804187221 */ /* 0x000fe20000010100 */
[----:B------:R-:W-:Y:S01]  /*6040*/  FMUL.FTZ R6, R5, UR17 ;  /* 0x0000001105067c20 */ /* 0x000fe20008410000 */
[----:B------:R-:W-:Y:S01]  /*6050*/  FMUL.FTZ R5, R0, UR17 ;  /* 0x0000001100057c20 */ /* 0x000fe20008410000 */
[----:B------:R-:W-:Y:S01]  /*6060*/  FMUL.FTZ R0, R19, R21 ;  /* 0x0000001513007220 */ /* 0x000fe20000410000 */
[----:B------:R-:W-:Y:S01]  /*6070*/  FMUL.FTZ R28, R248, R28 ;  /* 0x0000001cf81c7220 */ /* 0x000fe20000410000 */
[----:B------:R-:W-:Y:S01]  /*6080*/  FMUL.FTZ R22, R22, R6 ;  /* 0x0000000616167220 */ /* 0x000fe20000410000 */
[----:B------:R-:W-:Y:S01]  /*6090*/  FMUL.FTZ R23, R23, R5 ;  /* 0x0000000517177220 */ /* 0x000fe20000410000 */
[----:B------:R-:W-:Y:S01]  /*60a0*/  F2FP.F16.F32.PACK_AB R5, R7, R17 ;  /* 0x000000110705723e */ /* 0x000fe200000000ff */
[----:B------:R-:W-:Y:S01]  /*60b0*/  FFMA.FTZ R7, -R171, R171, 1 ;  /* 0x3f800000ab077423 */ /* 0x000fe200000101ab */
[----:B------:R-:W-:Y:S01]  /*60c0*/  F2FP.F16.F32.PACK_AB R0, R0, R18 ;  /* 0x000000120000723e */ /* 0x000fe200000000ff */
[----:B------:R-:W-:Y:S01]  /*60d0*/  FFMA.FTZ R6, -R179, R179, 1 ;  /* 0x3f800000b3067423 */ /* 0x000fe200000101b3 */
[----:B------:R-:W-:Y:S01]  /*60e0*/  F2FP.F16.F32.PACK_AB R36, R23, R22 ;  /* 0x000000161724723e */ /* 0x000fe200000000ff */
[----:B------:R1:W-:Y:S01]  /*60f0*/  STS [R155+0x14400], R5 ;  /* 0x014400059b007388 */ /* 0x0003e20000000800 */
[----:B------:R-:W-:Y:S01]  /*6100*/  FMUL.FTZ R7, R7, UR17 ;  /* 0x0000001107077c20 */ /* 0x000fe20008410000 */
[----:B------:R-:W-:Y:S01]  /*6110*/  FMUL.FTZ R33, R6, UR17 ;  /* 0x0000001106217c20 */ /* 0x000fe20008410000 */
[----:B------:R-:W-:Y:S01]  /*6120*/  FFMA.FTZ R6, -R174, R174, 1 ;  /* 0x3f800000ae067423 */ /* 0x000fe200000101ae */
[----:B------:R3:W-:Y:S01]  /*6130*/  STS [R162+0x14000], R16 ;  /* 0x01400010a2007388 */ /* 0x0007e20000000800 */
[----:B------:R-:W-:Y:S01]  /*6140*/  FMUL.FTZ R38, R38, R7 ;  /* 0x0000000726267220 */ /* 0x000fe20000410000 */
[----:B------:R-:W-:Y:S01]  /*6150*/  FFMA.FTZ R7, -R168, R168, 1 ;  /* 0x3f800000a8077423 */ /* 0x000fe200000101a8 */
[----:B------:R-:W-:Y:S01]  /*6160*/  FMUL.FTZ R6, R6, UR17 ;  /* 0x0000001106067c20 */ /* 0x000fe20008410000 */
[----:B------:R4:W-:Y:S01]  /*6170*/  STS [R162+0x14400], R0 ;  /* 0x01440000a2007388 */ /* 0x0009e20000000800 */
[----:B------:R-:W-:Y:S01]  /*6180*/  FFMA.FTZ R18, -R166, R166, 1 ;  /* 0x3f800000a6127423 */ /* 0x000fe200000101a6 */
        /* <DEDUP_REMOVED lines=8> */
[----:B------:R-:W-:Y:S01]  /*6210*/  FADD.FTZ R41, -R4, R41 ;  /* 0x0000002904297221 */ /* 0x000fe20000010100 */
[----:B------:R-:W-:Y:S01]  /*6220*/  FMUL.FTZ R7, R7, UR17 ;  /* 0x0000001107077c20 */ /* 0x000fe20008410000 */
[----:B------:R-:W-:Y:S01]  /*6230*/  FMUL.FTZ R21, R51, R6 ;  /* 0x0000000633157220 */ /* 0x000fe20000410000 */
[----:B------:R-:W-:Y:S01]  /*6240*/  FFMA.FTZ R6, -R163, R163, 1 ;  /* 0x3f800000a3067423 */ /* 0x000fe200000101a3 */
[----:B------:R-:W-:Y:S01]  /*6250*/  FMUL.FTZ R24, R252, R24 ;  /* 0x00000018fc187220 */ /* 0x000fe20000410000 */
[----:B------:R-:W-:Y:S01]  /*6260*/  FMUL.FTZ R66, R66, R7 ;  /* 0x0000000742427220 */ /* 0x000fe20000410000 */
[----:B------:R-:W-:Y:S01]  /*6270*/  FFMA.FTZ R7, -R223, R223, 1 ;  /* 0x3f800000df077423 */ /* 0x000fe200000101df */
[----:B-1----:R-:W-:Y:S01]  /*6280*/  FFMA.FTZ R5, -R218, R218, 1 ;  /* 0x3f800000da057423 */ /* 0x002fe200000101da */
[----:B------:R-:W-:Y:S01]  /*6290*/  FMUL.FTZ R6, R6, UR17 ;  /* 0x0000001106067c20 */ /* 0x000fe20008410000 */
[C---:B------:R-:W-:Y:S01]  /*62a0*/  FADD.FTZ R60, -R4.reuse, R60 ;  /* 0x0000003c043c7221 */ /* 0x040fe20000010100 */
[----:B------:R-:W-:Y:S01]  /*62b0*/  FMUL.FTZ R7, R7, UR17 ;  /* 0x0000001107077c20 */ /* 0x000fe20008410000 */
[----:B------:R-:W-:Y:S01]  /*62c0*/  FMUL.FTZ R5, R5, UR17 ;  /* 0x0000001105057c20 */ /* 0x000fe20008410000 */
[----:B------:R-:W-:Y:S01]  /*62d0*/  FMUL.FTZ R32, R67, R6 ;  /* 0x0000000643207220 */ /* 0x000fe20000410000 */
[----:B------:R-:W-:Y:S01]  /*62e0*/  FFMA.FTZ R6, -R219, R219, 1 ;  /* 0x3f800000db067423 */ /* 0x000fe200000101db */
[----:B------:R-:W-:Y:S01]  /*62f0*/  FMUL.FTZ R41, R239, R41 ;  /* 0x00000029ef297220 */ /* 0x000fe20000410000 */
[----:B------:R-:W-:Y:S01]  /*6300*/  FADD.FTZ R40, -R4, R40 ;  /* 0x0000002804287221 */ /* 0x000fe20000010100 */
[----:B------:R-:W-:Y:S01]  /*6310*/  FADD.FTZ R34, -R144, R34 ;  /* 0x0000002290227221 */ /* 0x000fe20000010100 */
[----:B------:R-:W-:Y:S01]  /*6320*/  FMUL.FTZ R6, R6, UR17 ;  /* 0x0000001106067c20 */ /* 0x000fe20008410000 */
[----:B------:R-:W-:Y:S01]  /*6330*/  FFMA.FTZ R17, -R190, R190, 1 ;  /* 0x3f800000be117423 */ /* 0x000fe200000101be */
[C---:B------:R-:W-:Y:S01]  /*6340*/  FADD.FTZ R44, -R4.reuse, R44 ;  /* 0x0000002c042c7221 */ /* 0x040fe20000010100 */
[C---:B------:R-:W-:Y:S01]  /*6350*/  FADD.FTZ R56, -R4.reuse, R56 ;  /* 0x0000003804387221 */ /* 0x040fe20000010100 */
[C---:B------:R-:W-:Y:S01]  /*6360*/  FADD.FTZ R57, -R4.reuse, R57 ;  /* 0x0000003904397221 */ /* 0x040fe20000010100 */
[----:B------:R-:W-:Y:S01]  /*6370*/  FADD.FTZ R61, -R4, R61 ;  /* 0x0000003d043d7221 */ /* 0x000fe20000010100 */
[----:B------:R-:W-:Y:S01]  /*6380*/  FFMA.FTZ R4, -R175, R175, 1 ;  /* 0x3f800000af047423 */ /* 0x000fe200000101af */
[----:B------:R-:W-:Y:S01]  /*6390*/  FMUL.FTZ R60, R220, R60 ;  /* 0x0000003cdc3c7220 */ /* 0x000fe20000410000 */
[----:B------:R-:W-:Y:S01]  /*63a0*/  FMUL.FTZ R34, R222, R34 ;  /* 0x00000022de227220 */ /* 0x000fe20000410000 */
[----:B------:R-:W-:Y:S01]  /*63b0*/  FMUL.FTZ R17, R17, UR17 ;  /* 0x0000001111117c20 */ /* 0x000fe20008410000 */
[----:B------:R-:W-:Y:S01]  /*63c0*/  FMUL.FTZ R44, R232, R44 ;  /* 0x0000002ce82c7220 */ /* 0x000fe20000410000 */
[----:B------:R-:W-:Y:S01]  /*63d0*/  FMUL.FTZ R40, R240, R40 ;  /* 0x00000028f0287220 */ /* 0x000fe20000410000 */
[----:B------:R-:W-:Y:S01]  /*63e0*/  FADD.FTZ R55, -R144, R55 ;  /* 0x0000003790377221 */ /* 0x000fe20000010100 */
[----:B------:R-:W-:Y:S01]  /*63f0*/  FMUL.FTZ R34, R34, R17 ;  /* 0x0000001122227220 */ /* 0x000fe20000410000 */
[----:B------:R-:W-:Y:S01]  /*6400*/  FFMA.FTZ R17, -R165, R165, 1 ;  /* 0x3f800000a5117423 */ /* 0x000fe200000101a5 */
[----:B------:R-:W-:Y:S01]  /*6410*/  FMUL.FTZ R61, R217, R61 ;  /* 0x0000003dd93d7220 */ /* 0x000fe20000410000 */
[----:B------:R-:W-:Y:S01]  /*6420*/  FMUL.FTZ R55, R195, R55 ;  /* 0x00000037c3377220 */ /* 0x000fe20000410000 */
[----:B------:R-:W-:Y:S01]  /*6430*/  FMUL.FTZ R57, R225, R57 ;  /* 0x00000039e1397220 */ /* 0x000fe20000410000 */
[----:B------:R-:W-:Y:S01]  /*6440*/  FMUL.FTZ R17, R17, UR17 ;  /* 0x0000001111117c20 */ /* 0x000fe20008410000 */
[C---:B------:R-:W-:Y:S01]  /*6450*/  FADD.FTZ R10, -R3.reuse, R10 ;  /* 0x0000000a030a7221 */ /* 0x040fe20000010100 */
[----:B------:R-:W-:Y:S01]  /*6460*/  FADD.FTZ R11, -R3, R11 ;  /* 0x0000000b030b7221 */ /* 0x000fe20000010100 */
[----:B------:R-:W-:Y:S01]  /*6470*/  FMUL.FTZ R56, R226, R56 ;  /* 0x00000038e2387220 */ /* 0x000fe20000410000 */
[----:B------:R-:W-:Y:S01]  /*6480*/  FMUL.FTZ R23, R55, R17 ;  /* 0x0000001137177220 */ /* 0x000fe20000410000 */
[C---:B------:R-:W-:Y:S01]  /*6490*/  FADD.FTZ R31, -R3.reuse, R31 ;  /* 0x0000001f031f7221 */ /* 0x040fe20000010100 */
        /* <DEDUP_REMOVED lines=25> */
[----:B------:R-:W-:Y:S01]  /*6630*/  F2FP.F16.F32.PACK_AB R23, R23, R54 ;  /* 0x000000361717723e */ /* 0x000fe200000000ff */
[----:B------:R-:W-:Y:S01]  /*6640*/  FMUL.FTZ R62, R62, R3 ;  /* 0x000000033e3e7220 */ /* 0x000fe20000410000 */
[----:B------:R-:W-:Y:S02]  /*6650*/  F2FP.F16.F32.PACK_AB R32, R32, R66 ;  /* 0x000000422020723e */ /* 0x000fe400000000ff */
[----:B------:R-:W-:Y:S04]  /*6660*/  LOP3.LUT R2, R185, R2, RZ, 0x3c, !PT ;  /* 0x00000002b9027212 */ /* 0x000fe800078e3cff */
[----:B------:R-:W-:Y:S04]  /*6670*/  LOP3.LUT R2, R2, 0x200, R187, 0xf8, !PT ;  /* 0x0000020002027812 */ /* 0x000fe800078ef8bb */
[----:B------:R-:W-:Y:S01]  /*6680*/  LEA R2, R2, UR4, 0x1 ;  /* 0x0000000402027c11 */ /* 0x000fe2000f8e08ff */
[----:B--2---:R-:W-:Y:S01]  /*6690*/  FMUL.FTZ R11, R137, R11 ;  /* 0x0000000b890b7220 */ /* 0x004fe20000410000 */
[----:B------:R-:W-:Y:S01]  /*66a0*/  FMUL.FTZ R12, R53, R12 ;  /* 0x0000000c350c7220 */ /* 0x000fe20000410000 */
[----:B---3--:R-:W-:Y:S01]  /*66b0*/  FMUL.FTZ R13, R52, R13 ;  /* 0x0000000d340d7220 */ /* 0x008fe20000410000 */
[----:B------:R-:W2:Y:S01]  /*66c0*/  LDL.LU R53, [R1+0x30] ;  /* 0x0000300001357983 */ /* 0x000ea20000300800 */
[----:B------:R-:W-:Y:S01]  /*66d0*/  FMUL.FTZ R16, R65, R8 ;  /* 0x0000000841107220 */ /* 0x000fe20000410000 */
[----:B----4-:R-:W-:Y:S01]  /*66e0*/  FMUL.FTZ R9, R64, R9 ;  /* 0x0000000940097220 */ /* 0x010fe20000410000 */
[----:B------:R-:W-:Y:S01]  /*66f0*/  FFMA.FTZ R8, -R224, R224, 1 ;  /* 0x3f800000e0087423 */ /* 0x000fe200000101e0 */
[----:B------:R-:W3:Y:S01]  /*6700*/  LDL.LU R52, [R1+0x2c] ;  /* 0x00002c0001347983 */ /* 0x000ee20000300800 */
[----:B------:R-:W-:Y:S01]  /*6710*/  FMUL.FTZ R13, R13, R5 ;  /* 0x000000050d0d7220 */ /* 0x000fe20000410000 */
[----:B------:R-:W-:Y:S01]  /*6720*/  FMUL.FTZ R9, R9, R7 ;  /* 0x0000000709097220 */ /* 0x000fe20000410000 */
[----:B------:R-:W-:Y:S01]  /*6730*/  FMUL.FTZ R8, R8, UR17 ;  /* 0x0000001108087c20 */ /* 0x000fe20008410000 */
[----:B------:R-:W4:Y:S01]  /*6740*/  LDL.LU R136, [R1+0x28] ;  /* 0x0000280001887983 */ /* 0x000f220000300800 */
[----:B------:R-:W-:Y:S01]  /*6750*/  FFMA.FTZ R5, -R207, R207, 1 ;  /* 0x3f800000cf057423 */ /* 0x000fe200000101cf */
[----:B------:R-:W-:Y:S01]  /*6760*/  FFMA.FTZ R7, -R211, R211, 1 ;  /* 0x3f800000d3077423 */ /* 0x000fe200000101d3 */
[----:B------:R-:W-:Y:S01]  /*6770*/  FMUL.FTZ R16, R16, R8 ;  /* 0x0000000810107220 */ /* 0x000fe20000410000 */
[----:B------:R-:W4:Y:S01]  /*6780*/  LDL.LU R135, [R1+0x24] ;  /* 0x0000240001877983 */ /* 0x000f220000300800 */
[----:B------:R-:W-:Y:S01]  /*6790*/  FMUL.FTZ R5, R5, UR17 ;  /* 0x0000001105057c20 */ /* 0x000fe20008410000 */
[----:B------:R-:W-:Y:S01]  /*67a0*/  FMUL.FTZ R12, R12, R6 ;  /* 0x000000060c0c7220 */ /* 0x000fe20000410000 */
[----:B------:R-:W-:Y:S01]  /*67b0*/  FMUL.FTZ R7, R7, UR17 ;  /* 0x0000001107077c20 */ /* 0x000fe20008410000 */
[----:B------:R-:W4:Y:S01]  /*67c0*/  LDL.LU R65, [R1+0x18] ;  /* 0x0000180001417983 */ /* 0x000f220000300800 */
[----:B------:R-:W-:Y:S01]  /*67d0*/  F2FP.F16.F32.PACK_AB R0, R9, R16 ;  /* 0x000000100900723e */ /* 0x000fe200000000ff */
[----:B------:R-:W-:Y:S01]  /*67e0*/  FMUL.FTZ R18, R29, R5 ;  /* 0x000000051d127220 */ /* 0x000fe20000410000 */
[----:B------:R-:W-:Y:S01]  /*67f0*/  FFMA.FTZ R5, -R191, R191, 1 ;  /* 0x3f800000bf057423 */ /* 0x000fe200000101bf */
[----:B------:R-:W4:Y:S01]  /*6800*/  LDL.LU R64, [R1+0x14] ;  /* 0x0000140001407983 */ /* 0x000f220000300800 */
[----:B------:R-:W-:Y:S01]  /*6810*/  FFMA.FTZ R6, -R208, R208, 1 ;  /* 0x3f800000d0067423 */ /* 0x000fe200000101d0 */
[----:B------:R-:W-:Y:S01]  /*6820*/  FFMA.FTZ R8, -R212, R212, 1 ;  /* 0x3f800000d4087423 */ /* 0x000fe200000101d4 */
[----:B------:R-:W-:Y:S01]  /*6830*/  FMUL.FTZ R5, R5, UR17 ;  /* 0x0000001105057c20 */ /* 0x000fe20008410000 */
[----:B------:R1:W-:Y:S01]  /*6840*/  STS [R155+0x16000], R0 ;  /* 0x016000009b007388 */ /* 0x0003e20000000800 */
[----:B------:R-:W-:Y:S01]  /*6850*/  FMUL.FTZ R19, R25, R7 ;  /* 0x0000000719137220 */ /* 0x000fe20000410000 */
[----:B------:R-:W-:Y:S01]  /*6860*/  F2FP.F16.F32.PACK_AB R20, R13, R12 ;  /* 0x0000000c0d14723e */ /* 0x000fe200000000ff */
[----:B------:R-:W-:Y:S01]  /*6870*/  FMUL.FTZ R6, R6, UR17 ;  /* 0x0000001106067c20 */ /* 0x000fe20008410000 */
[----:B------:R-:W-:Y:S01]  /*6880*/  FFMA.FTZ R7, -R201, R201, 1 ;  /* 0x3f800000c9077423 */ /* 0x000fe200000101c9 */
[----:B------:R-:W-:Y:S01]  /*6890*/  FMUL.FTZ R12, R45, R5 ;  /* 0x000000052d0c7220 */ /* 0x000fe20000410000 */
[----:B------:R-:W-:Y:S01]  /*68a0*/  FMUL.FTZ R8, R8, UR17 ;  /* 0x0000001108087c20 */ /* 0x000fe20008410000 */
[----:B------:R-:W-:Y:S01]  /*68b0*/  FFMA.FTZ R5, -R170, R170, 1 ;  /* 0x3f800000aa057423 */ /* 0x000fe200000101aa */
[----:B------:R-:W-:Y:S01]  /*68c0*/  FMUL.FTZ R28, R28, R6 ;  /* 0x000000061c1c7220 */ /* 0x000fe20000410000 */
[----:B------:R-:W-:Y:S01]  /*68d0*/  FMUL.FTZ R7, R7, UR17 ;  /* 0x0000001107077c20 */ /* 0x000fe20008410000 */
[----:B------:R-:W-:Y:S01]  /*68e0*/  FMUL.FTZ R24, R24, R8 ;  /* 0x0000000818187220 */ /* 0x000fe20000410000 */
[----:B------:R-:W-:Y:S01]  /*68f0*/  FFMA.FTZ R6, -R192, R192, 1 ;  /* 0x3f800000c0067423 */ /* 0x000fe200000101c0 */
[----:B------:R-:W-:Y:S01]  /*6900*/  FFMA.FTZ R8, -R203, R203, 1 ;  /* 0x3f800000cb087423 */ /* 0x000fe200000101cb */
[----:B------:R-:W-:Y:S01]  /*6910*/  FMUL.FTZ R5, R5, UR17 ;  /* 0x0000001105057c20 */ /* 0x000fe20008410000 */
[----:B------:R-:W-:Y:S01]  /*6920*/  FMUL.FTZ R13, R41, R7 ;  /* 0x00000007290d7220 */ /* 0x000fe20000410000 */
[----:B------:R-:W-:Y:S01]  /*6930*/  FMUL.FTZ R6, R6, UR17 ;  /* 0x0000001106067c20 */ /* 0x000fe20008410000 */
[----:B------:R-:W-:Y:S01]  /*6940*/  FMUL.FTZ R7, R4, UR17 ;  /* 0x0000001104077c20 */ /* 0x000fe20008410000 */
[----:B------:R-:W-:Y:S01]  /*6950*/  FMUL.FTZ R8, R8, UR17 ;  /* 0x0000001108087c20 */ /* 0x000fe20008410000 */
[----:B------:R-:W-:Y:S01]  /*6960*/  FMUL.FTZ R60, R60, R5 ;  /* 0x000000053c3c7220 */ /* 0x000fe20000410000 */
[----:B------:R-:W-:Y:S01]  /*6970*/  FFMA.FTZ R4, -R169, R169, 1 ;  /* 0x3f800000a9047423 */ /* 0x000fe200000101a9 */
[----:B------:R-:W-:Y:S01]  /*6980*/  FMUL.FTZ R44, R44, R6 ;  /* 0x000000062c2c7220 */ /* 0x000fe20000410000 */
[----:B------:R-:W-:Y:S01]  /*6990*/  FMUL.FTZ R8, R40, R8 ;  /* 0x0000000828087220 */ /* 0x000fe20000410000 */
[----:B------:R-:W-:Y:S01]  /*69a0*/  FFMA.FTZ R6, -R176, R176, 1 ;  /* 0x3f800000b0067423 */ /* 0x000fe200000101b0 */
[----:B------:R-:W-:Y:S01]  /*69b0*/  FMUL.FTZ R4, R4, UR17 ;  /* 0x0000001104047c20 */ /* 0x000fe20008410000 */
[----:B------:R-:W-:Y:S01]  /*69c0*/  FMUL.FTZ R10, R138, R10 ;  /* 0x0000000a8a0a7220 */ /* 0x000fe20000410000 */
[----:B-1----:R-:W-:Y:S01]  /*69d0*/  FFMA.FTZ R0, -R241, R241, 1 ;  /* 0x3f800000f1007423 */ /* 0x002fe200000101f1 */
[----:B------:R-:W-:Y:S01]  /*69e0*/  FMUL.FTZ R6, R6, UR17 ;  /* 0x0000001106067c20 */ /* 0x000fe20008410000 */
[----:B------:R-:W-:Y:S01]  /*69f0*/  FMUL.FTZ R16, R61, R4 ;  /* 0x000000043d107220 */ /* 0x000fe20000410000 */
[----:B------:R-:W-:Y:S01]  /*6a00*/  F2FP.F16.F32.PACK_AB R13, R13, R8 ;  /* 0x000000080d0d723e */ /* 0x000fe200000000ff */
[----:B------:R-:W-:Y:S01]  /*6a10*/  FMUL.FTZ R5, R0, UR17 ;  /* 0x0000001100057c20 */ /* 0x000fe20008410000 */
[----:B------:R-:W-:Y:S01]  /*6a20*/  FFMA.FTZ R0, -R237, R237, 1 ;  /* 0x3f800000ed007423 */ /* 0x000fe200000101ed */
[----:B------:R-:W-:Y:S01]  /*6a30*/  FFMA.FTZ R4, -R242, R242, 1 ;  /* 0x3f800000f2047423 */ /* 0x000fe200000101f2 */
[----:B------:R-:W-:Y:S01]  /*6a40*/  FMUL.FTZ R17, R57, R6 ;  /* 0x0000000639117220 */ /* 0x000fe20000410000 */
[----:B------:R-:W-:Y:S01]  /*6a50*/  FMUL.FTZ R56, R56, R7 ;  /* 0x0000000738387220 */ /* 0x000fe20000410000 */
[----:B------:R-:W-:Y:S01]  /*6a60*/  FMUL.FTZ R0, R0, UR17 ;  /* 0x0000001100007c20 */ /* 0x000fe20008410000 */
[----:B------:R-:W-:Y:S01]  /*6a70*/  FMUL.FTZ R6, R4, UR17 ;  /* 0x0000001104067c20 */ /* 0x000fe20008410000 */
[----:B------:R-:W-:Y:S01]  /*6a80*/  FFMA.FTZ R4, -R238, R238, 1 ;  /* 0x3f800000ee047423 */ /* 0x000fe200000101ee */
[----:B------:R-:W-:Y:S01]  /*6a90*/  FMUL.FTZ R9, R11, R5 ;  /* 0x000000050b097220 */ /* 0x000fe20000410000 */
[----:B------:R-:W-:Y:S01]  /*6aa0*/  F2FP.F16.F32.PACK_AB R19, R19, R24 ;  /* 0x000000181313723e */ /* 0x000fe200000000ff */
[----:B------:R-:W-:Y:S01]  /*6ab0*/  FMUL.FTZ R6, R10, R6 ;  /* 0x000000060a067220 */ /* 0x000fe20000410000 */
[----:B------:R-:W-:Y:S01]  /*6ac0*/  FMUL.FTZ R4, R4, UR17 ;  /* 0x0000001104047c20 */ /* 0x000fe20008410000 */
[----:B------:R-:W-:Y:S02]  /*6ad0*/  F2FP.F16.F32.PACK_AB R18, R18, R28 ;  /* 0x0000001c1212723e */ /* 0x000fe400000000ff */
[----:B------:R-:W-:Y:S02]  /*6ae0*/  F2FP.F16.F32.PACK_AB R12, R12, R44 ;  /* 0x0000002c0c0c723e */ /* 0x000fe400000000ff */
[----:B------:R-:W-:Y:S01]  /*6af0*/  F2FP.F16.F32.PACK_AB R9, R9, R6 ;  /* 0x000000060909723e */ /* 0x000fe200000000ff */
[----:B------:R-:W-:Y:S01]  /*6b00*/  FFMA.FTZ R6, -R216, R216, 1 ;  /* 0x3f800000d8067423 */ /* 0x000fe200000101d8 */
[----:B------:R-:W-:Y:S02]  /*6b10*/  F2FP.F16.F32.PACK_AB R17, R17, R56 ;  /* 0x000000381111723e */ /* 0x000fe400000000ff */
[----:B------:R-:W-:Y:S01]  /*6b20*/  F2FP.F16.F32.PACK_AB R16, R16, R60 ;  /* 0x0000003c1010723e */ /* 0x000fe200000000ff */
[----:B------:R1:W-:Y:S01]  /*6b30*/  STS [R155+0x16400], R9 ;  /* 0x016400099b007388 */ /* 0x0003e20000000800 */
[----:B------:R-:W-:Y:S03]  /*6b40*/  FMUL.FTZ R6, R6, UR17 ;  /* 0x0000001106067c20 */ /* 0x000fe60008410000 */
[----:B------:R-:W-:Y:S01]  /*6b50*/  STS [R162+0x16000], R20 ;  /* 0x01600014a2007388 */ /* 0x000fe20000000800 */
[----:B-1----:R-:W-:Y:S01]  /*6b60*/  LOP3.LUT R155, R183, 0x30, RZ, 0xc0, !PT ;  /* 0x00000030b79b7812 */ /* 0x002fe200078ec0ff */
        /* <DEDUP_REMOVED lines=13> */
[----:B------:R-:W-:Y:S01]  /*6c40*/  F2FP.F16.F32.PACK_AB R8, R8, R14 ;  /* 0x0000000e0808723e */ /* 0x000fe200000000ff */
[----:B------:R-:W-:Y:S01]  /*6c50*/  FFMA.FTZ R4, -R228, R228, 1 ;  /* 0x3f800000e4047423 */ /* 0x000fe200000101e4 */
[----:B------:R-:W-:Y:S01]  /*6c60*/  FMUL.FTZ R26, R26, R5 ;  /* 0x000000051a1a7220 */ /* 0x000fe20000410000 */
[----:B------:R-:W-:Y:S01]  /*6c70*/  FMUL.FTZ R0, R0, UR17 ;  /* 0x0000001100007c20 */ /* 0x000fe20008410000 */
[----:B------:R-:W-:Y:S01]  /*6c80*/  FMUL.FTZ R7, R27, R7 ;  /* 0x000000071b077220 */ /* 0x000fe20000410000 */
[----:B------:R-:W-:Y:S01]  /*6c90*/  FMUL.FTZ R31, R64, R31 ;  /* 0x0000001f401f7220 */ /* 0x000fe20000410000 */
[----:B------:R-:W-:Y:S01]  /*6ca0*/  STS [R162+0x16400], R8 ;  /* 0x01640008a2007388 */ /* 0x000fe20000000800 */
[----:B------:R-:W-:Y:S01]  /*6cb0*/  FMUL.FTZ R30, R65, R30 ;  /* 0x0000001e411e7220 */ /* 0x000fe20000410000 */
[----:B------:R-:W-:Y:S01]  /*6cc0*/  FMUL.FTZ R4, R4, UR17 ;  /* 0x0000001104047c20 */ /* 0x000fe20008410000 */
[----:B------:R-:W-:Y:S01]  /*6cd0*/  FMUL.FTZ R31, R31, R0 ;  /* 0x000000001f1f7220 */ /* 0x000fe20000410000 */
[----:B------:R-:W-:Y:S01]  /*6ce0*/  FFMA.FTZ R0, -R209, R209, 1 ;  /* 0x3f800000d1007423 */ /* 0x000fe200000101d1 */
[----:B------:R-:W-:Y:S01]  /*6cf0*/  STS [R158+0x14000], R134 ;  /* 0x014000869e007388 */ /* 0x000fe20000000800 */
[----:B------:R-:W-:Y:S01]  /*6d00*/  FMUL.FTZ R30, R30, R4 ;  /* 0x000000041e1e7220 */ /* 0x000fe20000410000 */
[----:B------:R-:W-:Y:S01]  /*6d10*/  F2FP.F16.F32.PACK_AB R7, R7, R26 ;  /* 0x0000001a0707723e */ /* 0x000fe200000000ff */
[----:B------:R-:W-:Y:S01]  /*6d20*/  FMUL.FTZ R0, R0, UR17 ;  /* 0x0000001100007c20 */ /* 0x000fe20008410000 */
[----:B------:R-:W-:Y:S01]  /*6d30*/  STS [R158+0x14400], R36 ;  /* 0x014400249e007388 */ /* 0x000fe20000000800 */
[----:B------:R-:W-:Y:S01]  /*6d40*/  FFMA.FTZ R5, -R215, R215, 1 ;  /* 0x3f800000d7057423 */ /* 0x000fe200000101d7 */
[----:B------:R-:W-:Y:S01]  /*6d50*/  FFMA.FTZ R4, -R210, R210, 1 ;  /* 0x3f800000d2047423 */ /* 0x000fe200000101d2 */
[----:B------:R-:W-:Y:S01]  /*6d60*/  FMUL.FTZ R47, R47, R0 ;  /* 0x000000002f2f7220 */ /* 0x000fe20000410000 */
[----:B------:R-:W-:Y:S01]  /*6d70*/  FFMA.FTZ R0, -R196, R196, 1 ;  /* 0x3f800000c4007423 */ /* 0x000fe200000101c4 */
[----:B------:R-:W-:Y:S01]  /*6d80*/  STS [R161+0x14000], R133 ;  /* 0x01400085a1007388 */ /* 0x000fe20000000800 */
[----:B------:R-:W-:Y:S01]  /*6d90*/  FMUL.FTZ R5, R5, UR17 ;  /* 0x0000001105057c20 */ /* 0x000fe20008410000 */
[----:B------:R-:W-:Y:S01]  /*6da0*/  FMUL.FTZ R4, R4, UR17 ;  /* 0x0000001104047c20 */ /* 0x000fe20008410000 */
[----:B------:R-:W-:Y:S01]  /*6db0*/  FMUL.FTZ R0, R0, UR17 ;  /* 0x0000001100007c20 */ /* 0x000fe20008410000 */
[----:B------:R-:W-:Y:S02]  /*6dc0*/  STS [R161+0x14400], R33 ;  /* 0x01440021a1007388 */ /* 0x000fe40000000800 */
[----:B------:R-:W-:Y:S01]  /*6dd0*/  FMUL.FTZ R46, R46, R4 ;  /* 0x000000042e2e7220 */ /* 0x000fe20000410000 */
[----:B------:R-:W-:Y:S01]  /*6de0*/  FFMA.FTZ R4, -R205, R205, 1 ;  /* 0x3f800000cd047423 */ /* 0x000fe200000101cd */
[----:B------:R-:W-:Y:S03]  /*6df0*/  STS [R158+0x16000], R19 ;  /* 0x016000139e007388 */ /* 0x000fe60000000800 */
[----:B------:R-:W-:Y:S01]  /*6e00*/  FMUL.FTZ R4, R4, UR17 ;  /* 0x0000001104047c20 */ /* 0x000fe20008410000 */
[----:B------:R-:W-:Y:S04]  /*6e10*/  STS [R158+0x16400], R7 ;  /* 0x016400079e007388 */ /* 0x000fe80000000800 */
[----:B------:R-:W-:Y:S04]  /*6e20*/  STS [R161+0x16000], R18 ;  /* 0x01600012a1007388 */ /* 0x000fe80000000800 */
[----:B------:R-:W4:Y:S01]  /*6e30*/  LDL.LU.64 R50, [R1+0x40] ;  /* 0x0000400001327983 */ /* 0x000f220000300a00 */
[----:B--2---:R-:W-:Y:S04]  /*6e40*/  FMUL.FTZ R42, R53, R42 ;  /* 0x0000002a352a7220 */ /* 0x004fe80000410000 */
[----:B------:R-:W-:Y:S01]  /*6e50*/  FMUL.FTZ R42, R42, R6 ;  /* 0x000000062a2a7220 */ /* 0x000fe20000410000 */
[----:B------:R-:W-:Y:S01]  /*6e60*/  FMUL.FTZ R6, R63, R0 ;  /* 0x000000003f067220 */ /* 0x000fe20000410000 */
[----:B------:R-:W-:Y:S01]  /*6e70*/  F2FP.F16.F32.PACK_AB R0, R31, R30 ;  /* 0x0000001e1f00723e */ /* 0x000fe200000000ff */
[----:B---3--:R-:W-:Y:S02]  /*6e80*/  FMUL.FTZ R43, R52, R43 ;  /* 0x0000002b342b7220 */ /* 0x008fe40000410000 */
[----:B------:R-:W1:Y:S01]  /*6e90*/  LDC R52, c[0x0][0x44c] ;  /* 0x00011300ff347b82 */ /* 0x000e620000000800 */
[----:B------:R-:W-:Y:S01]  /*6ea0*/  F2FP.F16.F32.PACK_AB R6, R6, R62 ;  /* 0x0000003e0606723e */ /* 0x000fe200000000ff */
[----:B------:R2:W-:Y:S01]  /*6eb0*/  STS [R161+0x16400], R0 ;  /* 0x01640000a1007388 */ /* 0x0005e20000000800 */
[----:B------:R-:W-:Y:S01]  /*6ec0*/  FMUL.FTZ R43, R43, R5 ;  /* 0x000000052b2b7220 */ /* 0x000fe20000410000 */
[----:B------:R-:W-:Y:S02]  /*6ed0*/  FFMA.FTZ R5, -R206, R206, 1 ;  /* 0x3f800000ce057423 */ /* 0x000fe400000101ce */
[----:B------:R-:W-:Y:S02]  /*6ee0*/  STS [R156+-0x8000], R132 ;  /* 0xff8000849c007388 */ /* 0x000fe40000000800 */
[----:B------:R-:W-:Y:S01]  /*6ef0*/  FMUL.FTZ R5, R5, UR17 ;  /* 0x0000001105057c20 */ /* 0x000fe20008410000 */
[----:B------:R-:W-:Y:S01]  /*6f00*/  F2FP.F16.F32.PACK_AB R3, R43, R42 ;  /* 0x0000002a2b03723e */ /* 0x000fe200000000ff */
[----:B------:R-:W-:Y:S02]  /*6f10*/  STS [R156+-0x7c00], R22 ;  /* 0xff8400169c007388 */ /* 0x000fe40000000800 */
[----:B------:R-:W-:Y:S01]  /*6f20*/  FMUL.FTZ R58, R58, R5 ;  /* 0x000000053a3a7220 */ /* 0x000fe20000410000 */
[----:B------:R-:W-:Y:S01]  /*6f30*/  FMUL.FTZ R5, R59, R4 ;  /* 0x000000043b057220 */ /* 0x000fe20000410000 */
[----:B------:R-:W-:Y:S01]  /*6f40*/  STS [R160+-0x8000], R49 ;  /* 0xff800031a0007388 */ /* 0x000fe20000000800 */
[----:B------:R-:W-:Y:S03]  /*6f50*/  F2FP.F16.F32.PACK_AB R4, R47, R46 ;  /* 0x0000002e2f04723e */ /* 0x000fe600000000ff */
[----:B------:R-:W-:Y:S01]  /*6f60*/  STS [R160+-0x7c00], R21 ;  /* 0xff840015a0007388 */ /* 0x000fe20000000800 */
[----:B------:R-:W-:Y:S03]  /*6f70*/  F2FP.F16.F32.PACK_AB R5, R5, R58 ;  /* 0x0000003a0505723e */ /* 0x000fe600000000ff */
[----:B------:R-:W-:Y:S01]  /*6f80*/  STS [R156+-0x6000], R13 ;  /* 0xffa0000d9c007388 */ /* 0x000fe20000000800 */
[----:B-1----:R-:W-:Y:S03]  /*6f90*/  IMAD R141, R52, UR14, RZ ;  /* 0x0000000e348d7c24 */ /* 0x002fe6000f8e02ff */
[----:B------:R1:W-:Y:S01]  /*6fa0*/  STS [R156+-0x5c00], R3 ;  /* 0xffa400039c007388 */ /* 0x0003e20000000800 */
[----:B--2---:R-:W-:Y:S03]  /*6fb0*/  LOP3.LUT R0, R188, 0x30, R183, 0xf8, !PT ;  /* 0x00000030bc007812 */ /* 0x004fe600078ef8b7 */
[----:B------:R-:W-:Y:S01]  /*6fc0*/  STS [R160+-0x6000], R12 ;  /* 0xffa0000ca0007388 */ /* 0x000fe20000000800 */
[----:B------:R-:W-:Y:S03]  /*6fd0*/  LOP3.LUT R0, R0, 0x1c0, R187, 0xf8, !PT ;  /* 0x000001c000007812 */ /* 0x000fe600078ef8bb */
[----:B------:R-:W-:Y:S01]  /*6fe0*/  STS [R160+-0x5c00], R4 ;  /* 0xffa40004a0007388 */ /* 0x000fe20000000800 */
[----:B------:R-:W-:Y:S03]  /*6ff0*/  LOP3.LUT R0, R0, R154, RZ, 0x3c, !PT ;  /* 0x0000009a00007212 */ /* 0x000fe600078e3cff */
        /* <DEDUP_REMOVED lines=8> */
[----:B------:R-:W-:Y:S04]  /*7080*/  STS [R157+-0x5c00], R5 ;  /* 0xffa400059d007388 */ /* 0x000fe80000000800 */
        /* <DEDUP_REMOVED lines=96> */
[----:B------:R-:W-:Y:S02]  /*7690*/  MOV R174, R5 ;  /* 0x0000000500ae7202 */ /* 0x000fe40000000f00 */
[----:B------:R-:W-:Y:S02]  /*76a0*/  LEA.HI.X.SX32 R4, R4, R51, 0x2, P1 ;  /* 0x0000003304047211 */ /* 0x000fe400008f16ff */
[-C--:B------:R-:W-:Y:S03]  /*76b0*/  HMMA.16816.F32 R76, R32, R22.reuse, R76 ;  /* 0x00000016204c723c */ /* 0x080fe6000000184c */
[----:B------:R-:W-:Y:S05]  /*76c0*/  MOV R175, R4 ;  /* 0x0000000400af7202 */ /* 0x000fea0000000f00 */
[C---:B------:R-:W-:Y:S01]  /*76d0*/  HMMA.16816.F32 R80, R12.reuse, R22, R80 ;  /* 0x000000160c50723c */ /* 0x040fe20000001850 */
[----:B------:R1:W-:Y:S07]  /*76e0*/  STL.64 [R1+0x40], R174 ;  /* 0x000040ae01007387 */ /* 0x0003ee0000100a00 */
[-C--:B------:R-:W-:Y:S08]  /*76f0*/  HMMA.16816.F32 R84, R12, R36.reuse, R84 ;  /* 0x000000240c54723c */ /* 0x080ff00000001854 */
[C---:B------:R-:W-:Y:S08]  /*7700*/  HMMA.16816.F32 R88, R32.reuse, R36, R88 ;  /* 0x000000242058723c */ /* 0x040ff00000001858 */
[-C--:B------:R-:W-:Y:S08]  /*7710*/  HMMA.16816.F32 R92, R32, R38.reuse, R92 ;  /* 0x00000026205c723c */ /* 0x080ff0000000185c */
[----:B------:R-:W-:Y:S01]  /*7720*/  HMMA.16816.F32 R96, R12, R38, R96 ;  /* 0x000000260c60723c */ /* 0x000fe20000001860 */
[----:B------:R-:W-:Y:S08]  /*7730*/  @!UPT UIADD3 URZ, UPT, UPT, URZ, URZ, URZ ;  /* 0x000000fffffff290 */ /* 0x000ff0000fffe0ff */
[----:B-1----:R-:W-:Y:S11]  /*7740*/  BRA.U !UP0, `(.L_x_1115) ;  /* 0x0000000108787547 */ /* 0x002ff6000b800000 */
[----:B------:R-:W2:Y:S01]  /*7750*/  LDL R52, [R1+0x4c] ;  /* 0x00004c0001347983 */ /* 0x000ea20000100800 */
[----:B------:R-:W-:Y:S03]  /*7760*/  IADD3 R5, P1, PT, RZ, -UR26, RZ ;  /* 0x8000001aff057c10 */ /* 0x000fe6000ff3e0ff */
[----:B------:R-:W3:Y:S02]  /*7770*/  LDL.LU R51, [R1+0x54] ;  /* 0x0000540001337983 */ /* 0x000ee40000300800 */
[----:B------:R-:W-:Y:S02]  /*7780*/  IMAD.X R4, RZ, RZ, ~UR34, P1 ;  /* 0x80000022ff047e24 */ /* 0x000fe400088e06ff */
[----:B------:R-:W4:Y:S03]  /*7790*/  LDL.LU R50, [R1+0x60] ;  /* 0x0000600001327983 */ /* 0x000f260000300800 */
[----:B------:R-:W-:Y:S04]  /*77a0*/  SHF.R.S64 R6, R5, 0x1f, R4 ;  /* 0x0000001f05067819 */ /* 0x000fe80000001004 */
[----:B----4-:R-:W-:Y:S02]  /*77b0*/  IADD3 R50, P1, PT, R6, R50, RZ ;  /* 0x0000003206327210 */ /* 0x010fe40007f3e0ff */
[----:B--2---:R-:W-:Y:S02]  /*77c0*/  LOP3.LUT R5, R52, 0x1f8, RZ, 0xc0, !PT ;  /* 0x000001f834057812 */ /* 0x004fe400078ec0ff */
[----:B---3--:R-:W-:Y:S01]  /*77d0*/  LEA.HI.X.SX32 R51, R4, R51, 0x1, P1 ;  /* 0x0000003304337211 */ /* 0x008fe200008f0eff */
[----:B------:R1:W-:Y:S01]  /*77e0*/  STL [R1+0x60], R50 ;  /* 0x0000603201007387 */ /* 0x0003e20000100800 */
[----:B------:R-:W-:Y:S01]  /*77f0*/  LOP3.LUT R5, R5, 0x38, R186, 0x78, !PT ;  /* 0x0000003805057812 */ /* 0x000fe200078e78ba */
[----:B------:R-:W-:Y:S01]  /*7800*/  IMAD.MOV.U32 R12, RZ, RZ, R50 ;  /* 0x000000ffff0c7224 */ /* 0x000fe200078e0032 */
[----:B------:R-:W-:Y:S01]  /*7810*/  IADD3 R6, P1, PT, R50, UR7, RZ ;  /* 0x0000000732067c10 */ /* 0x000fe2000ff3e0ff */
[----:B------:R1:W-:Y:S01]  /*7820*/  STL [R1+0x54], R51 ;  /* 0x0000543301007387 */ /* 0x0003e20000100800 */
[----:B------:R-:W-:Y:S01]  /*7830*/  LOP3.LUT R5, R5, 0x1e00, R52, 0xf8, !PT ;  /* 0x00001e0005057812 */ /* 0x000fe200078ef834 */
[----:B------:R-:W-:Y:S01]  /*7840*/  IMAD.MOV.U32 R13, RZ, RZ, R51 ;  /* 0x000000ffff0d7224 */ /* 0x000fe200078e0033 */
[----:B------:R-:W-:Y:S02]  /*7850*/  IADD3.X R7, PT, PT, R51, UR6, RZ, P1, !PT ;  /* 0x0000000633077c10 */ /* 0x000fe40008ffe4ff */
[----:B------:R-:W-:Y:S02]  /*7860*/  LEA R8, R5, UR4, 0x1 ;  /* 0x0000000405087c11 */ /* 0x000fe4000f8e08ff */
[----:B------:R-:W-:Y:S03]  /*7870*/  IADD3 R4, P1, PT, R6, UR7, RZ ;  /* 0x0000000706047c10 */ /* 0x000fe6000ff3e0ff */
[----:B------:R-:W-:Y:S01]  /*7880*/  @!PT LDS RZ, [RZ] ;  /* 0x00000000fffff984 */ /* 0x000fe20000000800 */
[----:B------:R-:W-:Y:S01]  /*7890*/  @!PT LDS RZ, [RZ] ;  /* 0x00000000fffff984 */ /* 0x000fe20000000800 */
[----:B------:R-:W-:Y:S01]  /*78a0*/  @!PT LDS RZ, [RZ] ;  /* 0x00000000fffff984 */ /* 0x000fe20000000800 */
[----:B------:R1:W-:Y:S01]  /*78b0*/  LDGSTS.E.BYPASS.LTC128B.128 [R8+0x8000], desc[UR28][R12.64] ;  /* 0x080000000c087fae */ /* 0x0003e2000b981a1c */
[----:B------:R-:W-:Y:S02]  /*78c0*/  IADD3.X R5, PT, PT, R7, UR6, RZ, P1, !PT ;  /* 0x0000000607057c10 */ /* 0x000fe40008ffe4ff */
[----:B------:R-:W-:Y:S01]  /*78d0*/  IADD3 R10, P1, PT, R4, UR7, RZ ;  /* 0x00000007040a7c10 */ /* 0x000fe2000ff3e0ff */
[----:B------:R1:W-:Y:S03]  /*78e0*/  LDGSTS.E.BYPASS.LTC128B.128 [R8+0x9000], desc[UR28][R6.64] ;  /* 0x0900000006087fae */ /* 0x0003e6000b981a1c */
[----:B------:R-:W-:Y:S01]  /*78f0*/  IADD3.X R11, PT, PT, R5, UR6, RZ, P1, !PT ;  /* 0x00000006050b7c10 */ /* 0x000fe20008ffe4ff */
[----:B------:R1:W-:Y:S04]  /*7900*/  LDGSTS.E.BYPASS.LTC128B.128 [R8+0xa000], desc[UR28][R4.64] ;  /* 0x0a00000004087fae */ /* 0x0003e8000b981a1c */
[----:B------:R1:W-:Y:S04]  /*7910*/  LDGSTS.E.BYPASS.LTC128B.128 [R8+0xb000], desc[UR28][R10.64] ;  /* 0x0b0000000a087fae */ /* 0x0003e8000b981a1c */
[----:B------:R-:W0:Y:S02]  /*7920*/  LDGDEPBAR ;  /* 0x00000000000079af */ /* 0x000e240000000000 */
.L_x_1115:
[----:B------:R-:W-:Y:S01]  /*7930*/  LDSM.16.M88.4 R32, [R148+0x14000] ;  /* 0x014000009420783b */ /* 0x000fe20000000200 */
[----:B------:R-:W-:Y:S01]  /*7940*/  IADD3 R140, PT, PT, R173, R148, R153 ;  /* 0x00000094ad8c7210 */ /* 0x000fe20007ffe099 */
[----:B------:R-:W-:Y:S01]  /*7950*/  IMAD.MOV.U32 R191, RZ, RZ, 0x4 ;  /* 0x00000004ffbf7424 */ /* 0x000fe200078e00ff */
[----:B------:R-:W-:Y:S01]  /*7960*/  PLOP3.LUT P4, PT, PT, PT, UP0, 0x80, 0x8 ;  /* 0x000000000008781c */ /* 0x000fe20003f8f008 */
[----:B------:R-:W2:Y:S01]  /*7970*/  LDSM.16.MT88.4 R16, [R2+0xc000] ;  /* 0x00c000000210783b */ /* 0x000ea20000004200 */
[----:B------:R-:W-:Y:S02]  /*7980*/  ULOP3.LUT UR5, UR35, 0x1, URZ, 0xc0, !UPT ;  /* 0x0000000123057892 */ /* 0x000fe4000f8ec0ff */
[----:B------:R-:W-:Y:S01]  /*7990*/  @UP0 UIADD3 UR42, UP2, UPT, UR38, -0x200, URZ ;  /* 0xfffffe00262a0890 */ /* 0x000fe2000ff5e0ff */
[----:B------:R-:W3:Y:S01]  /*79a0*/  LDSM.16.M88.4 R28, [R148+0x16000] ;  /* 0x01600000941c783b */ /* 0x000ee20000000200 */
[----:B------:R-:W-:Y:S02]  /*79b0*/  UISETP.NE.U32.AND UP1, UPT, UR5, 0x1, UPT ;  /* 0x000000010500788c */ /* 0x000fe4000bf25070 */
[----:B------:R-:W-:Y:S01]  /*79c0*/  @UP0 UIADD3.X UR5, UPT, UPT, UR39, -0x1, URZ, UP2, !UPT ;  /* 0xffffffff27050890 */ /* 0x000fe200097fe4ff */
        /* <DEDUP_REMOVED lines=12> */
[----:B------:R-:W-:Y:S04]  /*7a90*/  LDSM.16.MT88.4 R56, [R2+0xd000] ;  /* 0x00d000000238783b */ /* 0x000fe80000004200 */
[----:B------:R-:W-:Y:S01]  /*7aa0*/  LDSM.16.M88.4 R60, [R149+0x16000] ;  /* 0x01600000953c783b */ /* 0x000fe20000000200 */
[-C--:B------:R-:W-:Y:S03]  /*7ab0*/  HMMA.16816.F32 R12, R28, R18.reuse, RZ ;  /* 0x000000121c0c723c */ /* 0x080fe600000018ff */
[----:B------:R-:W-:Y:S04]  /*7ac0*/  LDSM.16.MT88.4 R64, [R3+0xd000] ;  /* 0x00d000000340783b */ /* 0x000fe80000004200 */
[----:B------:R-:W-:Y:S01]  /*7ad0*/  LDSM.16.MT88.4 R132, [R2+0xd800] ;  /* 0x00d800000284783b */ /* 0x000fe20000004200 */
[C---:B------:R-:W-:Y:S03]  /*7ae0*/  HMMA.16816.F32 R16, R32.reuse, R18, RZ ;  /* 0x000000122010723c */ /* 0x040fe600000018ff */
[----:B------:R-:W-:Y:S05]  /*7af0*/  LDSM.16.M88.4 R136, [R140+0x16000] ;  /* 0x016000008c88783b */ /* 0x000fea0000000200 */
[-C--:B----4-:R-:W-:Y:S08]  /*7b00*/  HMMA.16816.F32 R20, R32, R36.reuse, RZ ;  /* 0x000000242014723c */ /* 0x090ff000000018ff */
[C---:B------:R-:W-:Y:S08]  /*7b10*/  HMMA.16816.F32 R24, R28.reuse, R36, RZ ;  /* 0x000000241c18723c */ /* 0x040ff000000018ff */
[-C--:B------:R-:W-:Y:S08]  /*7b20*/  HMMA.16816.F32 R28, R28, R38.reuse, RZ ;  /* 0x000000261c1c723c */ /* 0x080ff000000018ff */
[----:B------:R-:W-:Y:S01]  /*7b30*/  HMMA.16816.F32 R32, R32, R38, RZ ;  /* 0x000000262020723c */ /* 0x000fe200000018ff */
[----:B------:R-:W3:Y:S07]  /*7b40*/  LDSM.16.M88.4 R36, [R149+0x14000] ;  /* 0x014000009524783b */ /* 0x000eee0000000200 */
[-C--:B------:R-:W-:Y:S08]  /*7b50*/  HMMA.16816.F32 R4, R40, R44.reuse, R4 ;  /* 0x0000002c2804723c */ /* 0x080ff00000001804 */
[C---:B-1----:R-:W-:Y:S08]  /*7b60*/  HMMA.16816.F32 R8, R48.reuse, R44, R8 ;  /* 0x0000002c3008723c */ /* 0x042ff00000001808 */
[-C--:B------:R-:W-:Y:S08]  /*7b70*/  HMMA.16816.F32 R12, R48, R46.reuse, R12 ;  /* 0x0000002e300c723c */ /* 0x080ff0000000180c */
[C---:B------:R-:W-:Y:S01]  /*7b80*/  HMMA.16816.F32 R16, R40.reuse, R46, R16 ;  /* 0x0000002e2810723c */ /* 0x040fe20000001810 */
[----:B------:R-:W1:Y:S07]  /*7b90*/  LDSM.16.M88.4 R44, [R140+0x14000] ;  /* 0x014000008c2c783b */ /* 0x000e6e0000000200 */
        /* <DEDUP_REMOVED lines=14> */
[-C--:B------:R-:W-:Y:S01]  /*7c80*/  HMMA.16816.F32 R28, R60, R66.reuse, R28 ;  /* 0x000000423c1c723c */ /* 0x080fe2000000181c */
[----:B------:R-:W-:Y:S07]  /*7c90*/  LDSM.16.MT88.4 R60, [R3+0xf000] ;  /* 0x00f00000033c783b */ /* 0x000fee0000004200 */
[----:B------:R-:W-:Y:S01]  /*7ca0*/  HMMA.16816.F32 R32, R36, R66, R32 ;  /* 0x000000422420723c */ /* 0x000fe20000001820 */
[----:B------:R-:W3:Y:S07]  /*7cb0*/  LDSM.16.M88.4 R36, [R148+0x1a000] ;  /* 0x01a000009424783b */ /* 0x000eee0000000200 */
[-C--:B-1----:R-:W-:Y:S08]  /*7cc0*/  HMMA.16816.F32 R4, R44, R132.reuse, R4 ;  /* 0x000000842c04723c */ /* 0x082ff00000001804 */
[C---:B------:R-:W-:Y:S08]  /*7cd0*/  HMMA.16816.F32 R8, R136.reuse, R132, R8 ;  /* 0x000000848808723c */ /* 0x040ff00000001808 */
[-C--:B------:R-:W-:Y:S08]  /*7ce0*/  HMMA.16816.F32 R12, R136, R134.reuse, R12 ;  /* 0x00000086880c723c */ /* 0x080ff0000000180c */
[C---:B------:R-:W-:Y:S08]  /*7cf0*/  HMMA.16816.F32 R16, R44.reuse, R134, R16 ;  /* 0x000000862c10723c */ /* 0x040ff00000001810 */
        /* <DEDUP_REMOVED lines=9> */
[----:B------:R-:W1:Y:S03]  /*7d90*/  LDSM.16.MT88.4 R48, [R2+0xe800] ;  /* 0x00e800000230783b */ /* 0x000e660000004200 */
        /* <DEDUP_REMOVED lines=10> */
[----:B------:R-:W2:Y:S03]  /*7e40*/  LDSM.16.M88.4 R52, [R151+0x1a000] ;  /* 0x01a000009734783b */ /* 0x000ea60000000200 */
        /* <DEDUP_REMOVED lines=9> */
[----:B------:R-:W3:Y:S02]  /*7ee0*/  LDSM.16.MT88.4 R36, [R3+0xe800] ;  /* 0x00e800000324783b */ /* 0x000ee40000004200 */
[C---:B------:R-:W-:Y:S02]  /*7ef0*/  LEA.HI.X.SX32 R157, R141.reuse, R159, 0x5, P1 ;  /* 0x0000009f8d9d7211 */ /* 0x040fe400008f2eff */
[C---:B------:R-:W-:Y:S03]  /*7f00*/  LEA R144, P1, R141.reuse, R156, 0x5 ;  /* 0x0000009c8d907211 */ /* 0x040fe600078228ff */
[----:B------:R-:W-:Y:S01]  /*7f10*/  HMMA.16816.F32 R32, R40, R58, R32 ;  /* 0x0000003a2820723c */ /* 0x000fe20000001820 */
[----:B------:R-:W-:Y:S03]  /*7f20*/  LDSM.16.M88.4 R40, [R149+0x18000] ;  /* 0x018000009528783b */ /* 0x000fe60000000200 */
[C---:B------:R-:W-:Y:S01]  /*7f30*/  LEA.HI.X.SX32 R145, R141.reuse, R157, 0x5, P1 ;  /* 0x0000009d8d917211 */ /* 0x040fe200008f2eff */
[----:B------:R-:W4:Y:S01]  /*7f40*/  LDSM.16.MT88.4 R56, [R2+0xf000] ;  /* 0x00f000000238783b */ /* 0x000f220000004200 */
[C---:B------:R-:W-:Y:S02]  /*7f50*/  LEA R142, P1, R141.reuse, R144, 0x5 ;  /* 0x000000908d8e7211 */ /* 0x040fe400078228ff */
[-C--:B-1----:R-:W-:Y:S05]  /*7f60*/  HMMA.16816.F32 R4, R44, R48.reuse, R4 ;  /* 0x000000302c04723c */ /* 0x082fea0000001804 */
[C---:B------:R-:W-:Y:S02]  /*7f70*/  LEA.HI.X.SX32 R143, R141.reuse, R145, 0x5, P1 ;  /* 0x000000918d8f7211 */ /* 0x040fe400008f2eff */
[C---:B------:R-:W-:Y:S01]  /*7f80*/  LEA R138, P1, R141.reuse, R142, 0x5 ;  /* 0x0000008e8d8a7211 */ /* 0x040fe200078228ff */
[C---:B--2---:R-:W-:Y:S04]  /*7f90*/  HMMA.16816.F32 R8, R52.reuse, R48, R8 ;  /* 0x000000303408723c */ /* 0x044fe80000001808 */
[C---:B------:R-:W-:Y:S02]  /*7fa0*/  LEA.HI.X.SX32 R139, R141.reuse, R143, 0x5, P1 ;  /* 0x0000008f8d8b7211 */ /* 0x040fe400008f2eff */
[C---:B------:R-:W-:Y:S02]  /*7fb0*/  LEA R136, P1, R141.reuse, R138, 0x5 ;  /* 0x0000008a8d887211 */ /* 0x040fe400078228ff */
[-C--:B------:R-:W-:Y:S03]  /*7fc0*/  HMMA.16816.F32 R12, R52, R50.reuse, R12 ;  /* 0x00000032340c723c */ /* 0x080fe6000000180c */
[C---:B------:R-:W-:Y:S02]  /*7fd0*/  LEA.HI.X.SX32 R137, R141.reuse, R139, 0x5, P1 ;  /* 0x0000008b8d897211 */ /* 0x040fe400008f2eff */
[C---:B------:R-:W-:Y:S03]  /*7fe0*/  LEA R134, P1, R141.reuse, R136, 0x5 ;  /* 0x000000888d867211 */ /* 0x040fe600078228ff */
[C---:B------:R-:W-:Y:S01]  /*7ff0*/  HMMA.16816.F32 R16, R44.reuse, R50, R16 ;  /* 0x000000322c10723c */ /* 0x040fe20000001810 */
[----:B------:R1:W2:Y:S03]  /*8000*/  LDSM.16.M88.4 R48, [R149+0x1a000] ;  /* 0x01a000009530783b */ /* 0x0002a60000000200 */
[C---:B------:R-:W-:Y:S02]  /*8010*/  LEA.HI.X.SX32 R135, R141.reuse, R137, 0x5, P1 ;  /* 0x000000898d877211 */ /* 0x040fe400008f2eff */
[C---:B------:R-:W-:Y:S02]  /*8020*/  LEA R132, P1, R141.reuse, R134, 0x5 ;  /* 0x000000868d847211 */ /* 0x040fe400078228ff */
[-C--:B---3--:R-:W-:Y:S03]  /*8030*/  HMMA.16816.F32 R20, R44, R36.reuse, R20 ;  /* 0x000000242c14723c */ /* 0x088fe60000001814 */
[C---:B------:R-:W-:Y:S02]  /*8040*/  LEA.HI.X.SX32 R133, R141.reuse, R135, 0x5, P1 ;  /* 0x000000878d857211 */ /* 0x040fe400008f2eff */
[C---:B------:R-:W-:Y:S03]  /*8050*/  LEA R146, P1, R141.reuse, R132, 0x5 ;  /* 0x000000848d927211 */ /* 0x040fe600078228ff */
[C---:B------:R-:W-:Y:S04]  /*8060*/  HMMA.16816.F32 R24, R52.reuse, R36, R24 ;  /* 0x000000243418723c */ /* 0x040fe80000001818 */
[C---:B------:R-:W-:Y:S04]  /*8070*/  LEA.HI.X.SX32 R147, R141.reuse, R133, 0x5, P1 ;  /* 0x000000858d937211 */ /* 0x040fe800008f2eff */
[-C--:B------:R-:W-:Y:S01]  /*8080*/  HMMA.16816.F32 R28, R52, R38.reuse, R28 ;  /* 0x00000026341c723c */ /* 0x080fe2000000181c */
[----:B------:R-:W-:Y:S02]  /*8090*/  LDSM.16.M88.4 R52, [R140+0x1a000] ;  /* 0x01a000008c34783b */ /* 0x000fe40000000200 */
[C---:B-1----:R-:W-:Y:S05]  /*80a0*/  IMAD.WIDE R148, R141.reuse, -0x1c0, R146 ;  /* 0xfffffe408d947825 */ /* 0x042fea00078e0292 */
[----:B------:R-:W-:Y:S01]  /*80b0*/  HMMA.16816.F32 R32, R44, R38, R32 ;  /* 0x000000262c20723c */ /* 0x000fe20000001820 */
[----:B------:R1:W-:Y:S03]  /*80c0*/  LDSM.16.MT88.4 R44, [R2+0xf800] ;  /* 0x00f80000022c783b */ /* 0x0003e60000004200 */
[C---:B------:R-:W-:Y:S01]  /*80d0*/  LEA R66, P1, R141.reuse, R148, 0x5 ;  /* 0x000000948d427211 */ /* 0x040fe200078228ff */
[----:B------:R-:W3:Y:S03]  /*80e0*/  LDSM.16.M88.4 R36, [R140+0x18000] ;  /* 0x018000008c24783b */ /* 0x000ee60000000200 */
[-C--:B----4-:R-:W-:Y:S05]  /*80f0*/  HMMA.16816.F32 R4, R40, R56.reuse, R4 ;  /* 0x000000382804723c */ /* 0x090fea0000001804 */
[C---:B------:R-:W-:Y:S02]  /*8100*/  LEA.HI.X.SX32 R67, R141.reuse, R149, 0x5, P1 ;  /* 0x000000958d437211 */ /* 0x040fe400008f2eff */
[C---:B------:R-:W-:Y:S01]  /*8110*/  LEA R64, P1, R141.reuse, R66, 0x5 ;  /* 0x000000428d407211 */ /* 0x040fe200078228ff */
[C---:B--2---:R-:W-:Y:S04]  /*8120*/  HMMA.16816.F32 R8, R48.reuse, R56, R8 ;  /* 0x000000383008723c */ /* 0x044fe80000001808 */
[----:B------:R-:W-:Y:S04]  /*8130*/  LEA.HI.X.SX32 R65, R141, R67, 0x5, P1 ;  /* 0x000000438d417211 */ /* 0x000fe800008f2eff */
[-C--:B------:R-:W-:Y:S03]  /*8140*/  HMMA.16816.F32 R12, R48, R58.reuse, R12 ;  /* 0x0000003a300c723c */ /* 0x080fe6000000180c */
[----:B-1----:R-:W-:Y:S04]  /*8150*/  @P4 SHF.R.U32.HI R2, RZ, 0x2, R186 ;  /* 0x00000002ff024819 */ /* 0x002fe800000116ba */
[----:B-----5:R-:W-:Y:S01]  /*8160*/  @P4 LOP3.LUT R190, R155, 0x7, R2, 0xf8, !PT ;  /* 0x000000079bbe4812 */ /* 0x020fe200078ef802 */
[C---:B------:R-:W-:Y:S04]  /*8170*/  HMMA.16816.F32 R16, R40.reuse, R58, R16 ;  /* 0x0000003a2810723c */ /* 0x040fe80000001810 */
[----:B------:R-:W-:Y:S04]  /*8180*/  @P4 STL [R1+0x50], R190 ;  /* 0x000050be01004387 */ /* 0x000fe80000100800 */
[-C--:B------:R-:W-:Y:S08]  /*8190*/  HMMA.16816.F32 R20, R40, R60.reuse, R20 ;  /* 0x0000003c2814723c */ /* 0x080ff00000001814 */
[C---:B------:R-:W-:Y:S04]  /*81a0*/  HMMA.16816.F32 R24, R48.reuse, R60, R24 ;  /* 0x0000003c3018723c */ /* 0x040fe80000001818 */
[C---:B------:R-:W-:Y:S04]  /*81b0*/  LEA R60, P1, R141.reuse, R64, 0x5 ;  /* 0x000000408d3c7211 */ /* 0x040fe800078228ff */
[-C--:B------:R-:W-:Y:S03]  /*81c0*/  HMMA.16816.F32 R28, R48, R62.reuse, R28 ;  /* 0x0000003e301c723c */ /* 0x080fe6000000181c */
[C---:B------:R-:W-:Y:S02]  /*81d0*/  LEA.HI.X.SX32 R61, R141.reuse, R65, 0x5, P1 ;  /* 0x000000418d3d7211 */ /* 0x040fe400008f2eff */
[C---:B------:R-:W-:Y:S03]  /*81e0*/  LEA R58, P1, R141.reuse, R60, 0x5 ;  /* 0x0000003c8d3a7211 */ /* 0x040fe600078228ff */
[----:B------:R-:W-:Y:S01]  /*81f0*/  HMMA.16816.F32 R32, R40, R62, R32 ;  /* 0x0000003e2820723c */ /* 0x000fe20000001820 */
[----:B------:R1:W2:Y:S03]  /*8200*/  LDSM.16.MT88.4 R40, [R3+0xf800] ;  /* 0x00f800000328783b */ /* 0x0002a60000004200 */
[C---:B------:R-:W-:Y:S02]  /*8210*/  LEA.HI.X.SX32 R59, R141.reuse, R61, 0x5, P1 ;  /* 0x0000003d8d3b7211 */ /* 0x040fe400008f2eff */
[C---:B------:R-:W-:Y:S02]  /*8220*/  LEA R56, P1, R141.reuse, R58, 0x5 ;  /* 0x0000003a8d387211 */ /* 0x040fe400078228ff */
[-C--:B---3--:R-:W-:Y:S05]  /*8230*/  HMMA.16816.F32 R4, R36, R44.reuse, R4 ;  /* 0x0000002c2404723c */ /* 0x088fea0000001804 */
[C---:B------:R-:W-:Y:S02]  /*8240*/  LEA.HI.X.SX32 R57, R141.reuse, R59, 0x5, P1 ;  /* 0x0000003b8d397211 */ /* 0x040fe400008f2eff */
[C---:B------:R-:W-:Y:S01]  /*8250*/  LEA R50, P1, R141.reuse, R56, 0x5 ;  /* 0x000000388d327211 */ /* 0x040fe200078228ff */
[C---:B------:R-:W-:Y:S04]  /*8260*/  HMMA.16816.F32 R8, R52.reuse, R44, R8 ;  /* 0x0000002c3408723c */ /* 0x040fe80000001808 */
[C---:B------:R-:W-:Y:S02]  /*8270*/  LEA.HI.X.SX32 R51, R141.reuse, R57, 0x5, P1 ;  /* 0x000000398d337211 */ /* 0x040fe400008f2eff */
[C---:B------:R-:W-:Y:S02]  /*8280*/  LEA R48, P1, R141.reuse, R50, 0x5 ;  /* 0x000000328d307211 */ /* 0x040fe400078228ff */
[-C--:B------:R-:W-:Y:S03]  /*8290*/  HMMA.16816.F32 R12, R52, R46.reuse, R12 ;  /* 0x0000002e340c723c */ /* 0x080fe6000000180c */
[----:B-1----:R-:W-:Y:S01]  /*82a0*/  @P4 IMAD.WIDE.U32 R2, R190, R191, UR38 ;  /* 0x00000026be024e25 */ /* 0x002fe2000f8e00bf */
[C---:B------:R-:W-:Y:S01]  /*82b0*/  LEA.HI.X.SX32 R49, R141.reuse, R51, 0x5, P1 ;  /* 0x000000338d317211 */ /* 0x040fe200008f2eff */
[----:B------:R-:W-:Y:S01]  /*82c0*/  @UP0 UMOV UR38, UR42 ;  /* 0x0000002a00260c82 */ /* 0x000fe20008000000 */
[----:B------:R-:W-:Y:S02]  /*82d0*/  @UP0 UMOV UR39, UR5 ;  /* 0x0000000500270c82 */ /* 0x000fe40008000000 */
[C---:B------:R-:W-:Y:S01]  /*82e0*/  HMMA.16816.F32 R16, R36.reuse, R46, R16 ;  /* 0x0000002e2410723c */ /* 0x040fe20000001810 */
[----:B------:R-:W3:Y:S03]  /*82f0*/  @P4 LDG.E R179, desc[UR28][R2.64+-0x200] ;  /* 0xfffe001c02b34981 */ /* 0x000ee6000c1e1900 */
[C---:B------:R-:W-:Y:S01]  /*8300*/  LEA R46, P1, R141.reuse, R48, 0x5 ;  /* 0x000000308d2e7211 */ /* 0x040fe200078228ff */
[----:B------:R-:W4:Y:S03]  /*8310*/  @P4 LDG.E R178, desc[UR28][R2.64+-0x1e0] ;  /* 0xfffe201c02b24981 */ /* 0x000f26000c1e1900 */
[C---:B------:R-:W-:Y:S01]  /*8320*/  LEA.HI.X.SX32 R47, R141.reuse, R49, 0x5, P1 ;  /* 0x000000318d2f7211 */ /* 0x040fe200008f2eff */
[-C--:B--2---:R-:W-:Y:S01]  /*8330*/  HMMA.16816.F32 R20, R36, R40.reuse, R20 ;  /* 0x000000282414723c */ /* 0x084fe20000001814 */
[----:B------:R-:W2:Y:S02]  /*8340*/  @P4 LDG.E R177, desc[UR28][R2.64+-0x100] ;  /* 0xffff001c02b14981 */ /* 0x000ea4000c1e1900 */
[C---:B------:R-:W-:Y:S02]  /*8350*/  LEA R44, P1, R141.reuse, R46, 0x5 ;  /* 0x0000002e8d2c7211 */ /* 0x040fe400078228ff */
[----:B------:R1:W5:Y:S02]  /*8360*/  @P4 LDG.E R176, desc[UR28][R2.64+-0xe0] ;  /* 0xffff201c02b04981 */ /* 0x000364000c1e1900 */
[C---:B------:R-:W-:Y:S01]  /*8370*/  LEA.HI.X.SX32 R45, R141.reuse, R47, 0x5, P1 ;  /* 0x0000002f8d2d7211 */ /* 0x040fe200008f2eff */
[C---:B------:R-:W-:Y:S01]  /*8380*/  HMMA.16816.F32 R24, R52.reuse, R40, R24 ;  /* 0x000000283418723c */ /* 0x040fe20000001818 */
[----:B------:R-:W-:Y:S03]  /*8390*/  REDG.E.ADD.F32.FTZ.RN.STRONG.GPU desc[UR28][R174.64], R4 ;  /* 0x00000004ae0079a6 */ /* 0x000fe6000c12f31c */
[C---:B------:R-:W-:Y:S01]  /*83a0*/  LEA R40, P1, R141.reuse, R44, 0x5 ;  /* 0x0000002c8d287211 */ /* 0x040fe200078228ff */
[----:B------:R-:W-:Y:S03]  /*83b0*/  REDG.E.ADD.F32.FTZ.RN.STRONG.GPU desc[UR28][R170.64], R5 ;  /* 0x00000005aa0079a6 */ /* 0x000fe6000c12f31c */
[-C--:B------:R-:W-:Y:S01]  /*83c0*/  HMMA.16816.F32 R28, R52, R42.reuse, R28 ;  /* 0x0000002a341c723c */ /* 0x080fe2000000181c */
[----:B------:R1:W-:Y:S02]  /*83d0*/  REDG.E.ADD.F32.FTZ.RN.STRONG.GPU desc[UR28][R168.64], R6 ;  /* 0x00000006a80079a6 */ /* 0x0003e4000c12f31c */
[C---:B------:R-:W-:Y:S02]  /*83e0*/  LEA.HI.X.SX32 R41, R141.reuse, R45, 0x5, P1 ;  /* 0x0000002d8d297211 */ /* 0x040fe400008f2eff */
[----:B------:R1:W-:Y:S03]  /*83f0*/  REDG.E.ADD.F32.FTZ.RN.STRONG.GPU desc[UR28][R166.64], R7 ;  /* 0x00000007a60079a6 */ /* 0x0003e6000c12f31c */
[----:B------:R-:W-:Y:S01]  /*8400*/  HMMA.16816.F32 R32, R36, R42, R32 ;  /* 0x0000002a2420723c */ /* 0x000fe20000001820 */
[----:B------:R1:W-:Y:S04]  /*8410*/  REDG.E.ADD.F32.FTZ.RN.STRONG.GPU desc[UR28][R164.64], R8 ;  /* 0x00000008a40079a6 */ /* 0x0003e8000c12f31c */
        /* <DEDUP_REMOVED lines=17> */
[----:B------:R-:W-:Y:S02]  /*8530*/  LEA.HI.X.SX32 R9, R141, R3, 0x5, P1 ;  /* 0x000000038d097211 */ /* 0x000fe400008f2eff */
[----:B------:R-:W-:Y:S01]  /*8540*/  PLOP3.LUT P1, PT, PT, PT, UP1, 0x80, 0x8 ;  /* 0x000000000008781c */ /* 0x000fe20003f2f018 */
[----:B------:R-:W-:Y:S01]  /*8550*/  REDG.E.ADD.F32.FTZ.RN.STRONG.GPU desc[UR28][R146.64], R15 ;  /* 0x0000000f920079a6 */ /* 0x000fe2000c12f31c */
[----:B------:R-:W-:Y:S03]  /*8560*/  @UP0 UIADD3 UR40, UP1, UPT, UR40, -0x200, URZ ;  /* 0xfffffe0028280890 */ /* 0x000fe6000ff3e0ff */
[----:B------:R1:W-:Y:S01]  /*8570*/  REDG.E.ADD.F32.FTZ.RN.STRONG.GPU desc[UR28][R174.64+0x80], R20 ;  /* 0x00008014ae0079a6 */ /* 0x0003e2000c12f31c */
[----:B------:R-:W-:Y:S02]  /*8580*/  @UP0 UIADD3.X UR41, UPT, UPT, UR41, -0x1, URZ, UP1, !UPT ;  /* 0xffffffff29290890 */ /* 0x000fe40008ffe4ff */
[----:B------:R-:W-:Y:S01]  /*8590*/  UISETP.GT.AND UP1, UPT, UR35, UR15, UPT ;  /* 0x0000000f2300728c */ /* 0x000fe2000bf24270 */
        /* <DEDUP_REMOVED lines=18> */
[----:B-1----:R-:W5:Y:S04]  /*86c0*/  LDL.LU R174, [R1] ;  /* 0x0000000001ae7983 */ /* 0x002f680000300800 */
[----:B------:R-:W-:Y:S01]  /*86d0*/  LDSM.16.MT88.4 R20, [R0+0x14800] ;  /* 0x014800000014783b */ /* 0x000fe20000004200 */
[----:B------:R-:W-:Y:S03]  /*86e0*/  IMAD.IADD R2, R153, 0x1, R180 ;  /* 0x0000000199027824 */ /* 0x000fe600078e02b4 */
[----:B------:R-:W-:Y:S04]  /*86f0*/  LDSM.16.MT88.4 R24, [R180+0x800] ;  /* 0x00080000b418783b */ /* 0x000fe80000004200 */
[----:B------:R-:W1:Y:S04]  /*8700*/  LDSM.16.MT88.4 R16, [R2] ;  /* 0x000000000210783b */ /* 0x000e680000004200 */
[----:B------:R-:W1:Y:S04]  /*8710*/  LDSM.16.MT88.4 R32, [R0+0x18800] ;  /* 0x018800000020783b */ /* 0x000e680000004200 */
[----:B------:R-:W-:Y:S04]  /*8720*/  LDSM.16.MT88.4 R28, [R180+0x1000] ;  /* 0x00100000b41c783b */ /* 0x000fe80000004200 */
[----:B------:R-:W-:Y:S04]  /*8730*/  LDSM.16.MT88.4 R36, [R0+0x19000] ;  /* 0x019000000024783b */ /* 0x000fe80000004200 */
[----:B------:R-:W-:Y:S01]  /*8740*/  LDSM.16.MT88.4 R40, [R0+0x19800] ;  /* 0x019800000028783b */ /* 0x000fe20000004200 */
[-C--:B------:R-:W-:Y:S03]  /*8750*/  HMMA.16816.F32 R100, R4, R8.reuse, R100 ;  /* 0x000000080464723c */ /* 0x080fe60000001864 */
[----:B------:R-:W-:Y:S05]  /*8760*/  LDSM.16.MT88.4 R44, [R2+0x1800] ;  /* 0x00180000022c783b */ /* 0x000fea0000004200 */
[C---:B------:R-:W-:Y:S08]  /*8770*/  HMMA.16816.F32 R104, R12.reuse, R8, R104 ;  /* 0x000000080c68723c */ /* 0x040ff00000001868 */
[-C--:B------:R-:W-:Y:S08]  /*8780*/  HMMA.16816.F32 R108, R12, R10.reuse, R108 ;  /* 0x0000000a0c6c723c */ /* 0x080ff0000000186c */
[C---:B------:R-:W-:Y:S01]  /*8790*/  HMMA.16816.F32 R112, R4.reuse, R10, R112 ;  /* 0x0000000a0470723c */ /* 0x040fe20000001870 */
[----:B------:R-:W3:Y:S07]  /*87a0*/  LDSM.16.MT88.4 R8, [R2+0x800] ;  /* 0x000800000208783b */ /* 0x000eee0000004200 */
[-C--:B-1----:R-:W-:Y:S08]  /*87b0*/  HMMA.16816.F32 R116, R4, R16.reuse, R116 ;  /* 0x000000100474723c */ /* 0x082ff00000001874 */
[C---:B------:R-:W-:Y:S08]  /*87c0*/  HMMA.16816.F32 R120, R12.reuse, R16, R120 ;  /* 0x000000100c78723c */ /* 0x040ff00000001878 */
[-C--:B------:R-:W-:Y:S01]  /*87d0*/  HMMA.16816.F32 R124, R12, R18.reuse, R124 ;  /* 0x000000120c7c723c */ /* 0x080fe2000000187c */
[----:B------:R-:W1:Y:S07]  /*87e0*/  LDSM.16.MT88.4 R12, [R0+0x15000] ;  /* 0x01500000000c783b */ /* 0x000e6e0000004200 */
[----:B------:R-:W-:Y:S01]  /*87f0*/  HMMA.16816.F32 R128, R4, R18, R128 ;  /* 0x000000120480723c */ /* 0x000fe20000001880 */
[----:B------:R-:W5:Y:S04]  /*8800*/  LDSM.16.MT88.4 R4, [R2+0x1000] ;  /* 0x001000000204783b */ /* 0x000f680000004200 */
[----:B------:R-:W-:Y:S03]  /*8810*/  LDSM.16.MT88.4 R16, [R0+0x15800] ;  /* 0x015800000010783b */ /* 0x000fe60000004200 */
[-C--:B------:R-:W-:Y:S08]  /*8820*/  HMMA.16816.F32 R100, R20, R24.reuse, R100 ;  /* 0x000000181464723c */ /* 0x080ff00000001864 */
[C---:B------:R-:W-:Y:S08]  /*8830*/  HMMA.16816.F32 R104, R32.reuse, R24, R104 ;  /* 0x000000182068723c */ /* 0x040ff00000001868 */
[-C--:B------:R-:W-:Y:S08]  /*8840*/  HMMA.16816.F32 R108, R32, R26.reuse, R108 ;  /* 0x0000001a206c723c */ /* 0x080ff0000000186c */
[C---:B------:R-:W-:Y:S01]  /*8850*/  HMMA.16816.F32 R112, R20.reuse, R26, R112 ;  /* 0x0000001a1470723c */ /* 0x040fe20000001870 */
[----:B------:R-:W5:Y:S07]  /*8860*/  LDSM.16.MT88.4 R24, [R180+0x1800] ;  /* 0x00180000b418783b */ /* 0x000f6e0000004200 */
[-C--:B---3--:R-:W-:Y:S08]  /*8870*/  HMMA.16816.F32 R116, R20, R8.reuse, R116 ;  /* 0x000000081474723c */ /* 0x088ff00000001874 */
[C---:B------:R-:W-:Y:S01]  /*8880*/  HMMA.16816.F32 R120, R32.reuse, R8, R120 ;  /* 0x000000082078723c */ /* 0x040fe20000001878 */
[----:B------:R-:W-:Y:S07]  /*8890*/  @P4 STL [R1+0x70], R179 ;  /* 0x000070b301004387 */ /* 0x000fee0000100800 */
[-C--:B------:R-:W-:Y:S01]  /*88a0*/  HMMA.16816.F32 R124, R32, R10.reuse, R124 ;  /* 0x0000000a207c723c */ /* 0x080fe2000000187c */
[----:B------:R-:W-:Y:S04]  /*88b0*/  LDSM.16.MT88.4 R32, [R2+0x2000] ;  /* 0x002000000220783b */ /* 0x000fe80000004200 */
[----:B----4-:R-:W-:Y:S03]  /*88c0*/  @P4 STL [R1+0x6c], R178 ;  /* 0x00006cb201004387 */ /* 0x010fe60000100800 */
[----:B------:R-:W-:Y:S01]  /*88d0*/  HMMA.16816.F32 R128, R20, R10, R128 ;  /* 0x0000000a1480723c */ /* 0x000fe20000001880 */
[----:B------:R-:W-:Y:S04]  /*88e0*/  LDSM.16.MT88.4 R8, [R0+0x16000] ;  /* 0x016000000008783b */ /* 0x000fe80000004200 */
[----:B------:R-:W3:Y:S03]  /*88f0*/  LDSM.16.MT88.4 R20, [R180+0x2000] ;  /* 0x00200000b414783b */ /* 0x000ee60000004200 */
[-C--:B-1----:R-:W-:Y:S01]  /*8900*/  HMMA.16816.F32 R100, R12, R28.reuse, R100 ;  /* 0x0000001c0c64723c */ /* 0x082fe20000001864 */
[----:B--2---:R-:W-:Y:S04]  /*8910*/  @P4 STL [R1+0x68], R177 ;  /* 0x000068b101004387 */ /* 0x004fe80000100800 */
[----:B-----5:R-:W-:Y:S03]  /*8920*/  @P4 STL [R1+0x64], R176 ;  /* 0x000064b001004387 */ /* 0x020fe60000100800 */
        /* <DEDUP_REMOVED lines=10> */
[----:B------:R-:W2:Y:S03]  /*89d0*/  LDSM.16.MT88.4 R12, [R180+0x2800] ;  /* 0x00280000b40c783b */ /* 0x000ea60000004200 */
        /* <DEDUP_REMOVED lines=12> */
[-C--:B---3--:R-:W-:Y:S08]  /*8aa0*/  HMMA.16816.F32 R100, R8, R20.reuse, R100 ;  /* 0x000000140864723c */ /* 0x088ff00000001864 */
[C---:B-1----:R-:W-:Y:S04]  /*8ab0*/  HMMA.16816.F32 R104, R28.reuse, R20, R104 ;  /* 0x000000141c68723c */ /* 0x042fe80000001868 */
[----:B------:R-:W-:Y:S04]  /*8ac0*/  VIADD R174, R174, 0xffffff80 ;  /* 0xffffff80aeae7836 */ /* 0x000fe80000000000 */
[-C--:B------:R-:W-:Y:S01]  /*8ad0*/  HMMA.16816.F32 R108, R28, R22.reuse, R108 ;  /* 0x000000161c6c723c */ /* 0x080fe2000000186c */
[----:B------:R-:W-:Y:S07]  /*8ae0*/  STL [R1], R174 ;  /* 0x000000ae01007387 */ /* 0x000fee0000100800 */
[C---:B------:R-:W-:Y:S01]  /*8af0*/  HMMA.16816.F32 R112, R8.reuse, R22, R112 ;  /* 0x000000160870723c */ /* 0x040fe20000001870 */
[----:B------:R-:W1:Y:S07]  /*8b00*/  LDSM.16.MT88.4 R20, [R180+0x3000] ;  /* 0x00300000b414783b */ /* 0x000e6e0000004200 */
[-C--:B------:R-:W-:Y:S08]  /*8b10*/  HMMA.16816.F32 R116, R8, R32.reuse, R116 ;  /* 0x000000200874723c */ /* 0x080ff00000001874 */
[C---:B------:R-:W-:Y:S08]  /*8b20*/  HMMA.16816.F32 R120, R28.reuse, R32, R120 ;  /* 0x000000201c78723c */ /* 0x040ff00000001878 */
[-C--:B------:R-:W-:Y:S01]  /*8b30*/  HMMA.16816.F32 R124, R28, R34.reuse, R124 ;  /* 0x000000221c7c723c */ /* 0x080fe2000000187c */
[----:B------:R-:W-:Y:S07]  /*8b40*/  LDSM.16.MT88.4 R28, [R0+0x1b800] ;  /* 0x01b80000001c783b */ /* 0x000fee0000004200 */
[----:B------:R-:W-:Y:S01]  /*8b50*/  HMMA.16816.F32 R128, R8, R34, R128 ;  /* 0x000000220880723c */ /* 0x000fe20000001880 */
[----:B------:R3:W-:Y:S04]  /*8b60*/  LDSM.16.MT88.4 R8, [R0+0x17800] ;  /* 0x017800000008783b */ /* 0x0007e80000004200 */
[----:B------:R-:W-:Y:S03]  /*8b70*/  LDSM.16.MT88.4 R32, [R2+0x3800] ;  /* 0x003800000220783b */ /* 0x000fe60000004200 */
[-C--:B--2---:R-:W-:Y:S08]  /*8b80*/  HMMA.16816.F32 R100, R4, R12.reuse, R100 ;  /* 0x0000000c0464723c */ /* 0x084ff00000001864 */
[C---:B----4-:R-:W-:Y:S08]  /*8b90*/  HMMA.16816.F32 R104, R24.reuse, R12, R104 ;  /* 0x0000000c1868723c */ /* 0x050ff00000001868 */
[-C--:B------:R-:W-:Y:S03]  /*8ba0*/  HMMA.16816.F32 R108, R24, R14.reuse, R108 ;  /* 0x0000000e186c723c */ /* 0x080fe6000000186c */
[C---:B---3--:R-:W-:Y:S02]  /*8bb0*/  VIADD R0, R180.reuse, 0xffffc000 ;  /* 0xffffc000b4007836 */ /* 0x048fe40000000000 */
        /* <DEDUP_REMOVED lines=26> */
.L_x_1113:
[----:B------:R-:W2:Y:S01]  /*8d60*/  LDL.LU R7, [R1+0x4c] ;  /* 0x00004c0001077983 */ /* 0x000ea20000300800 */
[C---:B------:R-:W-:Y:S01]  /*8d70*/  IMAD.SHL.U32 R0, R186.reuse, 0x10, RZ ;  /* 0x00000010ba007824 */ /* 0x040fe200078e00ff */
[----:B------:R-:W1:Y:S01]  /*8d80*/  LDCU.64 UR12, c[0x0][0x5a8] ;  /* 0x0000b500ff0c77ac */ /* 0x000e620008000a00 */
[C---:B------:R-:W-:Y:S01]  /*8d90*/  IMAD.SHL.U32 R2, R186.reuse, 0x20, RZ ;  /* 0x00000020ba027824 */ /* 0x040fe200078e00ff */
[----:B------:R-:W-:Y:S01]  /*8da0*/  SHF.R.U32.HI R4, RZ, 0x4, R186 ;  /* 0x00000004ff047819 */ /* 0x000fe200000116ba */
[----:B------:R-:W-:Y:S01]  /*8db0*/  IMAD.SHL.U32 R3, R186, 0x2, RZ ;  /* 0x00000002ba037824 */ /* 0x000fe200078e00ff */
[----:B------:R-:W-:Y:S01]  /*8dc0*/  LOP3.LUT R0, R0, 0x1c0, RZ, 0xc0, !PT ;  /* 0x000001c000007812 */ /* 0x000fe200078ec0ff */
[----:B------:R-:W3:Y:S01]  /*8dd0*/  LDCU UR5, c[0x0][0x500] ;  /* 0x0000a000ff0577ac */ /* 0x000ee20008000800 */
[----:B------:R-:W-:Y:S01]  /*8de0*/  LOP3.LUT R2, R2, 0xc00, RZ, 0xc0, !PT ;  /* 0x00000c0002027812 */ /* 0x000fe200078ec0ff */
[----:B------:R-:W-:Y:S01]  /*8df0*/  IMAD.MOV.U32 R155, RZ, RZ, RZ ;  /* 0x000000ffff9b7224 */ /* 0x000fe200078e00ff */
[--C-:B------:R-:W-:Y:S01]  /*8e00*/  LOP3.LUT R0, R0, 0x38, R3.reuse, 0xf8, !PT ;  /* 0x0000003800007812 */ /* 0x100fe200078ef803 */
[----:B------:R-:W-:Y:S01]  /*8e10*/  IMAD.MOV.U32 R6, RZ, RZ, 0x20 ;  /* 0x00000020ff067424 */ /* 0x000fe200078e00ff */
[----:B------:R-:W-:Y:S01]  /*8e20*/  LOP3.LUT R3, R2, 0x6, R3, 0xf8, !PT ;  /* 0x0000000602037812 */ /* 0x000fe200078ef803 */
[----:B------:R-:W-:Y:S01]  /*8e30*/  UMOV UR38, UR20 ;  /* 0x0000001400267c82 */ /* 0x000fe20008000000 */
[----:B------:R-:W-:Y:S01]  /*8e40*/  LOP3.LUT R0, R0, 0x8, R4, 0x78, !PT ;  /* 0x0000000800007812 */ /* 0x000fe200078e7804 */
[----:B------:R-:W4:Y:S01]  /*8e50*/  LDCU.64 UR6, c[0x0][0x5b0] ;  /* 0x0000b600ff0677ac */ /* 0x000f220008000a00 */
[----:B------:R-:W-:-:S02]  /*8e60*/  R2P PR, R186, 0x18 ;  /* 0x00000018ba007804 */ /* 0x000fc40000000000 */
[----:B------:R-:W-:Y:S02]  /*8e70*/  LOP3.LUT R4, R3, R0, RZ, 0xfc, !PT ;  /* 0x0000000003047212 */ /* 0x000fe400078efcff */
[----:B-1----:R-:W-:Y:S01]  /*8e80*/  MOV R2, UR12 ;  /* 0x0000000c00027c02 */ /* 0x002fe20008000f00 */
[----:B------:R-:W-:Y:S01]  /*8e90*/  UIMAD UR13, UR38, UR13, URZ ;  /* 0x0000000d260d72a4 */ /* 0x000fe2000f8e02ff */
[----:B------:R-:W-:Y:S01]  /*8ea0*/  SEL R6, R6, 0xffffffe0, !P3 ;  /* 0xffffffe006067807 */ /* 0x000fe20005800000 */
[----:B------:R-:W-:Y:S01]  /*8eb0*/  USHF.L.U32 UR12, UR30, 0x7, URZ ;  /* 0x000000071e0c7899 */ /* 0x000fe200080006ff */
[----:B------:R-:W-:Y:S01]  /*8ec0*/  F2FP.F16.F32.PACK_AB R68, R69, R68 ;  /* 0x000000444544723e */ /* 0x000fe200000000ff */
[----:B------:R-:W-:-:S04]  /*8ed0*/  IMAD.WIDE.U32 R2, R2, UR38, R154 ;  /* 0x0000002602027c25 */ /* 0x000fc8000f8e009a */
        /* <DEDUP_REMOVED lines=28> */
[----:B------:R-:W-:Y:S01]  /*90a0*/  IADD3 R5, PT, PT, R3, UR13, RZ ;  /* 0x0000000d03057c10 */ /* 0x000fe2000fffe0ff */
        /* <DEDUP_REMOVED lines=9> */
[----:B------:R-:W-:Y:S01]  /*9140*/  USHF.R.S32.HI UR5, URZ, 0x1f, UR12 ;  /* 0x0000001fff057899 */ /* 0x000fe2000801140c */
[----:B------:R-:W-:Y:S01]  /*9150*/  F2FP.F16.F32.PACK_AB R12, R12, R106 ;  /* 0x0000006a0c0c723e */ /* 0x000fe200000000ff */
[----:B------:R-:W-:Y:S01]  /*9160*/  UIADD3 UR12, UP0, UPT, UR37, UR12, URZ ;  /* 0x0000000c250c7290 */ /* 0x000fe2000ff1e0ff */
[----:B------:R-:W-:Y:S01]  /*9170*/  F2FP.F16.F32.PACK_AB R19, R19, R108 ;  /* 0x0000006c1313723e */ /* 0x000fe200000000ff */
[----:B----4-:R-:W-:Y:S01]  /*9180*/  IMAD.U32 R8, RZ, RZ, UR6 ;  /* 0x00000006ff087e24 */ /* 0x010fe2000f8e00ff */
[----:B------:R-:W-:Y:S01]  /*9190*/  F2FP.F16.F32.PACK_AB R18, R18, R110 ;  /* 0x0000006e1212723e */ /* 0x000fe200000000ff */
[----:B------:R-:W-:Y:S01]  /*91a0*/  UIMAD UR7, UR38, UR7, URZ ;  /* 0x00000007260772a4 */ /* 0x000fe2000f8e02ff */
[----:B------:R-:W-:Y:S01]  /*91b0*/  F2FP.F16.F32.PACK_AB R17, R17, R116 ;  /* 0x000000741111723e */ /* 0x000fe200000000ff */
[----:B------:R-:W-:Y:S01]  /*91c0*/  ULEA.HI.X.SX32 UR37, UR37, UR5, 0x1, UP0 ;  /* 0x0000000525257291 */ /* 0x000fe200080f0eff */
[----:B------:R-:W-:Y:S01]  /*91d0*/  F2FP.F16.F32.PACK_AB R16, R16, R118 ;  /* 0x000000761010723e */ /* 0x000fe200000000ff */
[----:B------:R-:W-:Y:S01]  /*91e0*/  IMAD.WIDE.U32 R8, R8, UR38, R154 ;  /* 0x0000002608087c25 */ /* 0x000fe2000f8e009a */
[----:B------:R-:W-:-:S02]  /*91f0*/  F2FP.F16.F32.PACK_AB R128, R129, R128 ;  /* 0x000000808180723e */ /* 0x000fc400000000ff */
[----:B------:R-:W-:Y:S02]  /*9200*/  F2FP.F16.F32.PACK_AB R130, R131, R130 ;  /* 0x000000828382723e */ /* 0x000fe400000000ff */
        /* <DEDUP_REMOVED lines=19> */
[----:B--2---:R-:W-:-:S04]  /*9340*/  LOP3.LUT R0, R7, 0x1f8, RZ, 0xc0, !PT ;  /* 0x000001f807007812 */ /* 0x004fc800078ec0ff */
[--C-:B------:R-:W-:Y:S02]  /*9350*/  LOP3.LUT R0, R0, 0x38, R186.reuse, 0x78, !PT ;  /* 0x0000003800007812 */ /* 0x100fe400078e78ba */
[----:B------:R-:W-:Y:S02]  /*9360*/  SHF.R.U32.HI R186, RZ, 0x3, R186 ;  /* 0x00000003ffba7819 */ /* 0x000fe400000116ba */
[----:B------:R-:W-:Y:S02]  /*9370*/  LOP3.LUT R20, R0, 0x1e00, R7, 0xf8, !PT ;  /* 0x00001e0000147812 */ /* 0x000fe400078ef807 */
[----:B------:R-:W-:Y:S01]  /*9380*/  LEA R0, R4, UR4, 0x1 ;  /* 0x0000000404007c11 */ /* 0x000fe2000f8e08ff */
[----:B------:R-:W-:Y:S01]  /*9390*/  BAR.SYNC.DEFER_BLOCKING 0x0 ;  /* 0x0000000000007b1d */ /* 0x000fe20000010000 */
[----:B------:R-:W-:Y:S02]  /*93a0*/  IMAD.MOV.U32 R4, RZ, RZ, R2 ;  /* 0x000000ffff047224 */ /* 0x000fe400078e0002 */
[C---:B------:R-:W-:Y:S01]  /*93b0*/  IADD3 R7, PT, PT, R0.reuse, 0xc000, RZ ;  /* 0x0000c00000077810 */ /* 0x040fe20007ffe0ff */
[----:B------:R-:W-:-:S02]  /*93c0*/  VIADD R2, R0, 0xc040 ;  /* 0x0000c04000027836 */ /* 0x000fc40000000000 */
[----:B------:R-:W-:Y:S02]  /*93d0*/  IMAD.IADD R3, R6, 0x1, R0 ;  /* 0x0000000106037824 */ /* 0x000fe400078e0200 */
[----:B------:R-:W-:-:S05]  /*93e0*/  @P4 VIADD R2, R7, 0xffffffc0 ;  /* 0xffffffc007024836 */ /* 0x000fca0000000000 */
[----:B------:R-:W-:Y:S01]  /*93f0*/  IADD3 R6, PT, PT, R6, R2, RZ ;  /* 0x0000000206067210 */ /* 0x000fe20007ffe0ff */
[----:B------:R-:W-:Y:S04]  /*9400*/  STS [R0+0xc000], R15 ;  /* 0x00c0000f00007388 */ /* 0x000fe80000000800 */
[----:B------:R1:W-:Y:S04]  /*9410*/  STS [R0+0xc400], R14 ;  /* 0x00c4000e00007388 */ /* 0x0003e80000000800 */
[----:B------:R-:W-:Y:S04]  /*9420*/  STS [R3+0xc000], R11 ;  /* 0x00c0000b03007388 */ /* 0x000fe80000000800 */
[----:B------:R2:W-:Y:S04]  /*9430*/  STS [R3+0xc400], R10 ;  /* 0x00c4000a03007388 */ /* 0x0005e80000000800 */
[----:B------:R-:W-:Y:S04]  /*9440*/  STS [R0+0xe000], R13 ;  /* 0x00e0000d00007388 */ /* 0x000fe80000000800 */
[----:B------:R3:W-:Y:S04]  /*9450*/  STS [R0+0xe400], R12 ;  /* 0x00e4000c00007388 */ /* 0x0007e80000000800 */
[----:B------:R-:W-:Y:S04]  /*9460*/  STS [R3+0xe000], R19 ;  /* 0x00e0001303007388 */ /* 0x000fe80000000800 */
[----:B------:R-:W-:Y:S01]  /*9470*/  STS [R3+0xe400], R18 ;  /* 0x00e4001203007388 */ /* 0x000fe20000000800 */
[----:B-1----:R-:W1:Y:S03]  /*9480*/  LDC.64 R14, c[0x0][0x5d8] ;  /* 0x00017600ff0e7b82 */ /* 0x002e660000000a00 */
[----:B------:R-:W-:Y:S04]  /*9490*/  STS [R2], R17 ;  /* 0x0000001102007388 */ /* 0x000fe80000000800 */
[----:B------:R4:W-:Y:S01]  /*94a0*/  STS [R2+0x400], R16 ;  /* 0x0004001002007388 */ /* 0x0009e20000000800 */
[----:B--2---:R-:W2:Y:S03]  /*94b0*/  LDC.64 R10, c[0x0][0x5c0] ;  /* 0x00017000ff0a7b82 */ /* 0x004ea60000000a00 */
[----:B------:R-:W-:Y:S04]  /*94c0*/  STS [R6], R128 ;  /* 0x0000008006007388 */ /* 0x000fe80000000800 */
[----:B------:R-:W-:Y:S01]  /*94d0*/  STS [R6+0x400], R130 ;  /* 0x0004008206007388 */ /* 0x000fe20000000800 */
[----:B---3--:R-:W3:Y:S03]  /*94e0*/  LDC.64 R12, c[0x0][0x5c8] ;  /* 0x00017200ff0c7b82 */ /* 0x008ee60000000a00 */
        /* <DEDUP_REMOVED lines=17> */
[----:B-----5:R-:W-:-:S03]  /*9600*/  LEA R0, R20, UR4, 0x1 ;  /* 0x0000000414007c11 */ /* 0x020fc6000f8e08ff */
[----:B------:R-:W-:Y:S04]  /*9610*/  STS [R2+0x6000], R88 ;  /* 0x0060005802007388 */ /* 0x000fe80000000800 */
[----:B------:R1:W-:Y:S04]  /*9620*/  STS [R2+0x6400], R90 ;  /* 0x0064005a02007388 */ /* 0x0003e80000000800 */
[----:B------:R-:W-:Y:S04]  /*9630*/  STS [R6+0x6000], R92 ;  /* 0x0060005c06007388 */ /* 0x000fe80000000800 */
[----:B------:R5:W-:Y:S01]  /*9640*/  STS [R6+0x6400], R94 ;  /* 0x0064005e06007388 */ /* 0x000be20000000800 */
[----:B------:R-:W-:Y:S01]  /*9650*/  BAR.SYNC.DEFER_BLOCKING 0x0 ;  /* 0x0000000000007b1d */ /* 0x000fe20000010000 */
[----:B-1----:R-:W-:Y:S01]  /*9660*/  IMAD.WIDE.U32 R2, R14, UR23, R4 ;  /* 0x000000170e027c25 */ /* 0x002fe2000f8e0004 */
[----:B--2---:R-:W-:-:S03]  /*9670*/  SHF.L.U64.HI R14, R10, 0x6, R11 ;  /* 0x000000060a0e7819 */ /* 0x004fc6000001020b */
[----:B------:R-:W-:Y:S01]  /*9680*/  IMAD.MOV.U32 R4, RZ, RZ, R2 ;  /* 0x000000ffff047224 */ /* 0x000fe200078e0002 */
[----:B------:R-:W-:Y:S01]  /*9690*/  MOV R2, R8 ;  /* 0x0000000800027202 */ /* 0x000fe20000000f00 */
[----:B------:R-:W-:Y:S02]  /*96a0*/  IMAD R5, R15, UR23, R3 ;  /* 0x000000170f057c24 */ /* 0x000fe4000f8e0203 */
[C---:B-----5:R-:W-:Y:S02]  /*96b0*/  IMAD R6, R10.reuse, UR37, RZ ;  /* 0x000000250a067c24 */ /* 0x060fe4000f8e02ff */
[----:B------:R-:W-:Y:S01]  /*96c0*/  VIADD R3, R9, UR7 ;  /* 0x0000000709037c36 */ /* 0x000fe20008000000 */
[----:B------:R-:W1:Y:S01]  /*96d0*/  LDS.128 R44, [R0+0xc000] ;  /* 0x00c00000002c7984 */ /* 0x000e620000000c00 */
[----:B------:R-:W2:Y:S01]  /*96e0*/  LDCU.128 UR4, c[0x0][0x560] ;  /* 0x0000ac00ff0477ac */ /* 0x000ea20008000c00 */
[----:B------:R-:W-:Y:S02]  /*96f0*/  IMAD R6, R11, UR12, R6 ;  /* 0x0000000c0b067c24 */ /* 0x000fe4000f8e0206 */
[----:B------:R-:W5:Y:S01]  /*9700*/  LDS.128 R40, [R0+0xd000] ;  /* 0x00d0000000287984 */ /* 0x000f620000000c00 */
[----:B------:R-:W-:-:S03]  /*9710*/  IMAD.WIDE.U32 R4, R10, UR12, R4 ;  /* 0x0000000c0a047c25 */ /* 0x000fc6000f8e0004 */
[----:B------:R-:W5:Y:S01]  /*9720*/  LDS.128 R36, [R0+0xe000] ;  /* 0x00e0000000247984 */ /* 0x000f620000000c00 */
[----:B----4-:R-:W-:-:S03]  /*9730*/  IMAD.WIDE.U32 R8, R16, UR23, R2 ;  /* 0x0000001710087c25 */ /* 0x010fc6000f8e0002 */
[----:B------:R-:W4:Y:S01]  /*9740*/  LDS.128 R32, [R0+0xf000] ;  /* 0x00f0000000207984 */ /* 0x000f220000000c00 */
[----:B------:R-:W-:Y:S02]  /*9750*/  IMAD.IADD R3, R5, 0x1, R6 ;  /* 0x0000000105037824 */ /* 0x000fe400078e0206 */
[----:B------:R-:W-:Y:S01]  /*9760*/  IMAD R5, R17, UR23, R9 ;  /* 0x0000001711057c24 */ /* 0x000fe2000f8e0209 */
[----:B------:R-:W4:Y:S01]  /*9770*/  LDS.128 R28, [R0+0x10000] ;  /* 0x01000000001c7984 */ /* 0x000f220000000c00 */
[----:B------:R-:W-:Y:S01]  /*9780*/  IMAD.MOV.U32 R2, RZ, RZ, R4 ;  /* 0x000000ffff027224 */ /* 0x000fe200078e0004 */
[----:B------:R-:W-:Y:S01]  /*9790*/  MOV R4, R8 ;  /* 0x0000000800047202 */ /* 0x000fe20000000f00 */
[----:B---3--:R-:W-:Y:S01]  /*97a0*/  IMAD R9, R12, UR37, RZ ;  /* 0x000000250c097c24 */ /* 0x008fe2000f8e02ff */
[----:B------:R-:W3:Y:S01]  /*97b0*/  LDS.128 R24, [R0+0x11000] ;  /* 0x0110000000187984 */ /* 0x000ee20000000c00 */
[----:B------:R-:W-:-:S03]  /*97c0*/  IMAD.WIDE.U32 R6, R186, R10, R2 ;  /* 0x0000000aba067225 */ /* 0x000fc600078e0002 */
[----:B------:R-:W3:Y:S01]  /*97d0*/  LDS.128 R20, [R0+0x12000] ;  /* 0x0120000000147984 */ /* 0x000ee20000000c00 */
[----:B------:R-:W-:Y:S01]  /*97e0*/  IMAD R9, R13, UR12, R9 ;  /* 0x0000000c0d097c24 */ /* 0x000fe2000f8e0209 */
[----:B--2---:R-:W-:Y:S01]  /*97f0*/  LEA R2, P0, R6, UR4, 0x1 ;  /* 0x0000000406027c11 */ /* 0x004fe2000f8008ff */
[----:B------:R-:W-:Y:S01]  /*9800*/  IMAD.WIDE.U32 R4, R12, UR12, R4 ;  /* 0x0000000c0c047c25 */ /* 0x000fe2000f8e0004 */
[----:B------:R2:W3:Y:S03]  /*9810*/  LDS.128 R16, [R0+0x13000] ;  /* 0x0130000000107984 */ /* 0x0004e60000000c00 */
[----:B------:R-:W-:Y:S02]  /*9820*/  IMAD R3, R186, R11, R7 ;  /* 0x0000000bba037224 */ /* 0x000fe400078e0207 */
[----:B------:R-:W-:Y:S02]  /*9830*/  IMAD.SHL.U32 R15, R10, 0x40, RZ ;  /* 0x000000400a0f7824 */ /* 0x000fe400078e00ff */
[----:B------:R-:W-:Y:S01]  /*9840*/  IMAD.IADD R5, R5, 0x1, R9 ;  /* 0x0000000105057824 */ /* 0x000fe200078e0209 */
[----:B------:R-:W-:-:S02]  /*9850*/  LEA.HI.X R3, R6, UR5, R3, 0x1, P0 ;  /* 0x0000000506037c11 */ /* 0x000fc400080f0c03 */
[----:B------:R-:W-:Y:S01]  /*9860*/  IADD3 R8, P1, PT, R15, R2, RZ ;  /* 0x000000020f087210 */ /* 0x000fe20007f3e0ff */
[----:B------:R-:W-:Y:S01]  /*9870*/  IMAD.WIDE.U32 R4, R186, R12, R4 ;  /* 0x0000000cba047225 */ /* 0x000fe200078e0004 */
[----:B------:R-:W-:Y:S01]  /*9880*/  LEA R6, P0, R10, R2, 0x7 ;  /* 0x000000020a067211 */ /* 0x000fe200078038ff */
[----:B-1----:R1:W-:Y:S01]  /*9890*/  STG.E.128 desc[UR28][R2.64], R44 ;  /* 0x0000002c02007986 */ /* 0x0023e2000c101d1c */
[-C--:B------:R-:W-:Y:S02]  /*98a0*/  IADD3.X R9, PT, PT, R14, R3.reuse, RZ, P1, !PT ;  /* 0x000000030e097210 */ /* 0x080fe40000ffe4ff */
[----:B------:R-:W-:Y:S02]  /*98b0*/  LEA.HI.X R7, R10, R3, R11, 0x7, P0 ;  /* 0x000000030a077211 */ /* 0x000fe400000f3c0b */
[----:B------:R-:W-:Y:S01]  /*98c0*/  IADD3 R10, P2, PT, R6, R15, RZ ;  /* 0x0000000f060a7210 */ /* 0x000fe20007f5e0ff */
[----:B-----5:R5:W-:Y:S01]  /*98d0*/  STG.E.128 desc[UR28][R8.64], R40 ;  /* 0x0000002808007986 */ /* 0x020be2000c101d1c */
[----:B--2---:R-:W-:-:S03]  /*98e0*/  IMAD R0, R186, R13, R5 ;  /* 0x0000000dba007224 */ /* 0x004fc600078e0205 */
[----:B------:R2:W-:Y:S01]  /*98f0*/  STG.E.128 desc[UR28][R6.64], R36 ;  /* 0x0000002406007986 */ /* 0x0005e2000c101d1c */
[----:B------:R-:W-:-:S05]  /*9900*/  IMAD.X R11, R7, 0x1, R14, P2 ;  /* 0x00000001070b7824 */ /* 0x000fca00010e060e */
[----:B----4-:R4:W-:Y:S01]  /*9910*/  STG.E.128 desc[UR28][R10.64], R32 ;  /* 0x000000200a007986 */ /* 0x0109e2000c101d1c */
[----:B-1----:R-:W-:-:S04]  /*9920*/  LEA R2, P0, R4, UR6, 0x1 ;  /* 0x0000000604027c11 */ /* 0x002fc8000f8008ff */
[----:B------:R-:W-:Y:S01]  /*9930*/  LEA.HI.X R3, R4, UR7, R0, 0x1, P0 ;  /* 0x0000000704037c11 */ /* 0x000fe200080f0c00 */
[C---:B-----5:R-:W-:Y:S01]  /*9940*/  IMAD.SHL.U32 R9, R12.reuse, 0x40, RZ ;  /* 0x000000400c097824 */ /* 0x060fe200078e00ff */
[CC--:B------:R-:W-:Y:S02]  /*9950*/  LEA R4, P0, R12.reuse, R2.reuse, 0x7 ;  /* 0x000000020c047211 */ /* 0x0c0fe400078038ff */
[C-C-:B------:R-:W-:Y:S01]  /*9960*/  SHF.L.U64.HI R0, R12.reuse, 0x6, R13.reuse ;  /* 0x000000060c007819 */ /* 0x140fe2000001020d */
[----:B------:R4:W-:Y:S01]  /*9970*/  STG.E.128 desc[UR28][R2.64], R28 ;  /* 0x0000001c02007986 */ /* 0x0009e2000c101d1c */
[----:B------:R-:W-:Y:S02]  /*9980*/  IADD3 R8, P1, PT, R9, R2, RZ ;  /* 0x0000000209087210 */ /* 0x000fe40007f3e0ff */
[----:B------:R-:W-:Y:S02]  /*9990*/  LEA.HI.X R5, R12, R3, R13, 0x7, P0 ;  /* 0x000000030c057211 */ /* 0x000fe400000f3c0d */
[----:B--2---:R-:W-:-:S02]  /*99a0*/  IADD3 R6, P0, PT, R4, R9, RZ ;  /* 0x0000000904067210 */ /* 0x004fc40007f1e0ff */
[----:B------:R-:W-:-:S03]  /*99b0*/  IADD3.X R9, PT, PT, R0, R3, RZ, P1, !PT ;  /* 0x0000000300097210 */ /* 0x000fc60000ffe4ff */
[----:B------:R-:W-:Y:S02]  /*99c0*/  IMAD.X R7, R5, 0x1, R0, P0 ;  /* 0x0000000105077824 */ /* 0x000fe400000e0600 */
[----:B---3--:R4:W-:Y:S04]  /*99d0*/  STG.E.128 desc[UR28][R8.64], R24 ;  /* 0x0000001808007986 */ /* 0x0089e8000c101d1c */
[----:B------:R4:W-:Y:S04]  /*99e0*/  STG.E.128 desc[UR28][R4.64], R20 ;  /* 0x0000001404007986 */ /* 0x0009e8000c101d1c */
[----:B------:R4:W-:Y:S02]  /*99f0*/  STG.E.128 desc[UR28][R6.64], R16 ;  /* 0x0000001006007986 */ /* 0x0009e4000c101d1c */
.L_x_1110:
        /* <DEDUP_REMOVED lines=10> */
.L_x_1118:
        /* <DEDUP_REMOVED lines=14> */
.L_x_1426:


//--------------------- .text._ZN5flash44flash_bwd_dq_dk_dv_loop_seqk_parallel_kernelI23Flash_bwd_kernel_traitsILi64ELi128ELi128ELi8ELi4ELi4ELi4ELb0ELb0EN7cutlass6half_tE19Flash_kernel_traitsILi64ELi128ELi128ELi8ES3_EELb1ELb1ELb0ELb0ELb0ELb1ELb0EEEvNS_16Flash_bwd_paramsE --------------------------
	.section	.text._ZN5flash44flash_bwd_dq_dk_dv_loop_seqk_parallel_kernelI23Flash_bwd_kernel_traitsILi64ELi128ELi128ELi8ELi4ELi4ELi4ELb0ELb0EN7cutlass6half_tE19Flash_kernel_traitsILi64ELi128ELi128ELi8ES3_EELb1ELb1ELb0ELb0ELb0ELb1ELb0EEEvNS_16Flash_bwd_paramsE,"ax",@progbits
	.align	128
        .global         _ZN5flash44flash_bwd_dq_dk_dv_loop_seqk_parallel_kernelI23Flash_bwd_kernel_traitsILi64ELi128ELi128ELi8ELi4ELi4ELi4ELb0ELb0EN7cutlass6half_tE19Flash_kernel_traitsILi64ELi128ELi128ELi8ES3_EELb1ELb1ELb0ELb0ELb0ELb1ELb0EEEvNS_16Flash_bwd_paramsE
        .type           _ZN5flash44flash_bwd_dq_dk_dv_loop_seqk_parallel_kernelI23Flash_bwd_kernel_traitsILi64ELi128ELi128ELi8ELi4ELi4ELi4ELb0ELb0EN7cutlass6half_tE19Flash_kernel_traitsILi64ELi128ELi128ELi8ES3_EELb1ELb1ELb0ELb0ELb0ELb1ELb0EEEvNS_16Flash_bwd_paramsE,@function
        .size           _ZN5flash44flash_bwd_dq_dk_dv_loop_seqk_parallel_kernelI23Flash_bwd_kernel_traitsILi64ELi128ELi128ELi8ELi4ELi4ELi4ELb0ELb0EN7cutlass6half_tE19Flash_kernel_traitsILi64ELi128ELi128ELi8ES3_EELb1ELb1ELb0ELb0ELb0ELb1ELb0EEEvNS_16Flash_bwd_paramsE,(.L_x_1427 - _ZN5flash44flash_bwd_dq_dk_dv_loop_seqk_parallel_kernelI23Flash_bwd_kernel_traitsILi64ELi128ELi128ELi8ELi4ELi4ELi4ELb0ELb0EN7cutlass6half_tE19Flash_kernel_traitsILi64ELi128ELi128ELi8ES3_EELb1ELb1ELb0ELb0ELb0ELb1ELb0EEEvNS_16Flash_bwd_paramsE)
        .other          _ZN5flash44flash_bwd_dq_dk_dv_loop_seqk_parallel_kernelI23Flash_bwd_kernel_traitsILi64ELi128ELi128ELi8ELi4ELi4ELi4ELb0ELb0EN7cutlass6half_tE19Flash_kernel_traitsILi64ELi128ELi128ELi8ES3_EELb1ELb1ELb0ELb0ELb0ELb1ELb0EEEvNS_16Flash_bwd_paramsE,@"STO_CUDA_ENTRY STV_DEFAULT"
_ZN5flash44flash_bwd_dq_dk_dv_loop_seqk_parallel_kernelI23Flash_bwd_kernel_traitsILi64ELi128ELi128ELi8ELi4ELi4ELi4ELb0ELb0EN7cutlass6half_tE19Flash_kernel_traitsILi64ELi128ELi128ELi8ES3_EELb1ELb1ELb0ELb0ELb0ELb1ELb0EEEvNS_16Flash_bwd_paramsE:
.text._ZN5flash44flash_bwd_dq_dk_dv_loop_seqk_parallel_kernelI23Flash_bwd_kernel_traitsILi64ELi128ELi128ELi8ELi4ELi4ELi4ELb0ELb0EN7cutlass6half_tE19Flash_kernel_traitsILi64ELi128ELi128ELi8ES3_EELb1ELb1ELb0ELb0ELb0ELb1ELb0EEEvNS_16Flash_bwd_paramsE:
        /* <DEDUP_REMOVED lines=46> */
.L_x_1166:
[----:B------:R-:W2:Y:S01]  /*02e0*/  LDCU.64 UR4, c[0x0][0x478] ;  /* 0x00008f00ff0477ac */ /* 0x000ea20008000a00 */
        /* <DEDUP_REMOVED lines=20> */
[----:B-----5:R5:W3:Y:S01]  /*0430*/  @P0 LDG.E R4, desc[UR34][R2.64] ;  /* 0x0000002202040981 */ /* 0x020ae2000c1e1900 */
        /* <DEDUP_REMOVED lines=30> */
.L_x_1119:
        /* <DEDUP_REMOVED lines=34> */
.L_x_1121:
[----:B------:R-:W1:Y:S01]  /*0840*/  LDCU.64 UR14, c[0x0][0x3b8] ;  /* 0x00007700ff0e77ac */ /* 0x000e620008000a00 */
[----:B------:R-:W-:-:S04]  /*0850*/  UIADD3 UR4, UPT, UPT, UR27, UR38, URZ ;  /* 0x000000261b047290 */ /* 0x000fc8000fffe0ff */
[----:B-1----:R-:W-:Y:S02]  /*0860*/  UIMAD.WIDE.U32 UR44, UR4, UR14, URZ ;  /* 0x0000000e042c72a5 */ /* 0x002fe4000f8e00ff */
[----:B------:R-:W-:-:S04]  /*0870*/  UIMAD UR4, UR4, UR15, URZ ;  /* 0x0000000f040472a4 */ /* 0x000fc8000f8e02ff */
[----:B------:R-:W-:-:S06]  /*0880*/  UIADD3 UR4, UPT, UPT, UR45, UR4, URZ ;  /* 0x000000042d047290 */ /* 0x000fcc000fffe0ff */
[----:B------:R-:W-:Y:S02]  /*0890*/  MOV R27, UR4 ;  /* 0x00000004001b7c02 */ /* 0x000fe40008000f00 */
.L_x_1122:
        /* <DEDUP_REMOVED lines=44> */
.L_x_1123:
[----:B------:R-:W1:Y:S01]  /*0b60*/  LDCU.64 UR12, c[0x0][0x3c0] ;  /* 0x00007800ff0c77ac */ /* 0x000e620008000a00 */
[----:B------:R-:W-:-:S04]  /*0b70*/  UIADD3 UR4, UPT, UPT, UR27, UR38, URZ ;  /* 0x000000261b047290 */ /* 0x000fc8000fffe0ff */
[----:B-1----:R-:W-:Y:S02]  /*0b80*/  UIMAD.WIDE.U32 UR8, UR4, UR12, URZ ;  /* 0x0000000c040872a5 */ /* 0x002fe4000f8e00ff */
[----:B------:R-:W-:-:S04]  /*0b90*/  UIMAD UR4, UR4, UR13, URZ ;  /* 0x0000000d040472a4 */ /* 0x000fc8000f8e02ff */
[----:B------:R-:W-:Y:S01]  /*0ba0*/  UIADD3 UR4, UPT, UPT, UR9, UR4, URZ ;  /* 0x0000000409047290 */ /* 0x000fe2000fffe0ff */
[----:B------:R-:W-:-:S05]  /*0bb0*/  UMOV UR46, UR8 ;  /* 0x00000008002e7c82 */ /* 0x000fca0008000000 */
[----:B------:R-:W-:-:S07]  /*0bc0*/  MOV R17, UR4 ;  /* 0x0000000400117c02 */ /* 0x000fce0008000f00 */
.L_x_1124:
        /* <DEDUP_REMOVED lines=27> */
.L_x_1125:
[----:B------:R-:W-:Y:S02]  /*0d80*/  UIMAD.WIDE.U32 UR54, UR62, UR47, URZ ;  /* 0x0000002f3e3672a5 */ /* 0x000fe4000f8e00ff */
[----:B------:R-:W-:-:S04]  /*0d90*/  UIMAD UR4, UR63, UR47, URZ ;  /* 0x0000002f3f0472a4 */ /* 0x000fc8000f8e02ff */
[----:B------:R-:W-:Y:S02]  /*0da0*/  UIADD3 UR4, UPT, UPT, UR55, UR4, URZ ;  /* 0x0000000437047290 */ /* 0x000fe4000fffe0ff */
.L_x_1126:
        /* <DEDUP_REMOVED lines=20> */
.L_x_1127:
[----:B------:R-:W1:Y:S01]  /*0ef0*/  LDCU UR52, c[0x0][0x434] ;  /* 0x00008680ff3477ac */ /* 0x000e620008000800 */
[----:B------:R-:W-:-:S04]  /*0f00*/  UIMAD UR48, UR31, UR45, UR24 ;  /* 0x0000002d1f3072a4 */ /* 0x000fc8000f8e0218 */
[----:B-1----:R-:W-:Y:S02]  /*0f10*/  UIMAD UR52, UR48, UR52, URZ ;  /* 0x00000034303472a4 */ /* 0x002fe4000f8e02ff */
.L_x_1128:
        /* <DEDUP_REMOVED lines=11> */
.L_x_1129:
[----:B------:R-:W1:Y:S01]  /*0fd0*/  LDCU UR55, c[0x0][0x444] ;  /* 0x00008880ff3777ac */ /* 0x000e620008000800 */
[----:B------:R-:W-:-:S04]  /*0fe0*/  UIMAD UR47, UR31, UR45, UR24 ;  /* 0x0000002d1f2f72a4 */ /* 0x000fc8000f8e0218 */
[----:B-1----:R-:W-:-:S12]  /*0ff0*/  UIMAD UR55, UR47, UR55, URZ ;  /* 0x000000372f3772a4 */ /* 0x002fd8000f8e02ff */
.L_x_1130:
        /* <DEDUP_REMOVED lines=33> */
[C---:B------:R-:W-:Y:S01]  /*1210*/  IADD3 R30, P3, PT, R43.reuse, 0x60, RZ ;  /* 0x000000602b1e7810 */ /* 0x040fe20007f7e0ff */
[C---:B------:R-:W-:Y:S01]  /*1220*/  VIADD R33, R43.reuse, 0x60 ;  /* 0x000000602b217836 */ /* 0x040fe20000000000 */
[----:B------:R-:W-:Y:S01]  /*1230*/  IADD3 R4, P0, PT, R2, UR50, RZ ;  /* 0x0000003202047c10 */ /* 0x000fe2000ff1e0ff */
[----:B------:R-:W-:Y:S01]  /*1240*/  UISETP.GT.AND UP0, UPT, UR41, UR47, UPT ;  /* 0x0000002f2900728c */ /* 0x000fe2000bf04270 */
[----:B------:R-:W-:Y:S01]  /*1250*/  IADD3 R32, PT, PT, R43, 0x40, RZ ;  /* 0x000000402b207810 */ /* 0x000fe20007ffe0ff */
[----:B------:R-:W-:Y:S01]  /*1260*/  IMAD.X R37, RZ, RZ, RZ, P3 ;  /* 0x000000ffff257224 */ /* 0x000fe200018e06ff */
        /* <DEDUP_REMOVED lines=33> */
[----:B------:R-:W-:Y:S01]  /*1480*/  UIMAD.WIDE UR10, UR55, 0x4, UR58 ;  /* 0x00000004370a78a5 */ /* 0x000fe2000f8e023a */
[----:B------:R-:W-:Y:S01]  /*1490*/  LEA.HI.X.SX32 R4, R0, R7, 0x1, P0 ;  /* 0x0000000700047211 */ /* 0x000fe200000f0eff */
[----:B------:R-:W-:Y:S01]  /*14a0*/  IMAD R0, R43, R11, R3 ;  /* 0x0000000b2b007224 */ /* 0x000fe200078e0203 */
[----:B-1----:R-:W-:Y:S01]  /*14b0*/  LEA R248, P1, R2, UR8, 0x1 ;  /* 0x0000000802f87c11 */ /* 0x002fe2000f8208ff */
[----:B------:R-:W-:Y:S01]  /*14c0*/  IMAD.SHL.U32 R7, R18, 0x20, RZ ;  /* 0x0000002012077824 */ /* 0x000fe200078e00ff */
[----:B----4-:R-:W-:Y:S01]  /*14d0*/  LEA R238, P0, R5, UR4, 0x2 ;  /* 0x0000000405ee7c11 */ /* 0x010fe2000f8010ff */
[----:B------:R-:W-:Y:S01]  /*14e0*/  VIADD R12, R43, 0x20 ;  /* 0x000000202b0c7836 */ /* 0x000fe20000000000 */
        /* <DEDUP_REMOVED lines=24> */
.L_x_1132:
[----:B------:R-:W1:Y:S01]  /*1670*/  LDCU.64 UR10, c[0x0][0x5c0] ;  /* 0x0000b800ff0a77ac */ /* 0x000e620008000a00 */
[----:B------:R-:W-:-:S04]  /*1680*/  UIADD3 UR4, UPT, UPT, UR27, UR38, URZ ;  /* 0x000000261b047290 */ /* 0x000fc8000fffe0ff */
[----:B-1----:R-:W-:Y:S02]  /*1690*/  UIMAD.WIDE.U32 UR14, UR4, UR10, URZ ;  /* 0x0000000a040e72a5 */ /* 0x002fe4000f8e00ff */
[----:B------:R-:W-:-:S04]  /*16a0*/  UIMAD UR4, UR4, UR11, URZ ;  /* 0x0000000b040472a4 */ /* 0x000fc8000f8e02ff */
[----:B------:R-:W-:-:S06]  /*16b0*/  UIADD3 UR4, UPT, UPT, UR15, UR4, URZ ;  /* 0x000000040f047290 */ /* 0x000fcc000fffe0ff */
[----:B------:R-:W-:Y:S02]  /*16c0*/  MOV R0, UR4 ;  /* 0x0000000400007c02 */ /* 0x000fe40008000f00 */
.L_x_1133:
        /* <DEDUP_REMOVED lines=13> */
.L_x_1134:
[----:B------:R-:W1:Y:S01]  /*17a0*/  LDCU.64 UR8, c[0x0][0x5c8] ;  /* 0x0000b900ff0877ac */ /* 0x000e620008000a00 */
[----:B------:R-:W-:-:S04]  /*17b0*/  UIADD3 UR27, UPT, UPT, UR27, UR38, URZ ;  /* 0x000000261b1b7290 */ /* 0x000fc8000fffe0ff */
[----:B-1----:R-:W-:Y:S02]  /*17c0*/  UIMAD.WIDE.U32 UR12, UR27, UR8, URZ ;  /* 0x000000081b0c72a5 */ /* 0x002fe4000f8e00ff */
[----:B------:R-:W-:-:S04]  /*17d0*/  UIMAD UR27, UR27, UR9, URZ ;  /* 0x000000091b1b72a4 */ /* 0x000fc8000f8e02ff */
[----:B------:R-:W-:-:S06]  /*17e0*/  UIADD3 UR27, UPT, UPT, UR13, UR27, URZ ;  /* 0x0000001b0d1b7290 */ /* 0x000fcc000fffe0ff */
[----:B------:R-:W-:-:S07]  /*17f0*/  MOV R10, UR27 ;  /* 0x0000001b000a7c02 */ /* 0x000fce0008000f00 */
.L_x_1135:
        /* <DEDUP_REMOVED lines=35> */
.L_x_1137:
[----:B------:R-:W-:Y:S05]  /*1a30*/  BSYNC.RECONVERGENT B0 ;  /* 0x0000000000007941 */ /* 0x000fea0003800200 */
.L_x_1136:
        /* <DEDUP_REMOVED lines=12> */
.L_x_1139:
[----:B------:R-:W-:Y:S05]  /*1b00*/  BSYNC.RECONVERGENT B0 ;  /* 0x0000000000007941 */ /* 0x000fea0003800200 */
.L_x_1138:
        /* <DEDUP_REMOVED lines=12> */
.L_x_1141:
[----:B------:R-:W-:Y:S05]  /*1bd0*/  BSYNC.RECONVERGENT B0 ;  /* 0x0000000000007941 */ /* 0x000fea0003800200 */
.L_x_1140:
        /* <DEDUP_REMOVED lines=30> */
.L_x_1143:
[----:B------:R-:W-:Y:S05]  /*1dc0*/  BSYNC.RECONVERGENT B0 ;  /* 0x0000000000007941 */ /* 0x000fea0003800200 */
.L_x_1142:
        /* <DEDUP_REMOVED lines=12> */
.L_x_1145:
[----:B------:R-:W-:Y:S05]  /*1e90*/  BSYNC.RECONVERGENT B0 ;  /* 0x0000000000007941 */ /* 0x000fea0003800200 */
.L_x_1144:
        /* <DEDUP_REMOVED lines=12> */
.L_x_1131:
[----:B------:R-:W-:Y:S01]  /*1f60*/  UIMAD UR50, UR51, -0x80, UR43 ;  /* 0xffffff80333278a4 */ /* 0x000fe2000f8e022b */
[----:B------:R-:W-:Y:S01]  /*1f70*/  LEA R2, P0, R0, R248, 0x1 ;  /* 0x000000f800027211 */ /* 0x000fe200078008ff */
[----:B------:R-:W-:Y:S01]  /*1f80*/  IMAD.WIDE.U32 R4, R10, 0x40, RZ ;  /* 0x000000400a047825 */ /* 0x000fe200078e00ff */
[----:B------:R-:W-:Y:S01]  /*1f90*/  @P2 BAR.SYNC.DEFER_BLOCKING 0x0 ;  /* 0x0000000000002b1d */ /* 0x000fe20000010000 */
[----:B------:R-:W-:Y:S01]  /*1fa0*/  UIADD3 UR49, UPT, UPT, -UR39, UR26, URZ ;  /* 0x0000001a27317290 */ /* 0x000fe2000fffe1ff */
        /* <DEDUP_REMOVED lines=8> */
[C---:B------:R-:W-:Y:S01]  /*2030*/  ISETP.GE.AND P6, PT, R12.reuse, UR50, PT ;  /* 0x000000320c007c0c */ /* 0x040fe2000bfc6270 */
[----:B------:R-:W-:Y:S01]  /*2040*/  UIMAD UR54, UR40, UR12, URZ ;  /* 0x0000000c283672a4 */ /* 0x000fe2000f8e02ff */
[----:B------:R-:W-:Y:S01]  /*2050*/  LEA.HI.X R7, R7, R249, R9, 0x1, P0 ;  /* 0x000000f907077211 */ /* 0x000fe200000f0c09 */
[----:B------:R-:W-:Y:S01]  /*2060*/  USEL UR40, URZ, 0x4000, UP0 ;  /* 0x00004000ff287887 */ /* 0x000fe20008000000 */
[----:B------:R-:W-:Y:S01]  /*2070*/  ISETP.GE.AND P3, PT, R12, UR49, PT ;  /* 0x000000310c007c0c */ /* 0x000fe2000bf66270 */
[----:B------:R-:W-:Y:S01]  /*2080*/  IMAD.U32 R12, RZ, RZ, UR12 ;  /* 0x0000000cff0c7e24 */ /* 0x000fe2000f8e00ff */
[----:B------:R-:W1:Y:S01]  /*2090*/  LDCU.64 UR8, c[0x0][0x3d0] ;  /* 0x00007a00ff0877ac */ /* 0x000e620008000a00 */
[----:B------:R-:W-:Y:S01]  /*20a0*/  @!P5 IADD3 R8, P1, PT, R2, R4, RZ ;  /* 0x000000040208d210 */ /* 0x000fe20007f3e0ff */
[----:B------:R-:W-:Y:S01]  /*20b0*/  IMAD.WIDE.U32 R20, R18, 0x40, RZ ;  /* 0x0000004012147825 */ /* 0x000fe200078e00ff */
[----:B------:R-:W-:Y:S01]  /*20c0*/  @!P4 LEA R4, P0, R10, R2, 0x7 ;  /* 0x000000020a04c211 */ /* 0x000fe200078038ff */
[----:B------:R-:W2:Y:S01]  /*20d0*/  LDCU.64 UR4, c[0x0][0x3d8] ;  /* 0x00007b00ff0477ac */ /* 0x000ea20008000a00 */
[----:B------:R-:W-:Y:S01]  /*20e0*/  @!P5 IADD3.X R9, PT, PT, R3, R5, R0, P1, !PT ;  /* 0x000000050309d210 */ /* 0x000fe20000ffe400 */
[----:B------:R-:W-:Y:S01]  /*20f0*/  IMAD.WIDE.U32 R12, R12, UR39, R14 ;  /* 0x000000270c0c7c25 */ /* 0x000fe2000f8e000e */
[----:B------:R-:W-:Y:S01]  /*2100*/  @!P4 LEA.HI.X R5, R10, R3, R11, 0x7, P0 ;  /* 0x000000030a05c211 */ /* 0x000fe200000f3c0b */
[----:B------:R-:W-:Y:S01]  /*2110*/  UIMAD UR51, UR39, UR15, UR51 ;  /* 0x0000000f273372a4 */ /* 0x000fe2000f8e0233 */
[----:B------:R-:W-:Y:S01]  /*2120*/  ISETP.GE.AND P0, PT, R43, UR50, PT ;  /* 0x000000322b007c0c */ /* 0x000fe2000bf06270 */
[----:B------:R-:W-:Y:S01]  /*2130*/  IMAD.U32 R10, RZ, RZ, UR14 ;  /* 0x0000000eff0a7e24 */ /* 0x000fe2000f8e00ff */
[----:B------:R-:W-:Y:S01]  /*2140*/  LOP3.LUT R0, R45, 0x1f8, RZ, 0xc0, !PT ;  /* 0x000001f82d007812 */ /* 0x000fe200078ec0ff */
[----:B------:R-:W-:Y:S01]  /*2150*/  IMAD.SHL.U32 R23, R19, 0x40, RZ ;  /* 0x0000004013177824 */ /* 0x000fe200078e00ff */
[----:B------:R-:W-:Y:S01]  /*2160*/  @!P5 IADD3 R24, P1, PT, R6, R20, RZ ;  /* 0x000000140618d210 */ /* 0x000fe20007f3e0ff */
[----:B------:R-:W-:Y:S01]  /*2170*/  IMAD.WIDE.U32 R10, R10, UR39, R14 ;  /* 0x000000270a0a7c25 */ /* 0x000fe2000f8e000e */
[----:B------:R-:W-:Y:S01]  /*2180*/  LOP3.LUT R0, R0, 0x38, R44, 0x78, !PT ;  /* 0x0000003800007812 */ /* 0x000fe200078e782c */
[----:B------:R-:W-:Y:S01]  /*2190*/  UIMAD UR54, UR39, UR13, UR54 ;  /* 0x0000000d273672a4 */ /* 0x000fe2000f8e0236 */
[----:B------:R-:W-:Y:S01]  /*21a0*/  @!P5 IADD3.X R25, PT, PT, R7, R21, R23, P1, !PT ;  /* 0x000000150719d210 */ /* 0x000fe20000ffe417 */
[----:B------:R-:W3:Y:S01]  /*21b0*/  @!P3 LDC.64 R38, c[0x0][0x388] ;  /* 0x0000e200ff26bb82 */ /* 0x000ee20000000a00 */
[----:B------:R-:W-:Y:S01]  /*21c0*/  LOP3.LUT R0, R0, 0x1e00, R45, 0xf8, !PT ;  /* 0x00001e0000007812 */ /* 0x000fe200078ef82d */
[----:B------:R-:W-:Y:S01]  /*21d0*/  IMAD.MOV.U32 R47, RZ, RZ, 0x7f800000 ;  /* 0x7f800000ff2f7424 */ /* 0x000fe200078e00ff */
[----:B------:R-:W-:Y:S01]  /*21e0*/  ISETP.GE.AND P2, PT, R32, UR49, PT ;  /* 0x0000003120007c0c */ /* 0x000fe2000bf46270 */
[----:B------:R-:W-:Y:S01]  /*21f0*/  @!P0 IMAD.MOV.U32 R14, RZ, RZ, R248 ;  /* 0x000000ffff0e8224 */ /* 0x000fe200078e00f8 */
[----:B------:R-:W-:Y:S01]  /*2200*/  LEA R0, R0, UR25, 0x1 ;  /* 0x0000001900007c11 */ /* 0x000fe2000f8e08ff */
[----:B------:R-:W-:-:S02]  /*2210*/  @!P0 IMAD.MOV.U32 R15, RZ, RZ, R243 ;  /* 0x000000ffff0f8224 */ /* 0x000fc400078e00f3 */
[----:B------:R-:W-:Y:S01]  /*2220*/  IMAD.MOV.U32 R48, RZ, RZ, 0x7f800000 ;  /* 0x7f800000ff307424 */ /* 0x000fe200078e00ff */
[----:B------:R-:W4:Y:S01]  /*2230*/  S2R R183, SR_TID.X ;  /* 0x0000000000b77919 */ /* 0x000f220000002100 */
[----:B------:R-:W-:Y:S02]  /*2240*/  VIADD R237, R0, UR40 ;  /* 0x0000002800ed7c36 */ /* 0x000fe40008000000 */
[----:B------:R-:W-:Y:S01]  /*2250*/  IMAD.MOV.U32 R252, RZ, RZ, 0x7f800000 ;  /* 0x7f800000fffc7424 */ /* 0x000fe200078e00ff */
[----:B------:R-:W-:Y:S01]  /*2260*/  @!PT LDS RZ, [RZ] ;  /* 0x00000000fffff984 */ /* 0x000fe20000000800 */
[----:B------:R-:W-:Y:S01]  /*2270*/  @!PT LDS RZ, [RZ] ;  /* 0x00000000fffff984 */ /* 0x000fe20000000800 */
[----:B------:R-:W-:Y:S01]  /*2280*/  @!PT LDS RZ, [RZ] ;  /* 0x00000000fffff984 */ /* 0x000fe20000000800 */
[----:B------:R-:W-:Y:S01]  /*2290*/  @!P0 LDGSTS.E.BYPASS.LTC128B.128 [R0+0x8000], desc[UR34][R14.64] ;  /* 0x080000000e008fae */ /* 0x000fe2000b981a22 */
[----:B------:R-:W-:Y:S02]  /*22a0*/  IMAD.MOV.U32 R251, RZ, RZ, 0x7f800000 ;  /* 0x7f800000fffb7424 */ /* 0x000fe400078e00ff */
[----:B------:R-:W-:Y:S01]  /*22b0*/  IMAD.SHL.U32 R176, R44, 0x40, RZ ;  /* 0x000000402cb07824 */ /* 0x000fe200078e00ff */
[----:B------:R-:W-:Y:S01]  /*22c0*/  @P0 STS.128 [R0+0x8000], RZ ;  /* 0x008000ff00000388 */ /* 0x000fe20000000c00 */
[----:B------:R-:W3:Y:S01]  /*22d0*/  @!P2 LDC.64 R34, c[0x0][0x388] ;  /* 0x0000e200ff22ab82 */ /* 0x000ee20000000a00 */
[----:B------:R-:W-:Y:S01]  /*22e0*/  LOP3.LUT R242, R242, 0x3, RZ, 0xc0, !PT ;  /* 0x00000003f2f27812 */ /* 0x000fe200078ec0ff */
[----:B------:R-:W-:Y:S01]  /*22f0*/  IMAD.SHL.U32 R153, R44, 0x20, RZ ;  /* 0x000000202c997824 */ /* 0x000fe200078e00ff */
[----:B------:R-:W-:Y:S01]  /*2300*/  @P6 STS.128 [R0+0x9000], RZ ;  /* 0x009000ff00006388 */ /* 0x000fe20000000c00 */
[----:B------:R-:W-:Y:S01]  /*2310*/  UIMAD UR45, UR31, UR45, UR24 ;  /* 0x0000002d1f2d72a4 */ /* 0x000fe2000f8e0218 */
[----:B------:R-:W3:Y:S02]  /*2320*/  LDCU UR39, c[0x0][0x594] ;  /* 0x0000b280ff2777ac */ /* 0x000ee40008000800 */
[----:B------:R-:W-:Y:S01]  /*2330*/  @!PT LDS RZ, [RZ] ;  /* 0x00000000fffff984 */ /* 0x000fe20000000800 */
[----:B------:R-:W-:Y:S01]  /*2340*/  @!PT LDS RZ, [RZ] ;  /* 0x00000000fffff984 */ /* 0x000fe20000000800 */
[----:B------:R-:W-:Y:S01]  /*2350*/  @!PT LDS RZ, [RZ] ;  /* 0x00000000fffff984 */ /* 0x000fe20000000800 */
[----:B------:R1:W-:Y:S01]  /*2360*/  @!P6 LDGSTS.E.BYPASS.LTC128B.128 [R0+0x9000], desc[UR34][R2.64] ;  /* 0x090000000200efae */ /* 0x0003e2000b981a22 */
[----:B------:R-:W3:Y:S03]  /*2370*/  LDC R240, c[0x0][0x44c] ;  /* 0x00011300fff07b82 */ /* 0x000ee60000000800 */
[----:B------:R-:W-:Y:S04]  /*2380*/  @P5 STS.128 [R0+0xa000], RZ ;  /* 0x00a000ff00005388 */ /* 0x000fe80000000c00 */
[----:B------:R-:W-:Y:S01]  /*2390*/  @!PT LDS RZ, [RZ] ;  /* 0x00000000fffff984 */ /* 0x000fe20000000800 */
[----:B------:R-:W-:Y:S01]  /*23a0*/  @!PT LDS RZ, [RZ] ;  /* 0x00000000fffff984 */ /* 0x000fe20000000800 */
[----:B------:R-:W-:Y:S01]  /*23b0*/  @!PT LDS RZ, [RZ] ;  /* 0x00000000fffff984 */ /* 0x000fe20000000800 */
[----:B------:R2:W-:Y:S04]  /*23c0*/  @!P5 LDGSTS.E.BYPASS.LTC128B.128 [R0+0xa000], desc[UR34][R8.64] ;  /* 0x0a0000000800dfae */ /* 0x0005e8000b981a22 */
[----:B------:R-:W-:Y:S04]  /*23d0*/  @P4 STS.128 [R0+0xb000], RZ ;  /* 0x00b000ff00004388 */ /* 0x000fe80000000c00 */
[----:B------:R-:W-:Y:S01]  /*23e0*/  @!PT LDS RZ, [RZ] ;  /* 0x00000000fffff984 */ /* 0x000fe20000000800 */
[----:B------:R-:W-:Y:S01]  /*23f0*/  @!PT LDS RZ, [RZ] ;  /* 0x00000000fffff984 */ /* 0x000fe20000000800 */
[----:B------:R-:W-:Y:S01]  /*2400*/  @!PT LDS RZ, [RZ] ;  /* 0x00000000fffff984 */ /* 0x000fe20000000800 */
[----:B------:R4:W-:Y:S01]  /*2410*/  @!P4 LDGSTS.E.BYPASS.LTC128B.128 [R0+0xb000], desc[UR34][R4.64] ;  /* 0x0b0000000400cfae */ /* 0x0009e2000b981a22 */
[----:B-1----:R-:W-:-:S02]  /*2420*/  @!P0 IMAD.MOV.U32 R2, RZ, RZ, R250 ;  /* 0x000000ffff028224 */ /* 0x002fc400078e00fa */
[----:B------:R-:W-:-:S05]  /*2430*/  @!P0 IMAD.MOV.U32 R3, RZ, RZ, R249 ;  /* 0x000000ffff038224 */ /* 0x000fca00078e00f9 */
[----:B------:R1:W-:Y:S01]  /*2440*/  @!P0 LDGSTS.E.BYPASS.LTC128B.128 [R237], desc[UR34][R2.64] ;  /* 0x0000000002ed8fae */ /* 0x0003e2000b981a22 */
[C---:B--2---:R-:W-:Y:S02]  /*2450*/  IMAD R8, R22.reuse, UR8, RZ ;  /* 0x0000000816087c24 */ /* 0x044fe4000f8e02ff */
[----:B------:R-:W-:Y:S01]  /*2460*/  IMAD R9, R22, UR4, RZ ;  /* 0x0000000416097c24 */ /* 0x000fe2000f8e02ff */
[----:B------:R-:W-:Y:S01]  /*2470*/  @P0 STS.128 [R237], RZ ;  /* 0x000000ffed000388 */ /* 0x000fe20000000c00 */
[----:B------:R-:W-:Y:S02]  /*2480*/  IMAD R8, R16, UR9, R8 ;  /* 0x0000000910087c24 */ /* 0x000fe4000f8e0208 */
[----:B----4-:R-:W-:Y:S01]  /*2490*/  IMAD.SHL.U32 R182, R183, 0x8, RZ ;  /* 0x00000008b7b67824 */ /* 0x010fe200078e00ff */
[----:B------:R-:W-:Y:S01]  /*24a0*/  @P6 STS.128 [R237+0x1000], RZ ;  /* 0x001000ffed006388 */ /* 0x000fe20000000c00 */
[----:B------:R-:W-:Y:S01]  /*24b0*/  IADD3 R4, P0, PT, R12, UR46, RZ ;  /* 0x0000002e0c047c10 */ /* 0x000fe2000ff1e0ff */
[----:B------:R-:W-:Y:S01]  /*24c0*/  IMAD R9, R16, UR5, R9 ;  /* 0x0000000510097c24 */ /* 0x000fe2000f8e0209 */
[----:B------:R-:W-:Y:S01]  /*24d0*/  USHF.L.U32 UR45, UR45, 0x5, URZ ;  /* 0x000000052d2d7899 */ /* 0x000fe200080006ff */
[----:B------:R-:W-:Y:S01]  /*24e0*/  @!PT LDS RZ, [RZ] ;  /* 0x00000000fffff984 */ /* 0x000fe20000000800 */
[----:B------:R-:W-:Y:S01]  /*24f0*/  @!PT LDS RZ, [RZ] ;  /* 0x00000000fffff984 */ /* 0x000fe20000000800 */
[----:B------:R-:W-:Y:S01]  /*2500*/  @!PT LDS RZ, [RZ] ;  /* 0x00000000fffff984 */ /* 0x000fe20000000800 */
[----:B------:R2:W-:Y:S01]  /*2510*/  @!P6 LDGSTS.E.BYPASS.LTC128B.128 [R237+0x1000], desc[UR34][R6.64] ;  /* 0x0100000006edefae */ /* 0x0005e2000b981a22 */
[----:B------:R-:W-:Y:S01]  /*2520*/  ISETP.GE.AND P6, PT, R43, UR49, PT ;  /* 0x000000312b007c0c */ /* 0x000fe2000bfc6270 */
[----:B------:R-:W-:Y:S01]  /*2530*/  IMAD.MOV.U32 R157, RZ, RZ, 0x40 ;  /* 0x00000040ff9d7424 */ /* 0x000fe200078e00ff */
[----:B------:R-:W-:Y:S01]  /*2540*/  IADD3.X R5, PT, PT, R17, UR54, R13, P0, !PT ;  /* 0x0000003611057c10 */ /* 0x000fe200087fe40d */
[----:B------:R-:W-:Y:S01]  /*2550*/  @!P3 IMAD R17, R26, UR14, RZ ;  /* 0x0000000e1a11bc24 */ /* 0x000fe2000f8e02ff */
[----:B------:R-:W-:Y:S01]  /*2560*/  @!P4 LEA R20, P0, R18, R6, 0x7 ;  /* 0x000000061214c211 */ /* 0x000fe200078038ff */
[----:B------:R-:W-:Y:S01]  /*2570*/  @P5 STS.128 [R237+0x2000], RZ ;  /* 0x002000ffed005388 */ /* 0x000fe20000000c00 */
[----:B------:R-:W-:Y:S01]  /*2580*/  IMAD.MOV.U32 R179, RZ, RZ, 0x20 ;  /* 0x00000020ffb37424 */ /* 0x000fe200078e00ff */
[----:B------:R-:W-:Y:S01]  /*2590*/  CS2R R126, SRZ ;  /* 0x00000000007e7805 */ /* 0x000fe2000001ff00 */
[----:B------:R-:W-:Y:S01]  /*25a0*/  IMAD.WIDE.U32 R4, R16, UR4, R4 ;  /* 0x0000000410047c25 */ /* 0x000fe2000f8e0004 */
[----:B------:R-:W-:Y:S01]  /*25b0*/  @!P4 LEA.HI.X R21, R18, R7, R19, 0x7, P0 ;  /* 0x000000071215c211 */ /* 0x000fe200000f3c13 */
[----:B------:R-:W-:Y:S01]  /*25c0*/  @!PT LDS RZ, [RZ] ;  /* 0x00000000fffff984 */ /* 0x000fe20000000800 */
[----:B------:R-:W-:Y:S01]  /*25d0*/  @!PT LDS RZ, [RZ] ;  /* 0x00000000fffff984 */ /* 0x000fe20000000800 */
[----:B------:R-:W-:Y:S01]  /*25e0*/  @!PT LDS RZ, [RZ] ;  /* 0x00000000fffff984 */ /* 0x000fe20000000800 */
[----:B------:R4:W-:Y:S01]  /*25f0*/  @!P5 LDGSTS.E.BYPASS.LTC128B.128 [R237+0x2000], desc[UR34][R24.64] ;  /* 0x0200000018eddfae */ /* 0x0009e2000b981a22 */
[----:B------:R-:W-:Y:S01]  /*2600*/  CS2R R124, SRZ ;  /* 0x00000000007c7805 */ /* 0x000fe2000001ff00 */
[----:B------:R-:W-:Y:S01]  /*2610*/  IMAD.IADD R5, R5, 0x1, R9 ;  /* 0x0000000105057824 */ /* 0x000fe200078e0209 */
[----:B------:R-:W-:-:S02]  /*2620*/  CS2R R130, SRZ ;  /* 0x0000000000827805 */ /* 0x000fc4000001ff00 */
[----:B-1----:R-:W-:Y:S01]  /*2630*/  IADD3 R2, P1, PT, R10, UR44, RZ ;  /* 0x0000002c0a027c10 */ /* 0x002fe2000ff3e0ff */
[----:B------:R-:W-:Y:S01]  /*2640*/  @!P2 IMAD.MOV.U32 R10, RZ, RZ, R4 ;  /* 0x000000ffff0aa224 */ /* 0x000fe200078e0004 */
[----:B------:R-:W-:Y:S01]  /*2650*/  @P4 STS.128 [R237+0x3000], RZ ;  /* 0x003000ffed004388 */ /* 0x000fe20000000c00 */
[----:B------:R-:W-:Y:S01]  /*2660*/  @!P3 IMAD R36, R28, UR15, R17 ;  /* 0x0000000f1c24bc24 */ /* 0x000fe2000f8e0211 */
[----:B------:R-:W-:Y:S01]  /*2670*/  IADD3.X R3, PT, PT, R27, UR51, R11, P1, !PT ;  /* 0x000000331b037c10 */ /* 0x000fe20008ffe40b */
[----:B------:R-:W-:Y:S01]  /*2680*/  @!P2 IMAD R27, R31, UR14, RZ ;  /* 0x0000000e1f1bac24 */ /* 0x000fe2000f8e02ff */
[----:B------:R-:W-:Y:S01]  /*2690*/  ISETP.GE.AND P1, PT, R33, UR49, PT ;  /* 0x0000003121007c0c */ /* 0x000fe2000bf26270 */
[----:B------:R-:W-:Y:S01]  /*26a0*/  @!P2 IMAD.MOV.U32 R11, RZ, RZ, R5 ;  /* 0x000000ffff0ba224 */ /* 0x000fe200078e0005 */
[----:B------:R-:W1:Y:S01]  /*26b0*/  @!P6 LDC.64 R32, c[0x0][0x388] ;  /* 0x0000e200ff20eb82 */ /* 0x000e620000000a00 */
[----:B------:R-:W-:Y:S01]  /*26c0*/  IMAD.WIDE.U32 R2, R16, UR8, R2 ;  /* 0x0000000810027c25 */ /* 0x000fe2000f8e0002 */
[----:B------:R-:W-:Y:S01]  /*26d0*/  @!PT LDS RZ, [RZ] ;  /* 0x00000000fffff984 */ /* 0x000fe20000000800 */
[----:B------:R-:W-:Y:S01]  /*26e0*/  @!PT LDS RZ, [RZ] ;  /* 0x00000000fffff984 */ /* 0x000fe20000000800 */
[----:B------:R-:W-:Y:S01]  /*26f0*/  @!PT LDS RZ, [RZ] ;  /* 0x00000000fffff984 */ /* 0x000fe20000000800 */
[----:B------:R3:W-:Y:S01]  /*2700*/  @!P4 LDGSTS.E.BYPASS.LTC128B.128 [R237+0x3000], desc[UR34][R20.64] ;  /* 0x0300000014edcfae */ /* 0x0007e2000b981a22 */
[----:B------:R-:W-:-:S02]  /*2710*/  USHF.R.S32.HI UR4, URZ, 0x1f, UR45 ;  /* 0x0000001fff047899 */ /* 0x000fc4000801142d */
[----:B------:R-:W-:Y:S01]  /*2720*/  IMAD.IADD R3, R3, 0x1, R8 ;  /* 0x0000000103037824 */ /* 0x000fe200078e0208 */
[----:B------:R-:W-:Y:S01]  /*2730*/  CS2R R128, SRZ ;  /* 0x0000000000807805 */ /* 0x000fe2000001ff00 */
[----:B------:R-:W-:Y:S01]  /*2740*/  @!P3 IMAD R16, R26, UR12, RZ ;  /* 0x0000000c1a10bc24 */ /* 0x000fe2000f8e02ff */
[----:B------:R-:W-:Y:S01]  /*2750*/  CS2R R122, SRZ ;  /* 0x00000000007a7805 */ /* 0x000fe2000001ff00 */
[----:B------:R-:W-:Y:S01]  /*2760*/  @!P2 IMAD R26, R31, UR12, RZ ;  /* 0x0000000c1f1aac24 */ /* 0x000fe2000f8e02ff */
[----:B------:R-:W-:Y:S01]  /*2770*/  CS2R R120, SRZ ;  /* 0x0000000000787805 */ /* 0x000fe2000001ff00 */
[----:B------:R-:W-:Y:S01]  /*2780*/  @!P2 IMAD.MOV.U32 R8, RZ, RZ, R2 ;  /* 0x000000ffff08a224 */ /* 0x000fe200078e0002 */
[----:B------:R-:W-:Y:S01]  /*2790*/  CS2R R118, SRZ ;  /* 0x0000000000767805 */ /* 0x000fe2000001ff00 */
[----:B------:R-:W-:Y:S01]  /*27a0*/  @!P2 IMAD.MOV.U32 R9, RZ, RZ, R3 ;  /* 0x000000ffff09a224 */ /* 0x000fe200078e0003 */
[----:B------:R-:W-:Y:S01]  /*27b0*/  CS2R R116, SRZ ;  /* 0x0000000000747805 */ /* 0x000fe2000001ff00 */
[----:B--2---:R-:W-:Y:S01]  /*27c0*/  @!P3 IMAD.MOV.U32 R6, RZ, RZ, R4 ;  /* 0x000000ffff06b224 */ /* 0x004fe200078e0004 */
[----:B----4-:R-:W2:Y:S01]  /*27d0*/  @!P1 LDC.64 R24, c[0x0][0x390] ;  /* 0x0000e400ff189b82 */ /* 0x010ea20000000a00 */
[----:B------:R-:W-:Y:S01]  /*27e0*/  @!P3 IMAD.MOV.U32 R7, RZ, RZ, R5 ;  /* 0x000000ffff07b224 */ /* 0x000fe200078e0005 */
[----:B------:R-:W-:Y:S01]  /*27f0*/  CS2R R110, SRZ ;  /* 0x00000000006e7805 */ /* 0x000fe2000001ff00 */
[--C-:B------:R-:W-:Y:S01]  /*2800*/  @!P6 IMAD.MOV.U32 R12, RZ, RZ, R2.reuse ;  /* 0x000000ffff0ce224 */ /* 0x100fe200078e0002 */
[----:B------:R-:W-:Y:S01]  /*2810*/  CS2R R108, SRZ ;  /* 0x00000000006c7805 */ /* 0x000fe2000001ff00 */
[--C-:B------:R-:W-:Y:S01]  /*2820*/  @!P6 IMAD.MOV.U32 R13, RZ, RZ, R3.reuse ;  /* 0x000000ffff0de224 */ /* 0x100fe200078e0003 */
[----:B------:R-:W-:Y:S01]  /*2830*/  CS2R R114, SRZ ;  /* 0x0000000000727805 */ /* 0x000fe2000001ff00 */
[----:B------:R-:W-:Y:S01]  /*2840*/  @!P1 IMAD.MOV.U32 R14, RZ, RZ, R2 ;  /* 0x000000ffff0e9224 */ /* 0x000fe200078e0002 */
[----:B------:R-:W-:Y:S01]  /*2850*/  CS2R R112, SRZ ;  /* 0x0000000000707805 */ /* 0x000fe2000001ff00 */
[--C-:B------:R-:W-:Y:S01]  /*2860*/  @!P1 IMAD.MOV.U32 R15, RZ, RZ, R3.reuse ;  /* 0x000000ffff0f9224 */ /* 0x100fe200078e0003 */
[----:B------:R-:W-:Y:S01]  /*2870*/  CS2R R106, SRZ ;  /* 0x00000000006a7805 */ /* 0x000fe2000001ff00 */
[C---:B------:R-:W-:Y:S01]  /*2880*/  @!P3 IMAD R42, R28.reuse, UR13, R16 ;  /* 0x0000000d1c2abc24 */ /* 0x040fe2000f8e0210 */
[----:B------:R-:W-:Y:S01]  /*2890*/  CS2R R104, SRZ ;  /* 0x0000000000687805 */ /* 0x000fe2000001ff00 */
[----:B------:R-:W-:Y:S01]  /*28a0*/  @!P3 IMAD.WIDE.U32 R2, R28, UR14, R2 ;  /* 0x0000000e1c02bc25 */ /* 0x000fe2000f8e0002 */
[----:B---3--:R-:W3:Y:S01]  /*28b0*/  @!P3 LDC.64 R20, c[0x0][0x390] ;  /* 0x0000e400ff14bb82 */ /* 0x008ee20000000a00 */
[----:B------:R-:W-:-:S02]  /*28c0*/  CS2R R102, SRZ ;  /* 0x0000000000667805 */ /* 0x000fc4000001ff00 */
[----:B------:R-:W-:Y:S01]  /*28d0*/  CS2R R100, SRZ ;  /* 0x0000000000647805 */ /* 0x000fe2000001ff00 */
[----:B------:R-:W-:Y:S01]  /*28e0*/  @!P3 IMAD.WIDE.U32 R18, R28, UR12, R6 ;  /* 0x0000000c1c12bc25 */ /* 0x000fe2000f8e0006 */
[----:B------:R-:W-:Y:S02]  /*28f0*/  CS2R R94, SRZ ;  /* 0x00000000005e7805 */ /* 0x000fe4000001ff00 */
[----:B------:R-:W-:Y:S02]  /*2900*/  CS2R R92, SRZ ;  /* 0x00000000005c7805 */ /* 0x000fe4000001ff00 */
[----:B------:R-:W-:Y:S01]  /*2910*/  CS2R R98, SRZ ;  /* 0x0000000000627805 */ /* 0x000fe2000001ff00 */
[C---:B------:R-:W-:Y:S01]  /*2920*/  @!P2 IMAD R40, R29.reuse, UR15, R27 ;  /* 0x0000000f1d28ac24 */ /* 0x040fe2000f8e021b */
[----:B------:R-:W-:Y:S01]  /*2930*/  CS2R R96, SRZ ;  /* 0x0000000000607805 */ /* 0x000fe2000001ff00 */
[C---:B------:R-:W-:Y:S01]  /*2940*/  @!P2 IMAD R41, R29.reuse, UR13, R26 ;  /* 0x0000000d1d29ac24 */ /* 0x040fe2000f8e021a */
[----:B------:R-:W-:Y:S01]  /*2950*/  CS2R R90, SRZ ;  /* 0x00000000005a7805 */ /* 0x000fe2000001ff00 */
[----:B------:R-:W-:Y:S01]  /*2960*/  @!P2 IMAD.WIDE.U32 R8, R29, UR14, R8 ;  /* 0x0000000e1d08ac25 */ /* 0x000fe2000f8e0008 */
[----:B------:R-:W4:Y:S01]  /*2970*/  @!P6 LDC.64 R26, c[0x0][0x390] ;  /* 0x0000e400ff1aeb82 */ /* 0x000f220000000a00 */
[----:B------:R-:W-:-:S02]  /*2980*/  CS2R R88, SRZ ;  /* 0x0000000000587805 */ /* 0x000fc4000001ff00 */
[----:B------:R-:W-:Y:S01]  /*2990*/  CS2R R86, SRZ ;  /* 0x0000000000567805 */ /* 0x000fe2000001ff00 */
[----:B------:R-:W-:Y:S01]  /*29a0*/  @!P2 IMAD.WIDE.U32 R16, R29, UR12, R10 ;  /* 0x0000000c1d10ac25 */ /* 0x000fe2000f8e000a */
[----:B------:R-:W-:Y:S02]  /*29b0*/  CS2R R84, SRZ ;  /* 0x0000000000547805 */ /* 0x000fe4000001ff00 */
[----:B------:R-:W-:Y:S02]  /*29c0*/  CS2R R78, SRZ ;  /* 0x00000000004e7805 */ /* 0x000fe4000001ff00 */
[----:B------:R-:W-:Y:S01]  /*29d0*/  CS2R R76, SRZ ;  /* 0x00000000004c7805 */ /* 0x000fe2000001ff00 */
[----:B------:R-:W-:Y:S01]  /*29e0*/  @!P6 IMAD.WIDE.U32 R6, R43, UR14, R12 ;  /* 0x0000000e2b06ec25 */ /* 0x000fe2000f8e000c */
[----:B------:R-:W2:Y:S01]  /*29f0*/  @!P1 LDC.64 R28, c[0x0][0x388] ;  /* 0x0000e200ff1c9b82 */ /* 0x000ea20000000a00 */
[----:B------:R-:W-:Y:S02]  /*2a00*/  CS2R R82, SRZ ;  /* 0x0000000000527805 */ /* 0x000fe4000001ff00 */
[----:B------:R-:W-:Y:S01]  /*2a10*/  CS2R R80, SRZ ;  /* 0x0000000000507805 */ /* 0x000fe2000001ff00 */
[C---:B------:R-:W-:Y:S01]  /*2a20*/  @!P1 IMAD R10, R37.reuse, UR12, RZ ;  /* 0x0000000c250a9c24 */ /* 0x040fe2000f8e02ff */
[----:B------:R-:W-:Y:S01]  /*2a30*/  CS2R R74, SRZ ;  /* 0x00000000004a7805 */ /* 0x000fe2000001ff00 */
[----:B------:R-:W-:Y:S01]  /*2a40*/  @!P1 IMAD.MOV.U32 R22, RZ, RZ, R4 ;  /* 0x000000ffff169224 */ /* 0x000fe200078e0004 */
[----:B------:R-:W-:Y:S01]  /*2a50*/  CS2R R72, SRZ ;  /* 0x0000000000487805 */ /* 0x000fe2000001ff00 */
[----:B------:R-:W-:Y:S01]  /*2a60*/  @!P1 IMAD.MOV.U32 R23, RZ, RZ, R5 ;  /* 0x000000ffff179224 */ /* 0x000fe200078e0005 */
[----:B------:R-:W-:Y:S01]  /*2a70*/  CS2R R70, SRZ ;  /* 0x0000000000467805 */ /* 0x000fe2000001ff00 */
[----:B------:R-:W-:Y:S01]  /*2a80*/  @!P1 IMAD R11, R37, UR14, RZ ;  /* 0x0000000e250b9c24 */ /* 0x000fe2000f8e02ff */
[----:B------:R-:W-:Y:S01]  /*2a90*/  CS2R R68, SRZ ;  /* 0x0000000000447805 */ /* 0x000fe2000001ff00 */
[----:B------:R-:W-:Y:S01]  /*2aa0*/  @!P6 IMAD R7, R43, UR15, R7 ;  /* 0x0000000f2b07ec24 */ /* 0x000fe2000f8e0207 */
[----:B------:R-:W-:Y:S01]  /*2ab0*/  UIADD3 UR48, UPT, UPT, UR48, 0x80, -UR26 ;  /* 0x0000008030307890 */ /* 0x000fe2000fffe81a */
[----:B------:R-:W-:Y:S01]  /*2ac0*/  @!P1 IMAD R37, R30, UR13, R10 ;  /* 0x0000000d1e259c24 */ /* 0x000fe2000f8e020a */
[----:B-1----:R-:W-:Y:S01]  /*2ad0*/  @!P6 LEA R10, P0, R6, R32, 0x1 ;  /* 0x00000020060ae211 */ /* 0x002fe200078008ff */
[C---:B------:R-:W-:Y:S01]  /*2ae0*/  @!P1 IMAD.WIDE.U32 R12, R30.reuse, UR14, R14 ;  /* 0x0000000e1e0c9c25 */ /* 0x040fe2000f8e000e */
[----:B------:R-:W1:Y:S03]  /*2af0*/  LDCU UR14, c[0x0][0x3b4] ;  /* 0x00007680ff0e77ac */ /* 0x000e660008000800 */
[C---:B------:R-:W-:Y:S01]  /*2b00*/  @!P1 IMAD.WIDE.U32 R14, R30.reuse, UR12, R22 ;  /* 0x0000000c1e0e9c25 */ /* 0x040fe2000f8e0016 */
[----:B------:R-:W1:Y:S01]  /*2b10*/  LDCU UR8, c[0x0][0x3e0] ;  /* 0x00007c00ff0877ac */ /* 0x000e620008000800 */
[----:B------:R-:W1:Y:S02]  /*2b20*/  @!P2 LDC.64 R22, c[0x0][0x390] ;  /* 0x0000e400ff16ab82 */ /* 0x000e640000000a00 */
[----:B------:R-:W-:Y:S01]  /*2b30*/  @!P1 IMAD R31, R30, UR15, R11 ;  /* 0x0000000f1e1f9c24 */ /* 0x000fe2000f8e020b */
[----:B------:R-:W-:Y:S01]  /*2b40*/  @!P6 LEA.HI.X R11, R6, R33, R7, 0x1, P0 ;  /* 0x00000021060be211 */ /* 0x000fe200000f0c07 */
[----:B------:R-:W-:Y:S01]  /*2b50*/  @!P3 IMAD.IADD R3, R3, 0x1, R36 ;  /* 0x000000010303b824 */ /* 0x000fe200078e0224 */
[C---:B------:R-:W-:Y:S01]  /*2b60*/  @!P3 LEA R6, P0, R2.reuse, R38, 0x1 ;  /* 0x000000260206b211 */ /* 0x040fe200078008ff */
[----:B------:R-:W1:Y:S02]  /*2b70*/  LDCU UR15, c[0x0][0x3b0] ;  /* 0x00007600ff0f77ac */ /* 0x000e640008000800 */
[----:B------:R4:W-:Y:S01]  /*2b80*/  @!P6 LDGSTS.E.BYPASS.LTC128B.128 [R0+0xc000], desc[UR34][R10.64] ;  /* 0x0c0000000a00efae */ /* 0x0009e2000b981a22 */
[----:B------:R-:W-:Y:S01]  /*2b90*/  @!P3 LEA.HI.X R7, R2, R39, R3, 0x1, P0 ;  /* 0x000000270207b211 */ /* 0x000fe200000f0c03 */
[----:B------:R-:W-:Y:S01]  /*2ba0*/  @!P6 IMAD.WIDE.U32 R2, R43, UR12, R4 ;  /* 0x0000000c2b02ec25 */ /* 0x000fe2000f8e0004 */
[----:B------:R-:W-:Y:S01]  /*2bb0*/  @!P2 LEA R4, P0, R8, R34, 0x1 ;  /* 0x000000220804a211 */ /* 0x000fe200078008ff */
[----:B------:R-:W-:Y:S01]  /*2bc0*/  @P6 STS.128 [R0+0xc000], RZ ;  /* 0x00c000ff00006388 */ /* 0x000fe20000000c00 */
[----:B------:R-:W1:Y:S01]  /*2bd0*/  LDCU UR9, c[0x0][0x45c] ;  /* 0x00008b80ff0977ac */ /* 0x000e620008000800 */
[----:B------:R-:W-:-:S02]  /*2be0*/  @!P2 IMAD.IADD R5, R9, 0x1, R40 ;  /* 0x000000010905a824 */ /* 0x000fc400078e0228 */
[----:B------:R-:W-:Y:S01]  /*2bf0*/  @P3 STS.128 [R0+0xd000], RZ ;  /* 0x00d000ff00003388 */ /* 0x000fe20000000c00 */
[----:B------:R-:W1:Y:S02]  /*2c00*/  LDCU.U8 UR12, c[0x0][0x4f8] ;  /* 0x00009f00ff0c77ac */ /* 0x000e640008000000 */
[----:B------:R-:W-:Y:S01]  /*2c10*/  @!P2 LEA.HI.X R5, R8, R35, R5, 0x1, P0 ;  /* 0x000000230805a211 */ /* 0x000fe200000f0c05 */
[----:B------:R-:W-:Y:S01]  /*2c20*/  @!PT LDS RZ, [RZ] ;  /* 0x00000000fffff984 */ /* 0x000fe20000000800 */
[----:B------:R-:W-:Y:S01]  /*2c30*/  @!PT LDS RZ, [RZ] ;  /* 0x00000000fffff984 */ /* 0x000fe20000000800 */
[----:B------:R-:W-:Y:S01]  /*2c40*/  @!PT LDS RZ, [RZ] ;  /* 0x00000000fffff984 */ /* 0x000fe20000000800 */
[----:B------:R3:W-:Y:S01]  /*2c50*/  @!P3 LDGSTS.E.BYPASS.LTC128B.128 [R0+0xd000], desc[UR34][R6.64] ;  /* 0x0d0000000600bfae */ /* 0x0007e2000b981a22 */
[----:B--2---:R-:W-:-:S03]  /*2c60*/  @!P1 LEA R8, P4, R12, R28, 0x1 ;  /* 0x0000001c0c089211 */ /* 0x004fc600078808ff */
[----:B------:R-:W-:Y:S04]  /*2c70*/  @P2 STS.128 [R0+0xe000], RZ ;  /* 0x00e000ff00002388 */ /* 0x000fe80000000c00 */
[----:B------:R-:W-:Y:S01]  /*2c80*/  @!PT LDS RZ, [RZ] ;  /* 0x00000000fffff984 */ /* 0x000fe20000000800 */
[----:B------:R-:W-:Y:S01]  /*2c90*/  @!PT LDS RZ, [RZ] ;  /* 0x00000000fffff984 */ /* 0x000fe20000000800 */
[----:B------:R-:W-:Y:S01]  /*2ca0*/  @!PT LDS RZ, [RZ] ;  /* 0x00000000fffff984 */ /* 0x000fe20000000800 */
[----:B------:R1:W-:Y:S04]  /*2cb0*/  @!P2 LDGSTS.E.BYPASS.LTC128B.128 [R0+0xe000], desc[UR34][R4.64] ;  /* 0x0e0000000400afae */ /* 0x0003e8000b981a22 */
[----:B------:R-:W-:Y:S01]  /*2cc0*/  @P1 STS.128 [R0+0xf000], RZ ;  /* 0x00f000ff00001388 */ /* 0x000fe20000000c00 */
[----:B----4-:R-:W-:Y:S01]  /*2cd0*/  @!P6 LEA R10, P0, R2, R26, 0x1 ;  /* 0x0000001a020ae211 */ /* 0x010fe200078008ff */
[----:B---3--:R-:W-:-:S02]  /*2ce0*/  @!P6 IMAD R6, R43, UR13, R3 ;  /* 0x0000000d2b06ec24 */ /* 0x008fc4000f8e0203 */
[----:B------:R-:W-:-:S03]  /*2cf0*/  @!P1 IMAD.IADD R3, R13, 0x1, R31 ;  /* 0x000000010d039824 */ /* 0x000fc600078e021f */
[----:B------:R-:W-:Y:S01]  /*2d00*/  @!P6 LEA.HI.X R11, R2, R27, R6, 0x1, P0 ;  /* 0x0000001b020be211 */ /* 0x000fe200000f0c06 */
[----:B------:R-:W-:Y:S01]  /*2d10*/  @!P3 IMAD.IADD R2, R19, 0x1, R42 ;  /* 0x000000011302b824 */ /* 0x000fe200078e022a */
[----:B------:R-:W-:Y:S01]  /*2d20*/  @!P1 LEA.HI.X R9, R12, R29, R3, 0x1, P4 ;  /* 0x0000001d0c099211 */ /* 0x000fe200020f0c03 */
[----:B------:R-:W-:Y:S01]  /*2d30*/  @!P2 IMAD.IADD R3, R17, 0x1, R41 ;  /* 0x000000011103a824 */ /* 0x000fe200078e0229 */
[----:B------:R-:W-:Y:S01]  /*2d40*/  @!P3 LEA R6, P0, R18, R20, 0x1 ;  /* 0x000000141206b211 */ /* 0x000fe200078008ff */
[----:B------:R-:W2:Y:S01]  /*2d50*/  LDC.64 R12, c[0x0][0x528] ;  /* 0x00014a00ff0c7b82 */ /* 0x000ea20000000a00 */
[----:B-1----:R-:W-:Y:S01]  /*2d60*/  @!P2 LEA R4, P4, R16, R22, 0x1 ;  /* 0x000000161004a211 */ /* 0x002fe200078808ff */
[----:B------:R-:W-:Y:S01]  /*2d70*/  @!PT LDS RZ, [RZ] ;  /* 0x00000000fffff984 */ /* 0x000fe20000000800 */
[----:B------:R-:W-:Y:S01]  /*2d80*/  @!PT LDS RZ, [RZ] ;  /* 0x00000000fffff984 */ /* 0x000fe20000000800 */
[----:B------:R-:W-:Y:S01]  /*2d90*/  @!PT LDS RZ, [RZ] ;  /* 0x00000000fffff984 */ /* 0x000fe20000000800 */
[----:B------:R1:W-:Y:S01]  /*2da0*/  @!P1 LDGSTS.E.BYPASS.LTC128B.128 [R0+0xf000], desc[UR34][R8.64] ;  /* 0x0f00000008009fae */ /* 0x0003e2000b981a22 */
[----:B------:R-:W-:Y:S02]  /*2db0*/  @!P3 LEA.HI.X R7, R18, R21, R2, 0x1, P0 ;  /* 0x000000151207b211 */ /* 0x000fe400000f0c02 */
[----:B------:R-:W-:Y:S01]  /*2dc0*/  @!P1 LEA R2, P0, R14, R24, 0x1 ;  /* 0x000000180e029211 */ /* 0x000fe200078008ff */
[----:B------:R3:W-:Y:S01]  /*2dd0*/  @!P6 LDGSTS.E.BYPASS.LTC128B.128 [R0+0x10000], desc[UR34][R10.64] ;  /* 0x100000000a00efae */ /* 0x0007e2000b981a22 */
[----:B------:R-:W-:-:S03]  /*2de0*/  @!P2 LEA.HI.X R5, R16, R23, R3, 0x1, P4 ;  /* 0x000000171005a211 */ /* 0x000fc600020f0c03 */
[----:B------:R-:W-:Y:S04]  /*2df0*/  @P6 STS.128 [R0+0x10000], RZ ;  /* 0x010000ff00006388 */ /* 0x000fe80000000c00 */
[----:B------:R-:W-:Y:S04]  /*2e00*/  @P3 STS.128 [R0+0x11000], RZ ;  /* 0x011000ff00003388 */ /* 0x000fe80000000c00 */
[----:B------:R-:W-:Y:S01]  /*2e10*/  @!PT LDS RZ, [RZ] ;  /* 0x00000000fffff984 */ /* 0x000fe20000000800 */
[----:B------:R-:W-:Y:S01]  /*2e20*/  @!PT LDS RZ, [RZ] ;  /* 0x00000000fffff984 */ /* 0x000fe20000000800 */
[----:B------:R-:W-:Y:S01]  /*2e30*/  @!PT LDS RZ, [RZ] ;  /* 0x00000000fffff984 */ /* 0x000fe20000000800 */
[----:B------:R-:W-:Y:S04]  /*2e40*/  @!P3 LDGSTS.E.BYPASS.LTC128B.128 [R0+0x11000], desc[UR34][R6.64] ;  /* 0x110000000600bfae */ /* 0x000fe8000b981a22 */
[----:B------:R-:W-:Y:S04]  /*2e50*/  @P2 STS.128 [R0+0x12000], RZ ;  /* 0x012000ff00002388 */ /* 0x000fe80000000c00 */
[----:B------:R-:W-:Y:S01]  /*2e60*/  @!PT LDS RZ, [RZ] ;  /* 0x00000000fffff984 */ /* 0x000fe20000000800 */
[----:B------:R-:W-:Y:S01]  /*2e70*/  @!PT LDS RZ, [RZ] ;  /* 0x00000000fffff984 */ /* 0x000fe20000000800 */
[----:B------:R-:W-:Y:S01]  /*2e80*/  @!PT LDS RZ, [RZ] ;  /* 0x00000000fffff984 */ /* 0x000fe20000000800 */
[----:B------:R-:W-:Y:S01]  /*2e90*/  @!P2 LDGSTS.E.BYPASS.LTC128B.128 [R0+0x12000], desc[UR34][R4.64] ;  /* 0x120000000400afae */ /* 0x000fe2000b981a22 */
[----:B-1----:R-:W-:-:S03]  /*2ea0*/  @!P1 IMAD.IADD R8, R15, 0x1, R37 ;  /* 0x000000010f089824 */ /* 0x002fc600078e0225 */
[----:B------:R1:W-:Y:S02]  /*2eb0*/  @P1 STS.128 [R0+0x13000], RZ ;  /* 0x013000ff00001388 */ /* 0x0003e40000000c00 */
[----:B------:R-:W-:Y:S02]  /*2ec0*/  @!P1 LEA.HI.X R3, R14, R25, R8, 0x1, P0 ;  /* 0x000000190e039211 */ /* 0x000fe400000f0c08 */
[--C-:B---3--:R-:W-:Y:S01]  /*2ed0*/  SHF.R.U32.HI R10, RZ, 0x1, R44.reuse ;  /* 0x00000001ff0a7819 */ /* 0x108fe2000001162c */
[----:B--2---:R-:W2:Y:S03]  /*2ee0*/  LDG.E.64 R8, desc[UR34][R12.64] ;  /* 0x000000220c087981 */ /* 0x004ea6000c1e1b00 */
[----:B------:R-:W-:Y:S01]  /*2ef0*/  LOP3.LUT R241, R10, 0x30, RZ, 0xc0, !PT ;  /* 0x000000300af17812 */ /* 0x000fe200078ec0ff */
[----:B------:R-:W-:Y:S01]  /*2f00*/  @!PT LDS RZ, [RZ] ;  /* 0x00000000fffff984 */ /* 0x000fe20000000800 */
[----:B------:R-:W-:Y:S01]  /*2f10*/  @!PT LDS RZ, [RZ] ;  /* 0x00000000fffff984 */ /* 0x000fe20000000800 */
[----:B------:R-:W-:Y:S01]  /*2f20*/  @!PT LDS RZ, [RZ] ;  /* 0x00000000fffff984 */ /* 0x000fe20000000800 */
[----:B------:R1:W-:Y:S04]  /*2f30*/  @!P1 LDGSTS.E.BYPASS.LTC128B.128 [R0+0x13000], desc[UR34][R2.64] ;  /* 0x1300000002009fae */ /* 0x0003e8000b981a22 */
[----:B------:R-:W0:Y:S04]  /*2f40*/  LDGDEPBAR ;  /* 0x00000000000079af */ /* 0x000e280000000000 */
[----:B------:R3:W4:Y:S01]  /*2f50*/  LDG.E.64 R6, desc[UR34][R12.64+0x8] ;  /* 0x000008220c067981 */ /* 0x000722000c1e1b00 */
[----:B-1----:R-:W-:-:S04]  /*2f60*/  SHF.R.U32.HI R0, RZ, 0x2, R44 ;  /* 0x00000002ff007819 */ /* 0x002fc8000001162c */
[----:B------:R-:W-:-:S05]  /*2f70*/  LOP3.LUT R241, R241, 0x7, R0, 0xf8, !PT ;  /* 0x00000007f1f17812 */ /* 0x000fca00078ef800 */
[C---:B------:R-:W-:Y:S01]  /*2f80*/  VIADD R3, R241.reuse, 0x8 ;  /* 0x00000008f1037836 */ /* 0x040fe20000000000 */
[C---:B------:R-:W-:Y:S02]  /*2f90*/  LOP3.LUT R2, R241.reuse, 0x40, RZ, 0xfc, !PT ;  /* 0x00000040f1027812 */ /* 0x040fe400078efcff */
[----:B------:R-:W-:Y:S02]  /*2fa0*/  ISETP.GE.AND P3, PT, R241, UR50, PT ;  /* 0x00000032f1007c0c */ /* 0x000fe4000bf66270 */
[----:B------:R-:W-:Y:S02]  /*2fb0*/  ISETP.GE.AND P2, PT, R3, UR50, PT ;  /* 0x0000003203007c0c */ /* 0x000fe4000bf46270 */
[----:B------:R-:W-:Y:S01]  /*2fc0*/  ISETP.GE.AND P1, PT, R2, UR50, PT ;  /* 0x0000003202007c0c */ /* 0x000fe2000bf26270 */
[----:B------:R-:W-:-:S04]  /*2fd0*/  IMAD.MOV.U32 R2, RZ, RZ, 0x4 ;  /* 0x00000004ff027424 */ /* 0x000fc800078e00ff */
[----:B------:R-:W-:-:S05]  /*2fe0*/  IMAD.WIDE.U32 R2, R241, R2, UR52 ;  /* 0x00000034f1027e25 */ /* 0x000fca000f8e0002 */
[----:B------:R-:W2:Y:S04]  /*2ff0*/  @!P3 LDG.E R48, desc[UR34][R2.64] ;  /* 0x000000220230b981 */ /* 0x000ea8000c1e1900 */
[----:B------:R-:W2:Y:S01]  /*3000*/  @!P2 LDG.E R47, desc[UR34][R2.64+0x20] ;  /* 0x00002022022fa981 */ /* 0x000ea2000c1e1900 */
[----:B------:R-:W-:Y:S01]  /*3010*/  VIADD R0, R241, 0x48 ;  /* 0x00000048f1007836 */ /* 0x000fe20000000000 */
[----:B------:R-:W-:Y:S02]  /*3020*/  SHF.R.U32.HI R5, RZ, 0x6, R44 ;  /* 0x00000006ff057819 */ /* 0x000fe4000001162c */
[----:B------:R-:W5:Y:S02]  /*3030*/  @!P1 LDG.E R252, desc[UR34][R2.64+0x100] ;  /* 0x0001002202fc9981 */ /* 0x000f64000c1e1900 */
[----:B------:R-:W-:-:S02]  /*3040*/  ISETP.GE.AND P0, PT, R0, UR50, PT ;  /* 0x0000003200007c0c */ /* 0x000fc4000bf06270 */
[----:B------:R-:W-:Y:S02]  /*3050*/  LOP3.LUT R5, R5, 0xe, RZ, 0xc0, !PT ;  /* 0x0000000e05057812 */ /* 0x000fe400078ec0ff */
[----:B------:R-:W-:Y:S01]  /*3060*/  SHF.R.U32.HI R4, RZ, 0x4, R44 ;  /* 0x00000004ff047819 */ /* 0x000fe2000001162c */
[----:B------:R-:W-:-:S08]  /*3070*/  IMAD.U32 R0, RZ, RZ, UR41 ;  /* 0x00000029ff007e24 */ /* 0x000fd0000f8e00ff */
[----:B------:R1:W5:Y:S01]  /*3080*/  @!P0 LDG.E R251, desc[UR34][R2.64+0x120] ;  /* 0x0001202202fb8981 */ /* 0x000362000c1e1900 */
[----:B------:R-:W-:Y:S02]  /*3090*/  IMAD R242, R0, 0x8, R242 ;  /* 0x0000000800f27824 */ /* 0x000fe400078e02f2 */
[C---:B---3--:R-:W-:Y:S02]  /*30a0*/  IMAD.SHL.U32 R12, R183.reuse, 0x2, RZ ;  /* 0x00000002b70c7824 */ /* 0x048fe400078e00ff */
[----:B------:R-:W-:Y:S02]  /*30b0*/  IMAD.SHL.U32 R11, R183, 0x10, RZ ;  /* 0x00000010b70b7824 */ /* 0x000fe400078e00ff */
[----:B-1----:R-:W-:Y:S01]  /*30c0*/  IMAD.U32 R2, RZ, RZ, UR28 ;  /* 0x0000001cff027e24 */ /* 0x002fe2000f8e00ff */
[----:B------:R-:W-:-:S03]  /*30d0*/  LOP3.LUT R3, R176, 0x1c0, RZ, 0xc0, !PT ;  /* 0x000001c0b0037812 */ /* 0x000fc600078ec0ff */
[----:B------:R-:W-:Y:S01]  /*30e0*/  IMAD R5, R2, 0x4, R5 ;  /* 0x0000000402057824 */ /* 0x000fe200078e0205 */
[----:B------:R-:W-:Y:S02]  /*30f0*/  LOP3.LUT R2, R4, 0x8, RZ, 0xc0, !PT ;  /* 0x0000000804027812 */ /* 0x000fe400078ec0ff */
[----:B------:R-:W-:Y:S02]  /*3100*/  LOP3.LUT R0, R3, 0x38, R45, 0xf8, !PT ;  /* 0x0000003803007812 */ /* 0x000fe400078ef82d */
[----:B------:R-:W-:Y:S02]  /*3110*/  LOP3.LUT R2, R2, 0x10, R44, 0xf8, !PT ;  /* 0x0000001002027812 */ /* 0x000fe400078ef82c */
[----:B------:R-:W-:Y:S02]  /*3120*/  LOP3.LUT R4, R176, 0x200, RZ, 0xc0, !PT ;  /* 0x00000200b0047812 */ /* 0x000fe400078ec0ff */
[----:B------:R-:W-:Y:S02]  /*3130*/  LOP3.LUT R3, R0, 0x8, R10, 0x78, !PT ;  /* 0x0000000800037812 */ /* 0x000fe400078e780a */
[----:B------:R-:W-:-:S02]  /*3140*/  LOP3.LUT R2, R2, R0, RZ, 0x3c, !PT ;  /* 0x0000000002027212 */ /* 0x000fc400078e3cff */
[----:B------:R-:W-:Y:S02]  /*3150*/  LOP3.LUT R0, R0, 0x8, R44, 0x78, !PT ;  /* 0x0000000800007812 */ /* 0x000fe400078e782c */
[--C-:B------:R-:W-:Y:S02]  /*3160*/  LOP3.LUT R4, R4, 0xc00, R153.reuse, 0xf8, !PT ;  /* 0x00000c0004047812 */ /* 0x100fe400078ef899 */
[----:B------:R-:W-:Y:S01]  /*3170*/  LOP3.LUT R153, R0, 0x7200, R153, 0xf8, !PT ;  /* 0x0000720000997812 */ /* 0x000fe200078ef899 */
[----:B------:R-:W-:Y:S01]  /*3180*/  IMAD.U32 R0, RZ, RZ, UR42 ;  /* 0x0000002aff007e24 */ /* 0x000fe2000f8e00ff */
[----:B------:R-:W-:Y:S01]  /*3190*/  LOP3.LUT R180, R4, R3, RZ, 0xfc, !PT ;  /* 0x0000000304b47212 */ /* 0x000fe200078efcff */
[C---:B------:R-:W-:Y:S01]  /*31a0*/  IMAD.SHL.U32 R4, R183.reuse, 0x40, RZ ;  /* 0x00000040b7047824 */ /* 0x040fe200078e00ff */
[----:B------:R-:W-:Y:S01]  /*31b0*/  LOP3.LUT R176, R2, 0x200, R176, 0xf8, !PT ;  /* 0x0000020002b07812 */ /* 0x000fe200078ef8b0 */
[----:B------:R-:W-:Y:S01]  /*31c0*/  IMAD.U32 R2, RZ, RZ, UR43 ;  /* 0x0000002bff027e24 */ /* 0x000fe2000f8e00ff */
[----:B------:R-:W-:Y:S01]  /*31d0*/  IADD3 R0, PT, PT, R0, UR26, R241 ;  /* 0x0000001a00007c10 */ /* 0x000fe2000fffe0f1 */
[----:B------:R-:W-:Y:S01]  /*31e0*/  IMAD.SHL.U32 R10, R183, 0x20, RZ ;  /* 0x00000020b70a7824 */ /* 0x000fe200078e00ff */
[----:B------:R-:W-:Y:S01]  /*31f0*/  LOP3.LUT R3, R12, 0xe006, R4, 0xc8, !PT ;  /* 0x0000e0060c037812 */ /* 0x000fe200078ec804 */
[----:B------:R-:W1:Y:S01]  /*3200*/  LDCU UR43, c[0x0][0x590] ;  /* 0x0000b200ff2b77ac */ /* 0x000e620008000800 */
[----:B------:R-:W-:-:S02]  /*3210*/  LOP3.LUT R11, R11, 0x1c0, RZ, 0xc0, !PT ;  /* 0x000001c00b0b7812 */ /* 0x000fc400078ec0ff */
[----:B------:R-:W-:Y:S02]  /*3220*/  IADD3 R236, PT, PT, R0, -0x3f, -R2 ;  /* 0xffffffc100ec7810 */ /* 0x000fe40007ffe802 */
[----:B------:R-:W-:Y:S02]  /*3230*/  LOP3.LUT R2, R3, 0xc00, R10, 0xf8, !PT ;  /* 0x00000c0003027812 */ /* 0x000fe400078ef80a */
[----:B------:R-:W-:Y:S02]  /*3240*/  LOP3.LUT R0, R11, 0x38, R12, 0xf8, !PT ;  /* 0x000000380b007812 */ /* 0x000fe400078ef80c */
[----:B------:R-:W-:Y:S02]  /*3250*/  LOP3.LUT R3, R4, 0x1c0, RZ, 0xc0, !PT ;  /* 0x000001c004037812 */ /* 0x000fe400078ec0ff */
[----:B------:R-:W-:Y:S02]  /*3260*/  LOP3.LUT R0, R2, R0, RZ, 0xfc, !PT ;  /* 0x0000000002007212 */ /* 0x000fe400078efcff */
[----:B------:R-:W-:-:S02]  /*3270*/  LOP3.LUT R2, R4, 0x200, RZ, 0xc0, !PT ;  /* 0x0000020004027812 */ /* 0x000fc400078ec0ff */
[----:B------:R-:W-:Y:S02]  /*3280*/  SHF.R.U32.HI R11, RZ, 0x1, R183 ;  /* 0x00000001ff0b7819 */ /* 0x000fe400000116b7 */
[----:B------:R-:W-:Y:S02]  /*3290*/  R2P PR, R44, 0x6 ;  /* 0x000000062c007804 */ /* 0x000fe40000000000 */
[----:B------:R-:W-:Y:S02]  /*32a0*/  LOP3.LUT R2, R2, 0xc00, R10, 0xf8, !PT ;  /* 0x00000c0002027812 */ /* 0x000fe400078ef80a */
[----:B------:R-:W-:Y:S02]  /*32b0*/  LEA R153, R153, UR25, 0x1 ;  /* 0x0000001999997c11 */ /* 0x000fe4000f8e08ff */
[----:B------:R-:W-:Y:S02]  /*32c0*/  SEL R157, R157, 0xffffffc0, !P2 ;  /* 0xffffffc09d9d7807 */ /* 0x000fe40005000000 */
[----:B------:R-:W-:-:S02]  /*32d0*/  SEL R179, R179, 0xffffffe0, !P1 ;  /* 0xffffffe0b3b37807 */ /* 0x000fc40004800000 */
[----:B------:R-:W-:Y:S01]  /*32e0*/  LEA R180, R180, UR25, 0x1 ;  /* 0x00000019b4b47c11 */ /* 0x000fe2000f8e08ff */
[--C-:B------:R-:W-:Y:S01]  /*32f0*/  IMAD.IADD R177, R157, 0x1, R153.reuse ;  /* 0x000000019db17824 */ /* 0x100fe200078e0299 */
[----:B------:R-:W-:Y:S01]  /*3300*/  LEA R176, R176, UR25, 0x1 ;  /* 0x00000019b0b07c11 */ /* 0x000fe2000f8e08ff */
[----:B------:R-:W-:Y:S01]  /*3310*/  VIADD R242, R242, 0xfffffff8 ;  /* 0xfffffff8f2f27836 */ /* 0x000fe20000000000 */
[C---:B------:R-:W-:Y:S01]  /*3320*/  LOP3.LUT P1, RZ, R183.reuse, 0x2, RZ, 0xc0, !PT ;  /* 0x00000002b7ff7812 */ /* 0x040fe2000782c0ff */
[----:B------:R-:W-:Y:S01]  /*3330*/  VIADD R180, R180, UR40 ;  /* 0x00000028b4b47c36 */ /* 0x000fe20008000000 */
[----:B------:R-:W-:Y:S01]  /*3340*/  LOP3.LUT P2, RZ, R183, 0x10, RZ, 0xc0, !PT ;  /* 0x00000010b7ff7812 */ /* 0x000fe2000784c0ff */
[----:B------:R-:W-:Y:S02]  /*3350*/  VIADD R176, R176, UR40 ;  /* 0x00000028b0b07c36 */ /* 0x000fe40008000000 */
[C---:B------:R-:W-:Y:S02]  /*3360*/  IMAD.IADD R156, R179.reuse, 0x1, R153 ;  /* 0x00000001b39c7824 */ /* 0x040fe400078e0299 */
[----:B------:R-:W-:Y:S01]  /*3370*/  IMAD.IADD R178, R179, 0x1, R177 ;  /* 0x00000001b3b27824 */ /* 0x000fe200078e02b1 */
[----:B------:R-:W-:-:S02]  /*3380*/  USHF.L.U32 UR13, UR15, 0x7, URZ ;  /* 0x000000070f0d7899 */ /* 0x000fc400080006ff */
[----:B------:R-:W-:Y:S02]  /*3390*/  USHF.L.U64.HI UR14, UR15, 0x6, UR14 ;  /* 0x000000060f0e7899 */ /* 0x000fe4000801020e */
[----:B-1----:R-:W-:Y:S02]  /*33a0*/  USHF.L.U32 UR31, UR43, 0x7, URZ ;  /* 0x000000072b1f7899 */ /* 0x002fe400080006ff */
[----:B------:R-:W-:Y:S02]  /*33b0*/  USHF.L.U64.HI UR39, UR43, 0x6, UR39 ;  /* 0x000000062b277899 */ /* 0x000fe40008010227 */
[----:B------:R-:W-:Y:S02]  /*33c0*/  USHF.L.U32 UR15, UR15, 0x6, URZ ;  /* 0x000000060f0f7899 */ /* 0x000fe400080006ff */
[----:B------:R-:W-:Y:S01]  /*33d0*/  USHF.L.U32 UR43, UR43, 0x6, URZ ;  /* 0x000000062b2b7899 */ /* 0x000fe200080006ff */
[----:B----4-:R-:W-:Y:S01]  /*33e0*/  IADD3 R4, P3, P0, R6, UR45, R46 ;  /* 0x0000002d06047c10 */ /* 0x010fe2000f87e02e */
[----:B------:R-:W-:Y:S01]  /*33f0*/  IMAD.MOV.U32 R6, RZ, RZ, 0x20 ;  /* 0x00000020ff067424 */ /* 0x000fe200078e00ff */
[----:B--2---:R-:W-:Y:S01]  /*3400*/  R2UR UR54, R8 ;  /* 0x00000000083672ca */ /* 0x004fe200000e0000 */
[----:B------:R-:W-:Y:S04]  /*3410*/  STL [R1], R47 ;  /* 0x0000002f01007387 */ /* 0x000fe80000100800 */
[----:B------:R-:W-:Y:S04]  /*3420*/  STL [R1+0x4], R48 ;  /* 0x0000043001007387 */ /* 0x000fe80000100800 */
[----:B------:R1:W-:Y:S02]  /*3430*/  STL [R1+0x18], R0 ;  /* 0x0000180001007387 */ /* 0x0003e40000100800 */
[----:B-1----:R-:W-:-:S04]  /*3440*/  LOP3.LUT R0, R3, 0x38, R182, 0xf8, !PT ;  /* 0x0000003803007812 */ /* 0x002fc800078ef8b6 */
[C---:B------:R-:W-:Y:S02]  /*3450*/  LOP3.LUT R3, R0.reuse, 0x8, R183, 0x78, !PT ;  /* 0x0000000800037812 */ /* 0x040fe400078e78b7 */
[----:B------:R-:W-:Y:S02]  /*3460*/  LOP3.LUT R0, R0, 0x8, R11, 0x78, !PT ;  /* 0x0000000800007812 */ /* 0x000fe400078e780b */
[----:B------:R-:W-:Y:S02]  /*3470*/  LOP3.LUT R3, R3, 0x7200, R10, 0xf8, !PT ;  /* 0x0000720003037812 */ /* 0x000fe400078ef80a */
[----:B------:R-:W-:Y:S02]  /*3480*/  LOP3.LUT R181, R2, R0, RZ, 0xfc, !PT ;  /* 0x0000000002b57212 */ /* 0x000fe400078efcff */
[----:B------:R-:W-:Y:S01]  /*3490*/  IADD3.X R0, PT, PT, R7, UR4, RZ, P3, P0 ;  /* 0x0000000407007c10 */ /* 0x000fe20009fe04ff */
[----:B------:R-:W-:Y:S01]  /*34a0*/  STL [R1+0x14], R3 ;  /* 0x0000140301007387 */ /* 0x000fe20000100800 */
[----:B------:R-:W-:-:S03]  /*34b0*/  LOP3.LUT P0, RZ, R183, 0x4, RZ, 0xc0, !PT ;  /* 0x00000004b7ff7812 */ /* 0x000fc6000780c0ff */
[----:B------:R1:W-:Y:S01]  /*34c0*/  STL [R1+0x10], R0 ;  /* 0x0000100001007387 */ /* 0x0003e20000100800 */
[----:B------:R-:W-:Y:S02]  /*34d0*/  LOP3.LUT P3, RZ, R183, 0x8, RZ, 0xc0, !PT ;  /* 0x00000008b7ff7812 */ /* 0x000fe4000786c0ff */
[----:B------:R-:W-:Y:S01]  /*34e0*/  R2UR UR4, R9 ;  /* 0x00000000090472ca */ /* 0x000fe200000e0000 */
[----:B-1----:R-:W-:-:S05]  /*34f0*/  IMAD.MOV.U32 R0, RZ, RZ, 0x10 ;  /* 0x00000010ff007424 */ /* 0x002fca00078e00ff */
[----:B------:R-:W-:Y:S01]  /*3500*/  SEL R2, R0, 0xfffffff0, !P0 ;  /* 0xfffffff000027807 */ /* 0x000fe20004000000 */
[----:B------:R-:W-:Y:S01]  /*3510*/  IMAD.WIDE.U32 R2, R4, -0x2daee0ad, RZ ;  /* 0xd2511f5304027825 */ /* 0x000fe200078e00ff */
[----:B------:R-:W-:-:S04]  /*3520*/  SEL R4, R6, 0xffffffe0, !P3 ;  /* 0xffffffe006047807 */ /* 0x000fc80005800000 */
[----:B------:R1:W-:Y:S04]  /*3530*/  STL.64 [R1+0x8], R2 ;  /* 0x0000080201007387 */ /* 0x0003e80000100a00 */
[----:B------:R1:W-:Y:S01]  /*3540*/  STL [R1+0x1c], R4 ;  /* 0x00001c0401007387 */ /* 0x0003e20000100800 */
[C---:B------:R-:W-:Y:S01]  /*3550*/  VIADD R0, R5.reuse, 0x1 ;  /* 0x0000000105007836 */ /* 0x040fe20000000000 */
[----:B------:R-:W-:-:S04]  /*3560*/  LOP3.LUT R5, R5, UR4, RZ, 0x3c, !PT ;  /* 0x0000000405057c12 */ /* 0x000fc8000f8e3cff */
[----:B------:R-:W-:Y:S02]  /*3570*/  LOP3.LUT R0, R0, UR4, RZ, 0x3c, !PT ;  /* 0x0000000400007c12 */ /* 0x000fe4000f8e3cff */
[C---:B------:R-:W-:Y:S02]  /*3580*/  LOP3.LUT R5, R3.reuse, R5, RZ, 0x3c, !PT ;  /* 0x0000000503057212 */ /* 0x040fe400078e3cff */
[----:B------:R-:W-:-:S03]  /*3590*/  LOP3.LUT R0, R3, R0, RZ, 0x3c, !PT ;  /* 0x0000000003007212 */ /* 0x000fc600078e3cff */
[----:B------:R-:W-:Y:S01]  /*35a0*/  IMAD.WIDE.U32 R246, R5, -0x326172a9, RZ ;  /* 0xcd9e8d5705f67825 */ /* 0x000fe200078e00ff */
[----:B------:R-:W-:-:S03]  /*35b0*/  UIADD3 UR51, UPT, UPT, UR4, -0x4498517b, URZ ;  /* 0xbb67ae8504337890 */ /* 0x000fc6000fffe0ff */
[----:B------:R-:W-:Y:S01]  /*35c0*/  IMAD.WIDE.U32 R244, R0, -0x326172a9, RZ ;  /* 0xcd9e8d5700f47825 */ /* 0x000fe200078e00ff */
[----:B------:R-:W-:Y:S02]  /*35d0*/  UIADD3 UR50, UPT, UPT, UR4, 0x76cf5d0a, URZ ;  /* 0x76cf5d0a04327890 */ /* 0x000fe4000fffe0ff */
[----:B------:R-:W-:Y:S02]  /*35e0*/  UIADD3 UR49, UPT, UPT, UR4, 0x32370b8f, URZ ;  /* 0x32370b8f04317890 */ /* 0x000fe4000fffe0ff */
[----:B------:R-:W-:Y:S02]  /*35f0*/  UIADD3 UR46, UPT, UPT, UR4, -0x126145ec, URZ ;  /* 0xed9eba14042e7890 */ /* 0x000fe4000fffe0ff */
[----:B------:R-:W-:Y:S02]  /*3600*/  UIADD3 UR45, UPT, UPT, UR4, -0x56f99767, URZ ;  /* 0xa9066899042d7890 */ /* 0x000fe4000fffe0ff */
[----:B-1----:R-:W-:-:S12]  /*3610*/  UIADD3 UR44, UPT, UPT, UR4, 0x646e171e, URZ ;  /* 0x646e171e042c7890 */ /* 0x002fd8000fffe0ff */
.L_x_1149:
[----:B------:R-:W0:Y:S01]  /*3620*/  LDGDEPBAR ;  /* 0x00000000000079af */ /* 0x000e220000000000 */
[C---:B------:R-:W-:Y:S01]  /*3630*/  IMAD.IADD R144, R180.reuse, 0x1, R179 ;  /* 0x00000001b4907824 */ /* 0x040fe200078e02b3 */
[----:B------:R-:W-:Y:S01]  /*3640*/  UIADD3 UR55, UPT, UPT, UR54, -0x61c88647, URZ ;  /* 0x9e3779b936377890 */ /* 0x000fe2000fffe0ff */
[----:B------:R-:W-:Y:S05]  /*3650*/  IMAD.IADD R0, R180, 0x1, R157 ;  /* 0x00000001b4007824 */ /* 0x000fea00078e029d */
[----:B------:R-:W2:Y:S01]  /*3660*/  LDL R186, [R1+0x10] ;  /* 0x0000100001ba7983 */ /* 0x000ea20000100800 */
[----:B------:R-:W-:Y:S01]  /*3670*/  VIADD R2, R242, 0x4 ;  /* 0x00000004f2027836 */ /* 0x000fe20000000000 */
[----:B------:R-:W-:Y:S01]  /*3680*/  USHF.L.U32 UR40, UR28, 0x7, URZ ;  /* 0x000000071c287899 */ /* 0x000fe200080006ff */
[----:B-----5:R-:W-:Y:S01]  /*3690*/  FSETP.NEU.FTZ.AND P4, PT, R252, -INF , PT ;  /* 0xff800000fc00780b */ /* 0x020fe20003f9d000 */
[----:B------:R-:W3:Y:S01]  /*36a0*/  LDL.64 R184, [R1+0x8] ;  /* 0x0000080001b87983 */ /* 0x000ee20000100a00 */
[----:B------:R-:W-:Y:S01]  /*36b0*/  IMAD.WIDE.U32 R2, R2, -0x326172a9, RZ ;  /* 0xcd9e8d5702027825 */ /* 0x000fe200078e00ff */
[----:B------:R-:W-:Y:S01]  /*36c0*/  UIADD3 UR42, UPT, UPT, UR42, -0x80, URZ ;  /* 0xffffff802a2a7890 */ /* 0x000fe2000fffe0ff */
[----:B------:R-:W1:Y:S01]  /*36d0*/  S2UR UR4, SR_CgaCtaId ;  /* 0x00000000000479c3 */ /* 0x000e620000008800 */
[----:B------:R-:W-:Y:S02]  /*36e0*/  UIADD3 UR40, UPT, UPT, UR40, 0x80, URZ ;  /* 0x0000008028287890 */ /* 0x000fe4000fffe0ff */
[----:B------:R-:W-:Y:S01]  /*36f0*/  UISETP.GE.AND UP0, UPT, UR42, UR48, UPT ;  /* 0x000000302a00728c */ /* 0x000fe2000bf06270 */
[----:B------:R-:W-:Y:S01]  /*3700*/  UMOV UR5, 0x400 ;  /* 0x0000040000057882 */ /* 0x000fe20000000000 */
[----:B------:R-:W-:Y:S02]  /*3710*/  UIADD3 UR41, UPT, UPT, UR41, -0x1, URZ ;  /* 0xffffffff29297890 */ /* 0x000fe4000fffe0ff */
[----:B------:R-:W-:Y:S02]  /*3720*/  UISETP.LT.AND UP0, UPT, UR40, UR26, UP0 ;  /* 0x0000001a2800728c */ /* 0x000fe40008701270 */
[----:B------:R-:W-:Y:S04]  /*3730*/  UIADD3 UR40, UPT, UPT, UR54, -0x255992d5, URZ ;  /* 0xdaa66d2b36287890 */ /* 0x000fe8000fffe0ff */
[----:B------:R-:W-:Y:S01]  /*3740*/  PLOP3.LUT P5, PT, PT, PT, UP0, 0x80, 0x8 ;  /* 0x000000000008781c */ /* 0x000fe20003faf008 */
[----:B------:R-:W-:Y:S01]  /*3750*/  UISETP.GT.AND UP0, UPT, UR41, UR47, UPT ;  /* 0x0000002f2900728c */ /* 0x000fe2000bf04270 */
[----:B------:R-:W-:Y:S04]  /*3760*/  DEPBAR.LE SB0, 0x0 ;  /* 0x000080000000791a */ /* 0x000fe80000000000 */
[----:B------:R-:W-:Y:S01]  /*3770*/  BAR.SYNC.DEFER_BLOCKING 0x0 ;  /* 0x0000000000007b1d */ /* 0x000fe20000010000 */
[----:B-1----:R-:W-:Y:S05]  /*3780*/  ULEA UR4, UR4, UR5, 0x18 ;  /* 0x0000000504047291 */ /* 0x002fea000f8ec0ff */
[----:B------:R-:W-:Y:S08]  /*3790*/  LDSM.16.M88.4 R64, [R180] ;  /* 0x00000000b440783b */ /* 0x000ff00000000200 */
[----:B------:R-:W1:Y:S08]  /*37a0*/  LDSM.16.M88.4 R16, [R153+0xc000] ;  /* 0x00c000009910783b */ /* 0x000e700000000200 */
[----:B------:R-:W4:Y:S08]  /*37b0*/  LDSM.16.M88.4 R60, [R180+0x2000] ;  /* 0x00200000b43c783b */ /* 0x000f300000000200 */
[----:B------:R-:W4:Y:S08]  /*37c0*/  LDSM.16.M88.4 R32, [R153+0xc800] ;  /* 0x00c800009920783b */ /* 0x000f300000000200 */
[----:B------:R-:W4:Y:S08]  /*37d0*/  LDSM.16.M88.4 R48, [R153+0xd000] ;  /* 0x00d000009930783b */ /* 0x000f300000000200 */
[----:B------:R-:W4:Y:S01]  /*37e0*/  LDSM.16.M88.4 R132, [R153+0xd800] ;  /* 0x00d800009984783b */ /* 0x000f220000000200 */
[-C--:B-1----:R-:W-:Y:S07]  /*37f0*/  HMMA.16816.F32 R4, R64, R16.reuse, RZ ;  /* 0x000000104004723c */ /* 0x082fee00000018ff */
[----:B------:R-:W-:Y:S01]  /*3800*/  LDSM.16.M88.4 R136, [R144] ;  /* 0x000000009088783b */ /* 0x000fe20000000200 */
[C---:B----4-:R-:W-:Y:S07]  /*3810*/  HMMA.16816.F32 R8, R60.reuse, R16, RZ ;  /* 0x000000103c08723c */ /* 0x050fee00000018ff */
[----:B------:R-:W1:Y:S01]  /*3820*/  LDSM.16.M88.4 R140, [R156+0xc000] ;  /* 0x00c000009c8c783b */ /* 0x000e620000000200 */
[-C--:B------:R-:W-:Y:S07]  /*3830*/  HMMA.16816.F32 R12, R60, R18.reuse, RZ ;  /* 0x000000123c0c723c */ /* 0x080fee00000018ff */
[----:B------:R-:W4:Y:S01]  /*3840*/  LDSM.16.M88.4 R144, [R144+0x2000] ;  /* 0x002000009090783b */ /* 0x000f220000000200 */
[C---:B------:R-:W-:Y:S07]  /*3850*/  HMMA.16816.F32 R16, R64.reuse, R18, RZ ;  /* 0x000000124010723c */ /* 0x040fee00000018ff */
[----:B------:R-:W4:Y:S01]  /*3860*/  LDSM.16.M88.4 R148, [R156+0xc800] ;  /* 0x00c800009c94783b */ /* 0x000f220000000200 */
[-C--:B------:R-:W-:Y:S07]  /*3870*/  HMMA.16816.F32 R20, R64, R32.reuse, RZ ;  /* 0x000000204014723c */ /* 0x080fee00000018ff */
[----:B------:R-:W4:Y:S01]  /*3880*/  LDSM.16.M88.4 R152, [R156+0xd000] ;  /* 0x00d000009c98783b */ /* 0x000f220000000200 */
[C---:B------:R-:W-:Y:S07]  /*3890*/  HMMA.16816.F32 R24, R60.reuse, R32, RZ ;  /* 0x000000203c18723c */ /* 0x040fee00000018ff */
[----:B------:R-:W4:Y:S01]  /*38a0*/  LDSM.16.M88.4 R156, [R156+0xd800] ;  /* 0x00d800009c9c783b */ /* 0x000f220000000200 */
[-C--:B------:R-:W-:Y:S07]  /*38b0*/  HMMA.16816.F32 R28, R60, R34.reuse, RZ ;  /* 0x000000223c1c723c */ /* 0x080fee00000018ff */
[----:B------:R-:W-:Y:S01]  /*38c0*/  LDSM.16.M88.4 R164, [R177+0xc000] ;  /* 0x00c00000b1a4783b */ /* 0x000fe20000000200 */
[C---:B------:R-:W-:Y:S07]  /*38d0*/  HMMA.16816.F32 R32, R64.reuse, R34, RZ ;  /* 0x000000224020723c */ /* 0x040fee00000018ff */
[----:B------:R-:W-:Y:S01]  /*38e0*/  LDSM.16.M88.4 R172, [R177+0xc800] ;  /* 0x00c80000b1ac783b */ /* 0x000fe20000000200 */
[-C--:B------:R-:W-:Y:S07]  /*38f0*/  HMMA.16816.F32 R36, R64, R48.reuse, RZ ;  /* 0x000000304024723c */ /* 0x080fee00000018ff */
[----:B------:R-:W2:Y:S01]  /*3900*/  LDSM.16.M88.4 R160, [R0] ;  /* 0x0000000000a0783b */ /* 0x000ea20000000200 */
[C---:B------:R-:W-:Y:S07]  /*3910*/  HMMA.16816.F32 R40, R60.reuse, R48, RZ ;  /* 0x000000303c28723c */ /* 0x040fee00000018ff */
[----:B------:R4:W2:Y:S01]  /*3920*/  LDSM.16.M88.4 R168, [R0+0x2000] ;  /* 0x0020000000a8783b */ /* 0x0008a20000000200 */
        /* <DEDUP_REMOVED lines=8> */
[C---:B----4-:R-:W-:Y:S08]  /*39b0*/  HMMA.16816.F32 R8, R144.reuse, R140, R8 ;  /* 0x0000008c9008723c */ /* 0x050ff00000001808 */
        /* <DEDUP_REMOVED lines=15> */
[----:B------:R-:W-:Y:S01]  /*3ab0*/  LOP3.LUT R0, R2, UR55, R245, 0x96, !PT ;  /* 0x0000003702007c12 */ /* 0x000fe2000f8e96f5 */
[----:B------:R-:W4:Y:S03]  /*3ac0*/  LDL R179, [R1+0x4] ;  /* 0x0000040001b37983 */ /* 0x000f260000100800 */
[----:B------:R-:W-:Y:S01]  /*3ad0*/  HMMA.16816.F32 R64, R136, R158, R64 ;  /* 0x0000009e8840723c */ /* 0x000fe20000001840 */
[----:B------:R1:W3:Y:S07]  /*3ae0*/  LDSM.16.M88.4 R136, [R177+0xd800] ;  /* 0x00d80000b188783b */ /* 0x0002ee0000000200 */
[-C--:B--2---:R-:W-:Y:S08]  /*3af0*/  HMMA.16816.F32 R4, R160, R164.reuse, R4 ;  /* 0x000000a4a004723c */ /* 0x084ff00000001804 */
[C---:B------:R-:W-:Y:S01]  /*3b00*/  HMMA.16816.F32 R8, R168.reuse, R164, R8 ;  /* 0x000000a4a808723c */ /* 0x040fe20000001808 */
[----:B-1----:R-:W2:Y:S07]  /*3b10*/  LDL R177, [R1] ;  /* 0x0000000001b17983 */ /* 0x002eae0000100800 */
[-C--:B------:R-:W-:Y:S08]  /*3b20*/  HMMA.16816.F32 R12, R168, R166.reuse, R12 ;  /* 0x000000a6a80c723c */ /* 0x080ff0000000180c */
[C---:B------:R-:W-:Y:S08]  /*3b30*/  HMMA.16816.F32 R16, R160.reuse, R166, R16 ;  /* 0x000000a6a010723c */ /* 0x040ff00000001810 */
[-C--:B------:R-:W-:Y:S08]  /*3b40*/  HMMA.16816.F32 R20, R160, R172.reuse, R20 ;  /* 0x000000aca014723c */ /* 0x080ff00000001814 */
[C---:B------:R-:W-:Y:S08]  /*3b50*/  HMMA.16816.F32 R24, R168.reuse, R172, R24 ;  /* 0x000000aca818723c */ /* 0x040ff00000001818 */
[-C--:B------:R-:W-:Y:S08]  /*3b60*/  HMMA.16816.F32 R28, R168, R174.reuse, R28 ;  /* 0x000000aea81c723c */ /* 0x080ff0000000181c */
[C---:B------:R-:W-:Y:S04]  /*3b70*/  HMMA.16816.F32 R32, R160.reuse, R174, R32 ;  /* 0x000000aea020723c */ /* 0x040fe80000001820 */
[----:B------:R-:W-:Y:S04]  /*3b80*/  IMAD.WIDE.U32 R174, R0, -0x2daee0ad, RZ ;  /* 0xd2511f5300ae7825 */ /* 0x000fe800078e00ff */
[-C--:B---3--:R-:W-:Y:S08]  /*3b90*/  HMMA.16816.F32 R36, R160, R132.reuse, R36 ;  /* 0x00000084a024723c */ /* 0x088ff00000001824 */
[C---:B------:R-:W-:Y:S04]  /*3ba0*/  HMMA.16816.F32 R40, R168.reuse, R132, R40 ;  /* 0x00000084a828723c */ /* 0x040fe80000001828 */
[----:B------:R-:W-:Y:S04]  /*3bb0*/  IMAD.WIDE.U32 R132, R242, -0x326172a9, RZ ;  /* 0xcd9e8d57f2847825 */ /* 0x000fe800078e00ff */
[-C--:B------:R-:W-:Y:S03]  /*3bc0*/  HMMA.16816.F32 R44, R168, R134.reuse, R44 ;  /* 0x00000086a82c723c */ /* 0x080fe6000000182c */
[----:B------:R-:W-:Y:S02]  /*3bd0*/  LOP3.LUT R141, R186, UR54, R133, 0x96, !PT ;  /* 0x00000036ba8d7c12 */ /* 0x000fe4000f8e9685 */
[C---:B------:R-:W-:Y:S02]  /*3be0*/  LOP3.LUT R148, R132.reuse, UR55, R247, 0x96, !PT ;  /* 0x0000003784947c12 */ /* 0x040fe4000f8e96f7 */
[----:B------:R-:W-:Y:S01]  /*3bf0*/  LOP3.LUT R140, R132, UR55, R245, 0x96, !PT ;  /* 0x00000037848c7c12 */ /* 0x000fe2000f8e96f5 */
[----:B------:R-:W-:Y:S01]  /*3c00*/  IMAD.WIDE.U32 R146, R141, -0x2daee0ad, RZ ;  /* 0xd2511f538d927825 */ /* 0x000fe200078e00ff */
[----:B------:R-:W-:Y:S01]  /*3c10*/  LOP3.LUT R133, R186, UR54, R3, 0x96, !PT ;  /* 0x00000036ba857c12 */ /* 0x000fe2000f8e9603 */
[C---:B------:R-:W-:Y:S04]  /*3c20*/  HMMA.16816.F32 R48, R160.reuse, R134, R48 ;  /* 0x00000086a030723c */ /* 0x040fe80000001830 */
[----:B------:R-:W-:Y:S01]  /*3c30*/  LOP3.LUT R132, R2, UR55, R247, 0x96, !PT ;  /* 0x0000003702847c12 */ /* 0x000fe2000f8e96f7 */
[----:B------:R-:W-:Y:S01]  /*3c40*/  IMAD.WIDE.U32 R2, R140, -0x2daee0ad, RZ ;  /* 0xd2511f538c027825 */ /* 0x000fe200078e00ff */
[----:B------:R-:W-:Y:S01]  /*3c50*/  LOP3.LUT R151, R184, UR51, R147, 0x96, !PT ;  /* 0x00000033b8977c12 */ /* 0x000fe2000f8e9693 */
[----:B------:R-:W-:Y:S01]  /*3c60*/  LDSM.16.M88.4 R140, [R178+0xc000] ;  /* 0x00c00000b28c783b */ /* 0x000fe20000000200 */
[-C--:B------:R-:W-:Y:S01]  /*3c70*/  HMMA.16816.F32 R52, R160, R136.reuse, R52 ;  /* 0x00000088a034723c */ /* 0x080fe20000001834 */
[----:B------:R-:W-:Y:S02]  /*3c80*/  UIADD3 UR55, UPT, UPT, UR54, 0x3c6ef372, URZ ;  /* 0x3c6ef37236377890 */ /* 0x000fe4000fffe0ff */
        /* <DEDUP_REMOVED lines=19> */
[----:B------:R-:W2:Y:S01]  /*3dc0*/  LDL R161, [R1+0x18] ;  /* 0x0000180001a17983 */ /* 0x000ea20000100800 */
        /* <DEDUP_REMOVED lines=18> */
[----:B------:R-:W-:Y:S01]  /*3ef0*/  IMAD.WIDE.U32 R154, R136, -0x2daee0ad, RZ ;  /* 0xd2511f53889a7825 */ /* 0x000fe200078e00ff */
[C---:B---3--:R-:W-:Y:S01]  /*3f00*/  HMMA.16816.F32 R8, R144.reuse, R140, R8 ;  /* 0x0000008c9008723c */ /* 0x048fe20000001808 */
[----:B------:R-:W1:Y:S03]  /*3f10*/  LDSM.16.M88.4 R136, [R178+0xc800] ;  /* 0x00c80000b288783b */ /* 0x000e660000000200 */
[----:B------:R-:W-:Y:S01]  /*3f20*/  LOP3.LUT R155, R150, UR46, R155, 0x96, !PT ;  /* 0x0000002e969b7c12 */ /* 0x000fe2000f8e969b */
[----:B------:R-:W-:Y:S01]  /*3f30*/  IMAD.WIDE.U32 R156, R149, -0x2daee0ad, RZ ;  /* 0xd2511f53959c7825 */ /* 0x000fe200078e00ff */
[----:B------:R-:W-:Y:S02]  /*3f40*/  @!P5 VIMNMX R150, PT, PT, R236, UR26, PT ;  /* 0x0000001aec96dc48 */ /* 0x000fe4000bfe0100 */
[-C--:B------:R-:W-:Y:S03]  /*3f50*/  HMMA.16816.F32 R12, R144, R142.reuse, R12 ;  /* 0x0000008e900c723c */ /* 0x080fe6000000180c */
[----:B------:R-:W-:Y:S01]  /*3f60*/  LOP3.LUT R159, R152, UR46, R157, 0x96, !PT ;  /* 0x0000002e989f7c12 */ /* 0x000fe2000f8e969d */
[----:B------:R-:W-:Y:S01]  /*3f70*/  @!P5 IMAD R0, R3, 0x80, R0 ;  /* 0x000000800300d824 */ /* 0x000fe200078e0200 */
[----:B------:R-:W-:Y:S01]  /*3f80*/  LOP3.LUT R157, R2, UR49, R151, 0x96, !PT ;  /* 0x00000031029d7c12 */ /* 0x000fe2000f8e9697 */
[----:B------:R-:W-:Y:S01]  /*3f90*/  FMUL.FTZ R3, R252, 1.4426950216293334961 ;  /* 0x3fb8aa3bfc037820 */ /* 0x000fe20000410000 */
[----:B------:R-:W-:Y:S01]  /*3fa0*/  FMUL.FTZ R2, R251, 1.4426950216293334961 ;  /* 0x3fb8aa3bfb027820 */ /* 0x000fe20000410000 */
[C---:B------:R-:W-:Y:S04]  /*3fb0*/  HMMA.16816.F32 R16, R132.reuse, R142, R16 ;  /* 0x0000008e8410723c */ /* 0x040fe80000001810 */
[----:B------:R-:W-:Y:S01]  /*3fc0*/  FSEL R3, R3, RZ, P4 ;  /* 0x000000ff03037208 */ /* 0x000fe20002000000 */
[C---:B------:R-:W-:Y:S02]  /*3fd0*/  @!P5 VIADD R141, R0.reuse, 0x8 ;  /* 0x00000008008dd836 */ /* 0x040fe40000000000 */
[C---:B------:R-:W-:Y:S01]  /*3fe0*/  @!P5 VIADD R140, R0.reuse, 0x1 ;  /* 0x00000001008cd836 */ /* 0x040fe20000000000 */
[-C--:B-1----:R-:W-:Y:S08]  /*3ff0*/  HMMA.16816.F32 R20, R132, R136.reuse, R20 ;  /* 0x000000888414723c */ /* 0x082ff00000001814 */
[C---:B------:R-:W-:Y:S04]  /*4000*/  HMMA.16816.F32 R24, R144.reuse, R136, R24 ;  /* 0x000000889018723c */ /* 0x040fe80000001818 */
[C---:B------:R-:W-:Y:S02]  /*4010*/  @!P5 VIADD R137, R0.reuse, 0x10 ;  /* 0x000000100089d836 */ /* 0x040fe40000000000 */
[----:B------:R-:W-:Y:S02]  /*4020*/  @!P5 VIADD R136, R0, 0x11 ;  /* 0x000000110088d836 */ /* 0x000fe40000000000 */
[-C--:B------:R-:W-:Y:S08]  /*4030*/  HMMA.16816.F32 R28, R144, R138.reuse, R28 ;  /* 0x0000008a901c723c */ /* 0x080ff0000000181c */
[C---:B------:R-:W-:Y:S04]  /*4040*/  HMMA.16816.F32 R32, R132.reuse, R138, R32 ;  /* 0x0000008a8420723c */ /* 0x040fe80000001820 */
[C---:B----4-:R-:W-:Y:S01]  /*4050*/  FSETP.NEU.FTZ.AND P3, PT, R179.reuse, -INF , PT ;  /* 0xff800000b300780b */ /* 0x050fe20003f7d000 */
[----:B------:R-:W-:Y:S01]  /*4060*/  FMUL.FTZ R153, R179, 1.4426950216293334961 ;  /* 0x3fb8aa3bb3997820 */ /* 0x000fe20000410000 */
[----:B------:R-:W-:Y:S04]  /*4070*/  IMAD.MOV.U32 R179, RZ, RZ, 0x40 ;  /* 0x00000040ffb37424 */ /* 0x000fe800078e00ff */
[----:B------:R-:W-:Y:S02]  /*4080*/  FSEL R153, R153, RZ, P3 ;  /* 0x000000ff99997208 */ /* 0x000fe40001800000 */
[----:B------:R-:W-:Y:S02]  /*4090*/  @!P5 VIADDMNMX R152, R236, -R179, UR26, PT ;  /* 0x0000001aec98de46 */ /* 0x000fe4000b8009b3 */
[----:B------:R-:W-:Y:S02]  /*40a0*/  FSETP.NEU.FTZ.AND P3, PT, R251, -INF , PT ;  /* 0xff800000fb00780b */ /* 0x000fe40003f7d000 */
[-C--:B------:R-:W-:Y:S02]  /*40b0*/  @!P5 ISETP.GE.AND P4, PT, R0, R152.reuse, PT ;  /* 0x000000980000d20c */ /* 0x080fe40003f86270 */
[----:B------:R-:W-:Y:S02]  /*40c0*/  FSEL R2, R2, RZ, P3 ;  /* 0x000000ff02027208 */ /* 0x000fe40001800000 */
[----:B------:R-:W-:Y:S05]  /*40d0*/  @!P5 FSEL R4, R4, -INF , !P4 ;  /* 0xff8000000404d808 */ /* 0x000fea0006000000 */
[----:B------:R-:W-:Y:S04]  /*40e0*/  FFMA.FTZ R4, R4, UR9, -R153 ;  /* 0x0000000904047c23 */ /* 0x000fe80008010899 */
[----:B------:R1:W3:Y:S01]  /*40f0*/  MUFU.EX2 R207, R4 ;  /* 0x0000000400cf7308 */ /* 0x0002e20000000800 */
[C---:B--2---:R-:W-:Y:S01]  /*4100*/  FSETP.NEU.FTZ.AND P6, PT, R177.reuse, -INF , PT ;  /* 0xff800000b100780b */ /* 0x044fe20003fdd000 */
[----:B------:R-:W-:Y:S01]  /*4110*/  FMUL.FTZ R148, R177, 1.4426950216293334961 ;  /* 0x3fb8aa3bb1947820 */ /* 0x000fe20000410000 */
[----:B------:R-:W-:Y:S04]  /*4120*/  IMAD.MOV.U32 R177, RZ, RZ, 0x38 ;  /* 0x00000038ffb17424 */ /* 0x000fe800078e00ff */
[----:B------:R-:W-:Y:S02]  /*4130*/  FSEL R148, R148, RZ, P6 ;  /* 0x000000ff94947208 */ /* 0x000fe40003000000 */
[----:B------:R-:W-:Y:S01]  /*4140*/  @!P5 VIADDMNMX R151, R236, -R177, UR26, PT ;  /* 0x0000001aec97de46 */ /* 0x000fe2000b8009b1 */
[----:B------:R-:W-:Y:S01]  /*4150*/  IMAD.MOV.U32 R177, RZ, RZ, 0x8 ;  /* 0x00000008ffb17424 */ /* 0x000fe200078e00ff */
[----:B------:R-:W-:Y:S02]  /*4160*/  @!P5 ISETP.GE.AND P6, PT, R140, R152, PT ;  /* 0x000000988c00d20c */ /* 0x000fe40003fc6270 */
[-C--:B------:R-:W-:Y:S02]  /*4170*/  @!P5 ISETP.GE.AND P3, PT, R0, R151.reuse, PT ;  /* 0x000000970000d20c */ /* 0x080fe40003f66270 */
[----:B------:R-:W-:Y:S01]  /*4180*/  @!P5 ISETP.GE.AND P4, PT, R140, R151, PT ;  /* 0x000000978c00d20c */ /* 0x000fe20003f86270 */
[----:B-1----:R-:W-:Y:S01]  /*4190*/  @!P5 VIADD R4, R0, 0x18 ;  /* 0x000000180004d836 */ /* 0x002fe20000000000 */
[----:B------:R-:W-:Y:S02]  /*41a0*/  @!P5 FSEL R5, R5, -INF , !P6 ;  /* 0xff8000000505d808 */ /* 0x000fe40007000000 */
[----:B------:R-:W-:Y:S02]  /*41b0*/  @!P5 VIADDMNMX R149, R236, R177, UR26, PT ;  /* 0x0000001aec95de46 */ /* 0x000fe4000b8001b1 */
[-C--:B------:R-:W-:Y:S02]  /*41c0*/  @!P5 ISETP.GE.AND P6, PT, R0, R150.reuse, PT ;  /* 0x000000960000d20c */ /* 0x080fe40003fc6270 */
        /* <DEDUP_REMOVED lines=9> */
[----:B------:R-:W1:Y:S01]  /*4260*/  MUFU.EX2 R202, R6 ;  /* 0x0000000600ca7308 */ /* 0x000e620000000800 */
[----:B------:R-:W-:Y:S02]  /*4270*/  @!P5 FSEL R9, R9, -INF , !P3 ;  /* 0xff8000000909d808 */ /* 0x000fe40005800000 */
[----:B------:R-:W-:Y:S02]  /*4280*/  @!P5 FSEL R10, R10, -INF , !P6 ;  /* 0xff8000000a0ad808 */ /* 0x000fe40007000000 */
[-C--:B------:R-:W-:Y:S01]  /*4290*/  @!P5 ISETP.GE.AND P3, PT, R141, R150.reuse, PT ;  /* 0x000000968d00d20c */ /* 0x080fe20003f66270 */
[--C-:B------:R-:W-:Y:S01]  /*42a0*/  FFMA.FTZ R9, R9, UR9, -R3.reuse ;  /* 0x0000000909097c23 */ /* 0x100fe20008010803 */
[----:B------:R-:W-:Y:S03]  /*42b0*/  @!P5 ISETP.GE.AND P6, PT, R140, R150, PT ;  /* 0x000000968c00d20c */ /* 0x000fe60003fc6270 */
[----:B------:R-:W-:Y:S01]  /*42c0*/  MUFU.EX2 R227, R7 ;  /* 0x0000000700e37308 */ /* 0x000fe20000000800 */
        /* <DEDUP_REMOVED lines=25> */
[----:B--2---:R-:W-:Y:S01]  /*4460*/  @!P5 VIADD R9, R0, 0x29 ;  /* 0x000000290009d836 */ /* 0x004fe20000000000 */
[----:B------:R-:W-:Y:S01]  /*4470*/  @!P5 ISETP.GE.AND P4, PT, R136, R152, PT ;  /* 0x000000988800d20c */ /* 0x000fe20003f86270 */
[--C-:B------:R-:W-:Y:S01]  /*4480*/  FFMA.FTZ R18, R18, UR9, -R148.reuse ;  /* 0x0000000912127c23 */ /* 0x100fe20008010894 */
[----:B------:R-:W-:Y:S01]  /*4490*/  @!P5 FSEL R20, R20, -INF , !P3 ;  /* 0xff8000001414d808 */ /* 0x000fe20005800000 */
[--C-:B------:R-:W-:Y:S01]  /*44a0*/  FFMA.FTZ R17, R17, UR9, -R153.reuse ;  /* 0x0000000911117c23 */ /* 0x100fe20008010899 */
[----:B------:R-:W-:Y:S01]  /*44b0*/  @!P5 FSEL R21, R21, -INF , !P4 ;  /* 0xff8000001515d808 */ /* 0x000fe20006000000 */
[----:B------:R-:W-:Y:S01]  /*44c0*/  MUFU.EX2 R220, R18 ;  /* 0x0000001200dc7308 */ /* 0x000fe20000000800 */
        /* <DEDUP_REMOVED lines=21> */
[----:B------:R2:W-:Y:S01]  /*4620*/  MUFU.EX2 R219, R19 ;  /* 0x0000001300db7308 */ /* 0x0005e20000000800 */
[-C--:B------:R-:W-:Y:S01]  /*4630*/  @!P5 ISETP.GE.AND P3, PT, R4, R150.reuse, PT ;  /* 0x000000960400d20c */ /* 0x080fe20003f66270 */
[----:B------:R-:W-:Y:S01]  /*4640*/  FFMA.FTZ R22, R22, UR9, -R148 ;  /* 0x0000000916167c23 */ /* 0x000fe20008010894 */
[----:B------:R-:W-:Y:S01]  /*4650*/  @!P5 ISETP.GE.AND P6, PT, R5, R150, PT ;  /* 0x000000960500d20c */ /* 0x000fe20003fc6270 */
[--C-:B------:R-:W-:Y:S01]  /*4660*/  FFMA.FTZ R24, R24, UR9, -R3.reuse ;  /* 0x0000000918187c23 */ /* 0x100fe20008010803 */
[----:B------:R-:W-:Y:S01]  /*4670*/  @!P5 FSEL R27, R27, -INF , !P4 ;  /* 0xff8000001b1bd808 */ /* 0x000fe20006000000 */
[-C--:B----4-:R-:W-:Y:S04]  /*4680*/  HMMA.16816.F32 R36, R132, R140.reuse, R36 ;  /* 0x0000008c8424723c */ /* 0x090fe80000001824 */
[----:B------:R-:W-:Y:S01]  /*4690*/  MUFU.EX2 R216, R22 ;  /* 0x0000001600d87308 */ /* 0x000fe20000000800 */
[----:B------:R-:W-:Y:S01]  /*46a0*/  @!P5 FSEL R28, R28, -INF , !P3 ;  /* 0xff8000001c1cd808 */ /* 0x000fe20005800000 */
[--C-:B------:R-:W-:Y:S01]  /*46b0*/  FFMA.FTZ R25, R25, UR9, -R3.reuse ;  /* 0x0000000919197c23 */ /* 0x100fe20008010803 */
[----:B------:R-:W-:Y:S01]  /*46c0*/  @!P5 FSEL R29, R29, -INF , !P6 ;  /* 0xff8000001d1dd808 */ /* 0x000fe20007000000 */
[--C-:B------:R-:W-:Y:S01]  /*46d0*/  FFMA.FTZ R26, R26, UR9, -R2.reuse ;  /* 0x000000091a1a7c23 */ /* 0x100fe20008010802 */
[CC--:B------:R-:W-:Y:S01]  /*46e0*/  @!P5 ISETP.GE.AND P4, PT, R4.reuse, R149.reuse, PT ;  /* 0x000000950400d20c */ /* 0x0c0fe20003f86270 */
[C---:B------:R-:W-:Y:S04]  /*46f0*/  HMMA.16816.F32 R40, R144.reuse, R140, R40 ;  /* 0x0000008c9028723c */ /* 0x040fe80000001828 */
[----:B------:R-:W-:Y:S01]  /*4700*/  MUFU.EX2 R230, R137 ;  /* 0x0000008900e67308 */ /* 0x000fe20000000800 */
[----:B------:R-:W-:Y:S01]  /*4710*/  @!P5 ISETP.GE.AND P3, PT, R5, R149, PT ;  /* 0x000000950500d20c */ /* 0x000fe20003f66270 */
[----:B--2---:R-:W-:Y:S01]  /*4720*/  IMAD.WIDE.U32 R18, R159, -0x326172a9, RZ ;  /* 0xcd9e8d579f127825 */ /* 0x004fe200078e00ff */
[-C--:B------:R-:W-:Y:S02]  /*4730*/  @!P5 ISETP.GE.AND P6, PT, R4, R152.reuse, PT ;  /* 0x000000980400d20c */ /* 0x080fe40003fc6270 */
[----:B------:R-:W-:Y:S01]  /*4740*/  @!P5 FSEL R30, R30, -INF , !P4 ;  /* 0xff8000001e1ed808 */ /* 0x000fe20006000000 */
[-C--:B------:R-:W-:Y:S04]  /*4750*/  HMMA.16816.F32 R44, R144, R142.reuse, R44 ;  /* 0x0000008e902c723c */ /* 0x080fe8000000182c */
[----:B------:R2:W4:Y:S01]  /*4760*/  MUFU.EX2 R203, R136 ;  /* 0x0000008800cb7308 */ /* 0x0005220000000800 */
[----:B------:R-:W-:Y:S01]  /*4770*/  @!P5 FSEL R31, R31, -INF , !P3 ;  /* 0xff8000001f1fd808 */ /* 0x000fe20005800000 */
[--C-:B------:R-:W-:Y:S01]  /*4780*/  FFMA.FTZ R27, R27, UR9, -R2.reuse ;  /* 0x000000091b1b7c23 */ /* 0x100fe20008010802 */
[----:B------:R-:W-:Y:S01]  /*4790*/  @!P5 FSEL R32, R32, -INF , !P6 ;  /* 0xff8000002020d808 */ /* 0x000fe20007000000 */
[----:B------:R-:W-:Y:S01]  /*47a0*/  FFMA.FTZ R28, R28, UR9, -R3 ;  /* 0x000000091c1c7c23 */ /* 0x000fe20008010803 */
[-C--:B------:R-:W-:Y:S01]  /*47b0*/  @!P5 ISETP.GE.AND P4, PT, R4, R151.reuse, PT ;  /* 0x000000970400d20c */ /* 0x080fe20003f86270 */
[C---:B------:R-:W-:Y:S04]  /*47c0*/  HMMA.16816.F32 R48, R132.reuse, R142, R48 ;  /* 0x0000008e8430723c */ /* 0x040fe80000001830 */
[----:B------:R3:W-:Y:S01]  /*47d0*/  MUFU.EX2 R234, R11 ;  /* 0x0000000b00ea7308 */ /* 0x0007e20000000800 */
[CC--:B------:R-:W-:Y:S01]  /*47e0*/  @!P5 ISETP.GE.AND P3, PT, R5.reuse, R152.reuse, PT ;  /* 0x000000980500d20c */ /* 0x0c0fe20003f66270 */
[--C-:B------:R-:W-:Y:S01]  /*47f0*/  FFMA.FTZ R32, R32, UR9, -R153.reuse ;  /* 0x0000000920207c23 */ /* 0x100fe20008010899 */
[-C--:B------:R-:W-:Y:S01]  /*4800*/  @!P5 ISETP.GE.AND P6, PT, R5, R151.reuse, PT ;  /* 0x000000970500d20c */ /* 0x080fe20003fc6270 */
[----:B------:R-:W-:Y:S01]  /*4810*/  FFMA.FTZ R30, R30, UR9, -R2 ;  /* 0x000000091e1e7c23 */ /* 0x000fe20008010802 */
[----:B------:R-:W-:Y:S01]  /*4820*/  @!P5 FSEL R33, R33, -INF , !P3 ;  /* 0xff8000002121d808 */ /* 0x000fe20005800000 */
[----:B------:R-:W1:Y:S01]  /*4830*/  LDSM.16.M88.4 R4, [R178+0xd800] ;  /* 0x00d80000b204783b */ /* 0x000e620000000200 */
[----:B------:R-:W-:Y:S01]  /*4840*/  @!P5 FSEL R34, R34, -INF , !P4 ;  /* 0xff8000002222d808 */ /* 0x000fe20006000000 */
[----:B--2---:R-:W-:Y:S01]  /*4850*/  @!P5 VIADD R136, R0, 0x20 ;  /* 0x000000200088d836 */ /* 0x004fe20000000000 */
[-C--:B------:R-:W-:Y:S01]  /*4860*/  @!P5 ISETP.GE.AND P4, PT, R8, R152.reuse, PT ;  /* 0x000000980800d20c */ /* 0x080fe20003f86270 */
[----:B------:R-:W-:Y:S01]  /*4870*/  MUFU.EX2 R192, R32 ;  /* 0x0000002000c07308 */ /* 0x000fe20000000800 */
[----:B------:R-:W-:Y:S01]  /*4880*/  @!P5 FSEL R35, R35, -INF , !P6 ;  /* 0xff8000002323d808 */ /* 0x000fe20007000000 */
[--C-:B------:R-:W-:Y:S01]  /*4890*/  FFMA.FTZ R34, R34, UR9, -R148.reuse ;  /* 0x0000000922227c23 */ /* 0x100fe20008010894 */
[----:B------:R-:W-:Y:S01]  /*48a0*/  @!P5 ISETP.GE.AND P3, PT, R136, R152, PT ;  /* 0x000000988800d20c */ /* 0x000fe20003f66270 */
[----:B------:R-:W-:Y:S01]  /*48b0*/  FFMA.FTZ R33, R33, UR9, -R153 ;  /* 0x0000000921217c23 */ /* 0x000fe20008010899 */
[----:B------:R-:W-:Y:S01]  /*48c0*/  @!P5 FSEL R37, R37, -INF , !P4 ;  /* 0xff8000002525d808 */ /* 0x000fe20006000000 */
[----:B------:R-:W-:Y:S01]  /*48d0*/  FFMA.FTZ R35, R35, UR9, -R148 ;  /* 0x0000000923237c23 */ /* 0x000fe20008010894 */
[----:B------:R-:W-:Y:S03]  /*48e0*/  @!P5 FSEL R36, R36, -INF , !P3 ;  /* 0xff8000002424d808 */ /* 0x000fe60005800000 */
[----:B------:R-:W-:Y:S01]  /*48f0*/  MUFU.EX2 R199, R34 ;  /* 0x0000002200c77308 */ /* 0x000fe20000000800 */
[----:B------:R-:W-:Y:S01]  /*4900*/  @!P5 ISETP.GE.AND P3, PT, R8, R151, PT ;  /* 0x000000970800d20c */ /* 0x000fe20003f66270 */
[----:B---3--:R-:W-:Y:S01]  /*4910*/  IMAD.WIDE.U32 R10, R169, -0x2daee0ad, RZ ;  /* 0xd2511f53a90a7825 */ /* 0x008fe200078e00ff */
[-C--:B------:R-:W-:Y:S02]  /*4920*/  @!P5 ISETP.GE.AND P4, PT, R136, R150.reuse, PT ;  /* 0x000000968800d20c */ /* 0x080fe40003f86270 */
[----:B------:R-:W-:Y:S01]  /*4930*/  @!P5 FSEL R39, R39, -INF , !P3 ;  /* 0xff8000002727d808 */ /* 0x000fe20005800000 */
[----:B------:R-:W-:Y:S01]  /*4940*/  FFMA.FTZ R29, R29, UR9, -R3 ;  /* 0x000000091d1d7c23 */ /* 0x000fe20008010803 */
        /* <DEDUP_REMOVED lines=8> */
[----:B------:R-:W-:Y:S03]  /*49d0*/  @!P5 ISETP.GE.AND P6, PT, R136, R151, PT ;  /* 0x000000978800d20c */ /* 0x000fe60003fc6270 */
[----:B------:R-:W-:Y:S01]  /*49e0*/  MUFU.EX2 R198, R35 ;  /* 0x0000002300c67308 */ /* 0x000fe20000000800 */
[----:B------:R-:W-:Y:S01]  /*49f0*/  @!P5 ISETP.GE.AND P3, PT, R8, R150, PT ;  /* 0x000000960800d20c */ /* 0x000fe20003f66270 */
[----:B------:R-:W-:Y:S01]  /*4a00*/  FFMA.FTZ R37, R37, UR9, -R153 ;  /* 0x0000000925257c23 */ /* 0x000fe20008010899 */
[----:B------:R-:W-:Y:S01]  /*4a10*/  @!P5 FSEL R43, R43, -INF , !P4 ;  /* 0xff8000002b2bd808 */ /* 0x000fe20006000000 */
[----:B------:R-:W-:Y:S01]  /*4a20*/  FFMA.FTZ R39, R39, UR9, -R148 ;  /* 0x0000000927277c23 */ /* 0x000fe20008010894 */
[----:B------:R-:W-:Y:S01]  /*4a30*/  @!P5 FSEL R44, R44, -INF , !P3 ;  /* 0xff8000002c2cd808 */ /* 0x000fe20005800000 */
[--C-:B------:R-:W-:Y:S01]  /*4a40*/  FFMA.FTZ R40, R40, UR9, -R3.reuse ;  /* 0x0000000928287c23 */ /* 0x100fe20008010803 */
[----:B------:R-:W-:Y:S01]  /*4a50*/  @!P5 FSEL R38, R38, -INF , !P6 ;  /* 0xff8000002626d808 */ /* 0x000fe20007000000 */
[----:B------:R-:W-:Y:S01]  /*4a60*/  FFMA.FTZ R43, R43, UR9, -R2 ;  /* 0x000000092b2b7c23 */ /* 0x000fe20008010802 */
[-C--:B------:R-:W-:Y:S01]  /*4a70*/  @!P5 ISETP.GE.AND P4, PT, R8, R149.reuse, PT ;  /* 0x000000950800d20c */ /* 0x080fe20003f86270 */
[--C-:B------:R-:W-:Y:S01]  /*4a80*/  FFMA.FTZ R41, R41, UR9, -R3.reuse ;  /* 0x0000000929297c23 */ /* 0x100fe20008010803 */
[-C--:B------:R-:W-:Y:S01]  /*4a90*/  @!P5 ISETP.GE.AND P3, PT, R9, R149.reuse, PT ;  /* 0x000000950900d20c */ /* 0x080fe20003f66270 */
[-C--:B-1----:R-:W-:Y:S01]  /*4aa0*/  HMMA.16816.F32 R52, R132, R4.reuse, R52 ;  /* 0x000000048434723c */ /* 0x082fe20000001834 */
[----:B------:R1:W2:Y:S02]  /*4ab0*/  MUFU.EX2 R229, R12 ;  /* 0x0000000c00e57308 */ /* 0x0002a40000000800 */
[----:B------:R-:W-:Y:S01]  /*4ac0*/  @!P5 ISETP.GE.AND P6, PT, R136, R149, PT ;  /* 0x000000958800d20c */ /* 0x000fe20003fc6270 */
[----:B------:R-:W-:Y:S01]  /*4ad0*/  IMAD.WIDE.U32 R136, R155, -0x326172a9, RZ ;  /* 0xcd9e8d579b887825 */ /* 0x000fe200078e00ff */
[----:B------:R-:W-:Y:S02]  /*4ae0*/  @!P5 FSEL R46, R46, -INF , !P4 ;  /* 0xff8000002e2ed808 */ /* 0x000fe40006000000 */
[----:B------:R-:W-:Y:S01]  /*4af0*/  @!P5 FSEL R47, R47, -INF , !P3 ;  /* 0xff8000002f2fd808 */ /* 0x000fe20005800000 */
[C---:B------:R-:W-:Y:S03]  /*4b00*/  HMMA.16816.F32 R56, R144.reuse, R4, R56 ;  /* 0x000000049038723c */ /* 0x040fe60000001838 */
[----:B------:R3:W-:Y:S01]  /*4b10*/  MUFU.EX2 R205, R21 ;  /* 0x0000001500cd7308 */ /* 0x0007e20000000800 */
[----:B------:R-:W-:Y:S01]  /*4b20*/  @!P5 FSEL R42, R42, -INF , !P6 ;  /* 0xff8000002a2ad808 */ /* 0x000fe20007000000 */
[----:B------:R-:W-:Y:S01]  /*4b30*/  @!P5 VIADD R5, R0, 0x30 ;  /* 0x000000300005d836 */ /* 0x000fe20000000000 */
[-C--:B------:R-:W-:Y:S01]  /*4b40*/  @!P5 ISETP.GE.AND P4, PT, R8, R151.reuse, PT ;  /* 0x000000970800d20c */ /* 0x080fe20003f86270 */
[----:B------:R-:W-:Y:S01]  /*4b50*/  @!P5 VIADD R4, R0, 0x31 ;  /* 0x000000310004d836 */ /* 0x000fe20000000000 */
[C---:B------:R-:W-:Y:S01]  /*4b60*/  @!P5 ISETP.GE.AND P3, PT, R9.reuse, R152, PT ;  /* 0x000000980900d20c */ /* 0x040fe20003f66270 */
[-C--:B------:R-:W-:Y:S04]  /*4b70*/  HMMA.16816.F32 R60, R144, R6.reuse, R60 ;  /* 0x00000006903c723c */ /* 0x080fe8000000183c */
[----:B------:R-:W2:Y:S01]  /*4b80*/  MUFU.EX2 R228, R13 ;  /* 0x0000000d00e47308 */ /* 0x000ea20000000800 */
[----:B------:R-:W-:Y:S01]  /*4b90*/  @!P5 ISETP.GE.AND P6, PT, R9, R150, PT ;  /* 0x000000960900d20c */ /* 0x000fe20003fc6270 */
[--C-:B------:R-:W-:Y:S01]  /*4ba0*/  FFMA.FTZ R38, R38, UR9, -R148.reuse ;  /* 0x0000000926267c23 */ /* 0x100fe20008010894 */
[----:B------:R-:W-:Y:S01]  /*4bb0*/  @!P5 FSEL R49, R49, -INF , !P3 ;  /* 0xff8000003131d808 */ /* 0x000fe20005800000 */
[----:B------:R-:W-:Y:S01]  /*4bc0*/  FFMA.FTZ R44, R44, UR9, -R3 ;  /* 0x000000092c2c7c23 */ /* 0x000fe20008010803 */
[----:B------:R-:W-:Y:S01]  /*4bd0*/  @!P5 FSEL R50, R50, -INF , !P4 ;  /* 0xff8000003232d808 */ /* 0x000fe20006000000 */
[----:B------:R-:W-:Y:S04]  /*4be0*/  HMMA.16816.F32 R64, R132, R6, R64 ;  /* 0x000000068440723c */ /* 0x000fe80000001840 */
[----:B------:R4:W-:Y:S01]  /*4bf0*/  MUFU.EX2 R233, R14 ;  /* 0x0000000e00e97308 */ /* 0x0009e20000000800 */
[----:B------:R-:W-:Y:S01]  /*4c00*/  @!P5 FSEL R45, R45, -INF , !P6 ;  /* 0xff8000002d2dd808 */ /* 0x000fe20007000000 */
[----:B------:R-:W-:Y:S01]  /*4c10*/  IMAD.WIDE.U32 R132, R168, -0x2daee0ad, RZ ;  /* 0xd2511f53a8847825 */ /* 0x000fe200078e00ff */
[-C--:B------:R-:W-:Y:S02]  /*4c20*/  @!P5 ISETP.GE.AND P3, PT, R5, R152.reuse, PT ;  /* 0x000000980500d20c */ /* 0x080fe40003f66270 */
[-C--:B------:R-:W-:Y:S01]  /*4c30*/  @!P5 ISETP.GE.AND P4, PT, R4, R152.reuse, PT ;  /* 0x000000980400d20c */ /* 0x080fe20003f86270 */
[----:B------:R-:W-:Y:S01]  /*4c40*/  IMAD.WIDE.U32 R134, R167, -0x2daee0ad, RZ ;  /* 0xd2511f53a7867825 */ /* 0x000fe200078e00ff */
[----:B------:R-:W-:Y:S03]  /*4c50*/  @!P5 ISETP.GE.AND P6, PT, R8, R152, PT ;  /* 0x000000980800d20c */ /* 0x000fe60003fc6270 */
[----:B------:R2:W-:Y:S01]  /*4c60*/  MUFU.EX2 R215, R23 ;  /* 0x0000001700d77308 */ /* 0x0005e20000000800 */
[----:B------:R-:W-:Y:S01]  /*4c70*/  @!P5 FSEL R52, R52, -INF , !P3 ;  /* 0xff8000003434d808 */ /* 0x000fe20005800000 */
[----:B------:R-:W-:Y:S01]  /*4c80*/  FFMA.FTZ R50, R50, UR9, -R148 ;  /* 0x0000000932327c23 */ /* 0x000fe20008010894 */
[----:B------:R-:W-:Y:S01]  /*4c90*/  @!P5 FSEL R53, R53, -INF , !P4 ;  /* 0xff8000003535d808 */ /* 0x000fe20006000000 */
[--C-:B------:R-:W-:Y:S01]  /*4ca0*/  FFMA.FTZ R49, R49, UR9, -R153.reuse ;  /* 0x0000000931317c23 */ /* 0x100fe20008010899 */
[----:B------:R-:W-:Y:S01]  /*4cb0*/  @!P5 FSEL R48, R48, -INF , !P6 ;  /* 0xff8000003030d808 */ /* 0x000fe20007000000 */
[--C-:B------:R-:W-:Y:S01]  /*4cc0*/  FFMA.FTZ R42, R42, UR9, -R2.reuse ;  /* 0x000000092a2a7c23 */ /* 0x100fe20008010802 */
[-C--:B------:R-:W-:Y:S03]  /*4cd0*/  @!P5 ISETP.GE.AND P3, PT, R4, R151.reuse, PT ;  /* 0x000000970400d20c */ /* 0x080fe60003f66270 */
[----:B------:R-:W-:Y:S01]  /*4ce0*/  MUFU.EX2 R185, R50 ;  /* 0x0000003200b97308 */ /* 0x000fe20000000800 */
[-C--:B------:R-:W-:Y:S01]  /*4cf0*/  @!P5 ISETP.GE.AND P4, PT, R5, R150.reuse, PT ;  /* 0x000000960500d20c */ /* 0x080fe20003f86270 */
[----:B------:R-:W-:Y:S01]  /*4d00*/  FFMA.FTZ R48, R48, UR9, -R153 ;  /* 0x0000000930307c23 */ /* 0x000fe20008010899 */
[----:B------:R-:W-:Y:S01]  /*4d10*/  @!P5 ISETP.GE.AND P6, PT, R9, R151, PT ;  /* 0x000000970900d20c */ /* 0x000fe20003fc6270 */
[----:B------:R-:W-:Y:S01]  /*4d20*/  IMAD.WIDE.U32 R8, R157, -0x326172a9, RZ ;  /* 0xcd9e8d579d087825 */ /* 0x000fe200078e00ff */
[----:B------:R-:W-:Y:S02]  /*4d30*/  @!P5 FSEL R55, R55, -INF , !P3 ;  /* 0xff8000003737d808 */ /* 0x000fe40005800000 */
[----:B------:R-:W-:Y:S03]  /*4d40*/  @!P5 FSEL R56, R56, -INF , !P4 ;  /* 0xff8000003838d808 */ /* 0x000fe60006000000 */
[----:B------:R-:W-:Y:S01]  /*4d50*/  MUFU.EX2 R171, R48 ;  /* 0x0000003000ab7308 */ /* 0x000fe20000000800 */
[----:B------:R-:W-:Y:S01]  /*4d60*/  @!P5 FSEL R51, R51, -INF , !P6 ;  /* 0xff8000003333d808 */ /* 0x000fe20007000000 */
[----:B------:R-:W-:Y:S01]  /*4d70*/  FFMA.FTZ R47, R47, UR9, -R2 ;  /* 0x000000092f2f7c23 */ /* 0x000fe20008010802 */
[CC--:B------:R-:W-:Y:S01]  /*4d80*/  @!P5 ISETP.GE.AND P3, PT, R4.reuse, R150.reuse, PT ;  /* 0x000000960400d20c */ /* 0x0c0fe20003f66270 */
[----:B------:R-:W-:Y:S01]  /*4d90*/  FFMA.FTZ R45, R45, UR9, -R3 ;  /* 0x000000092d2d7c23 */ /* 0x000fe20008010803 */
[----:B------:R-:W-:Y:S01]  /*4da0*/  @!P5 ISETP.GE.AND P4, PT, R4, R149, PT ;  /* 0x000000950400d20c */ /* 0x000fe20003f86270 */
[----:B------:R-:W-:Y:S01]  /*4db0*/  FFMA.FTZ R51, R51, UR9, -R148 ;  /* 0x0000000933337c23 */ /* 0x000fe20008010894 */
[----:B------:R-:W-:Y:S01]  /*4dc0*/  @!P5 ISETP.GE.AND P6, PT, R5, R151, PT ;  /* 0x000000970500d20c */ /* 0x000fe20003fc6270 */
[----:B------:R-:W-:Y:S01]  /*4dd0*/  @!P5 VIADD R4, R0, 0x38 ;  /* 0x000000380004d836 */ /* 0x000fe20000000000 */
[----:B------:R-:W-:Y:S01]  /*4de0*/  @!P5 FSEL R57, R57, -INF , !P3 ;  /* 0xff8000003939d808 */ /* 0x000fe20005800000 */
[----:B------:R-:W-:Y:S01]  /*4df0*/  MUFU.EX2 R169, R49 ;  /* 0x0000003100a97308 */ /* 0x000fe20000000800 */
[----:B------:R-:W-:Y:S01]  /*4e00*/  @!P5 FSEL R54, R54, -INF , !P6 ;  /* 0xff8000003636d808 */ /* 0x000fe20007000000 */
[----:B------:R-:W-:Y:S01]  /*4e10*/  @!P5 VIADD R0, R0, 0x39 ;  /* 0x000000390000d836 */ /* 0x000fe20000000000 */
[-C--:B------:R-:W-:Y:S01]  /*4e20*/  @!P5 ISETP.GE.AND P6, PT, R5, R149.reuse, PT ;  /* 0x000000950500d20c */ /* 0x080fe20003fc6270 */
[----:B------:R-:W-:Y:S01]  /*4e30*/  FFMA.FTZ R46, R46, UR9, -R2 ;  /* 0x000000092e2e7c23 */ /* 0x000fe20008010802 */
[-C--:B------:R-:W-:Y:S01]  /*4e40*/  @!P5 ISETP.GE.AND P3, PT, R4, R150.reuse, PT ;  /* 0x000000960400d20c */ /* 0x080fe20003f66270 */
[--C-:B------:R-:W-:Y:S01]  /*4e50*/  FFMA.FTZ R52, R52, UR9, -R153.reuse ;  /* 0x0000000934347c23 */ /* 0x100fe20008010899 */
[----:B------:R-:W-:Y:S01]  /*4e60*/  @!P5 FSEL R58, R58, -INF , !P6 ;  /* 0xff8000003a3ad808 */ /* 0x000fe20007000000 */
[----:B------:R-:W-:Y:S01]  /*4e70*/  FFMA.FTZ R53, R53, UR9, -R153 ;  /* 0x0000000935357c23 */ /* 0x000fe20008010899 */
[----:B------:R-:W-:Y:S01]  /*4e80*/  @!P5 FSEL R60, R60, -INF , !P3 ;  /* 0xff8000003c3cd808 */ /* 0x000fe20005800000 */
[----:B------:R-:W-:Y:S01]  /*4e90*/  MUFU.EX2 R167, R52 ;  /* 0x0000003400a77308 */ /* 0x000fe20000000800 */
[----:B------:R-:W-:Y:S01]  /*4ea0*/  @!P5 ISETP.GE.AND P6, PT, R0, R150, PT ;  /* 0x000000960000d20c */ /* 0x000fe20003fc6270 */
[----:B------:R-:W-:Y:S01]  /*4eb0*/  FFMA.FTZ R54, R54, UR9, -R148 ;  /* 0x0000000936367c23 */ /* 0x000fe20008010894 */
[-C--:B------:R-:W-:Y:S01]  /*4ec0*/  @!P5 ISETP.GE.AND P3, PT, R0, R149.reuse, PT ;  /* 0x000000950000d20c */ /* 0x080fe20003f66270 */
[--C-:B------:R-:W-:Y:S01]  /*4ed0*/  FFMA.FTZ R60, R60, UR9, -R3.reuse ;  /* 0x000000093c3c7c23 */ /* 0x100fe20008010803 */
[----:B------:R-:W-:Y:S01]  /*4ee0*/  @!P5 FSEL R59, R59, -INF , !P4 ;  /* 0xff8000003b3bd808 */ /* 0x000fe20006000000 */
[--C-:B------:R-:W-:Y:S01]  /*4ef0*/  FFMA.FTZ R56, R56, UR9, -R3.reuse ;  /* 0x0000000938387c23 */ /* 0x100fe20008010803 */
[----:B------:R-:W-:Y:S03]  /*4f00*/  @!P5 FSEL R61, R61, -INF , !P6 ;  /* 0xff8000003d3dd808 */ /* 0x000fe60007000000 */
[----:B------:R-:W-:Y:S01]  /*4f10*/  MUFU.EX2 R173, R60 ;  /* 0x0000003c00ad7308 */ /* 0x000fe20000000800 */
[----:B------:R-:W-:Y:S01]  /*4f20*/  @!P5 FSEL R63, R63, -INF , !P3 ;  /* 0xff8000003f3fd808 */ /* 0x000fe20005800000 */
[--C-:B------:R-:W-:Y:S01]  /*4f30*/  FFMA.FTZ R57, R57, UR9, -R3.reuse ;  /* 0x0000000939397c23 */ /* 0x100fe20008010803 */
[C---:B------:R-:W-:Y:S01]  /*4f40*/  @!P5 ISETP.GE.AND P4, PT, R4.reuse, R149, PT ;  /* 0x000000950400d20c */ /* 0x040fe20003f86270 */
[----:B------:R-:W-:Y:S01]  /*4f50*/  FFMA.FTZ R3, R61, UR9, -R3 ;  /* 0x000000093d037c23 */ /* 0x000fe20008010803 */
[-C--:B------:R-:W-:Y:S01]  /*4f60*/  @!P5 ISETP.GE.AND P6, PT, R4, R152.reuse, PT ;  /* 0x000000980400d20c */ /* 0x080fe20003fc6270 */
[----:B------:R-:W-:Y:S01]  /*4f70*/  FFMA.FTZ R58, R58, UR9, -R2 ;  /* 0x000000093a3a7c23 */ /* 0x000fe20008010802 */
[-C--:B------:R-:W-:Y:S01]  /*4f80*/  @!P5 ISETP.GE.AND P3, PT, R4, R151.reuse, PT ;  /* 0x000000970400d20c */ /* 0x080fe20003f66270 */
[----:B------:R-:W-:Y:S01]  /*4f90*/  IMAD.WIDE.U32 R4, R165, -0x2daee0ad, RZ ;  /* 0xd2511f53a5047825 */ /* 0x000fe200078e00ff */
[----:B------:R-:W-:Y:S01]  /*4fa0*/  @!P5 FSEL R62, R62, -INF , !P4 ;  /* 0xff8000003e3ed808 */ /* 0x000fe20006000000 */
[----:B------:R-:W-:Y:S01]  /*4fb0*/  MUFU.EX2 R175, R54 ;  /* 0x0000003600af7308 */ /* 0x000fe20000000800 */
[----:B------:R-:W-:Y:S01]  /*4fc0*/  @!P5 FSEL R64, R64, -INF , !P6 ;  /* 0xff8000004040d808 */ /* 0x000fe20007000000 */
[----:B------:R-:W-:Y:S01]  /*4fd0*/  FFMA.FTZ R55, R55, UR9, -R148 ;  /* 0x0000000937377c23 */ /* 0x000fe20008010894 */
[----:B------:R-:W-:Y:S01]  /*4fe0*/  @!P5 ISETP.GE.AND P4, PT, R0, R152, PT ;  /* 0x000000980000d20c */ /* 0x000fe20003f86270 */
[--C-:B------:R-:W-:Y:S01]  /*4ff0*/  FFMA.FTZ R62, R62, UR9, -R2.reuse ;  /* 0x000000093e3e7c23 */ /* 0x100fe20008010802 */
[----:B------:R-:W-:Y:S01]  /*5000*/  @!P5 ISETP.GE.AND P6, PT, R0, R151, PT ;  /* 0x000000970000d20c */ /* 0x000fe20003fc6270 */
[----:B------:R-:W-:Y:S01]  /*5010*/  FFMA.FTZ R64, R64, UR9, -R153 ;  /* 0x0000000940407c23 */ /* 0x000fe20008010899 */
[----:B------:R-:W-:Y:S03]  /*5020*/  LOP3.LUT R0, R172, UR49, R5, 0x96, !PT ;  /* 0x00000031ac007c12 */ /* 0x000fe6000f8e9605 */
[----:B------:R-:W-:Y:S01]  /*5030*/  MUFU.EX2 R189, R62 ;  /* 0x0000003e00bd7308 */ /* 0x000fe20000000800 */
[----:B------:R-:W-:Y:S01]  /*5040*/  LOP3.LUT R20, R4, UR46, R133, 0x96, !PT ;  /* 0x0000002e04147c12 */ /* 0x000fe2000f8e9685 */
[----:B------:R-:W-:Y:S01]  /*5050*/  IMAD.WIDE.U32 R4, R160, -0x326172a9, RZ ;  /* 0xcd9e8d57a0047825 */ /* 0x000fe200078e00ff */
[----:B------:R-:W-:Y:S02]  /*5060*/  LOP3.LUT R22, R10, UR46, R135, 0x96, !PT ;  /* 0x0000002e0a167c12 */ /* 0x000fe4000f8e9687 */
[----:B------:R-:W-:Y:S01]  /*5070*/  LOP3.LUT R6, R174, UR49, R11, 0x96, !PT ;  /* 0x00000031ae067c12 */ /* 0x000fe2000f8e960b */
[----:B------:R-:W-:Y:S01]  /*5080*/  FFMA.FTZ R59, R59, UR9, -R2 ;  /* 0x000000093b3b7c23 */ /* 0x000fe20008010802 */
[----:B-1----:R-:W-:Y:S03]  /*5090*/  LOP3.LUT R12, R158, UR55, R5, 0x96, !PT ;  /* 0x000000379e0c7c12 */ /* 0x002fe6000f8e9605 */
[----:B------:R1:W-:Y:S01]  /*50a0*/  MUFU.EX2 R222, R24 ;  /* 0x0000001800de7308 */ /* 0x0003e20000000800 */
[----:B------:R-:W-:Y:S01]  /*50b0*/  LOP3.LUT R10, R4, UR40, R19, 0x96, !PT ;  /* 0x00000028040a7c12 */ /* 0x000fe2000f8e9613 */
[----:B------:R-:W-:Y:S01]  /*50c0*/  IMAD.WIDE.U32 R4, R0, -0x326172a9, RZ ;  /* 0xcd9e8d5700047825 */ /* 0x000fe200078e00ff */
[----:B------:R-:W-:Y:S02]  /*50d0*/  LOP3.LUT R8, R8, UR40, R137, 0x96, !PT ;  /* 0x0000002808087c12 */ /* 0x000fe4000f8e9689 */
[----:B------:R-:W-:Y:S01]  /*50e0*/  @!P5 FSEL R65, R65, -INF , !P4 ;  /* 0xff8000004141d808 */ /* 0x000fe20006000000 */
[----:B---3--:R-:W-:Y:S01]  /*50f0*/  IMAD.WIDE.U32 R20, R20, -0x326172a9, RZ ;  /* 0xcd9e8d5714147825 */ /* 0x008fe200078e00ff */
[----:B----4-:R-:W-:Y:S03]  /*5100*/  LOP3.LUT R14, R184, UR55, R5, 0x96, !PT ;  /* 0x00000037b80e7c12 */ /* 0x010fe6000f8e9605 */
[----:B------:R3:W4:Y:S01]  /*5110*/  MUFU.EX2 R210, R16 ;  /* 0x0000001000d27308 */ /* 0x0007220000000800 */
[----:B------:R-:W-:Y:S01]  /*5120*/  @!P5 FSEL R66, R66, -INF , !P3 ;  /* 0xff8000004242d808 */ /* 0x000fe20005800000 */
[----:B------:R-:W-:Y:S01]  /*5130*/  IMAD.WIDE.U32 R12, R12, -0x2daee0ad, RZ ;  /* 0xd2511f530c0c7825 */ /* 0x000fe200078e00ff */
[----:B------:R-:W-:Y:S02]  /*5140*/  LOP3.LUT R0, R4, UR40, R21, 0x96, !PT ;  /* 0x0000002804007c12 */ /* 0x000fe4000f8e9615 */
[----:B------:R-:W-:Y:S01]  /*5150*/  @!P5 FSEL R67, R67, -INF , !P6 ;  /* 0xff8000004343d808 */ /* 0x000fe20007000000 */
[----:B--2---:R-:W-:Y:S01]  /*5160*/  IMAD.WIDE.U32 R22, R22, -0x326172a9, RZ ;  /* 0xcd9e8d5716167825 */ /* 0x004fe200078e00ff */
[----:B------:R-:W-:Y:S03]  /*5170*/  LEA R158, R161, UR4, 0x1 ;  /* 0x00000004a19e7c11 */ /* 0x000fe6000f8e08ff */
[----:B------:R2:W4:Y:S01]  /*5180*/  MUFU.EX2 R232, R15 ;  /* 0x0000000f00e87308 */ /* 0x0005220000000800 */
[----:B------:R-:W-:Y:S01]  /*5190*/  LEA R152, R181, UR4, 0x1 ;  /* 0x00000004b5987c11 */ /* 0x000fe2000f8e08ff */
[----:B------:R-:W-:Y:S04]  /*51a0*/  IMAD.WIDE.U32 R6, R6, -0x326172a9, RZ ;  /* 0xcd9e8d5706067825 */ /* 0x000fe800078e00ff */
[----:B------:R-:W-:Y:S01]  /*51b0*/  FFMA.FTZ R153, R65, UR9, -R153 ;  /* 0x0000000941997c23 */ /* 0x000fe20008010899 */
[--C-:B------:R-:W-:Y:S01]  /*51c0*/  FFMA.FTZ R66, R66, UR9, -R148.reuse ;  /* 0x0000000942427c23 */ /* 0x100fe20008010894 */
[----:B------:R-:W-:Y:S01]  /*51d0*/  IMAD.WIDE.U32 R4, R10, -0x2daee0ad, RZ ;  /* 0xd2511f530a047825 */ /* 0x000fe200078e00ff */
[----:B------:R-:W-:Y:S01]  /*51e0*/  LOP3.LUT R10, R156, UR45, R13, 0x96, !PT ;  /* 0x0000002d9c0a7c12 */ /* 0x000fe2000f8e960d */
[----:B------:R4:W4:Y:S01]  /*51f0*/  MUFU.EX2 R209, R17 ;  /* 0x0000001100d17308 */ /* 0x0009220000000800 */
[----:B-1----:R-:W-:Y:S01]  /*5200*/  LOP3.LUT R24, R6, UR40, R23, 0x96, !PT ;  /* 0x0000002806187c12 */ /* 0x002fe2000f8e9617 */
[----:B------:R-:W-:Y:S01]  /*5210*/  UIADD3 UR40, UPT, UPT, UR54, -0x4ab325aa, URZ ;  /* 0xb54cda5636287890 */ /* 0x000fe2000fffe0ff */
[----:B---3--:R-:W-:Y:S01]  /*5220*/  LOP3.LUT R16, R164, UR55, R9, 0x96, !PT ;  /* 0x00000037a4107c12 */ /* 0x008fe2000f8e9609 */
[----:B------:R-:W-:Y:S01]  /*5230*/  IMAD.WIDE.U32 R10, R10, -0x326172a9, RZ ;  /* 0xcd9e8d570a0a7825 */ /* 0x000fe200078e00ff */
[----:B------:R-:W-:Y:S02]  /*5240*/  LOP3.LUT R166, R166, UR55, R7, 0x96, !PT ;  /* 0x00000037a6a67c12 */ /* 0x000fe4000f8e9607 */
[----:B------:R-:W-:Y:S01]  /*5250*/  PRMT R19, R4, 0x7771, RZ ;  /* 0x0000777104137816 */ /* 0x000fe200000000ff */
[----:B------:R-:W-:Y:S01]  /*5260*/  IMAD.WIDE.U32 R6, R0, -0x2daee0ad, RZ ;  /* 0xd2511f5300067825 */ /* 0x000fe200078e00ff */
[----:B------:R-:W-:Y:S01]  /*5270*/  LOP3.LUT R11, R18, UR40, R11, 0x96, !PT ;  /* 0x00000028120b7c12 */ /* 0x000fe2000f8e960b */
[----:B------:R-:W1:Y:S01]  /*5280*/  MUFU.EX2 R221, R25 ;  /* 0x0000001900dd7308 */ /* 0x000e620000000800 */
[----:B------:R-:W-:Y:S01]  /*5290*/  PRMT R21, R4, 0x7770, RZ ;  /* 0x0000777004157816 */ /* 0x000fe200000000ff */
[----:B--2---:R-:W-:Y:S01]  /*52a0*/  IMAD.WIDE.U32 R14, R14, -0x2daee0ad, RZ ;  /* 0xd2511f530e0e7825 */ /* 0x004fe200078e00ff */
[----:B------:R-:W-:Y:S02]  /*52b0*/  PRMT R23, R4, 0x7773, RZ ;  /* 0x0000777304177816 */ /* 0x000fe400000000ff */
[----:B------:R-:W-:Y:S01]  /*52c0*/  LOP3.LUT R12, R12, UR44, R5, 0x96, !PT ;  /* 0x0000002c0c0c7c12 */ /* 0x000fe2000f8e9605 */
[----:B------:R-:W-:Y:S01]  /*52d0*/  IMAD.WIDE.U32 R8, R8, -0x2daee0ad, RZ ;  /* 0xd2511f5308087825 */ /* 0x000fe200078e00ff */
[----:B------:R-:W-:Y:S03]  /*52e0*/  LOP3.LUT R0, R14, UR44, R7, 0x96, !PT ;  /* 0x0000002c0e007c12 */ /* 0x000fe6000f8e9607 */
[----:B------:R-:W-:Y:S01]  /*52f0*/  MUFU.EX2 R226, R26 ;  /* 0x0000001a00e27308 */ /* 0x000fe20000000800 */
[----:B------:R-:W-:Y:S01]  /*5300*/  LOP3.LUT R7, R11, 0xff, RZ, 0xc0, !PT ;  /* 0x000000ff0b077812 */ /* 0x000fe200078ec0ff */
[----:B----4-:R-:W-:Y:S01]  /*5310*/  IMAD.WIDE.U32 R16, R16, -0x2daee0ad, RZ ;  /* 0xd2511f5310107825 */ /* 0x010fe200078e00ff */
[----:B------:R-:W-:Y:S02]  /*5320*/  PRMT R14, R8, 0x7773, RZ ;  /* 0x00007773080e7816 */ /* 0x000fe400000000ff */
[----:B------:R-:W-:Y:S01]  /*5330*/  ISETP.LE.U32.AND P4, PT, R7, UR12, PT ;  /* 0x0000000c07007c0c */ /* 0x000fe2000bf83070 */
[----:B------:R-:W-:Y:S01]  /*5340*/  IMAD.MOV.U32 R161, RZ, RZ, 0x10 ;  /* 0x00000010ffa17424 */ /* 0x000fe200078e00ff */
[----:B------:R-:W-:Y:S03]  /*5350*/  LOP3.LUT R154, R154, UR45, R17, 0x96, !PT ;  /* 0x0000002d9a9a7c12 */ /* 0x000fe6000f8e9611 */
[----:B------:R-:W-:Y:S01]  /*5360*/  MUFU.EX2 R225, R27 ;  /* 0x0000001b00e17308 */ /* 0x000fe20000000800 */
[----:B------:R-:W-:Y:S01]  /*5370*/  PRMT R17, R4, 0x7772, RZ ;  /* 0x0000777204117816 */ /* 0x000fe200000000ff */
[----:B------:R-:W-:Y:S01]  /*5380*/  VIADD R155, R158, 0x1c040 ;  /* 0x0001c0409e9b7836 */ /* 0x000fe20000000000 */
[----:B------:R-:W-:Y:S01]  /*5390*/  LOP3.LUT R4, R132, UR45, R15, 0x96, !PT ;  /* 0x0000002d84047c12 */ /* 0x000fe2000f8e960f */
[----:B------:R-:W-:Y:S01]  /*53a0*/  FFMA.FTZ R148, R67, UR9, -R148 ;  /* 0x0000000943947c23 */ /* 0x000fe20008010894 */
[----:B------:R-:W-:Y:S01]  /*53b0*/  LOP3.LUT R7, R11, 0xffff, RZ, 0xc0, !PT ;  /* 0x0000ffff0b077812 */ /* 0x000fe200078ec0ff */
[----:B------:R-:W-:Y:S01]  /*53c0*/  FFMA.FTZ R2, R63, UR9, -R2 ;  /* 0x000000093f027c23 */ /* 0x000fe20008010802 */
[----:B------:R-:W-:Y:S01]  /*53d0*/  LOP3.LUT R13, R16, UR44, R9, 0x96, !PT ;  /* 0x0000002c100d7c12 */ /* 0x000fe2000f8e9609 */
[----:B------:R-:W-:Y:S01]  /*53e0*/  IMAD.WIDE.U32 R4, R4, -0x326172a9, RZ ;  /* 0xcd9e8d5704047825 */ /* 0x000fe200078e00ff */
[--C-:B------:R-:W-:Y:S01]  /*53f0*/  SHF.R.U32.HI R9, RZ, 0x18, R11.reuse ;  /* 0x00000018ff097819 */ /* 0x100fe2000001160b */
[----:B------:R-:W-:Y:S01]  /*5400*/  MUFU.EX2 R218, R28 ;  /* 0x0000001c00da7308 */ /* 0x000fe20000000800 */
[----:B------:R-:W-:Y:S01]  /*5410*/  PRMT R11, R11, 0x7632, R11 ;  /* 0x000076320b0b7816 */ /* 0x000fe2000000000b */
[----:B------:R-:W-:Y:S01]  /*5420*/  @!P4 FADD.FTZ R207, -R207, -RZ ;  /* 0x800000ffcfcfc221 */ /* 0x000fe20000010100 */
[----:B------:R-:W-:Y:S02]  /*5430*/  SHF.R.U32.HI R7, RZ, 0x8, R7 ;  /* 0x00000008ff077819 */ /* 0x000fe40000011607 */
[----:B------:R-:W-:Y:S02]  /*5440*/  LOP3.LUT R11, R11, 0xff, RZ, 0xc0, !PT ;  /* 0x000000ff0b0b7812 */ /* 0x000fe400078ec0ff */
[----:B------:R-:W-:Y:S03]  /*5450*/  LOP3.LUT R7, R7, 0xffff, RZ, 0xc0, !PT ;  /* 0x0000ffff07077812 */ /* 0x000fe600078ec0ff */
[----:B------:R-:W-:Y:S01]  /*5460*/  MUFU.EX2 R224, R30 ;  /* 0x0000001e00e07308 */ /* 0x000fe20000000800 */
[----:B------:R-:W-:Y:S02]  /*5470*/  LOP3.LUT R5, R20, UR40, R5, 0x96, !PT ;  /* 0x0000002814057c12 */ /* 0x000fe4000f8e9605 */
[----:B------:R-:W-:Y:S02]  /*5480*/  ISETP.LE.U32.AND P5, PT, R11, UR12, PT ;  /* 0x0000000c0b007c0c */ /* 0x000fe4000bfa3070 */
[----:B------:R-:W-:Y:S02]  /*5490*/  ISETP.LE.U32.AND P6, PT, R7, UR12, PT ;  /* 0x0000000c07007c0c */ /* 0x000fe4000bfc3070 */
[C---:B------:R-:W-:Y:S03]  /*54a0*/  LOP3.LUT R11, R5.reuse, 0xff, RZ, 0xc0, !PT ;  /* 0x000000ff050b7812 */ /* 0x040fe600078ec0ff */
[----:B------:R-:W2:Y:S01]  /*54b0*/  MUFU.EX2 R217, R29 ;  /* 0x0000001d00d97308 */ /* 0x000ea20000000800 */
        /* <DEDUP_REMOVED lines=15> */
[----:B------:R-:W4:Y:S01]  /*55b0*/  MUFU.EX2 R187, R36 ;  /* 0x0000002400bb7308 */ /* 0x000f220000000800 */
[----:B------:R-:W-:Y:S02]  /*55c0*/  ISETP.LE.U32.AND P3, PT, R7, UR12, PT ;  /* 0x0000000c07007c0c */ /* 0x000fe4000bf63070 */
[----:B------:R-:W-:Y:S02]  /*55d0*/  ISETP.LE.U32.AND P4, PT, R5, UR12, PT ;  /* 0x0000000c05007c0c */ /* 0x000fe4000bf83070 */
[----:B------:R-:W-:Y:S02]  /*55e0*/  ISETP.LE.U32.AND P6, PT, R9, UR12, PT ;  /* 0x0000000c09007c0c */ /* 0x000fe4000bfc3070 */
[C---:B------:R-:W-:Y:S01]  /*55f0*/  PRMT R9, R4.reuse, 0x7771, RZ ;  /* 0x0000777104097816 */ /* 0x040fe200000000ff */
[----:B------:R-:W-:Y:S01]  /*5600*/  @!P5 FADD.FTZ R231, -R231, -RZ ;  /* 0x800000ffe7e7d221 */ /* 0x000fe20000010100 */
[C---:B------:R-:W-:Y:S01]  /*5610*/  PRMT R7, R4.reuse, 0x7772, RZ ;  /* 0x0000777204077816 */ /* 0x040fe200000000ff */
[----:B------:R-:W4:Y:S01]  /*5620*/  MUFU.EX2 R186, R37 ;  /* 0x0000002500ba7308 */ /* 0x000f220000000800 */
        /* <DEDUP_REMOVED lines=8> */
[----:B------:R-:W4:Y:S01]  /*56b0*/  MUFU.EX2 R194, R39 ;  /* 0x0000002700c27308 */ /* 0x000f220000000800 */
[----:B------:R-:W-:Y:S02]  /*56c0*/  ISETP.GT.U32.AND P6, PT, R7, UR12, PT ;  /* 0x0000000c07007c0c */ /* 0x000fe4000bfc4070 */
[C---:B------:R-:W-:Y:S02]  /*56d0*/  PRMT R5, R10.reuse, 0x7771, RZ ;  /* 0x000077710a057816 */ /* 0x040fe400000000ff */
[C---:B------:R-:W-:Y:S02]  /*56e0*/  PRMT R7, R10.reuse, 0x7772, RZ ;  /* 0x000077720a077816 */ /* 0x040fe400000000ff */
[----:B------:R-:W-:Y:S01]  /*56f0*/  PRMT R10, R10, 0x7773, RZ ;  /* 0x000077730a0a7816 */ /* 0x000fe200000000ff */
[----:B------:R-:W-:Y:S01]  /*5700*/  @P5 FADD.FTZ R228, -R228, -RZ ;  /* 0x800000ffe4e45221 */ /* 0x000fe20000010100 */
[----:B------:R-:W-:Y:S01]  /*5710*/  LOP3.LUT R4, R12, 0xff, RZ, 0xc0, !PT ;  /* 0x000000ff0c047812 */ /* 0x000fe200078ec0ff */
[----:B------:R-:W-:Y:S01]  /*5720*/  @!P3 FADD.FTZ R210, -R210, -RZ ;  /* 0x800000ffd2d2b221 */ /* 0x000fe20000010100 */
        /* <DEDUP_REMOVED lines=17> */
[----:B------:R-:W4:Y:S01]  /*5840*/  MUFU.EX2 R195, R38 ;  /* 0x0000002600c37308 */ /* 0x000f220000000800 */
        /* <DEDUP_REMOVED lines=29> */
[----:B--2---:R-:W-:Y:S01]  /*5a20*/  @P6 FADD.FTZ R217, -R217, -RZ ;  /* 0x800000ffd9d96221 */ /* 0x004fe20000010100 */
        /* <DEDUP_REMOVED lines=11> */
[----:B------:R-:W-:Y:S01]  /*5ae0*/  ISETP.LE.U32.AND P5, PT, R21, UR12, PT ;  /* 0x0000000c15007c0c */ /* 0x000fe2000bfa3070 */
[----:B------:R-:W2:Y:S01]  /*5af0*/  MUFU.EX2 R200, R45 ;  /* 0x0000002d00c87308 */ /* 0x000ea20000000800 */
[----:B------:R-:W-:Y:S01]  /*5b00*/  ISETP.GT.U32.AND P6, PT, R19, UR12, PT ;  /* 0x0000000c13007c0c */ /* 0x000fe2000bfc4070 */
[----:B------:R-:W-:Y:S01]  /*5b10*/  IMAD.WIDE.U32 R6, R24, -0x2daee0ad, RZ ;  /* 0xd2511f5318067825 */ /* 0x000fe200078e00ff */
[----:B------:R-:W-:Y:S03]  /*5b20*/  LOP3.LUT R9, R136, UR40, R9, 0x96, !PT ;  /* 0x0000002888097c12 */ /* 0x000fe6000f8e9609 */
[----:B------:R-:W-:Y:S01]  /*5b30*/  @P4 FADD.FTZ R224, -R224, -RZ ;  /* 0x800000ffe0e04221 */ /* 0x000fe20000010100 */
[----:B------:R-:W-:Y:S02]  /*5b40*/  ISETP.GT.U32.AND P4, PT, R17, UR12, PT ;  /* 0x0000000c11007c0c */ /* 0x000fe4000bf84070 */
[----:B------:R-:W-:Y:S01]  /*5b50*/  LOP3.LUT R0, R10, UR44, R7, 0x96, !PT ;  /* 0x0000002c0a007c12 */ /* 0x000fe2000f8e9607 */
[----:B---3--:R-:W-:Y:S01]  /*5b60*/  @P3 FADD.FTZ R223, -R223, -RZ ;  /* 0x800000ffdfdf3221 */ /* 0x008fe20000010100 */
[----:B------:R-:W-:Y:S01]  /*5b70*/  LOP3.LUT R4, R134, UR45, R11, 0x96, !PT ;  /* 0x0000002d86047c12 */ /* 0x000fe2000f8e960b */
[----:B------:R-:W3:Y:S01]  /*5b80*/  MUFU.EX2 R212, R46 ;  /* 0x0000002e00d47308 */ /* 0x000ee20000000800 */
[----:B------:R-:W-:Y:S01]  /*5b90*/  LOP3.LUT R10, R9, 0xffff, RZ, 0xc0, !PT ;  /* 0x0000ffff090a7812 */ /* 0x000fe200078ec0ff */
[----:B------:R-:W-:Y:S01]  /*5ba0*/  @!P5 FADD.FTZ R192, -R192, -RZ ;  /* 0x800000ffc0c0d221 */ /* 0x000fe20000010100 */
[----:B------:R-:W-:Y:S01]  /*5bb0*/  ISETP.GT.U32.AND P3, PT, R23, UR12, PT ;  /* 0x0000000c17007c0c */ /* 0x000fe2000bf64070 */
[----:B------:R-:W-:Y:S01]  /*5bc0*/  IMAD.WIDE.U32 R4, R4, -0x326172a9, RZ ;  /* 0xcd9e8d5704047825 */ /* 0x000fe200078e00ff */
[----:B------:R-:W-:Y:S02]  /*5bd0*/  LOP3.LUT R7, R9, 0xff, RZ, 0xc0, !PT ;  /* 0x000000ff09077812 */ /* 0x000fe400078ec0ff */
[----:B------:R-:W-:Y:S01]  /*5be0*/  SHF.R.U32.HI R10, RZ, 0x8, R10 ;  /* 0x00000008ff0a7819 */ /* 0x000fe2000001160a */
[----:B------:R-:W-:Y:S01]  /*5bf0*/  @P4 FADD.FTZ R199, -R199, -RZ ;  /* 0x800000ffc7c74221 */ /* 0x000fe20000010100 */
[----:B------:R-:W-:Y:S01]  /*5c00*/  ISETP.LE.U32.AND P5, PT, R7, UR12, PT ;  /* 0x0000000c07007c0c */ /* 0x000fe2000bfa3070 */
[----:B------:R-:W-:Y:S01]  /*5c10*/  @P6 FADD.FTZ R190, -R190, -RZ ;  /* 0x800000ffbebe6221 */ /* 0x000fe20000010100 */
[----:B------:R-:W-:Y:S01]  /*5c20*/  LOP3.LUT R10, R10, 0xffff, RZ, 0xc0, !PT ;  /* 0x0000ffff0a0a7812 */ /* 0x000fe200078ec0ff */
[----:B------:R-:W3:Y:S01]  /*5c30*/  MUFU.EX2 R184, R51 ;  /* 0x0000003300b87308 */ /* 0x000ee20000000800 */
[--C-:B------:R-:W-:Y:S02]  /*5c40*/  SHF.R.U32.HI R7, RZ, 0x18, R9.reuse ;  /* 0x00000018ff077819 */ /* 0x100fe40000011609 */
[----:B------:R-:W-:Y:S01]  /*5c50*/  PRMT R9, R9, 0x7632, R9 ;  /* 0x0000763209097816 */ /* 0x000fe20000000009 */
[----:B------:R-:W-:Y:S01]  /*5c60*/  @P3 FADD.FTZ R198, -R198, -RZ ;  /* 0x800000ffc6c63221 */ /* 0x000fe20000010100 */
[----:B------:R-:W-:Y:S02]  /*5c70*/  LOP3.LUT R5, R22, UR40, R5, 0x96, !PT ;  /* 0x0000002816057c12 */ /* 0x000fe4000f8e9605 */
[----:B------:R-:W-:Y:S03]  /*5c80*/  ISETP.LE.U32.AND P4, PT, R10, UR12, PT ;  /* 0x0000000c0a007c0c */ /* 0x000fe6000bf83070 */
[----:B------:R-:W3:Y:S01]  /*5c90*/  MUFU.EX2 R166, R53 ;  /* 0x0000003500a67308 */ /* 0x000ee20000000800 */
[----:B------:R-:W-:Y:S01]  /*5ca0*/  ISETP.LE.U32.AND P6, PT, R7, UR12, PT ;  /* 0x0000000c07007c0c */ /* 0x000fe2000bfc3070 */
[----:B----4-:R-:W-:Y:S01]  /*5cb0*/  @!P5 FADD.FTZ R187, -R187, -RZ ;  /* 0x800000ffbbbbd221 */ /* 0x010fe20000010100 */
[----:B------:R-:W-:Y:S02]  /*5cc0*/  LOP3.LUT R9, R9, 0xff, RZ, 0xc0, !PT ;  /* 0x000000ff09097812 */ /* 0x000fe400078ec0ff */
[----:B------:R-:W-:Y:S02]  /*5cd0*/  LOP3.LUT R7, R5, 0xffff, RZ, 0xc0, !PT ;  /* 0x0000ffff05077812 */ /* 0x000fe400078ec0ff */
[----:B------:R-:W-:Y:S03]  /*5ce0*/  ISETP.LE.U32.AND P3, PT, R9, UR12, PT ;  /* 0x0000000c09007c0c */ /* 0x000fe6000bf63070 */
[----:B------:R-:W-:Y:S01]  /*5cf0*/  MUFU.EX2 R193, R56 ;  /* 0x0000003800c17308 */ /* 0x000fe20000000800 */
[----:B------:R-:W-:Y:S02]  /*5d00*/  LOP3.LUT R9, R5, 0xff, RZ, 0xc0, !PT ;  /* 0x000000ff05097812 */ /* 0x000fe400078ec0ff */
[----:B------:R-:W-:Y:S01]  /*5d10*/  SHF.R.U32.HI R7, RZ, 0x8, R7 ;  /* 0x00000008ff077819 */ /* 0x000fe20000011607 */
[----:B------:R-:W-:Y:S01]  /*5d20*/  @!P4 FADD.FTZ R186, -R186, -RZ ;  /* 0x800000ffbabac221 */ /* 0x000fe20000010100 */
[----:B------:R-:W-:Y:S01]  /*5d30*/  ISETP.LE.U32.AND P5, PT, R9, UR12, PT ;  /* 0x0000000c09007c0c */ /* 0x000fe2000bfa3070 */
[----:B------:R-:W-:Y:S01]  /*5d40*/  @!P6 FADD.FTZ R194, -R194, -RZ ;  /* 0x800000ffc2c2e221 */ /* 0x000fe20000010100 */
[----:B------:R-:W-:Y:S03]  /*5d50*/  LOP3.LUT R7, R7, 0xffff, RZ, 0xc0, !PT ;  /* 0x0000ffff07077812 */ /* 0x000fe600078ec0ff */
[----:B------:R-:W-:Y:S01]  /*5d60*/  MUFU.EX2 R191, R57 ;  /* 0x0000003900bf7308 */ /* 0x000fe20000000800 */
[----:B------:R-:W-:Y:S02]  /*5d70*/  PRMT R9, R5, 0x7632, R9 ;  /* 0x0000763205097816 */ /* 0x000fe40000000009 */
[----:B------:R-:W-:Y:S01]  /*5d80*/  ISETP.LE.U32.AND P4, PT, R7, UR12, PT ;  /* 0x0000000c07007c0c */ /* 0x000fe2000bf83070 */
[----:B------:R-:W-:Y:S01]  /*5d90*/  @!P3 FADD.FTZ R195, -R195, -RZ ;  /* 0x800000ffc3c3b221 */ /* 0x000fe20000010100 */
[----:B------:R-:W-:Y:S02]  /*5da0*/  LOP3.LUT R7, R9, 0xff, RZ, 0xc0, !PT ;  /* 0x000000ff09077812 */ /* 0x000fe400078ec0ff */
[----:B------:R-:W4:Y:S01]  /*5db0*/  LDL R9, [R1+0x1c] ;  /* 0x00001c0001097983 */ /* 0x000f220000100800 */
[----:B------:R-:W-:Y:S02]  /*5dc0*/  SHF.R.U32.HI R5, RZ, 0x18, R5 ;  /* 0x00000018ff057819 */ /* 0x000fe40000011605 */
[----:B------:R-:W-:Y:S01]  /*5dd0*/  MUFU.EX2 R197, R58 ;  /* 0x0000003a00c57308 */ /* 0x000fe20000000800 */
[----:B------:R-:W-:Y:S01]  /*5de0*/  @!P5 FADD.FTZ R206, -R206, -RZ ;  /* 0x800000ffceced221 */ /* 0x000fe20000010100 */
[----:B------:R-:W-:Y:S02]  /*5df0*/  ISETP.LE.U32.AND P3, PT, R7, UR12, PT ;  /* 0x0000000c07007c0c */ /* 0x000fe4000bf63070 */
[----:B------:R-:W-:Y:S02]  /*5e00*/  ISETP.LE.U32.AND P6, PT, R5, UR12, PT ;  /* 0x0000000c05007c0c */ /* 0x000fe4000bfc3070 */
[----:B------:R-:W-:Y:S01]  /*5e10*/  PRMT R5, R4, 0x7770, RZ ;  /* 0x0000777004057816 */ /* 0x000fe200000000ff */
[----:B------:R-:W-:Y:S01]  /*5e20*/  @!P4 FADD.FTZ R204, -R204, -RZ ;  /* 0x800000ffccccc221 */ /* 0x000fe20000010100 */
[C---:B------:R-:W-:Y:S02]  /*5e30*/  PRMT R7, R4.reuse, 0x7771, RZ ;  /* 0x0000777104077816 */ /* 0x040fe400000000ff */
[----:B------:R-:W3:Y:S01]  /*5e40*/  MUFU.EX2 R174, R55 ;  /* 0x0000003700ae7308 */ /* 0x000ee20000000800 */
        /* <DEDUP_REMOVED lines=13> */
[----:B------:R-:W-:Y:S01]  /*5f20*/  MUFU.EX2 R165, R153 ;  /* 0x0000009900a57308 */ /* 0x000fe20000000800 */
[----:B------:R-:W-:Y:S01]  /*5f30*/  PRMT R5, R8, 0x7771, RZ ;  /* 0x0000777108057816 */ /* 0x000fe200000000ff */
[----:B--2---:R-:W-:Y:S01]  /*5f40*/  @P4 FADD.FTZ R200, -R200, -RZ ;  /* 0x800000ffc8c84221 */ /* 0x004fe20000010100 */
[----:B------:R-:W-:Y:S01]  /*5f50*/  PRMT R8, R8, 0x7773, RZ ;  /* 0x0000777308087816 */ /* 0x000fe200000000ff */
[----:B------:R-:W-:Y:S01]  /*5f60*/  @P6 FADD.FTZ R211, -R211, -RZ ;  /* 0x800000ffd3d36221 */ /* 0x000fe20000010100 */
[----:B------:R-:W-:Y:S02]  /*5f70*/  ISETP.GT.U32.AND P6, PT, R4, UR12, PT ;  /* 0x0000000c04007c0c */ /* 0x000fe4000bfc4070 */
[----:B------:R-:W-:Y:S01]  /*5f80*/  LOP3.LUT R4, R13, 0xffff, RZ, 0xc0, !PT ;  /* 0x0000ffff0d047812 */ /* 0x000fe200078ec0ff */
[----:B---3--:R-:W-:Y:S01]  /*5f90*/  @P3 FADD.FTZ R212, -R212, -RZ ;  /* 0x800000ffd4d43221 */ /* 0x008fe20000010100 */
[----:B------:R-:W-:Y:S01]  /*5fa0*/  ISETP.GT.U32.AND P4, PT, R5, UR12, PT ;  /* 0x0000000c05007c0c */ /* 0x000fe2000bf84070 */
[----:B------:R-:W-:Y:S01]  /*5fb0*/  @!P5 FADD.FTZ R171, -R171, -RZ ;  /* 0x800000ffababd221 */ /* 0x000fe20000010100 */
[----:B------:R-:W-:Y:S01]  /*5fc0*/  ISETP.GT.U32.AND P5, PT, R8, UR12, PT ;  /* 0x0000000c08007c0c */ /* 0x000fe2000bfa4070 */
[----:B------:R-:W-:Y:S01]  /*5fd0*/  MUFU.EX2 R170, R66 ;  /* 0x0000004200aa7308 */ /* 0x000fe20000000800 */
[----:B------:R-:W-:Y:S01]  /*5fe0*/  LOP3.LUT R5, R13, 0xff, RZ, 0xc0, !PT ;  /* 0x000000ff0d057812 */ /* 0x000fe200078ec0ff */
[----:B------:R-:W2:Y:S01]  /*5ff0*/  LDL R8, [R1+0x14] ;  /* 0x0000140001087983 */ /* 0x000ea20000100800 */
[----:B------:R-:W-:Y:S02]  /*6000*/  SHF.R.U32.HI R4, RZ, 0x8, R4 ;  /* 0x00000008ff047819 */ /* 0x000fe40000011604 */
[----:B------:R-:W-:Y:S01]  /*6010*/  ISETP.LE.U32.AND P3, PT, R5, UR12, PT ;  /* 0x0000000c05007c0c */ /* 0x000fe2000bf63070 */
[----:B------:R-:W-:Y:S01]  /*6020*/  @P6 FADD.FTZ R185, -R185, -RZ ;  /* 0x800000ffb9b96221 */ /* 0x000fe20000010100 */
[--C-:B------:R-:W-:Y:S03]  /*6030*/  SHF.R.U32.HI R5, RZ, 0x18, R13.reuse ;  /* 0x00000018ff057819 */ /* 0x100fe6000001160d */
[----:B------:R-:W1:Y:S01]  /*6040*/  MUFU.EX2 R196, R59 ;  /* 0x0000003b00c47308 */ /* 0x000e620000000800 */
[----:B------:R-:W-:Y:S01]  /*6050*/  PRMT R13, R13, 0x7632, R13 ;  /* 0x000076320d0d7816 */ /* 0x000fe2000000000d */
[----:B------:R-:W-:Y:S01]  /*6060*/  @P4 FADD.FTZ R169, -R169, -RZ ;  /* 0x800000ffa9a94221 */ /* 0x000fe20000010100 */
[----:B------:R-:W-:Y:S01]  /*6070*/  LOP3.LUT R4, R4, 0xffff, RZ, 0xc0, !PT ;  /* 0x0000ffff04047812 */ /* 0x000fe200078ec0ff */
[----:B------:R-:W-:Y:S01]  /*6080*/  @P5 FADD.FTZ R184, -R184, -RZ ;  /* 0x800000ffb8b85221 */ /* 0x000fe20000010100 */
[----:B------:R-:W-:Y:S02]  /*6090*/  LOP3.LUT R13, R13, 0xff, RZ, 0xc0, !PT ;  /* 0x000000ff0d0d7812 */ /* 0x000fe400078ec0ff */
[----:B------:R-:W-:Y:S03]  /*60a0*/  ISETP.LE.U32.AND P6, PT, R4, UR12, PT ;  /* 0x0000000c04007c0c */ /* 0x000fe6000bfc3070 */
[----:B------:R-:W3:Y:S01]  /*60b0*/  MUFU.EX2 R168, R148 ;  /* 0x0000009400a87308 */ /* 0x000ee20000000800 */
[C---:B------:R-:W-:Y:S01]  /*60c0*/  LOP3.LUT R4, R0.reuse, 0xffff, RZ, 0xc0, !PT ;  /* 0x0000ffff00047812 */ /* 0x040fe200078ec0ff */
[----:B------:R-:W-:Y:S01]  /*60d0*/  @!P3 FADD.FTZ R167, -R167, -RZ ;  /* 0x800000ffa7a7b221 */ /* 0x000fe20000010100 */
[----:B------:R-:W-:Y:S02]  /*60e0*/  ISETP.LE.U32.AND P5, PT, R13, UR12, PT ;  /* 0x0000000c0d007c0c */ /* 0x000fe4000bfa3070 */
[----:B------:R-:W-:Y:S02]  /*60f0*/  SHF.R.U32.HI R4, RZ, 0x8, R4 ;  /* 0x00000008ff047819 */ /* 0x000fe40000011604 */
[----:B------:R-:W-:Y:S03]  /*6100*/  ISETP.LE.U32.AND P4, PT, R5, UR12, PT ;  /* 0x0000000c05007c0c */ /* 0x000fe6000bf83070 */
[----:B------:R-:W3:Y:S01]  /*6110*/  MUFU.EX2 R172, R3 ;  /* 0x0000000300ac7308 */ /* 0x000ee20000000800 */
[C---:B------:R-:W-:Y:S02]  /*6120*/  LOP3.LUT R5, R0.reuse, 0xff, RZ, 0xc0, !PT ;  /* 0x000000ff00057812 */ /* 0x040fe400078ec0ff */
[----:B------:R-:W-:Y:S01]  /*6130*/  PRMT R7, R0, 0x7632, R7 ;  /* 0x0000763200077816 */ /* 0x000fe20000000007 */
[----:B------:R-:W-:Y:S01]  /*6140*/  @!P6 FADD.FTZ R166, -R166, -RZ ;  /* 0x800000ffa6a6e221 */ /* 0x000fe20000010100 */
[----:B------:R-:W-:Y:S02]  /*6150*/  LOP3.LUT R4, R4, 0xffff, RZ, 0xc0, !PT ;  /* 0x0000ffff04047812 */ /* 0x000fe400078ec0ff */
[----:B------:R-:W-:Y:S01]  /*6160*/  ISETP.LE.U32.AND P3, PT, R5, UR12, PT ;  /* 0x0000000c05007c0c */ /* 0x000fe2000bf63070 */
[----:B------:R-:W-:Y:S01]  /*6170*/  @!P5 FADD.FTZ R175, -R175, -RZ ;  /* 0x800000ffafafd221 */ /* 0x000fe20000010100 */
[----:B------:R-:W-:Y:S01]  /*6180*/  LOP3.LUT R5, R7, 0xff, RZ, 0xc0, !PT ;  /* 0x000000ff07057812 */ /* 0x000fe200078ec0ff */
[----:B------:R3:W3:Y:S01]  /*6190*/  MUFU.EX2 R188, R2 ;  /* 0x0000000200bc7308 */ /* 0x0006e20000000800 */
        /* <DEDUP_REMOVED lines=43> */
[----:B------:R-:W-:Y:S02]  /*6450*/  FSETP.GE.FTZ.AND P5, PT, R207, RZ, PT ;  /* 0x000000ffcf00720b */ /* 0x000fe40003fb6000 */
[----:B------:R-:W-:Y:S03]  /*6460*/  FSETP.GE.FTZ.AND P6, PT, R210, RZ, PT ;  /* 0x000000ffd200720b */ /* 0x000fe60003fd6000 */
        /* <DEDUP_REMOVED lines=16> */
[----:B----4-:R-:W-:Y:S02]  /*6570*/  IMAD.IADD R160, R158, 0x1, R9 ;  /* 0x000000019ea07824 */ /* 0x010fe400078e0209 */
[----:B------:R-:W-:Y:S02]  /*6580*/  IMAD.IADD R159, R9, 0x1, R155 ;  /* 0x00000001099f7824 */ /* 0x000fe400078e029b */
[----:B------:R-:W-:Y:S01]  /*6590*/  IMAD.IADD R162, R161, 0x1, R160 ;  /* 0x00000001a1a27824 */ /* 0x000fe200078e02a0 */
[----:B------:R1:W-:Y:S04]  /*65a0*/  STS [R160+0x1c000], R6 ;  /* 0x01c00006a0007388 */ /* 0x0003e80000000800 */
[----:B------:R3:W-:Y:S04]  /*65b0*/  STS [R160+0x1c400], R5 ;  /* 0x01c40005a0007388 */ /* 0x0007e80000000800 */
[----:B------:R4:W-:Y:S04]  /*65c0*/  STS [R162+0x1c000], R4 ;  /* 0x01c00004a2007388 */ /* 0x0009e80000000800 */
[----:B------:R4:W-:Y:S01]  /*65d0*/  STS [R162+0x1c400], R0 ;  /* 0x01c40000a2007388 */ /* 0x0009e20000000800 */
[----:B-1----:R-:W-:Y:S02]  /*65e0*/  F2FP.RELU.F16.F32.PACK_AB R6, R221, R222 ;  /* 0x000000dedd06723e */ /* 0x002fe400000008ff */
[----:B---3--:R-:W-:Y:S03]  /*65f0*/  F2FP.RELU.F16.F32.PACK_AB R5, R225, R226 ;  /* 0x000000e2e105723e */ /* 0x008fe600000008ff */
[----:B------:R1:W-:Y:S01]  /*6600*/  STS [R160+0x1e000], R6 ;  /* 0x01e00006a0007388 */ /* 0x0003e20000000800 */
[----:B----4-:R-:W-:Y:S03]  /*6610*/  F2FP.RELU.F16.F32.PACK_AB R4, R217, R218 ;  /* 0x000000dad904723e */ /* 0x010fe600000008ff */
[----:B------:R3:W-:Y:S01]  /*6620*/  STS [R160+0x1e400], R5 ;  /* 0x01e40005a0007388 */ /* 0x0007e20000000800 */
[----:B------:R-:W-:Y:S03]  /*6630*/  F2FP.RELU.F16.F32.PACK_AB R0, R223, R224 ;  /* 0x000000e0df00723e */ /* 0x000fe600000008ff */
[----:B------:R4:W-:Y:S01]  /*6640*/  STS [R162+0x1e000], R4 ;  /* 0x01e00004a2007388 */ /* 0x0009e20000000800 */
[----:B--2---:R-:W-:Y:S03]  /*6650*/  LEA R153, R8, UR4, 0x1 ;  /* 0x0000000408997c11 */ /* 0x004fe6000f8e08ff */
[----:B------:R2:W-:Y:S02]  /*6660*/  STS [R162+0x1e400], R0 ;  /* 0x01e40000a2007388 */ /* 0x0005e40000000800 */
[----:B------:R-:W-:Y:S01]  /*6670*/  IMAD.IADD R156, R179, 0x1, R153 ;  /* 0x00000001b39c7824 */ /* 0x000fe200078e0299 */
[----:B-1----:R-:W-:Y:S02]  /*6680*/  F2FP.RELU.F16.F32.PACK_AB R6, R204, R206 ;  /* 0x000000cecc06723e */ /* 0x002fe400000008ff */
[----:B---3--:R-:W-:Y:S02]  /*6690*/  F2FP.RELU.F16.F32.PACK_AB R5, R213, R214 ;  /* 0x000000d6d505723e */ /* 0x008fe400000008ff */
[----:B----4-:R-:W-:Y:S02]  /*66a0*/  F2FP.RELU.F16.F32.PACK_AB R4, R186, R187 ;  /* 0x000000bbba04723e */ /* 0x010fe400000008ff */
[----:B--2---:R-:W-:Y:S03]  /*66b0*/  F2FP.RELU.F16.F32.PACK_AB R0, R194, R195 ;  /* 0x000000c3c200723e */ /* 0x004fe600000008ff */
        /* <DEDUP_REMOVED lines=36> */
[----:B------:R-:W-:Y:S01]  /*6900*/  IMAD.IADD R178, R179, 0x1, R177 ;  /* 0x00000001b3b27824 */ /* 0x000fe200078e02b1 */
        /* <DEDUP_REMOVED lines=207> */
.L_x_1147:
        /* <DEDUP_REMOVED lines=116> */
[-C--:B------:R-:W-:Y:S01]  /*7d40*/  FSEL R4, R4, R6.reuse, P3 ;  /* 0x0000000604047208 */ /* 0x080fe20001800000 */
[----:B------:R-:W-:Y:S01]  /*7d50*/  IMAD R139, R240, UR8, RZ ;  /* 0x00000008f08b7c24 */ /* 0x000fe2000f8e02ff */
        /* <DEDUP_REMOVED lines=127> */
[----:B------:R-:W-:Y:S05]  /*8550*/  STS [R161+-0x7c00], R145 ;  /* 0xff840091a1007388 */ /* 0x000fea0000000800 */
[----:B------:R-:W-:Y:S05]  /*8560*/  STS [R159+-0x6000], R17 ;  /* 0xffa000119f007388 */ /* 0x000fea0000000800 */
[----:B------:R-:W-:Y:S01]  /*8570*/  STS [R159+-0x5c00], R7 ;  /* 0xffa400079f007388 */ /* 0x000fe20000000800 */
[----:B-1----:R-:W-:Y:S04]  /*8580*/  IMAD.IADD R3, R2, 0x1, R157 ;  /* 0x0000000102037824 */ /* 0x002fe800078e029d */
[----:B------:R-:W-:Y:S05]  /*8590*/  STS [R161+-0x6000], R18 ;  /* 0xffa00012a1007388 */ /* 0x000fea0000000800 */
        /* <DEDUP_REMOVED lines=91> */
[----:B------:R-:W-:Y:S01]  /*8b50*/  IMAD.U32 R4, R139, -0x80, RZ ;  /* 0xffffff808b047824 */ /* 0x000fe200078e00ff */
[----:B------:R-:W-:Y:S03]  /*8b60*/  LOP3.LUT R5, R182, 0x1f8, RZ, 0xc0, !PT ;  /* 0x000001f8b6057812 */ /* 0x000fe600078ec0ff */
        /* <DEDUP_REMOVED lines=38> */
.L_x_1148:
        /* <DEDUP_REMOVED lines=17> */
[----:B------:R-:W4:Y:S04]  /*8ee0*/  LDL R174, [R1] ;  /* 0x0000000001ae7983 */ /* 0x000f280000100800 */
[----:B------:R-:W3:Y:S04]  /*8ef0*/  LDSM.16.MT88.4 R44, [R2+0xc800] ;  /* 0x00c80000022c783b */ /* 0x000ee80000004200 */
[----:B------:R-:W3:Y:S04]  /*8f00*/  LDSM.16.M88.4 R48, [R154+0x16000] ;  /* 0x016000009a30783b */ /* 0x000ee80000000200 */
[----:B------:R-:W3:Y:S04]  /*8f10*/  LDSM.16.MT88.4 R52, [R3+0xc800] ;  /* 0x00c800000334783b */ /* 0x000ee80000004200 */
[----:B------:R-:W-:Y:S01]  /*8f20*/  LDSM.16.M88.4 R56, [R148+0x14000] ;  /* 0x014000009438783b */ /* 0x000fe20000000200 */
[-C--:B-1----:R-:W-:Y:S03]  /*8f30*/  HMMA.16816.F32 R4, R32, R16.reuse, RZ ;  /* 0x000000102004723c */ /* 0x082fe600000018ff */
[----:B------:R-:W1:Y:S04]  /*8f40*/  LDSM.16.MT88.4 R60, [R2+0xd000] ;  /* 0x00d00000023c783b */ /* 0x000e680000004200 */
[----:B------:R-:W1:Y:S01]  /*8f50*/  LDSM.16.M88.4 R64, [R148+0x16000] ;  /* 0x016000009440783b */ /* 0x000e620000000200 */
[C---:B--2---:R-:W-:Y:S03]  /*8f60*/  HMMA.16816.F32 R8, R28.reuse, R16, RZ ;  /* 0x000000101c08723c */ /* 0x044fe600000018ff */
[----:B------:R-:W2:Y:S05]  /*8f70*/  LDSM.16.MT88.4 R132, [R3+0xd000] ;  /* 0x00d000000384783b */ /* 0x000eaa0000004200 */
[-C--:B------:R-:W-:Y:S08]  /*8f80*/  HMMA.16816.F32 R12, R28, R18.reuse, RZ ;  /* 0x000000121c0c723c */ /* 0x080ff000000018ff */
        /* <DEDUP_REMOVED lines=16> */
[----:B------:R-:W3:Y:S04]  /*9090*/  LDSM.16.MT88.4 R40, [R3+0xd800] ;  /* 0x00d800000328783b */ /* 0x000ee80000004200 */
[----:B------:R-:W-:Y:S03]  /*90a0*/  LDSM.16.M88.4 R52, [R152+0x18000] ;  /* 0x018000009834783b */ /* 0x000fe60000000200 */
        /* <DEDUP_REMOVED lines=27> */
[----:B------:R1:W2:Y:S01]  /*9260*/  LDSM.16.M88.4 R36, [R154+0x18000] ;  /* 0x018000009a24783b */ /* 0x0002a20000000200 */
        /* <DEDUP_REMOVED lines=19> */
[----:B------:R-:W3:Y:S01]  /*93a0*/  LDSM.16.MT88.4 R52, [R2+0xf000] ;  /* 0x00f000000234783b */ /* 0x000ee20000004200 */
[C---:B-1----:R-:W-:Y:S02]  /*93b0*/  LEA R154, P3, R139.reuse, R158, 0x5 ;  /* 0x0000009e8b9a7211 */ /* 0x042fe400078628ff */
        /* <DEDUP_REMOVED lines=22> */
[C---:B-1----:R-:W-:Y:S03]  /*9520*/  LEA R148, P3, R139.reuse, R132, 0x5 ;  /* 0x000000848b947211 */ /* 0x042fe600078628ff */
[----:B------:R-:W-:Y:S01]  /*9530*/  HMMA.16816.F32 R32, R36, R58, R32 ;  /* 0x0000003a2420723c */ /* 0x000fe20000001820 */
[----:B------:R-:W1:Y:S03]  /*9540*/  LDSM.16.MT88.4 R36, [R3+0xf000] ;  /* 0x00f000000324783b */ /* 0x000e660000004200 */
[C---:B------:R-:W-:Y:S01]  /*9550*/  LEA.HI.X.SX32 R149, R139.reuse, R133, 0x5, P3 ;  /* 0x000000858b957211 */ /* 0x040fe200018f2eff */
[----:B------:R-:W-:Y:S03]  /*9560*/  LDSM.16.M88.4 R56, [R144+0x1a000] ;  /* 0x01a000009038783b */ /* 0x000fe60000000200 */
[-C--:B---3--:R-:W-:Y:S05]  /*9570*/  HMMA.16816.F32 R4, R44, R52.reuse, R4 ;  /* 0x000000342c04723c */ /* 0x088fea0000001804 */
[C---:B------:R-:W-:Y:S03]  /*9580*/  IMAD.WIDE R172, R139.reuse, -0x1c0, R148 ;  /* 0xfffffe408bac7825 */ /* 0x040fe600078e0294 */
[C---:B--2---:R-:W-:Y:S04]  /*9590*/  HMMA.16816.F32 R8, R40.reuse, R52, R8 ;  /* 0x000000342808723c */ /* 0x044fe80000001808 */
        /* <DEDUP_REMOVED lines=8> */
[-C--:B-1----:R-:W-:Y:S03]  /*9620*/  HMMA.16816.F32 R20, R44, R36.reuse, R20 ;  /* 0x000000242c14723c */ /* 0x082fe60000001814 */
[C---:B------:R-:W-:Y:S02]  /*9630*/  LEA.HI.X.SX32 R63, R139.reuse, R65, 0x5, P3 ;  /* 0x000000418b3f7211 */ /* 0x040fe400018f2eff */
[C---:B------:R-:W-:Y:S03]  /*9640*/  LEA R60, P3, R139.reuse, R62, 0x5 ;  /* 0x0000003e8b3c7211 */ /* 0x040fe600078628ff */
[C---:B------:R-:W-:Y:S04]  /*9650*/  HMMA.16816.F32 R24, R40.reuse, R36, R24 ;  /* 0x000000242818723c */ /* 0x040fe80000001818 */
[C---:B------:R-:W-:Y:S02]  /*9660*/  LEA.HI.X.SX32 R61, R139.reuse, R63, 0x5, P3 ;  /* 0x0000003f8b3d7211 */ /* 0x040fe400018f2eff */
[----:B--2---:R-:W-:Y:S02]  /*9670*/  @P5 SHF.R.U32.HI R2, RZ, 0x2, R183 ;  /* 0x00000002ff025819 */ /* 0x004fe400000116b7 */
        /* <DEDUP_REMOVED lines=17> */
[----:B------:R-:W4:Y:S01]  /*9790*/  @P5 LDG.E R174, desc[UR34][R2.64+-0x1e0] ;  /* 0xfffe202202ae5981 */ /* 0x000f22000c1e1900 */
[C---:B------:R-:W-:Y:S02]  /*97a0*/  LEA R44, P3, R139.reuse, R46, 0x5 ;  /* 0x0000002e8b2c7211 */ /* 0x040fe400078628ff */
[-C--:B--2---:R-:W-:Y:S01]  /*97b0*/  HMMA.16816.F32 R20, R48, R36.reuse, R20 ;  /* 0x000000243014723c */ /* 0x084fe20000001814 */
[----:B------:R-:W5:Y:S02]  /*97c0*/  @P5 LDG.E R252, desc[UR34][R2.64+-0x100] ;  /* 0xffff002202fc5981 */ /* 0x000f64000c1e1900 */
        /* <DEDUP_REMOVED lines=20> */
[C---:B--2---:R-:W-:Y:S03]  /*9910*/  LEA R6, P3, R139.reuse, R36, 0x5 ;  /* 0x000000248b067211 */ /* 0x044fe600078628ff */
[----:B------:R-:W-:Y:S01]  /*9920*/  REDG.E.ADD.F32.FTZ.RN.STRONG.GPU desc[UR34][R150.64], R17 ;  /* 0x00000011960079a6 */ /* 0x000fe2000c12f322 */
[C---:B-1----:R-:W-:Y:S03]  /*9930*/  LEA.HI.X.SX32 R7, R139.reuse, R37, 0x5, P3 ;  /* 0x000000258b077211 */ /* 0x042fe600018f2eff */
        /* <DEDUP_REMOVED lines=29> */
[----:B------:R-:W2:Y:S04]  /*9b10*/  LDSM.16.MT88.4 R8, [R176] ;  /* 0x00000000b008783b */ /* 0x000ea80000004200 */
[----:B------:R-:W2:Y:S04]  /*9b20*/  LDSM.16.MT88.4 R12, [R0+0x18000] ;  /* 0x01800000000c783b */ /* 0x000ea80000004200 */
        /* <DEDUP_REMOVED lines=9> */
[-C--:B--2---:R-:W-:Y:S08]  /*9bc0*/  HMMA.16816.F32 R100, R4, R8.reuse, R100 ;  /* 0x000000080464723c */ /* 0x084ff00000001864 */
        /* <DEDUP_REMOVED lines=19> */
[----:B------:R-:W-:Y:S04]  /*9d00*/  LDSM.16.MT88.4 R32, [R0+0x1a000] ;  /* 0x01a000000020783b */ /* 0x000fe80000004200 */
[----:B----4-:R-:W-:Y:S03]  /*9d10*/  @P5 STL [R1], R174 ;  /* 0x000000ae01005387 */ /* 0x010fe60000100800 */
[----:B------:R-:W-:Y:S01]  /*9d20*/  HMMA.16816.F32 R128, R20, R30, R128 ;  /* 0x0000001e1480723c */ /* 0x000fe20000001880 */
[----:B------:R-:W-:Y:S04]  /*9d30*/  LDSM.16.MT88.4 R20, [R0+0x16000] ;  /* 0x016000000014783b */ /* 0x000fe80000004200 */
[----:B------:R-:W4:Y:S03]  /*9d40*/  LDSM.16.MT88.4 R28, [R176+0x2000] ;  /* 0x00200000b01c783b */ /* 0x000f260000004200 */
[-C--:B--2---:R-:W-:Y:S01]  /*9d50*/  HMMA.16816.F32 R100, R8, R36.reuse, R100 ;  /* 0x000000240864723c */ /* 0x084fe20000001864 */
[----:B---3--:R-:W-:Y:S07]  /*9d60*/  @P5 STL [R1+0x4], R175 ;  /* 0x000004af01005387 */ /* 0x008fee0000100800 */
        /* <DEDUP_REMOVED lines=47> */
[-C--:B------:R-:W-:Y:S08]  /*a060*/  HMMA.16816.F32 R100, R4, R24.reuse, R100 ;  /* 0x000000180464723c */ /* 0x080ff00000001864 */
[C---:B----4-:R-:W-:Y:S08]  /*a070*/  HMMA.16816.F32 R104, R28.reuse, R24, R104 ;  /* 0x000000181c68723c */ /* 0x050ff00000001868 */
        /* <DEDUP_REMOVED lines=179> */
.L_x_1150:
[----:B------:R-:W2:Y:S01]  /*abb0*/  LDCU.64 UR10, c[0x0][0x5c0] ;  /* 0x0000b800ff0a77ac */ /* 0x000ea20008000a00 */
[----:B------:R-:W-:-:S04]  /*abc0*/  UIADD3 UR4, UPT, UPT, UR27, UR38, URZ ;  /* 0x000000261b047290 */ /* 0x000fc8000fffe0ff */
[----:B--2---:R-:W-:Y:S02]  /*abd0*/  UIMAD.WIDE.U32 UR40, UR4, UR10, URZ ;  /* 0x0000000a042872a5 */ /* 0x004fe4000f8e00ff */
[----:B------:R-:W-:-:S04]  /*abe0*/  UIMAD UR4, UR4, UR11, URZ ;  /* 0x0000000b040472a4 */ /* 0x000fc8000f8e02ff */
[----:B------:R-:W-:-:S06]  /*abf0*/  UIADD3 UR4, UPT, UPT, UR41, UR4, URZ ;  /* 0x0000000429047290 */ /* 0x000fcc000fffe0ff */
[----:B-1----:R-:W-:Y:S02]  /*ac00*/  MOV R0, UR4 ;  /* 0x0000000400007c02 */ /* 0x002fe40008000f00 */
.L_x_1151:
        /* <DEDUP_REMOVED lines=12> */
.L_x_1152:
[----:B------:R-:W1:Y:S01]  /*acd0*/  LDCU.64 UR8, c[0x0][0x5c8] ;  /* 0x0000b900ff0877ac */ /* 0x000e620008000a00 */
[----:B------:R-:W-:-:S04]  /*ace0*/  UIADD3 UR4, UPT, UPT, UR27, UR38, URZ ;  /* 0x000000261b047290 */ /* 0x000fc8000fffe0ff */
[----:B-1----:R-:W-:Y:S02]  /*acf0*/  UIMAD.WIDE.U32 UR14, UR4, UR8, URZ ;  /* 0x00000008040e72a5 */ /* 0x002fe4000f8e00ff */
[----:B------:R-:W-:-:S04]  /*ad00*/  UIMAD UR4, UR4, UR9, URZ ;  /* 0x00000009040472a4 */ /* 0x000fc8000f8e02ff */
[----:B------:R-:W-:-:S06]  /*ad10*/  UIADD3 UR4, UPT, UPT, UR15, UR4, URZ ;  /* 0x000000040f047290 */ /* 0x000fcc000fffe0ff */
[----:B------:R-:W-:-:S07]  /*ad20*/  MOV R20, UR4 ;  /* 0x0000000400147c02 */ /* 0x000fce0008000f00 */
.L_x_1153:
        /* <DEDUP_REMOVED lines=42> */
.L_x_1155:
[----:B------:R-:W-:Y:S05]  /*afd0*/  BSYNC.RECONVERGENT B0 ;  /* 0x0000000000007941 */ /* 0x000fea0003800200 */
.L_x_1154:
        /* <DEDUP_REMOVED lines=12> */
.L_x_1157:
[----:B------:R-:W-:Y:S05]  /*b0a0*/  BSYNC.RECONVERGENT B0 ;  /* 0x0000000000007941 */ /* 0x000fea0003800200 */
.L_x_1156:
        /* <DEDUP_REMOVED lines=14> */
.L_x_1159:
[----:B------:R-:W-:Y:S05]  /*b190*/  BSYNC.RECONVERGENT B0 ;  /* 0x0000000000007941 */ /* 0x000fea0003800200 */
.L_x_1158:
        /* <DEDUP_REMOVED lines=18> */
.L_x_1161:
[----:B------:R-:W-:Y:S05]  /*b2c0*/  BSYNC.RECONVERGENT B0 ;  /* 0x0000000000007941 */ /* 0x000fea0003800200 */
.L_x_1160:
        /* <DEDUP_REMOVED lines=32> */
.L_x_1163:
[----:B------:R-:W-:Y:S05]  /*b4d0*/  BSYNC.RECONVERGENT B0 ;  /* 0x0000000000007941 */ /* 0x000fea0003800200 */
.L_x_1162:
        /* <DEDUP_REMOVED lines=12> */
.L_x_1165:
[----:B------:R-:W-:Y:S05]  /*b5a0*/  BSYNC.RECONVERGENT B0 ;  /* 0x0000000000007941 */ /* 0x000fea0003800200 */
.L_x_1164:
        /* <DEDUP_REMOVED lines=11> */
.L_x_1146:
[----:B------:R-:W-:Y:S05]  /*b660*/  BSYNC.RECONVERGENT B1 ;  /* 0x0000000000017941 */ /* 0x000fea0003800200 */
.L_x_1120:
        /* <DEDUP_REMOVED lines=11> */
.L_x_1167:
        /* <DEDUP_REMOVED lines=14> */
.L_x_1427:


//--------------------- .text._ZN5flash44flash_bwd_dq_dk_dv_loop_seqk_parallel_kernelI23Flash_bwd_kernel_traitsILi64ELi128ELi128ELi8ELi4ELi4ELi4ELb0ELb0EN7cutlass6half_tE19Flash_kernel_traitsILi64ELi128ELi128ELi8ES3_EELb0ELb1ELb0ELb0ELb0ELb1ELb1EEEvNS_16Flash_bwd_paramsE --------------------------
	.section	.text._ZN5flash44flash_bwd_dq_dk_dv_loop_seqk_parallel_kernelI23Flash_bwd_kernel_traitsILi64ELi128ELi128ELi8ELi4ELi4ELi4ELb0ELb0EN7cutlass6half_tE19Flash_kernel_traitsILi64ELi128ELi128ELi8ES3_EELb0ELb1ELb0ELb0ELb0ELb1ELb1EEEvNS_16Flash_bwd_paramsE,"ax",@progbits
	.align	128
        .global         _ZN5flash44flash_bwd_dq_dk_dv_loop_seqk_parallel_kernelI23Flash_bwd_kernel_traitsILi64ELi128ELi128ELi8ELi4ELi4ELi4ELb0ELb0EN7cutlass6half_tE19Flash_kernel_traitsILi64ELi128ELi128ELi8ES3_EELb0ELb1ELb0ELb0ELb0ELb1ELb1EEEvNS_16Flash_bwd_paramsE
        .type           _ZN5flash44flash_bwd_dq_dk_dv_loop_seqk_parallel_kernelI23Flash_bwd_kernel_traitsILi64ELi128ELi128ELi8ELi4ELi4ELi4ELb0ELb0EN7cutlass6half_tE19Flash_kernel_traitsILi64ELi128ELi128ELi8ES3_EELb0ELb1ELb0ELb0ELb0ELb1ELb1EEEvNS_16Flash_bwd_paramsE,@function
        .size           _ZN5flash44flash_bwd_dq_dk_dv_loop_seqk_parallel_kernelI23Flash_bwd_kernel_traitsILi64ELi128ELi128ELi8ELi4ELi4ELi4ELb0ELb0EN7cutlass6half_tE19Flash_kernel_traitsILi64ELi128ELi128ELi8ES3_EELb0ELb1ELb0ELb0ELb0ELb1ELb1EEEvNS_16Flash_bwd_paramsE,(.L_x_1428 - _ZN5flash44flash_bwd_dq_dk_dv_loop_seqk_parallel_kernelI23Flash_bwd_kernel_traitsILi64ELi128ELi128ELi8ELi4ELi4ELi4ELb0ELb0EN7cutlass6half_tE19Flash_kernel_traitsILi64ELi128ELi128ELi8ES3_EELb0ELb1ELb0ELb0ELb0ELb1ELb1EEEvNS_16Flash_bwd_paramsE)
        .other          _ZN5flash44flash_bwd_dq_dk_dv_loop_seqk_parallel_kernelI23Flash_bwd_kernel_traitsILi64ELi128ELi128ELi8ELi4ELi4ELi4ELb0ELb0EN7cutlass6half_tE19Flash_kernel_traitsILi64ELi128ELi128ELi8ES3_EELb0ELb1ELb0ELb0ELb0ELb1ELb1EEEvNS_16Flash_bwd_paramsE,@"STO_CUDA_ENTRY STV_DEFAULT"
_ZN5flash44flash_bwd_dq_dk_dv_loop_seqk_parallel_kernelI23Flash_bwd_kernel_traitsILi64ELi128ELi128ELi8ELi4ELi4ELi4ELb0ELb0EN7cutlass6half_tE19Flash_kernel_traitsILi64ELi128ELi128ELi8ES3_EELb0ELb1ELb0ELb0ELb0ELb1ELb1EEEvNS_16Flash_bwd_paramsE:
.text._ZN5flash44flash_bwd_dq_dk_dv_loop_seqk_parallel_kernelI23Flash_bwd_kernel_traitsILi64ELi128ELi128ELi8ELi4ELi4ELi4ELb0ELb0EN7cutlass6half_tE19Flash_kernel_traitsILi64ELi128ELi128ELi8ES3_EELb0ELb1ELb0ELb0ELb0ELb1ELb1EEEvNS_16Flash_bwd_paramsE:
        /* <DEDUP_REMOVED lines=49> */
.L_x_1215:
[----:B-1----:R-:W1:Y:S01]  /*0310*/  LDCU.64 UR8, c[0x0][0x478] ;  /* 0x00008f00ff0877ac */ /* 0x002e620008000a00 */
[----:B------:R-:W-:Y:S02]  /*0320*/  PLOP3.LUT P1, PT, PT, PT, UP3, 0x80, 0x8 ;  /* 0x000000000008781c */ /* 0x000fe40003f2f038 */
[----:B------:R-:W-:Y:S01]  /*0330*/  PLOP3.LUT P4, PT, PT, PT, UP5, 0x80, 0x8 ;  /* 0x000000000008781c */ /* 0x000fe20003f8f058 */
[----:B------:R-:W-:Y:S01]  /*0340*/  @UP3 ULEA UR12, UP0, UR38, UR6, 0x2 ;  /* 0x00000006260c3291 */ /* 0x000fe2000f8010ff */
[----:B------:R-:W-:Y:S01]  /*0350*/  PLOP3.LUT P2, PT, PT, PT, UP4, 0x80, 0x8 ;  /* 0x000000000008781c */ /* 0x000fe20003f4f048 */
[----:B------:R-:W-:Y:S02]  /*0360*/  UISETP.NE.AND UP2, UPT, UR26, URZ, UPT ;  /* 0x000000ff1a00728c */ /* 0x000fe4000bf45270 */
[----:B------:R-:W-:Y:S02]  /*0370*/  @UP3 ULEA.HI.X UR13, UR38, UR7, URZ, 0x2, UP0 ;  /* 0x00000007260d3291 */ /* 0x000fe400080f14ff */
[----:B--23--:R-:W-:-:S04]  /*0380*/  IMAD.U32 R4, RZ, RZ, UR12 ;  /* 0x0000000cff047e24 */ /* 0x00cfc8000f8e00ff */
        /* <DEDUP_REMOVED lines=44> */
.L_x_1168:
        /* <DEDUP_REMOVED lines=34> */
.L_x_1170:
[----:B------:R-:W1:Y:S01]  /*0870*/  LDCU.64 UR16, c[0x0][0x3b8] ;  /* 0x00007700ff1077ac */ /* 0x000e620008000a00 */
[----:B------:R-:W-:-:S04]  /*0880*/  UIADD3 UR8, UPT, UPT, UR40, UR41, URZ ;  /* 0x0000002928087290 */ /* 0x000fc8000fffe0ff */
[----:B-1----:R-:W-:Y:S02]  /*0890*/  UIMAD.WIDE.U32 UR46, UR8, UR16, URZ ;  /* 0x00000010082e72a5 */ /* 0x002fe4000f8e00ff */
[----:B------:R-:W-:-:S04]  /*08a0*/  UIMAD UR8, UR8, UR17, URZ ;  /* 0x00000011080872a4 */ /* 0x000fc8000f8e02ff */
[----:B------:R-:W-:-:S06]  /*08b0*/  UIADD3 UR8, UPT, UPT, UR47, UR8, URZ ;  /* 0x000000082f087290 */ /* 0x000fcc000fffe0ff */
[----:B------:R-:W-:Y:S02]  /*08c0*/  MOV R26, UR8 ;  /* 0x00000008001a7c02 */ /* 0x000fe40008000f00 */
.L_x_1171:
        /* <DEDUP_REMOVED lines=44> */
.L_x_1172:
[----:B------:R-:W1:Y:S01]  /*0b90*/  LDCU.64 UR14, c[0x0][0x3c0] ;  /* 0x00007800ff0e77ac */ /* 0x000e620008000a00 */
[----:B------:R-:W-:-:S04]  /*0ba0*/  UIADD3 UR8, UPT, UPT, UR40, UR41, URZ ;  /* 0x0000002928087290 */ /* 0x000fc8000fffe0ff */
[----:B-1----:R-:W-:Y:S02]  /*0bb0*/  UIMAD.WIDE.U32 UR10, UR8, UR14, URZ ;  /* 0x0000000e080a72a5 */ /* 0x002fe4000f8e00ff */
[----:B------:R-:W-:-:S04]  /*0bc0*/  UIMAD UR8, UR8, UR15, URZ ;  /* 0x0000000f080872a4 */ /* 0x000fc8000f8e02ff */
[----:B------:R-:W-:Y:S01]  /*0bd0*/  UIADD3 UR8, UPT, UPT, UR11, UR8, URZ ;  /* 0x000000080b087290 */ /* 0x000fe2000fffe0ff */
[----:B------:R-:W-:-:S05]  /*0be0*/  UMOV UR48, UR10 ;  /* 0x0000000a00307c82 */ /* 0x000fca0008000000 */
[----:B------:R-:W-:-:S07]  /*0bf0*/  MOV R22, UR8 ;  /* 0x0000000800167c02 */ /* 0x000fce0008000f00 */
.L_x_1173:
        /* <DEDUP_REMOVED lines=27> */
.L_x_1174:
[----:B------:R-:W-:Y:S02]  /*0db0*/  UIMAD.WIDE.U32 UR54, UR62, UR45, URZ ;  /* 0x0000002d3e3672a5 */ /* 0x000fe4000f8e00ff */
[----:B------:R-:W-:-:S04]  /*0dc0*/  UIMAD UR8, UR63, UR45, URZ ;  /* 0x0000002d3f0872a4 */ /* 0x000fc8000f8e02ff */
[----:B------:R-:W-:Y:S02]  /*0dd0*/  UIADD3 UR8, UPT, UPT, UR55, UR8, URZ ;  /* 0x0000000837087290 */ /* 0x000fe4000fffe0ff */
.L_x_1175:
        /* <DEDUP_REMOVED lines=20> */
.L_x_1176:
[----:B------:R-:W1:Y:S01]  /*0f20*/  LDCU UR52, c[0x0][0x434] ;  /* 0x00008680ff3477ac */ /* 0x000e620008000800 */
[----:B------:R-:W-:-:S04]  /*0f30*/  UIMAD UR47, UR38, UR57, UR23 ;  /* 0x00000039262f72a4 */ /* 0x000fc8000f8e0217 */
[----:B-1----:R-:W-:Y:S02]  /*0f40*/  UIMAD UR52, UR47, UR52, URZ ;  /* 0x000000342f3472a4 */ /* 0x002fe4000f8e02ff */
.L_x_1177:
        /* <DEDUP_REMOVED lines=11> */
.L_x_1178:
[----:B------:R-:W1:Y:S01]  /*1000*/  LDCU UR55, c[0x0][0x444] ;  /* 0x00008880ff3777ac */ /* 0x000e620008000800 */
[----:B------:R-:W-:-:S04]  /*1010*/  UIMAD UR45, UR38, UR57, UR23 ;  /* 0x00000039262d72a4 */ /* 0x000fc8000f8e0217 */
[----:B-1----:R-:W-:-:S12]  /*1020*/  UIMAD UR55, UR45, UR55, URZ ;  /* 0x000000372d3772a4 */ /* 0x002fd8000f8e02ff */
.L_x_1179:
        /* <DEDUP_REMOVED lines=32> */
[----:B------:R-:W-:-:S03]  /*1230*/  USEL UR45, URZ, UR45, !UP0 ;  /* 0x0000002dff2d7287 */ /* 0x000fc6000c000000 */
[----:B------:R-:W-:Y:S01]  /*1240*/  VIADD R27, R38, 0x60 ;  /* 0x00000060261b7836 */ /* 0x000fe20000000000 */
        /* <DEDUP_REMOVED lines=21> */
[----:B------:R-:W-:Y:S01]  /*13a0*/  IMAD R5, R9, UR21, R5 ;  /* 0x0000001509057c24 */ /* 0x000fe2000f8e0205 */
[----:B------:R-:W-:Y:S01]  /*13b0*/  IADD3 R19, PT, PT, R38, 0x40, RZ ;  /* 0x0000004026137810 */ /* 0x000fe20007ffe0ff */
        /* <DEDUP_REMOVED lines=8> */
[----:B---3--:R-:W-:Y:S01]  /*1440*/  LEA R32, P1, R4, UR12, 0x1 ;  /* 0x0000000c04207c11 */ /* 0x008fe2000f8208ff */
[----:B------:R-:W-:Y:S01]  /*1450*/  IMAD.U32 R0, RZ, RZ, UR56 ;  /* 0x00000038ff007e24 */ /* 0x000fe2000f8e00ff */
[----:B------:R-:W-:Y:S01]  /*1460*/  IADD3 R5, P0, PT, R9, UR56, RZ ;  /* 0x0000003809057c10 */ /* 0x000fe2000ff1e0ff */
[----:B------:R-:W-:Y:S01]  /*1470*/  IMAD.WIDE.U32 R2, R38, R10, R2 ;  /* 0x0000000a26027225 */ /* 0x000fe200078e0002 */
[----:B------:R-:W-:Y:S01]  /*1480*/  LEA.HI.X R33, R4, UR13, R6, 0x1, P1 ;  /* 0x0000000d04217c11 */ /* 0x000fe200088f0c06 */
[----:B------:R-:W-:Y:S01]  /*1490*/  STL [R1+0x6c], R32 ;  /* 0x00006c2001007387 */ /* 0x000fe20000100800 */
[----:B------:R-:W-:Y:S01]  /*14a0*/  LEA.HI.X.SX32 R4, R0, R7, 0x1, P0 ;  /* 0x0000000700047211 */ /* 0x000fe200000f0eff */
[----:B------:R-:W-:Y:S01]  /*14b0*/  IMAD R0, R38, R11, R3 ;  /* 0x0000000b26007224 */ /* 0x000fe200078e0203 */
[----:B-1----:R-:W-:Y:S01]  /*14c0*/  LEA R31, P1, R2, UR10, 0x1 ;  /* 0x0000000a021f7c11 */ /* 0x002fe2000f8208ff */
[----:B------:R-:W-:Y:S01]  /*14d0*/  STL [R1+0x68], R33 ;  /* 0x0000682101007387 */ /* 0x000fe20000100800 */
[C---:B----4-:R-:W-:Y:S01]  /*14e0*/  LEA R24, P0, R5.reuse, UR8, 0x2 ;  /* 0x0000000805187c11 */ /* 0x050fe2000f8010ff */
[----:B------:R-:W-:Y:S01]  /*14f0*/  VIADD R16, R38, 0x20 ;  /* 0x0000002026107836 */ /* 0x000fe20000000000 */
[----:B------:R-:W-:Y:S01]  /*1500*/  LEA.HI.X R34, R2, UR11, R0, 0x1, P1 ;  /* 0x0000000b02227c11 */ /* 0x000fe200088f0c00 */
[----:B------:R-:W-:Y:S01]  /*1510*/  STL [R1+0x64], R31 ;  /* 0x0000641f01007387 */ /* 0x000fe20000100800 */
[----:B------:R-:W-:Y:S01]  /*1520*/  LEA.HI.X R25, R5, UR9, R4, 0x2, P0 ;  /* 0x0000000905197c11 */ /* 0x000fe200080f1404 */
[----:B------:R-:W-:Y:S01]  /*1530*/  IMAD.SHL.U32 R5, R14, 0x20, RZ ;  /* 0x000000200e057824 */ /* 0x000fe200078e00ff */
[----:B------:R-:W-:Y:S01]  /*1540*/  IADD3 R28, P1, PT, R38, 0x60, RZ ;  /* 0x00000060261c7810 */ /* 0x000fe20007f3e0ff */
[----:B------:R-:W-:Y:S01]  /*1550*/  STL [R1+0x60], R34 ;  /* 0x0000602201007387 */ /* 0x000fe20000100800 */
[----:B------:R-:W-:Y:S01]  /*1560*/  SHF.L.U64.HI R9, R14, 0x5, R15 ;  /* 0x000000050e097819 */ /* 0x000fe2000001020f */
[----:B------:R-:W-:Y:S01]  /*1570*/  UIMAD.WIDE UR12, UR55, 0x4, UR58 ;  /* 0x00000004370c78a5 */ /* 0x000fe2000f8e023a */
[C---:B------:R-:W-:Y:S01]  /*1580*/  SHF.L.U64.HI R3, R10.reuse, 0x5, R11 ;  /* 0x000000050a037819 */ /* 0x040fe2000001020b */
[----:B------:R1:W-:Y:S01]  /*1590*/  STL.64 [R1+0x48], R24 ;  /* 0x0000481801007387 */ /* 0x0003e20000100a00 */
[----:B------:R-:W-:Y:S01]  /*15a0*/  SHF.L.U32 R0, R10, 0x5, RZ ;  /* 0x000000050a007819 */ /* 0x000fe200000006ff */
[----:B------:R-:W-:Y:S01]  /*15b0*/  IMAD.X R37, RZ, RZ, RZ, P1 ;  /* 0x000000ffff257224 */ /* 0x000fe200008e06ff */
[----:B------:R-:W-:Y:S01]  /*15c0*/  UIMAD.WIDE UR52, UR52, 0x4, UR60 ;  /* 0x00000004343478a5 */ /* 0x000fe2000f8e023c */
[----:B-1----:R-:W-:-:S02]  /*15d0*/  IADD3 R25, P3, PT, R38, 0x40, RZ ;  /* 0x0000004026197810 */ /* 0x002fc40007f7e0ff */
[----:B------:R-:W-:-:S03]  /*15e0*/  IADD3 R24, P0, PT, R38, 0x20, RZ ;  /* 0x0000002026187810 */ /* 0x000fc60007f1e0ff */
        /* <DEDUP_REMOVED lines=16> */
.L_x_1181:
[----:B------:R-:W1:Y:S01]  /*16f0*/  LDCU.64 UR12, c[0x0][0x5c0] ;  /* 0x0000b800ff0c77ac */ /* 0x000e620008000a00 */
[----:B------:R-:W-:-:S04]  /*1700*/  UIADD3 UR8, UPT, UPT, UR40, UR41, URZ ;  /* 0x0000002928087290 */ /* 0x000fc8000fffe0ff */
[----:B-1----:R-:W-:Y:S02]  /*1710*/  UIMAD.WIDE.U32 UR16, UR8, UR12, URZ ;  /* 0x0000000c081072a5 */ /* 0x002fe4000f8e00ff */
[----:B------:R-:W-:-:S04]  /*1720*/  UIMAD UR8, UR8, UR13, URZ ;  /* 0x0000000d080872a4 */ /* 0x000fc8000f8e02ff */
[----:B------:R-:W-:-:S06]  /*1730*/  UIADD3 UR8, UPT, UPT, UR17, UR8, URZ ;  /* 0x0000000811087290 */ /* 0x000fcc000fffe0ff */
[----:B------:R-:W-:Y:S02]  /*1740*/  MOV R4, UR8 ;  /* 0x0000000800047c02 */ /* 0x000fe40008000f00 */
.L_x_1182:
        /* <DEDUP_REMOVED lines=13> */
.L_x_1183:
[----:B------:R-:W1:Y:S01]  /*1820*/  LDCU.64 UR10, c[0x0][0x5c8] ;  /* 0x0000b900ff0a77ac */ /* 0x000e620008000a00 */
[----:B------:R-:W-:-:S04]  /*1830*/  UIADD3 UR40, UPT, UPT, UR40, UR41, URZ ;  /* 0x0000002928287290 */ /* 0x000fc8000fffe0ff */
[----:B-1----:R-:W-:Y:S02]  /*1840*/  UIMAD.WIDE.U32 UR14, UR40, UR10, URZ ;  /* 0x0000000a280e72a5 */ /* 0x002fe4000f8e00ff */
[----:B------:R-:W-:-:S04]  /*1850*/  UIMAD UR40, UR40, UR11, URZ ;  /* 0x0000000b282872a4 */ /* 0x000fc8000f8e02ff */
[----:B------:R-:W-:-:S06]  /*1860*/  UIADD3 UR40, UPT, UPT, UR15, UR40, URZ ;  /* 0x000000280f287290 */ /* 0x000fcc000fffe0ff */
[----:B------:R-:W-:-:S07]  /*1870*/  MOV R14, UR40 ;  /* 0x00000028000e7c02 */ /* 0x000fce0008000f00 */
.L_x_1184:
        /* <DEDUP_REMOVED lines=35> */
.L_x_1186:
[----:B------:R-:W-:Y:S05]  /*1ab0*/  BSYNC.RECONVERGENT B0 ;  /* 0x0000000000007941 */ /* 0x000fea0003800200 */
.L_x_1185:
        /* <DEDUP_REMOVED lines=12> */
.L_x_1188:
[----:B------:R-:W-:Y:S05]  /*1b80*/  BSYNC.RECONVERGENT B0 ;  /* 0x0000000000007941 */ /* 0x000fea0003800200 */
.L_x_1187:
        /* <DEDUP_REMOVED lines=12> */
.L_x_1190:
[----:B------:R-:W-:Y:S05]  /*1c50*/  BSYNC.RECONVERGENT B0 ;  /* 0x0000000000007941 */ /* 0x000fea0003800200 */
.L_x_1189:
        /* <DEDUP_REMOVED lines=30> */
.L_x_1192:
[----:B------:R-:W-:Y:S05]  /*1e40*/  BSYNC.RECONVERGENT B0 ;  /* 0x0000000000007941 */ /* 0x000fea0003800200 */
.L_x_1191:
        /* <DEDUP_REMOVED lines=12> */
.L_x_1194:
[----:B------:R-:W-:Y:S05]  /*1f10*/  BSYNC.RECONVERGENT B0 ;  /* 0x0000000000007941 */ /* 0x000fea0003800200 */
.L_x_1193:
        /* <DEDUP_REMOVED lines=12> */
.L_x_1180:
        /* <DEDUP_REMOVED lines=14> */
[----:B------:R-:W-:Y:S01]  /*20c0*/  UIMAD UR35, UR35, UR14, URZ ;  /* 0x0000000e232372a4 */ /* 0x000fe2000f8e02ff */
[----:B------:R-:W-:Y:S01]  /*20d0*/  LEA.HI.X R5, R5, R33, R9, 0x1, P1 ;  /* 0x0000002105057211 */ /* 0x000fe200008f0c09 */
[----:B------:R-:W-:Y:S01]  /*20e0*/  USEL UR50, URZ, 0x4000, UP0 ;  /* 0x00004000ff327887 */ /* 0x000fe20008000000 */
[----:B------:R-:W-:Y:S01]  /*20f0*/  ISETP.GE.AND P4, PT, R38, UR49, PT ;  /* 0x0000003126007c0c */ /* 0x000fe2000bf86270 */
[----:B------:R-:W1:Y:S01]  /*2100*/  LDCU.64 UR10, c[0x0][0x3d0] ;  /* 0x00007a00ff0a77ac */ /* 0x000e620008000a00 */
[----:B------:R-:W-:Y:S01]  /*2110*/  ISETP.GE.AND P2, PT, R19, UR38, PT ;  /* 0x0000002613007c0c */ /* 0x000fe2000bf46270 */
[----:B------:R-:W-:Y:S01]  /*2120*/  IMAD.U32 R19, RZ, RZ, UR14 ;  /* 0x0000000eff137e24 */ /* 0x000fe2000f8e00ff */
[----:B------:R-:W-:Y:S01]  /*2130*/  @!P5 IADD3 R8, P3, PT, R2, R6, RZ ;  /* 0x000000060208d210 */ /* 0x000fe20007f7e0ff */
[----:B------:R-:W2:Y:S01]  /*2140*/  LDCU.64 UR8, c[0x0][0x3d8] ;  /* 0x00007b00ff0877ac */ /* 0x000ea20008000a00 */
[----:B------:R-:W-:Y:S01]  /*2150*/  @!P0 LEA R6, P1, R10, R2, 0x7 ;  /* 0x000000020a068211 */ /* 0x000fe200078238ff */
[----:B------:R-:W-:Y:S01]  /*2160*/  IMAD.MOV.U32 R44, RZ, RZ, 0x7f800000 ;  /* 0x7f800000ff2c7424 */ /* 0x000fe200078e00ff */
        /* <DEDUP_REMOVED lines=14> */
[----:B------:R-:W-:-:S02]  /*2250*/  @!P0 LEA R20, P1, R14, R4, 0x7 ;  /* 0x000000040e148211 */ /* 0x000fc400078238ff */
[----:B------:R-:W-:Y:S01]  /*2260*/  LOP3.LUT R0, R0, 0x1e00, R39, 0xf8, !PT ;  /* 0x00001e0000007812 */ /* 0x000fe200078ef827 */
[----:B------:R-:W-:Y:S01]  /*2270*/  IMAD.WIDE.U32 R12, R19, UR5, R12 ;  /* 0x00000005130c7c25 */ /* 0x000fe2000f8e000c */
[----:B------:R-:W-:Y:S02]  /*2280*/  @!P0 LEA.HI.X R21, R14, R5, R15, 0x7, P1 ;  /* 0x000000050e158211 */ /* 0x000fe400008f3c0f */
[----:B------:R-:W-:Y:S01]  /*2290*/  SHF.R.U32.HI R182, RZ, 0x1, R191 ;  /* 0x00000001ffb67819 */ /* 0x000fe200000116bf */
[----:B------:R-:W-:Y:S01]  /*22a0*/  @!P4 IMAD.MOV.U32 R14, RZ, RZ, R31 ;  /* 0x000000ffff0ec224 */ /* 0x000fe200078e001f */
[----:B------:R-:W-:Y:S01]  /*22b0*/  LEA R0, R0, UR24, 0x1 ;  /* 0x0000001800007c11 */ /* 0x000fe2000f8e08ff */
[----:B------:R-:W-:Y:S02]  /*22c0*/  @!P4 IMAD.MOV.U32 R15, RZ, RZ, R34 ;  /* 0x000000ffff0fc224 */ /* 0x000fe400078e0022 */
[----:B------:R-:W-:Y:S02]  /*22d0*/  IMAD.MOV.U32 R42, RZ, RZ, 0x7f800000 ;  /* 0x7f800000ff2a7424 */ /* 0x000fe400078e00ff */
[----:B------:R-:W-:Y:S01]  /*22e0*/  IMAD.MOV.U32 R41, RZ, RZ, 0x7f800000 ;  /* 0x7f800000ff297424 */ /* 0x000fe200078e00ff */
[----:B------:R-:W-:Y:S01]  /*22f0*/  @!PT LDS RZ, [RZ] ;  /* 0x00000000fffff984 */ /* 0x000fe20000000800 */
[----:B------:R-:W-:Y:S01]  /*2300*/  @!PT LDS RZ, [RZ] ;  /* 0x00000000fffff984 */ /* 0x000fe20000000800 */
[----:B------:R-:W-:Y:S01]  /*2310*/  @!PT LDS RZ, [RZ] ;  /* 0x00000000fffff984 */ /* 0x000fe20000000800 */
[----:B------:R3:W-:Y:S01]  /*2320*/  @!P4 LDGSTS.E.BYPASS.LTC128B.128 [R0+0x8000], desc[UR32][R14.64] ;  /* 0x080000000e00cfae */ /* 0x0007e2000b981a20 */
[----:B------:R-:W-:-:S02]  /*2330*/  VIADD R31, R0, UR50 ;  /* 0x00000032001f7c36 */ /* 0x000fc40008000000 */
[----:B------:R-:W-:Y:S01]  /*2340*/  IMAD.SHL.U32 R180, R191, 0x40, RZ ;  /* 0x00000040bfb47824 */ /* 0x000fe200078e00ff */
[----:B------:R-:W-:Y:S01]  /*2350*/  @P4 STS.128 [R0+0x8000], RZ ;  /* 0x008000ff00004388 */ /* 0x000fe20000000c00 */
[----:B------:R-:W-:Y:S02]  /*2360*/  IMAD.MOV.U32 R188, RZ, RZ, 0x40 ;  /* 0x00000040ffbc7424 */ /* 0x000fe400078e00ff */
[----:B------:R-:W-:Y:S01]  /*2370*/  IMAD.MOV.U32 R172, RZ, RZ, 0x20 ;  /* 0x00000020ffac7424 */ /* 0x000fe200078e00ff */
[----:B------:R-:W-:Y:S01]  /*2380*/  @P6 STS.128 [R0+0x9000], RZ ;  /* 0x009000ff00006388 */ /* 0x000fe20000000c00 */
[----:B------:R-:W-:Y:S01]  /*2390*/  IMAD.MOV.U32 R185, RZ, RZ, 0x40 ;  /* 0x00000040ffb97424 */ /* 0x000fe200078e00ff */
        /* <DEDUP_REMOVED lines=9> */
[----:B------:R-:W-:Y:S01]  /*2430*/  @P5 STS.128 [R0+0xa000], RZ ;  /* 0x00a000ff00005388 */ /* 0x000fe20000000c00 */
        /* <DEDUP_REMOVED lines=12> */
[----:B------:R-:W-:Y:S01]  /*2500*/  CS2R R106, SRZ ;  /* 0x00000000006a7805 */ /* 0x000fe2000001ff00 */
[----:B---3--:R-:W3:Y:S01]  /*2510*/  @!P3 LDC.64 R14, c[0x0][0x388] ;  /* 0x0000e200ff0ebb82 */ /* 0x008ee20000000a00 */
[----:B------:R-:W-:Y:S01]  /*2520*/  @!PT LDS RZ, [RZ] ;  /* 0x00000000fffff984 */ /* 0x000fe20000000800 */
[----:B------:R-:W-:Y:S01]  /*2530*/  @!PT LDS RZ, [RZ] ;  /* 0x00000000fffff984 */ /* 0x000fe20000000800 */
[----:B------:R-:W-:Y:S01]  /*2540*/  @!PT LDS RZ, [RZ] ;  /* 0x00000000fffff984 */ /* 0x000fe20000000800 */
[----:B------:R1:W-:Y:S01]  /*2550*/  @!P0 LDGSTS.E.BYPASS.LTC128B.128 [R0+0xb000], desc[UR32][R6.64] ;  /* 0x0b00000006008fae */ /* 0x0003e2000b981a20 */
[----:B------:R-:W-:Y:S02]  /*2560*/  CS2R R104, SRZ ;  /* 0x0000000000687805 */ /* 0x000fe4000001ff00 */
[----:B------:R-:W-:-:S02]  /*2570*/  CS2R R102, SRZ ;  /* 0x0000000000667805 */ /* 0x000fc4000001ff00 */
[----:B------:R-:W-:Y:S01]  /*2580*/  CS2R R100, SRZ ;  /* 0x0000000000647805 */ /* 0x000fe2000001ff00 */
[----:B------:R-:W-:Y:S01]  /*2590*/  STL [R1+0x50], R31 ;  /* 0x0000501f01007387 */ /* 0x000fe20000100800 */
[----:B------:R-:W-:Y:S02]  /*25a0*/  CS2R R94, SRZ ;  /* 0x00000000005e7805 */ /* 0x000fe4000001ff00 */
[----:B------:R-:W-:Y:S02]  /*25b0*/  CS2R R92, SRZ ;  /* 0x00000000005c7805 */ /* 0x000fe4000001ff00 */
[----:B------:R-:W-:Y:S02]  /*25c0*/  CS2R R98, SRZ ;  /* 0x0000000000627805 */ /* 0x000fe4000001ff00 */
[----:B------:R-:W-:Y:S02]  /*25d0*/  CS2R R96, SRZ ;  /* 0x0000000000607805 */ /* 0x000fe4000001ff00 */
[----:B------:R-:W-:-:S02]  /*25e0*/  CS2R R90, SRZ ;  /* 0x00000000005a7805 */ /* 0x000fc4000001ff00 */
[----:B------:R-:W-:Y:S01]  /*25f0*/  CS2R R88, SRZ ;  /* 0x0000000000587805 */ /* 0x000fe2000001ff00 */
[----:B----4-:R-:W-:Y:S01]  /*2600*/  @!P4 IMAD.MOV.U32 R2, RZ, RZ, R32 ;  /* 0x000000ffff02c224 */ /* 0x010fe200078e0020 */
[----:B------:R-:W-:Y:S01]  /*2610*/  CS2R R86, SRZ ;  /* 0x0000000000567805 */ /* 0x000fe2000001ff00 */
[----:B------:R-:W-:Y:S01]  /*2620*/  @!P4 IMAD.MOV.U32 R3, RZ, RZ, R33 ;  /* 0x000000ffff03c224 */ /* 0x000fe200078e0021 */
[----:B------:R-:W-:Y:S02]  /*2630*/  CS2R R84, SRZ ;  /* 0x0000000000547805 */ /* 0x000fe4000001ff00 */
[----:B------:R-:W-:Y:S02]  /*2640*/  CS2R R78, SRZ ;  /* 0x00000000004e7805 */ /* 0x000fe4000001ff00 */
[----:B------:R-:W-:Y:S02]  /*2650*/  CS2R R76, SRZ ;  /* 0x00000000004c7805 */ /* 0x000fe4000001ff00 */
[----:B------:R-:W-:Y:S01]  /*2660*/  CS2R R82, SRZ ;  /* 0x0000000000527805 */ /* 0x000fe2000001ff00 */
[----:B------:R4:W-:Y:S01]  /*2670*/  @!P4 LDGSTS.E.BYPASS.LTC128B.128 [R31], desc[UR32][R2.64] ;  /* 0x00000000021fcfae */ /* 0x0009e2000b981a20 */
[----:B-----5:R-:W-:-:S02]  /*2680*/  SHF.R.U32.HI R8, RZ, 0x2, R191 ;  /* 0x00000002ff087819 */ /* 0x020fc400000116bf */
[----:B------:R-:W-:Y:S02]  /*2690*/  CS2R R80, SRZ ;  /* 0x0000000000507805 */ /* 0x000fe4000001ff00 */
[----:B------:R-:W-:Y:S01]  /*26a0*/  CS2R R74, SRZ ;  /* 0x00000000004a7805 */ /* 0x000fe2000001ff00 */
[----:B------:R-:W-:Y:S01]  /*26b0*/  @P4 STS.128 [R31], RZ ;  /* 0x000000ff1f004388 */ /* 0x000fe20000000c00 */
[----:B------:R-:W-:Y:S02]  /*26c0*/  CS2R R72, SRZ ;  /* 0x0000000000487805 */ /* 0x000fe4000001ff00 */
[----:B------:R-:W-:Y:S02]  /*26d0*/  CS2R R70, SRZ ;  /* 0x0000000000467805 */ /* 0x000fe4000001ff00 */
[----:B------:R-:W-:Y:S01]  /*26e0*/  CS2R R68, SRZ ;  /* 0x0000000000447805 */ /* 0x000fe2000001ff00 */
[----:B------:R-:W-:Y:S01]  /*26f0*/  @P6 STS.128 [R31+0x1000], RZ ;  /* 0x001000ff1f006388 */ /* 0x000fe20000000c00 */
[----:B-1----:R-:W-:Y:S01]  /*2700*/  LOP3.LUT R7, R182, 0x30, RZ, 0xc0, !PT ;  /* 0x00000030b6077812 */ /* 0x002fe200078ec0ff */
[----:B------:R-:W-:Y:S01]  /*2710*/  UIADD3 UR47, UPT, UPT, UR47, 0x80, -UR39 ;  /* 0x000000802f2f7890 */ /* 0x000fe2000fffe827 */
[----:B------:R-:W-:Y:S01]  /*2720*/  IADD3 R6, P4, PT, R12, UR48, RZ ;  /* 0x000000300c067c10 */ /* 0x000fe2000ff9e0ff */
[----:B------:R-:W-:Y:S01]  /*2730*/  @!PT LDS RZ, [RZ] ;  /* 0x00000000fffff984 */ /* 0x000fe20000000800 */
[----:B------:R-:W-:Y:S01]  /*2740*/  @!PT LDS RZ, [RZ] ;  /* 0x00000000fffff984 */ /* 0x000fe20000000800 */
[----:B------:R-:W-:Y:S01]  /*2750*/  @!PT LDS RZ, [RZ] ;  /* 0x00000000fffff984 */ /* 0x000fe20000000800 */
[----:B------:R1:W-:Y:S01]  /*2760*/  @!P6 LDGSTS.E.BYPASS.LTC128B.128 [R31+0x1000], desc[UR32][R4.64] ;  /* 0x01000000041fefae */ /* 0x0003e2000b981a20 */
[----:B------:R-:W-:Y:S01]  /*2770*/  LOP3.LUT R40, R7, 0x7, R8, 0xf8, !PT ;  /* 0x0000000707287812 */ /* 0x000fe200078ef808 */
[----:B------:R-:W-:Y:S01]  /*2780*/  IMAD R8, R23, UR10, RZ ;  /* 0x0000000a17087c24 */ /* 0x000fe2000f8e02ff */
[----:B------:R-:W-:Y:S01]  /*2790*/  IADD3.X R7, PT, PT, R22, UR35, R13, P4, !PT ;  /* 0x0000002316077c10 */ /* 0x000fe2000a7fe40d */
[----:B------:R-:W-:Y:S01]  /*27a0*/  @P5 STS.128 [R31+0x2000], RZ ;  /* 0x002000ff1f005388 */ /* 0x000fe20000000c00 */
[----:B------:R-:W-:Y:S01]  /*27b0*/  ISETP.GE.AND P4, PT, R38, UR38, PT ;  /* 0x0000002626007c0c */ /* 0x000fe2000bf86270 */
[----:B------:R-:W-:Y:S01]  /*27c0*/  IMAD R9, R18, UR11, R8 ;  /* 0x0000000b12097c24 */ /* 0x000fe2000f8e0208 */
[----:B------:R-:W5:Y:S01]  /*27d0*/  LDCU UR11, c[0x0][0x3b4] ;  /* 0x00007680ff0b77ac */ /* 0x000f620008000800 */
[----:B------:R-:W-:Y:S01]  /*27e0*/  @!PT LDS RZ, [RZ] ;  /* 0x00000000fffff984 */ /* 0x000fe20000000800 */
[----:B------:R-:W-:Y:S01]  /*27f0*/  @!PT LDS RZ, [RZ] ;  /* 0x00000000fffff984 */ /* 0x000fe20000000800 */
[----:B------:R-:W-:Y:S01]  /*2800*/  @!PT LDS RZ, [RZ] ;  /* 0x00000000fffff984 */ /* 0x000fe20000000800 */
[----:B------:R3:W-:Y:S01]  /*2810*/  @!P5 LDGSTS.E.BYPASS.LTC128B.128 [R31+0x2000], desc[UR32][R16.64] ;  /* 0x02000000101fdfae */ /* 0x0007e2000b981a20 */
[----:B------:R-:W-:Y:S01]  /*2820*/  VIADD R8, R40, 0x8 ;  /* 0x0000000828087836 */ /* 0x000fe20000000000 */
[----:B------:R-:W2:Y:S02]  /*2830*/  LDCU UR5, c[0x0][0x3e0] ;  /* 0x00007c00ff0577ac */ /* 0x000ea40008000800 */
[----:B------:R5:W-:Y:S02]  /*2840*/  @P0 STS.128 [R31+0x3000], RZ ;  /* 0x003000ff1f000388 */ /* 0x000be40000000c00 */
[----:B------:R-:W-:-:S02]  /*2850*/  ISETP.GE.AND P6, PT, R8, UR49, PT ;  /* 0x0000003108007c0c */ /* 0x000fc4000bfc6270 */
[----:B----4-:R-:W-:Y:S01]  /*2860*/  IADD3 R2, P1, PT, R10, UR46, RZ ;  /* 0x0000002e0a027c10 */ /* 0x010fe2000ff3e0ff */
[----:B------:R-:W-:Y:S01]  /*2870*/  @!P3 IMAD R10, R29, UR16, RZ ;  /* 0x000000101d0abc24 */ /* 0x000fe2000f8e02ff */
[----:B------:R-:W-:Y:S01]  /*2880*/  @!PT LDS RZ, [RZ] ;  /* 0x00000000fffff984 */ /* 0x000fe20000000800 */
[----:B------:R-:W-:Y:S01]  /*2890*/  @!PT LDS RZ, [RZ] ;  /* 0x00000000fffff984 */ /* 0x000fe20000000800 */
[----:B------:R-:W-:Y:S01]  /*28a0*/  @!PT LDS RZ, [RZ] ;  /* 0x00000000fffff984 */ /* 0x000fe20000000800 */
[----:B------:R4:W-:Y:S01]  /*28b0*/  @!P0 LDGSTS.E.BYPASS.LTC128B.128 [R31+0x3000], desc[UR32][R20.64] ;  /* 0x03000000141f8fae */ /* 0x0009e2000b981a20 */
[----:B------:R-:W5:Y:S01]  /*28c0*/  @!P4 LDC.64 R34, c[0x0][0x390] ;  /* 0x0000e400ff22cb82 */ /* 0x000f620000000a00 */
[----:B------:R-:W-:Y:S01]  /*28d0*/  IADD3.X R3, PT, PT, R26, UR51, R11, P1, !PT ;  /* 0x000000331a037c10 */ /* 0x000fe20008ffe40b */
[----:B------:R-:W-:Y:S01]  /*28e0*/  @!P3 IMAD R10, R24, UR17, R10 ;  /* 0x00000011180abc24 */ /* 0x000fe2000f8e020a */
[----:B------:R-:W-:Y:S01]  /*28f0*/  ISETP.GE.AND P1, PT, R27, UR38, PT ;  /* 0x000000261b007c0c */ /* 0x000fe2000bf26270 */
[----:B------:R-:W-:Y:S01]  /*2900*/  STL [R1+0x54], R40 ;  /* 0x0000542801007387 */ /* 0x000fe20000100800 */
[----:B------:R-:W-:Y:S01]  /*2910*/  IMAD.WIDE.U32 R2, R18, UR10, R2 ;  /* 0x0000000a12027c25 */ /* 0x000fe2000f8e0002 */
[----:B-1----:R-:W-:Y:S02]  /*2920*/  LOP3.LUT R5, R40, 0x40, RZ, 0xfc, !PT ;  /* 0x0000004028057812 */ /* 0x002fe400078efcff */
[----:B------:R-:W1:Y:S01]  /*2930*/  @!P2 LDC.64 R26, c[0x0][0x388] ;  /* 0x0000e200ff1aab82 */ /* 0x000e620000000a00 */
[----:B--2---:R-:W-:Y:S01]  /*2940*/  IMAD R4, R23, UR8, RZ ;  /* 0x0000000817047c24 */ /* 0x004fe2000f8e02ff */
[----:B------:R-:W-:Y:S01]  /*2950*/  ISETP.GE.AND P5, PT, R5, UR49, PT ;  /* 0x0000003105007c0c */ /* 0x000fe2000bfa6270 */
[----:B------:R-:W-:-:S02]  /*2960*/  IMAD.IADD R3, R3, 0x1, R9 ;  /* 0x0000000103037824 */ /* 0x000fc400078e0209 */
[C---:B------:R-:W-:Y:S01]  /*2970*/  IMAD R11, R18.reuse, UR9, R4 ;  /* 0x00000009120b7c24 */ /* 0x040fe2000f8e0204 */
[----:B------:R-:W2:Y:S01]  /*2980*/  LDCU UR9, c[0x0][0x50c] ;  /* 0x0000a180ff0977ac */ /* 0x000ea20008000800 */
[----:B------:R-:W-:Y:S01]  /*2990*/  IMAD.WIDE.U32 R4, R18, UR8, R6 ;  /* 0x0000000812047c25 */ /* 0x000fe2000f8e0006 */
[----:B------:R-:W2:Y:S01]  /*29a0*/  @!P1 LDC.64 R32, c[0x0][0x388] ;  /* 0x0000e200ff209b82 */ /* 0x000ea20000000a00 */
[----:B------:R-:W1:Y:S02]  /*29b0*/  LDCU UR8, c[0x0][0x45c] ;  /* 0x00008b80ff0877ac */ /* 0x000e640008000800 */
[--C-:B------:R-:W-:Y:S02]  /*29c0*/  @!P4 IMAD.MOV.U32 R6, RZ, RZ, R2.reuse ;  /* 0x000000ffff06c224 */ /* 0x100fe400078e0002 */
[--C-:B------:R-:W-:Y:S02]  /*29d0*/  @!P4 IMAD.MOV.U32 R7, RZ, RZ, R3.reuse ;  /* 0x000000ffff07c224 */ /* 0x100fe400078e0003 */
[----:B------:R-:W-:Y:S01]  /*29e0*/  @!P2 IMAD.MOV.U32 R8, RZ, RZ, R2 ;  /* 0x000000ffff08a224 */ /* 0x000fe200078e0002 */
[----:B------:R-:W5:Y:S01]  /*29f0*/  @!P4 LDC.64 R18, c[0x0][0x388] ;  /* 0x0000e200ff12cb82 */ /* 0x000f620000000a00 */
[----:B------:R-:W-:-:S02]  /*2a00*/  @!P2 IMAD.MOV.U32 R9, RZ, RZ, R3 ;  /* 0x000000ffff09a224 */ /* 0x000fc400078e0003 */
[--C-:B---3--:R-:W-:Y:S02]  /*2a10*/  @!P1 IMAD.MOV.U32 R16, RZ, RZ, R2.reuse ;  /* 0x000000ffff109224 */ /* 0x108fe400078e0002 */
[--C-:B------:R-:W-:Y:S02]  /*2a20*/  @!P1 IMAD.MOV.U32 R17, RZ, RZ, R3.reuse ;  /* 0x000000ffff119224 */ /* 0x100fe400078e0003 */
[----:B------:R-:W-:-:S04]  /*2a30*/  @!P3 IMAD.WIDE.U32 R2, R24, UR16, R2 ;  /* 0x000000101802bc25 */ /* 0x000fc8000f8e0002 */
[----:B------:R-:W-:Y:S01]  /*2a40*/  @!P3 IMAD.IADD R3, R3, 0x1, R10 ;  /* 0x000000010303b824 */ /* 0x000fe200078e020a */
[----:B----4-:R-:W-:Y:S01]  /*2a50*/  @!P3 LEA R20, P0, R2, R14, 0x1 ;  /* 0x0000000e0214b211 */ /* 0x010fe200078008ff */
[----:B------:R-:W-:-:S03]  /*2a60*/  @!P4 IMAD.WIDE.U32 R6, R38, UR16, R6 ;  /* 0x000000102606cc25 */ /* 0x000fc6000f8e0006 */
[----:B------:R-:W-:Y:S01]  /*2a70*/  @!P3 LEA.HI.X R21, R2, R15, R3, 0x1, P0 ;  /* 0x0000000f0215b211 */ /* 0x000fe200000f0c03 */
[----:B------:R-:W-:Y:S02]  /*2a80*/  @!P2 IMAD R3, R30, UR16, RZ ;  /* 0x000000101e03ac24 */ /* 0x000fe4000f8e02ff */
[----:B------:R-:W-:Y:S02]  /*2a90*/  @!P3 IMAD R2, R29, UR14, RZ ;  /* 0x0000000e1d02bc24 */ /* 0x000fe4000f8e02ff */
[C---:B------:R-:W-:Y:S02]  /*2aa0*/  @!P2 IMAD R15, R25.reuse, UR17, R3 ;  /* 0x00000011190fac24 */ /* 0x040fe4000f8e0203 */
[----:B------:R-:W-:Y:S02]  /*2ab0*/  @!P3 IMAD R36, R24, UR15, R2 ;  /* 0x0000000f1824bc24 */ /* 0x000fe4000f8e0202 */
[----:B------:R-:W-:Y:S01]  /*2ac0*/  @!P2 IMAD.WIDE.U32 R2, R25, UR16, R8 ;  /* 0x000000101902ac25 */ /* 0x000fe2000f8e0008 */
[----:B-----5:R-:W-:-:S03]  /*2ad0*/  @!P4 LEA R8, P0, R6, R18, 0x1 ;  /* 0x000000120608c211 */ /* 0x020fc600078008ff */
[----:B------:R-:W-:Y:S02]  /*2ae0*/  @!P4 IMAD R7, R38, UR17, R7 ;  /* 0x000000112607cc24 */ /* 0x000fe4000f8e0207 */
[----:B------:R-:W-:Y:S02]  /*2af0*/  @!P2 IMAD R14, R30, UR14, RZ ;  /* 0x0000000e1e0eac24 */ /* 0x000fe4000f8e02ff */
[----:B------:R-:W-:Y:S01]  /*2b00*/  IMAD.IADD R5, R5, 0x1, R11 ;  /* 0x0000000105057824 */ /* 0x000fe200078e020b */
[----:B------:R-:W-:Y:S01]  /*2b10*/  @!P4 LEA.HI.X R9, R6, R19, R7, 0x1, P0 ;  /* 0x000000130609c211 */ /* 0x000fe200000f0c07 */
[----:B------:R-:W-:Y:S01]  /*2b20*/  @!P2 IMAD.IADD R3, R3, 0x1, R15 ;  /* 0x000000010303a824 */ /* 0x000fe200078e020f */
[----:B------:R-:W3:Y:S01]  /*2b30*/  @!P3 LDC.64 R30, c[0x0][0x390] ;  /* 0x0000e400ff1ebb82 */ /* 0x000ee20000000a00 */
[C---:B-1----:R-:W-:Y:S01]  /*2b40*/  @!P2 LEA R18, P0, R2.reuse, R26, 0x1 ;  /* 0x0000001a0212a211 */ /* 0x042fe200078008ff */
[--C-:B------:R-:W-:Y:S01]  /*2b50*/  @!P3 IMAD.MOV.U32 R12, RZ, RZ, R4.reuse ;  /* 0x000000ffff0cb224 */ /* 0x100fe200078e0004 */
[----:B------:R3:W-:Y:S01]  /*2b60*/  @!P4 LDGSTS.E.BYPASS.LTC128B.128 [R0+0xc000], desc[UR32][R8.64] ;  /* 0x0c0000000800cfae */ /* 0x0007e2000b981a20 */
[----:B------:R-:W-:Y:S01]  /*2b70*/  @!P3 IMAD.MOV.U32 R13, RZ, RZ, R5 ;  /* 0x000000ffff0db224 */ /* 0x000fe200078e0005 */
[----:B------:R-:W-:Y:S01]  /*2b80*/  @!P2 LEA.HI.X R19, R2, R27, R3, 0x1, P0 ;  /* 0x0000001b0213a211 */ /* 0x000fe200000f0c03 */
[--C-:B------:R-:W-:Y:S01]  /*2b90*/  @!P1 IMAD.MOV.U32 R22, RZ, RZ, R4.reuse ;  /* 0x000000ffff169224 */ /* 0x100fe200078e0004 */
[----:B------:R-:W-:Y:S01]  /*2ba0*/  @P4 STS.128 [R0+0xc000], RZ ;  /* 0x00c000ff00004388 */ /* 0x000fe20000000c00 */
[----:B------:R-:W-:Y:S01]  /*2bb0*/  @!P1 IMAD.MOV.U32 R23, RZ, RZ, R5 ;  /* 0x000000ffff179224 */ /* 0x000fe200078e0005 */
[----:B------:R-:W1:Y:S01]  /*2bc0*/  @!P2 LDC.64 R26, c[0x0][0x390] ;  /* 0x0000e400ff1aab82 */ /* 0x000e620000000a00 */
[----:B------:R-:W-:Y:S01]  /*2bd0*/  @!P1 IMAD R6, R37, UR14, RZ ;  /* 0x0000000e25069c24 */ /* 0x000fe2000f8e02ff */
[----:B------:R-:W-:Y:S01]  /*2be0*/  @P3 STS.128 [R0+0xd000], RZ ;  /* 0x00d000ff00003388 */ /* 0x000fe20000000c00 */
[----:B------:R-:W-:-:S02]  /*2bf0*/  @!P2 IMAD.MOV.U32 R10, RZ, RZ, R4 ;  /* 0x000000ffff0aa224 */ /* 0x000fc400078e0004 */
[----:B------:R-:W-:Y:S01]  /*2c00*/  @!P2 IMAD.MOV.U32 R11, RZ, RZ, R5 ;  /* 0x000000ffff0ba224 */ /* 0x000fe200078e0005 */
[----:B------:R-:W-:Y:S01]  /*2c10*/  @!PT LDS RZ, [RZ] ;  /* 0x00000000fffff984 */ /* 0x000fe20000000800 */
[----:B------:R-:W-:Y:S01]  /*2c20*/  @!PT LDS RZ, [RZ] ;  /* 0x00000000fffff984 */ /* 0x000fe20000000800 */
[----:B------:R-:W-:Y:S01]  /*2c30*/  @!PT LDS RZ, [RZ] ;  /* 0x00000000fffff984 */ /* 0x000fe20000000800 */
[----:B------:R-:W-:Y:S01]  /*2c40*/  @!P3 LDGSTS.E.BYPASS.LTC128B.128 [R0+0xd000], desc[UR32][R20.64] ;  /* 0x0d0000001400bfae */ /* 0x000fe2000b981a20 */
[----:B------:R-:W-:Y:S02]  /*2c50*/  @!P1 IMAD R2, R37, UR16, RZ ;  /* 0x0000001025029c24 */ /* 0x000fe4000f8e02ff */
[----:B------:R-:W-:Y:S01]  /*2c60*/  @!P3 IMAD.WIDE.U32 R12, R24, UR14, R12 ;  /* 0x0000000e180cbc25 */ /* 0x000fe2000f8e000c */
[----:B------:R-:W-:Y:S03]  /*2c70*/  @P2 STS.128 [R0+0xe000], RZ ;  /* 0x00e000ff00002388 */ /* 0x000fe60000000c00 */
[----:B------:R-:W-:Y:S01]  /*2c80*/  @!P4 IMAD.WIDE.U32 R4, R38, UR14, R4 ;  /* 0x0000000e2604cc25 */ /* 0x000fe2000f8e0004 */
[----:B------:R-:W-:Y:S01]  /*2c90*/  @!PT LDS RZ, [RZ] ;  /* 0x00000000fffff984 */ /* 0x000fe20000000800 */
[----:B------:R-:W-:Y:S01]  /*2ca0*/  @!PT LDS RZ, [RZ] ;  /* 0x00000000fffff984 */ /* 0x000fe20000000800 */
[----:B------:R-:W-:Y:S01]  /*2cb0*/  @!PT LDS RZ, [RZ] ;  /* 0x00000000fffff984 */ /* 0x000fe20000000800 */
[----:B------:R-:W-:Y:S03]  /*2cc0*/  @!P2 LDGSTS.E.BYPASS.LTC128B.128 [R0+0xe000], desc[UR32][R18.64] ;  /* 0x0e0000001200afae */ /* 0x000fe6000b981a20 */
[----:B------:R-:W-:Y:S01]  /*2cd0*/  @!P1 IMAD R24, R28, UR15, R6 ;  /* 0x0000000f1c189c24 */ /* 0x000fe2000f8e0206 */
[----:B------:R-:W-:Y:S01]  /*2ce0*/  @P1 STS.128 [R0+0xf000], RZ ;  /* 0x00f000ff00001388 */ /* 0x000fe20000000c00 */
[----:B------:R-:W-:-:S02]  /*2cf0*/  @!P2 IMAD R29, R25, UR15, R14 ;  /* 0x0000000f191dac24 */ /* 0x000fc4000f8e020e */
[C---:B------:R-:W-:Y:S02]  /*2d00*/  @!P1 IMAD.WIDE.U32 R6, R28.reuse, UR14, R22 ;  /* 0x0000000e1c069c25 */ /* 0x040fe4000f8e0016 */
[----:B------:R-:W4:Y:S02]  /*2d10*/  @!P1 LDC.64 R22, c[0x0][0x390] ;  /* 0x0000e400ff169b82 */ /* 0x000f240000000a00 */
[C---:B------:R-:W-:Y:S01]  /*2d20*/  @!P1 IMAD R14, R28.reuse, UR17, R2 ;  /* 0x000000111c0e9c24 */ /* 0x040fe2000f8e0202 */
[----:B------:R-:W5:Y:S01]  /*2d30*/  LDCU UR17, c[0x0][0x590] ;  /* 0x0000b200ff1177ac */ /* 0x000f620008000800 */
[----:B------:R-:W-:Y:S01]  /*2d40*/  @!P1 IMAD.WIDE.U32 R2, R28, UR16, R16 ;  /* 0x000000101c029c25 */ /* 0x000fe2000f8e0010 */
[----:B------:R-:W-:Y:S01]  /*2d50*/  @!P4 LEA R16, P0, R4, R34, 0x1 ;  /* 0x000000220410c211 */ /* 0x000fe200078008ff */
[----:B------:R-:W5:Y:S02]  /*2d60*/  LDCU UR16, c[0x0][0x594] ;  /* 0x0000b280ff1077ac */ /* 0x000f640008000800 */
[----:B------:R-:W-:-:S02]  /*2d70*/  @!P4 IMAD R5, R38, UR15, R5 ;  /* 0x0000000f2605cc24 */ /* 0x000fc4000f8e0205 */
[----:B------:R-:W-:Y:S02]  /*2d80*/  @!P1 IMAD.IADD R3, R3, 0x1, R14 ;  /* 0x0000000103039824 */ /* 0x000fe400078e020e */
[----:B------:R-:W-:Y:S01]  /*2d90*/  @!P2 IMAD.WIDE.U32 R10, R25, UR14, R10 ;  /* 0x0000000e190aac25 */ /* 0x000fe2000f8e000a */
[----:B------:R-:W-:Y:S01]  /*2da0*/  @!P4 LEA.HI.X R17, R4, R35, R5, 0x1, P0 ;  /* 0x000000230411c211 */ /* 0x000fe200000f0c05 */
[----:B------:R-:W5:Y:S01]  /*2db0*/  LDCU UR14, c[0x0][0x3b0] ;  /* 0x00007600ff0e77ac */ /* 0x000f620008000800 */
[----:B--2---:R-:W-:-:S04]  /*2dc0*/  @!P1 LEA R14, P0, R2, R32, 0x1 ;  /* 0x00000020020e9211 */ /* 0x004fc800078008ff */
[----:B------:R-:W-:Y:S01]  /*2dd0*/  @!P1 LEA.HI.X R15, R2, R33, R3, 0x1, P0 ;  /* 0x00000021020f9211 */ /* 0x000fe200000f0c03 */
[----:B------:R-:W-:Y:S01]  /*2de0*/  @!P3 IMAD.IADD R2, R13, 0x1, R36 ;  /* 0x000000010d02b824 */ /* 0x000fe200078e0224 */
[C---:B---3--:R-:W-:Y:S01]  /*2df0*/  @!P3 LEA R8, P0, R12.reuse, R30, 0x1 ;  /* 0x0000001e0c08b211 */ /* 0x048fe200078008ff */
[----:B------:R-:W-:Y:S02]  /*2e00*/  @!P1 IMAD.IADD R3, R7, 0x1, R24 ;  /* 0x0000000107039824 */ /* 0x000fe400078e0218 */
[----:B------:R-:W-:Y:S01]  /*2e10*/  @!PT LDS RZ, [RZ] ;  /* 0x00000000fffff984 */ /* 0x000fe20000000800 */
[----:B------:R-:W-:Y:S01]  /*2e20*/  @!PT LDS RZ, [RZ] ;  /* 0x00000000fffff984 */ /* 0x000fe20000000800 */
[----:B------:R-:W-:Y:S01]  /*2e30*/  @!PT LDS RZ, [RZ] ;  /* 0x00000000fffff984 */ /* 0x000fe20000000800 */
[----:B------:R-:W-:Y:S01]  /*2e40*/  @!P1 LDGSTS.E.BYPASS.LTC128B.128 [R0+0xf000], desc[UR32][R14.64] ;  /* 0x0f0000000e009fae */ /* 0x000fe2000b981a20 */
[----:B------:R-:W-:Y:S01]  /*2e50*/  @!P3 LEA.HI.X R9, R12, R31, R2, 0x1, P0 ;  /* 0x0000001f0c09b211 */ /* 0x000fe200000f0c02 */
[----:B------:R-:W-:Y:S01]  /*2e60*/  @!P2 IMAD.IADD R2, R11, 0x1, R29 ;  /* 0x000000010b02a824 */ /* 0x000fe200078e021d */
[C---:B-1----:R-:W-:Y:S01]  /*2e70*/  @!P2 LEA R4, P0, R10.reuse, R26, 0x1 ;  /* 0x0000001a0a04a211 */ /* 0x042fe200078008ff */
[----:B------:R-:W-:Y:S03]  /*2e80*/  @!P4 LDGSTS.E.BYPASS.LTC128B.128 [R0+0x10000], desc[UR32][R16.64] ;  /* 0x100000001000cfae */ /* 0x000fe6000b981a20 */
[----:B------:R-:W-:Y:S01]  /*2e90*/  @!P2 LEA.HI.X R5, R10, R27, R2, 0x1, P0 ;  /* 0x0000001b0a05a211 */ /* 0x000fe200000f0c02 */
[----:B------:R-:W-:Y:S01]  /*2ea0*/  VIADD R10, R40, 0x48 ;  /* 0x00000048280a7836 */ /* 0x000fe20000000000 */
[C---:B----4-:R-:W-:Y:S01]  /*2eb0*/  @!P1 LEA R2, P0, R6.reuse, R22, 0x1 ;  /* 0x0000001606029211 */ /* 0x050fe200078008ff */
[----:B------:R-:W-:Y:S03]  /*2ec0*/  @P4 STS.128 [R0+0x10000], RZ ;  /* 0x010000ff00004388 */ /* 0x000fe60000000c00 */
[----:B------:R-:W-:Y:S01]  /*2ed0*/  @!P1 LEA.HI.X R3, R6, R23, R3, 0x1, P0 ;  /* 0x0000001706039211 */ /* 0x000fe200000f0c03 */
[----:B------:R-:W-:Y:S01]  /*2ee0*/  @P3 STS.128 [R0+0x11000], RZ ;  /* 0x011000ff00003388 */ /* 0x000fe20000000c00 */
[----:B------:R-:W-:-:S03]  /*2ef0*/  ISETP.GE.AND P0, PT, R40, UR49, PT ;  /* 0x0000003128007c0c */ /* 0x000fc6000bf06270 */
        /* <DEDUP_REMOVED lines=14> */
[----:B------:R2:W-:Y:S01]  /*2fe0*/  @!P1 LDGSTS.E.BYPASS.LTC128B.128 [R0+0x13000], desc[UR32][R2.64] ;  /* 0x1300000002009fae */ /* 0x0005e2000b981a20 */
[----:B-1----:R-:W-:Y:S01]  /*2ff0*/  IMAD.MOV.U32 R4, RZ, RZ, 0x4 ;  /* 0x00000004ff047424 */ /* 0x002fe200078e00ff */
[----:B--2---:R-:W-:-:S03]  /*3000*/  LOP3.LUT R0, R180, 0x1c0, RZ, 0xc0, !PT ;  /* 0x000001c0b4007812 */ /* 0x004fc600078ec0ff */
[----:B------:R-:W-:Y:S01]  /*3010*/  IMAD.WIDE.U32 R2, R40, R4, UR52 ;  /* 0x0000003428027e25 */ /* 0x000fe2000f8e0004 */
[C---:B------:R-:W-:Y:S01]  /*3020*/  R2P PR, R191.reuse, 0x6 ;  /* 0x00000006bf007804 */ /* 0x040fe20000000000 */
[----:B------:R-:W0:Y:S04]  /*3030*/  LDGDEPBAR ;  /* 0x00000000000079af */ /* 0x000e280000000000 */
[----:B------:R-:W2:Y:S04]  /*3040*/  @!P0 LDG.E R44, desc[UR32][R2.64] ;  /* 0x00000020022c8981 */ /* 0x000ea8000c1e1900 */
[----:B------:R-:W3:Y:S04]  /*3050*/  @!P6 LDG.E R43, desc[UR32][R2.64+0x20] ;  /* 0x00002020022be981 */ /* 0x000ee8000c1e1900 */
[----:B------:R-:W4:Y:S04]  /*3060*/  @!P5 LDG.E R42, desc[UR32][R2.64+0x100] ;  /* 0x00010020022ad981 */ /* 0x000f28000c1e1900 */
[----:B------:R1:W4:Y:S01]  /*3070*/  @!P3 LDG.E R41, desc[UR32][R2.64+0x120] ;  /* 0x000120200229b981 */ /* 0x000322000c1e1900 */
[----:B------:R-:W-:Y:S01]  /*3080*/  LOP3.LUT R0, R0, 0x38, R39, 0xf8, !PT ;  /* 0x0000003800007812 */ /* 0x000fe200078ef827 */
[----:B------:R-:W-:Y:S01]  /*3090*/  IMAD.SHL.U32 R6, R191, 0x20, RZ ;  /* 0x00000020bf067824 */ /* 0x000fe200078e00ff */
[----:B------:R-:W-:Y:S01]  /*30a0*/  LOP3.LUT R4, R180, 0x200, RZ, 0xc0, !PT ;  /* 0x00000200b4047812 */ /* 0x000fe200078ec0ff */
[----:B------:R-:W-:Y:S01]  /*30b0*/  IMAD.MOV.U32 R8, RZ, RZ, 0x20 ;  /* 0x00000020ff087424 */ /* 0x000fe200078e00ff */
[----:B------:R-:W-:Y:S01]  /*30c0*/  LOP3.LUT R5, R0, 0x8, R191, 0x78, !PT ;  /* 0x0000000800057812 */ /* 0x000fe200078e78bf */
[----:B-----5:R-:W-:Y:S01]  /*30d0*/  USHF.L.U32 UR10, UR14, 0x7, URZ ;  /* 0x000000070e0a7899 */ /* 0x020fe200080006ff */
[--C-:B------:R-:W-:Y:S01]  /*30e0*/  LOP3.LUT R4, R4, 0xc00, R6.reuse, 0xf8, !PT ;  /* 0x00000c0004047812 */ /* 0x100fe200078ef806 */
[----:B------:R-:W-:Y:S01]  /*30f0*/  USHF.L.U64.HI UR11, UR14, 0x6, UR11 ;  /* 0x000000060e0b7899 */ /* 0x000fe2000801020b */
[----:B------:R-:W-:Y:S01]  /*3100*/  LOP3.LUT R5, R5, 0x7200, R6, 0xf8, !PT ;  /* 0x0000720005057812 */ /* 0x000fe200078ef806 */
[----:B------:R-:W-:Y:S01]  /*3110*/  IMAD.MOV.U32 R6, RZ, RZ, 0x10 ;  /* 0x00000010ff067424 */ /* 0x000fe200078e00ff */
[----:B------:R-:W-:Y:S01]  /*3120*/  SEL R188, R188, 0xffffffc0, !P2 ;  /* 0xffffffc0bcbc7807 */ /* 0x000fe20005000000 */
[----:B------:R-:W-:Y:S01]  /*3130*/  USHF.L.U32 UR15, UR17, 0x7, URZ ;  /* 0x00000007110f7899 */ /* 0x000fe200080006ff */
[----:B------:R-:W-:Y:S01]  /*3140*/  LEA R149, R5, UR24, 0x1 ;  /* 0x0000001805957c11 */ /* 0x000fe2000f8e08ff */
[----:B------:R-:W-:Y:S01]  /*3150*/  USHF.L.U64.HI UR16, UR17, 0x6, UR16 ;  /* 0x0000000611107899 */ /* 0x000fe20008010210 */
[----:B------:R-:W-:Y:S01]  /*3160*/  SEL R172, R172, 0xffffffe0, !P1 ;  /* 0xffffffe0acac7807 */ /* 0x000fe20004800000 */
[----:B------:R-:W-:-:S02]  /*3170*/  USHF.L.U32 UR14, UR14, 0x6, URZ ;  /* 0x000000060e0e7899 */ /* 0x000fc400080006ff */
[--C-:B------:R-:W-:Y:S01]  /*3180*/  IMAD.IADD R183, R188, 0x1, R149.reuse ;  /* 0x00000001bcb77824 */ /* 0x100fe200078e0295 */
[----:B------:R-:W-:Y:S01]  /*3190*/  USHF.L.U32 UR17, UR17, 0x6, URZ ;  /* 0x0000000611117899 */ /* 0x000fe200080006ff */
[C---:B------:R-:W-:Y:S02]  /*31a0*/  IMAD.IADD R152, R172.reuse, 0x1, R149 ;  /* 0x00000001ac987824 */ /* 0x040fe400078e0295 */
[----:B------:R-:W-:Y:S01]  /*31b0*/  IMAD.IADD R184, R172, 0x1, R183 ;  /* 0x00000001acb87824 */ /* 0x000fe200078e02b7 */
[--C-:B-1----:R-:W-:Y:S02]  /*31c0*/  SHF.R.U32.HI R2, RZ, 0x4, R191.reuse ;  /* 0x00000004ff027819 */ /* 0x102fe400000116bf */
[----:B------:R-:W-:Y:S02]  /*31d0*/  LOP3.LUT R3, R0, 0x8, R182, 0x78, !PT ;  /* 0x0000000800037812 */ /* 0x000fe400078e78b6 */
[----:B------:R-:W-:Y:S02]  /*31e0*/  LOP3.LUT R2, R2, 0x8, RZ, 0xc0, !PT ;  /* 0x0000000802027812 */ /* 0x000fe400078ec0ff */
[----:B------:R-:W-:Y:S01]  /*31f0*/  LOP3.LUT R4, R4, R3, RZ, 0xfc, !PT ;  /* 0x0000000304047212 */ /* 0x000fe200078efcff */
[----:B------:R-:W-:Y:S01]  /*3200*/  IMAD.U32 R3, RZ, RZ, UR42 ;  /* 0x0000002aff037e24 */ /* 0x000fe2000f8e00ff */
[----:B------:R-:W-:-:S02]  /*3210*/  LOP3.LUT R2, R2, 0x10, R191, 0xf8, !PT ;  /* 0x0000001002027812 */ /* 0x000fc400078ef8bf */
[----:B------:R-:W1:Y:S01]  /*3220*/  S2R R191, SR_TID.X ;  /* 0x0000000000bf7919 */ /* 0x000e620000002100 */
[----:B------:R-:W-:Y:S02]  /*3230*/  LEA R181, R4, UR24, 0x1 ;  /* 0x0000001804b57c11 */ /* 0x000fe4000f8e08ff */
[----:B------:R-:W-:Y:S01]  /*3240*/  LOP3.LUT R2, R2, R0, RZ, 0x3c, !PT ;  /* 0x0000000002027212 */ /* 0x000fe200078e3cff */
[----:B------:R-:W-:Y:S02]  /*3250*/  IMAD.U32 R0, RZ, RZ, UR44 ;  /* 0x0000002cff007e24 */ /* 0x000fe4000f8e00ff */
[----:B------:R-:W-:Y:S01]  /*3260*/  VIADD R181, R181, UR50 ;  /* 0x00000032b5b57c36 */ /* 0x000fe20008000000 */
[----:B------:R-:W-:Y:S02]  /*3270*/  LOP3.LUT R180, R2, 0x200, R180, 0xf8, !PT ;  /* 0x0000020002b47812 */ /* 0x000fe400078ef8b4 */
[----:B------:R-:W-:Y:S02]  /*3280*/  IADD3 R2, PT, PT, R0, UR39, R40 ;  /* 0x0000002700027c10 */ /* 0x000fe4000fffe028 */
[----:B------:R-:W-:-:S02]  /*3290*/  LEA R180, R180, UR24, 0x1 ;  /* 0x00000018b4b47c11 */ /* 0x000fc4000f8e08ff */
[----:B------:R-:W-:-:S03]  /*32a0*/  IADD3 R2, PT, PT, R2, -0x3f, -R3 ;  /* 0xffffffc102027810 */ /* 0x000fc60007ffe803 */
[----:B------:R-:W-:Y:S01]  /*32b0*/  VIADD R180, R180, UR50 ;  /* 0x00000032b4b47c36 */ /* 0x000fe20008000000 */
[C---:B-1----:R-:W-:Y:S01]  /*32c0*/  LOP3.LUT P0, R0, R191.reuse, 0x4, RZ, 0xc0, !PT ;  /* 0x00000004bf007812 */ /* 0x042fe2000780c0ff */
[C---:B------:R-:W-:Y:S01]  /*32d0*/  IMAD.SHL.U32 R7, R191.reuse, 0x2, RZ ;  /* 0x00000002bf077824 */ /* 0x040fe200078e00ff */
[C---:B------:R-:W-:Y:S01]  /*32e0*/  LOP3.LUT P4, RZ, R191.reuse, 0x8, RZ, 0xc0, !PT ;  /* 0x00000008bfff7812 */ /* 0x040fe2000788c0ff */
[C---:B------:R-:W-:Y:S01]  /*32f0*/  IMAD.SHL.U32 R192, R191.reuse, 0x40, RZ ;  /* 0x00000040bfc07824 */ /* 0x040fe200078e00ff */
[----:B------:R-:W-:Y:S01]  /*3300*/  SEL R4, R6, 0xfffffff0, !P0 ;  /* 0xfffffff006047807 */ /* 0x000fe20004000000 */
[C---:B------:R-:W-:Y:S01]  /*3310*/  IMAD.SHL.U32 R193, R191.reuse, 0x20, RZ ;  /* 0x00000020bfc17824 */ /* 0x040fe200078e00ff */
[----:B------:R-:W-:Y:S01]  /*3320*/  ISETP.NE.AND P3, PT, R0, RZ, PT ;  /* 0x000000ff0000720c */ /* 0x000fe20003f65270 */
[----:B------:R-:W-:Y:S01]  /*3330*/  IMAD.SHL.U32 R190, R191, 0x8, RZ ;  /* 0x00000008bfbe7824 */ /* 0x000fe200078e00ff */
[----:B------:R-:W-:Y:S02]  /*3340*/  LOP3.LUT R0, R7, 0xe006, R192, 0xc8, !PT ;  /* 0x0000e00607007812 */ /* 0x000fe400078ec8c0 */
[----:B------:R-:W-:-:S02]  /*3350*/  LOP3.LUT R187, R192, 0x1c0, RZ, 0xc0, !PT ;  /* 0x000001c0c0bb7812 */ /* 0x000fc400078ec0ff */
[----:B------:R-:W-:Y:S02]  /*3360*/  LOP3.LUT R0, R0, 0xc00, R193, 0xf8, !PT ;  /* 0x00000c0000007812 */ /* 0x000fe400078ef8c1 */
[----:B------:R-:W-:Y:S02]  /*3370*/  LOP3.LUT R194, R191, 0x8, RZ, 0xc0, !PT ;  /* 0x00000008bfc27812 */ /* 0x000fe400078ec0ff */
[----:B------:R-:W-:Y:S02]  /*3380*/  LOP3.LUT R3, R193, 0x7200, RZ, 0xc0, !PT ;  /* 0x00007200c1037812 */ /* 0x000fe400078ec0ff */
[----:B------:R-:W-:Y:S02]  /*3390*/  LOP3.LUT R189, R192, 0x200, RZ, 0xc0, !PT ;  /* 0x00000200c0bd7812 */ /* 0x000fe400078ec0ff */
[----:B------:R-:W-:Y:S02]  /*33a0*/  LOP3.LUT R187, R187, 0x38, R190, 0xf8, !PT ;  /* 0x00000038bbbb7812 */ /* 0x000fe400078ef8be */
[----:B------:R-:W-:-:S02]  /*33b0*/  LOP3.LUT P1, RZ, R191, 0x2, RZ, 0xc0, !PT ;  /* 0x00000002bfff7812 */ /* 0x000fc4000782c0ff */
[----:B------:R-:W-:Y:S02]  /*33c0*/  LOP3.LUT P2, R186, R191, 0x10, RZ, 0xc0, !PT ;  /* 0x00000010bfba7812 */ /* 0x000fe4000784c0ff */
[----:B------:R-:W-:Y:S02]  /*33d0*/  SEL R185, R185, 0xffffffc0, !P0 ;  /* 0xffffffc0b9b97807 */ /* 0x000fe40004000000 */
[----:B------:R-:W-:Y:S01]  /*33e0*/  LOP3.LUT R189, R189, 0xc00, R193, 0xf8, !PT ;  /* 0x00000c00bdbd7812 */ /* 0x000fe200078ef8c1 */
[----:B--2---:R-:W-:Y:S04]  /*33f0*/  STL [R1+0x7c], R44 ;  /* 0x00007c2c01007387 */ /* 0x004fe80000100800 */
[----:B---3--:R-:W-:Y:S04]  /*3400*/  STL [R1+0x78], R43 ;  /* 0x0000782b01007387 */ /* 0x008fe80000100800 */
[----:B----4-:R-:W-:Y:S04]  /*3410*/  STL [R1+0x74], R42 ;  /* 0x0000742a01007387 */ /* 0x010fe80000100800 */
[----:B------:R-:W-:Y:S04]  /*3420*/  STL [R1+0x70], R41 ;  /* 0x0000702901007387 */ /* 0x000fe80000100800 */
[----:B------:R1:W-:Y:S04]  /*3430*/  STL [R1+0x8], R2 ;  /* 0x0000080201007387 */ /* 0x0003e80000100800 */
[----:B------:R2:W-:Y:S01]  /*3440*/  STL [R1+0x5c], R4 ;  /* 0x00005c0401007387 */ /* 0x0005e20000100800 */
[----:B-1----:R-:W-:Y:S01]  /*3450*/  IMAD.SHL.U32 R2, R191, 0x10, RZ ;  /* 0x00000010bf027824 */ /* 0x002fe200078e00ff */
[----:B--2---:R-:W-:-:S04]  /*3460*/  SEL R4, R8, 0xffffffe0, !P4 ;  /* 0xffffffe008047807 */ /* 0x004fc80006000000 */
[----:B------:R-:W-:Y:S01]  /*3470*/  LOP3.LUT R2, R2, 0x1c0, RZ, 0xc0, !PT ;  /* 0x000001c002027812 */ /* 0x000fe200078ec0ff */
[----:B------:R1:W-:Y:S03]  /*3480*/  STL [R1+0x84], R4 ;  /* 0x0000840401007387 */ /* 0x0003e60000100800 */
[----:B------:R-:W-:-:S04]  /*3490*/  LOP3.LUT R2, R2, 0x38, R7, 0xf8, !PT ;  /* 0x0000003802027812 */ /* 0x000fc800078ef807 */
[----:B------:R-:W-:Y:S02]  /*34a0*/  LOP3.LUT R2, R0, R2, RZ, 0xfc, !PT ;  /* 0x0000000200027212 */ /* 0x000fe400078efcff */
[----:B------:R-:W-:Y:S02]  /*34b0*/  LOP3.LUT R0, R3, R187, R194, 0xf6, !PT ;  /* 0x000000bb03007212 */ /* 0x000fe400078ef6c2 */
[----:B-1----:R-:W-:-:S05]  /*34c0*/  SEL R4, R6, 0xfffffff0, !P3 ;  /* 0xfffffff006047807 */ /* 0x002fca0005800000 */
[----:B------:R1:W-:Y:S04]  /*34d0*/  STL [R1+0x58], R4 ;  /* 0x0000580401007387 */ /* 0x0003e80000100800 */
[----:B------:R1:W-:Y:S02]  /*34e0*/  STL [R1+0x80], R2 ;  /* 0x0000800201007387 */ /* 0x0003e40000100800 */
.L_x_1198:
        /* <DEDUP_REMOVED lines=8> */
[----:B-1----:R-:W3:Y:S01]  /*3570*/  LDL R2, [R1+0x78] ;  /* 0x0000780001027983 */ /* 0x002ee20000100800 */
[----:B------:R-:W-:Y:S02]  /*3580*/  UISETP.GE.AND UP0, UPT, UR44, UR47, UPT ;  /* 0x0000002f2c00728c */ /* 0x000fe4000bf06270 */
[----:B------:R-:W-:Y:S01]  /*3590*/  UIADD3 UR43, UPT, UPT, UR43, -0x1, URZ ;  /* 0xffffffff2b2b7890 */ /* 0x000fe2000fffe0ff */
[----:B------:R-:W4:Y:S01]  /*35a0*/  LDL R190, [R1+0x8] ;  /* 0x0000080001be7983 */ /* 0x000f220000100800 */
        /* <DEDUP_REMOVED lines=28> */
[----:B------:R-:W-:Y:S01]  /*3770*/  STL [R1+0x88], R68 ;  /* 0x0000884401007387 */ /* 0x000fe20000100800 */
[----:B------:R-:W-:Y:S04]  /*3780*/  DEPBAR.LE SB0, 0x0 ;  /* 0x000080000000791a */ /* 0x000fe80000000000 */
[----:B------:R-:W-:Y:S06]  /*3790*/  BAR.SYNC.DEFER_BLOCKING 0x0 ;  /* 0x0000000000007b1d */ /* 0x000fec0000010000 */
[----:B------:R-:W-:Y:S08]  /*37a0*/  LDSM.16.M88.4 R64, [R181] ;  /* 0x00000000b540783b */ /* 0x000ff00000000200 */
[----:B------:R-:W1:Y:S08]  /*37b0*/  LDSM.16.M88.4 R16, [R149+0xc000] ;  /* 0x00c000009510783b */ /* 0x000e700000000200 */
[----:B------:R-:W1:Y:S08]  /*37c0*/  LDSM.16.M88.4 R60, [R181+0x2000] ;  /* 0x00200000b53c783b */ /* 0x000e700000000200 */
[----:B------:R-:W1:Y:S08]  /*37d0*/  LDSM.16.M88.4 R32, [R149+0xc800] ;  /* 0x00c800009520783b */ /* 0x000e700000000200 */
[----:B------:R-:W1:Y:S08]  /*37e0*/  LDSM.16.M88.4 R48, [R149+0xd000] ;  /* 0x00d000009530783b */ /* 0x000e700000000200 */
[----:B------:R-:W2:Y:S01]  /*37f0*/  LDSM.16.M88.4 R132, [R149+0xd800] ;  /* 0x00d800009584783b */ /* 0x000ea20000000200 */
        /* <DEDUP_REMOVED lines=19> */
[----:B-1----:R-:W-:Y:S05]  /*3930*/  IADD3 R0, PT, PT, R172, R0, RZ ;  /* 0x00000000ac007210 */ /* 0x002fea0007ffe0ff */
[----:B------:R-:W-:Y:S01]  /*3940*/  LDSM.16.M88.4 R172, [R183+0xd800] ;  /* 0x00d80000b7ac783b */ /* 0x000fe20000000200 */
[-C--:B------:R-:W-:Y:S08]  /*3950*/  HMMA.16816.F32 R44, R60, R50.reuse, RZ ;  /* 0x000000323c2c723c */ /* 0x080ff000000018ff */
[C---:B------:R-:W-:Y:S08]  /*3960*/  HMMA.16816.F32 R48, R64.reuse, R50, RZ ;  /* 0x000000324030723c */ /* 0x040ff000000018ff */
[-C--:B--2---:R-:W-:Y:S08]  /*3970*/  HMMA.16816.F32 R52, R64, R132.reuse, RZ ;  /* 0x000000844034723c */ /* 0x084ff000000018ff */
[C---:B------:R-:W-:Y:S02]  /*3980*/  HMMA.16816.F32 R56, R60.reuse, R132, RZ ;  /* 0x000000843c38723c */ /* 0x040fe400000018ff */
[----:B------:R-:W-:Y:S06]  /*3990*/  FSETP.NEU.FTZ.AND P4, PT, R3, -INF , PT ;  /* 0xff8000000300780b */ /* 0x000fec0003f9d000 */
[-C--:B------:R-:W-:Y:S01]  /*39a0*/  HMMA.16816.F32 R60, R60, R134.reuse, RZ ;  /* 0x000000863c3c723c */ /* 0x080fe200000018ff */
[----:B---3--:R-:W-:Y:S07]  /*39b0*/  FSETP.NEU.FTZ.AND P3, PT, R2, -INF , PT ;  /* 0xff8000000200780b */ /* 0x008fee0003f7d000 */
        /* <DEDUP_REMOVED lines=23> */
[----:B------:R-:W-:Y:S04]  /*3b30*/  @!P0 LOP3.LUT R0, R0, 0x6, RZ, 0xc0, !PT ;  /* 0x0000000600008812 */ /* 0x000fe800078ec0ff */
        /* <DEDUP_REMOVED lines=19> */
[-C--:B----4-:R-:W-:Y:S08]  /*3c70*/  HMMA.16816.F32 R4, R148, R176.reuse, R4 ;  /* 0x000000b09404723c */ /* 0x090ff00000001804 */
        /* <DEDUP_REMOVED lines=28> */
[----:B------:R-:W-:Y:S05]  /*3e40*/  @!P0 ISETP.GE.AND P5, PT, R0, R13, PT ;  /* 0x0000000d0000820c */ /* 0x000fea0003fa6270 */
        /* <DEDUP_REMOVED lines=10> */
[--C-:B------:R-:W-:Y:S08]  /*3ef0*/  FFMA.FTZ R3, R3, UR8, -R11.reuse ;  /* 0x0000000803037c23 */ /* 0x100ff0000801080b */
        /* <DEDUP_REMOVED lines=9> */
[----:B------:R3:W-:Y:S01]  /*3f90*/  MUFU.TANH R225, R8 ;  /* 0x0000000800e17308 */ /* 0x0007e20000002400 */
[----:B-1----:R-:W-:Y:S02]  /*3fa0*/  MOV R3, R207 ;  /* 0x000000cf00037202 */ /* 0x002fe40000000f00 */
[----:B------:R-:W-:Y:S07]  /*3fb0*/  @!P0 FSEL R3, R207, -INF , !P3 ;  /* 0xff800000cf038808 */ /* 0x000fee0005800000 */
[----:B------:R-:W-:Y:S01]  /*3fc0*/  MUFU.TANH R87, R16 ;  /* 0x0000001000577308 */ /* 0x000fe20000002400 */
[----:B------:R-:W-:Y:S01]  /*3fd0*/  FFMA.FTZ R3, R3, UR8, -R10 ;  /* 0x0000000803037c23 */ /* 0x000fe2000801080a */
[-C--:B------:R-:W-:Y:S03]  /*3fe0*/  HMMA.16816.F32 R20, R148, R4.reuse, R20 ;  /* 0x000000049414723c */ /* 0x080fe60000001814 */
[----:B------:R-:W-:Y:S05]  /*3ff0*/  @!P0 VIMNMX R9, PT, PT, R190, UR39, PT ;  /* 0x00000027be098c48 */ /* 0x000fea000bfe0100 */
[----:B------:R1:W1:Y:S01]  /*4000*/  MUFU.EX2 R143, R3 ;  /* 0x00000003008f7308 */ /* 0x0002620000000800 */
        /* <DEDUP_REMOVED lines=15> */
[----:B------:R-:W-:Y:S01]  /*4100*/  STL [R1], R143 ;  /* 0x0000008f01007387 */ /* 0x000fe20000100800 */
[----:B------:R-:W-:Y:S01]  /*4110*/  FMUL.FTZ R22, R22, UR9 ;  /* 0x0000000916167c20 */ /* 0x000fe20008410000 */
[----:B------:R-:W-:Y:S01]  /*4120*/  FMUL.FTZ R27, R27, UR9 ;  /* 0x000000091b1b7c20 */ /* 0x000fe20008410000 */
[C---:B------:R-:W-:Y:S01]  /*4130*/  HMMA.16816.F32 R32, R148.reuse, R6, R32 ;  /* 0x000000069420723c */ /* 0x040fe20000001820 */
[----:B------:R-:W4:Y:S03]  /*4140*/  LDL R70, [R1+0x80] ;  /* 0x0000800001467983 */ /* 0x000f260000100800 */
[----:B------:R2:W-:Y:S01]  /*4150*/  MUFU.EX2 R252, R3 ;  /* 0x0000000300fc7308 */ /* 0x0005e20000000800 */
[----:B------:R-:W-:Y:S01]  /*4160*/  IMAD.MOV.U32 R4, RZ, RZ, R225 ;  /* 0x000000ffff047224 */ /* 0x000fe200078e00e1 */
[----:B------:R-:W-:Y:S01]  /*4170*/  @!P0 FSEL R4, R225, -INF , !P5 ;  /* 0xff800000e1048808 */ /* 0x000fe20006800000 */
[----:B------:R-:W-:Y:S01]  /*4180*/  IMAD.MOV.U32 R16, RZ, RZ, R239 ;  /* 0x000000ffff107224 */ /* 0x000fe200078e00ef */
[-C--:B------:R-:W-:Y:S01]  /*4190*/  @!P0 ISETP.GE.AND P4, PT, R2, R8.reuse, PT ;  /* 0x000000080200820c */ /* 0x080fe20003f86270 */
[----:B------:R-:W-:Y:S01]  /*41a0*/  FMUL.FTZ R21, R21, UR9 ;  /* 0x0000000915157c20 */ /* 0x000fe20008410000 */
[----:B------:R-:W-:Y:S04]  /*41b0*/  @!P0 ISETP.GE.AND P5, PT, R0, R8, PT ;  /* 0x000000080000820c */ /* 0x000fe80003fa6270 */
[----:B------:R-:W-:Y:S01]  /*41c0*/  MUFU.TANH R230, R27 ;  /* 0x0000001b00e67308 */ /* 0x000fe20000002400 */
[----:B---3--:R-:W-:Y:S01]  /*41d0*/  IMAD.MOV.U32 R5, RZ, RZ, R242 ;  /* 0x000000ffff057224 */ /* 0x008fe200078e00f2 */
[----:B------:R-:W-:Y:S01]  /*41e0*/  MOV R17, R238 ;  /* 0x000000ee00117202 */ /* 0x000fe20000000f00 */
[----:B------:R-:W-:Y:S01]  /*41f0*/  FMUL.FTZ R20, R20, UR9 ;  /* 0x0000000914147c20 */ /* 0x000fe20008410000 */
[----:B------:R-:W-:Y:S01]  /*4200*/  @!P0 FSEL R5, R242, -INF , !P5 ;  /* 0xff800000f2058808 */ /* 0x000fe20006800000 */
        /* <DEDUP_REMOVED lines=8> */
[----:B------:R-:W-:Y:S01]  /*4290*/  FMUL.FTZ R26, R26, UR9 ;  /* 0x000000091a1a7c20 */ /* 0x000fe20008410000 */
[----:B------:R-:W-:Y:S01]  /*42a0*/  FMUL.FTZ R28, R28, UR9 ;  /* 0x000000091c1c7c20 */ /* 0x000fe20008410000 */
[----:B------:R-:W-:Y:S03]  /*42b0*/  FMUL.FTZ R30, R30, UR9 ;  /* 0x000000091e1e7c20 */ /* 0x000fe60008410000 */
[----:B------:R-:W-:Y:S01]  /*42c0*/  MUFU.TANH R80, R32 ;  /* 0x0000002000507308 */ /* 0x000fe20000002400 */
[----:B------:R-:W-:Y:S01]  /*42d0*/  FMUL.FTZ R29, R29, UR9 ;  /* 0x000000091d1d7c20 */ /* 0x000fe20008410000 */
[----:B------:R-:W-:Y:S08]  /*42e0*/  FMUL.FTZ R31, R31, UR9 ;  /* 0x000000091f1f7c20 */ /* 0x000ff00008410000 */
        /* <DEDUP_REMOVED lines=15> */
[----:B------:R-:W-:Y:S04]  /*43e0*/  FSETP.NEU.FTZ.AND P3, PT, R15, -INF , PT ;  /* 0xff8000000f00780b */ /* 0x000fe80003f7d000 */
[----:B------:R-:W-:Y:S05]  /*43f0*/  FSEL R3, R3, RZ, P3 ;  /* 0x000000ff03037208 */ /* 0x000fea0001800000 */
[--C-:B------:R-:W-:Y:S01]  /*4400*/  FFMA.FTZ R2, R4, UR8, -R3.reuse ;  /* 0x0000000804027c23 */ /* 0x100fe20008010803 */
[----:B------:R-:W-:Y:S02]  /*4410*/  MOV R4, R241 ;  /* 0x000000f100047202 */ /* 0x000fe40000000f00 */
[----:B------:R-:W-:Y:S01]  /*4420*/  @!P0 FSEL R4, R241, -INF , !P4 ;  /* 0xff800000f1048808 */ /* 0x000fe20006000000 */
[----:B------:R1:W2:Y:S01]  /*4430*/  MUFU.EX2 R141, R2 ;  /* 0x00000002008d7308 */ /* 0x0002a20000000800 */
[C---:B----4-:R-:W-:Y:S01]  /*4440*/  FMUL.FTZ R15, R14.reuse, 1.4426950216293334961 ;  /* 0x3fb8aa3b0e0f7820 */ /* 0x050fe20000410000 */
[----:B------:R-:W-:Y:S02]  /*4450*/  FSETP.NEU.FTZ.AND P3, PT, R14, -INF , PT ;  /* 0xff8000000e00780b */ /* 0x000fe40003f7d000 */
[----:B------:R-:W-:Y:S02]  /*4460*/  MOV R14, R223 ;  /* 0x000000df000e7202 */ /* 0x000fe40000000f00 */
[----:B------:R-:W-:Y:S05]  /*4470*/  @!P0 FSEL R14, R223, -INF , !P6 ;  /* 0xff800000df0e8808 */ /* 0x000fea0007000000 */
[--C-:B------:R-:W-:Y:S04]  /*4480*/  FFMA.FTZ R14, R14, UR8, -R3.reuse ;  /* 0x000000080e0e7c23 */ /* 0x100fe80008010803 */
[----:B------:R3:W4:Y:S01]  /*4490*/  MUFU.EX2 R142, R14 ;  /* 0x0000000e008e7308 */ /* 0x0007220000000800 */
[----:B-1----:R-:W-:Y:S01]  /*44a0*/  FSEL R2, R15, RZ, P3 ;  /* 0x000000ff0f027208 */ /* 0x002fe20001800000 */
[----:B------:R-:W-:Y:S01]  /*44b0*/  @!P0 VIADD R15, R0, 0x9 ;  /* 0x00000009000f8836 */ /* 0x000fe20000000000 */
[----:B--2---:R-:W-:Y:S03]  /*44c0*/  STL [R1+0x2c], R141 ;  /* 0x00002c8d01007387 */ /* 0x004fe60000100800 */
[--C-:B------:R-:W-:Y:S01]  /*44d0*/  FFMA.FTZ R4, R4, UR8, -R2.reuse ;  /* 0x0000000804047c23 */ /* 0x100fe20008010802 */
[--C-:B------:R-:W-:Y:S03]  /*44e0*/  FFMA.FTZ R5, R5, UR8, -R2.reuse ;  /* 0x0000000805057c23 */ /* 0x100fe60008010802 */
[----:B------:R1:W-:Y:S01]  /*44f0*/  MUFU.EX2 R140, R4 ;  /* 0x00000004008c7308 */ /* 0x0003e20000000800 */
[----:B---3--:R-:W-:Y:S09]  /*4500*/  @!P0 VIADD R14, R0, 0x8 ;  /* 0x00000008000e8836 */ /* 0x008ff20000000000 */
[----:B------:R-:W2:Y:S01]  /*4510*/  MUFU.EX2 R139, R5 ;  /* 0x00000005008b7308 */ /* 0x000ea20000000800 */
[----:B----4-:R-:W-:Y:S01]  /*4520*/  STL [R1+0x28], R142 ;  /* 0x0000288e01007387 */ /* 0x010fe20000100800 */
[C---:B------:R-:W-:Y:S02]  /*4530*/  @!P0 ISETP.GE.AND P3, PT, R14.reuse, R9, PT ;  /* 0x000000090e00820c */ /* 0x040fe40003f66270 */
[-C--:B------:R-:W-:Y:S02]  /*4540*/  @!P0 ISETP.GE.AND P4, PT, R14, R8.reuse, PT ;  /* 0x000000080e00820c */ /* 0x080fe40003f86270 */
[----:B-1----:R-:W-:Y:S02]  /*4550*/  MOV R4, R221 ;  /* 0x000000dd00047202 */ /* 0x002fe40000000f00 */
[----:B------:R-:W-:Y:S02]  /*4560*/  @!P0 FSEL R4, R221, -INF , !P3 ;  /* 0xff800000dd048808 */ /* 0x000fe40005800000 */
[----:B------:R-:W-:Y:S02]  /*4570*/  @!P0 FSEL R16, R239, -INF , !P4 ;  /* 0xff800000ef108808 */ /* 0x000fe40006000000 */
[----:B------:R-:W-:Y:S01]  /*4580*/  @!P0 ISETP.GE.AND P3, PT, R15, R9, PT ;  /* 0x000000090f00820c */ /* 0x000fe20003f66270 */
[--C-:B------:R-:W-:Y:S01]  /*4590*/  FFMA.FTZ R4, R4, UR8, -R3.reuse ;  /* 0x0000000804047c23 */ /* 0x100fe20008010803 */
[----:B--2---:R-:W-:Y:S01]  /*45a0*/  STL [R1+0x44], R139 ;  /* 0x0000448b01007387 */ /* 0x004fe20000100800 */
[----:B------:R-:W-:Y:S01]  /*45b0*/  MOV R5, R219 ;  /* 0x000000db00057202 */ /* 0x000fe20000000f00 */
[--C-:B------:R-:W-:Y:S01]  /*45c0*/  FFMA.FTZ R16, R16, UR8, -R2.reuse ;  /* 0x0000000810107c23 */ /* 0x100fe20008010802 */
[----:B------:R1:W2:Y:S01]  /*45d0*/  MUFU.EX2 R137, R4 ;  /* 0x0000000400897308 */ /* 0x0002a20000000800 */
[----:B------:R-:W-:Y:S01]  /*45e0*/  STL [R1+0x40], R140 ;  /* 0x0000408c01007387 */ /* 0x000fe20000100800 */
[----:B------:R-:W-:Y:S02]  /*45f0*/  @!P0 FSEL R5, R219, -INF , !P3 ;  /* 0xff800000db058808 */ /* 0x000fe40005800000 */
[----:B------:R-:W-:Y:S02]  /*4600*/  @!P0 ISETP.GE.AND P3, PT, R15, R8, PT ;  /* 0x000000080f00820c */ /* 0x000fe40003f66270 */
[----:B------:R-:W-:Y:S04]  /*4610*/  @!P0 ISETP.GE.AND P4, PT, R14, R12, PT ;  /* 0x0000000c0e00820c */ /* 0x000fe80003f86270 */
[----:B------:R3:W-:Y:S01]  /*4620*/  MUFU.EX2 R27, R16 ;  /* 0x00000010001b7308 */ /* 0x0007e20000000800 */
[----:B------:R-:W-:Y:S02]  /*4630*/  @!P0 FSEL R17, R238, -INF , !P3 ;  /* 0xff800000ee118808 */ /* 0x000fe40005800000 */
[-C--:B------:R-:W-:Y:S02]  /*4640*/  @!P0 ISETP.GE.AND P3, PT, R14, R13.reuse, PT ;  /* 0x0000000d0e00820c */ /* 0x080fe40003f66270 */
[----:B------:R-:W-:Y:S01]  /*4650*/  MOV R14, R198 ;  /* 0x000000c6000e7202 */ /* 0x000fe20000000f00 */
[----:B-1----:R-:W-:Y:S01]  /*4660*/  FFMA.FTZ R4, R5, UR8, -R3 ;  /* 0x0000000805047c23 */ /* 0x002fe20008010803 */
[----:B--2---:R-:W-:Y:S03]  /*4670*/  STL [R1+0x1c], R137 ;  /* 0x00001c8901007387 */ /* 0x004fe60000100800 */
[----:B------:R1:W2:Y:S01]  /*4680*/  MUFU.EX2 R138, R4 ;  /* 0x00000004008a7308 */ /* 0x0002a20000000800 */
[----:B---3--:R-:W-:Y:S01]  /*4690*/  FFMA.FTZ R16, R17, UR8, -R2 ;  /* 0x0000000811107c23 */ /* 0x008fe20008010802 */
[----:B------:R-:W-:Y:S08]  /*46a0*/  MOV R17, R86 ;  /* 0x0000005600117202 */ /* 0x000ff00000000f00 */
[----:B------:R3:W4:Y:S01]  /*46b0*/  MUFU.EX2 R136, R16 ;  /* 0x0000001000887308 */ /* 0x0007220000000800 */
[----:B-1----:R-:W1:Y:S01]  /*46c0*/  LDSM.16.M88.4 R4, [R184+0xd000] ;  /* 0x00d00000b804783b */ /* 0x002e620000000200 */
[----:B---3--:R-:W-:Y:S01]  /*46d0*/  IMAD.MOV.U32 R16, RZ, RZ, R87 ;  /* 0x000000ffff107224 */ /* 0x008fe200078e0057 */
[----:B------:R-:W-:Y:S06]  /*46e0*/  @!P0 FSEL R16, R87, -INF , !P3 ;  /* 0xff80000057108808 */ /* 0x000fec0005800000 */
[----:B--2---:R-:W-:Y:S01]  /*46f0*/  STL [R1+0x18], R138 ;  /* 0x0000188a01007387 */ /* 0x004fe20000100800 */
[C---:B------:R-:W-:Y:S01]  /*4700*/  @!P0 ISETP.GE.AND P3, PT, R15.reuse, R13, PT ;  /* 0x0000000d0f00820c */ /* 0x040fe20003f66270 */
[----:B------:R-:W-:Y:S03]  /*4710*/  FFMA.FTZ R18, R16, UR8, -R11 ;  /* 0x0000000810127c23 */ /* 0x000fe6000801080b */
[----:B------:R-:W-:Y:S01]  /*4720*/  @!P0 FSEL R17, R86, -INF , !P3 ;  /* 0xff80000056118808 */ /* 0x000fe20005800000 */
[----:B------:R-:W-:Y:S01]  /*4730*/  IMAD.MOV.U32 R16, RZ, RZ, R199 ;  /* 0x000000ffff107224 */ /* 0x000fe200078e00c7 */
[----:B------:R-:W-:Y:S01]  /*4740*/  @!P0 ISETP.GE.AND P3, PT, R15, R12, PT ;  /* 0x0000000c0f00820c */ /* 0x000fe20003f66270 */
[----:B------:R-:W-:Y:S01]  /*4750*/  MUFU.EX2 R91, R18 ;  /* 0x00000012005b7308 */ /* 0x000fe20000000800 */
[----:B------:R-:W-:Y:S01]  /*4760*/  @!P0 FSEL R16, R199, -INF , !P4 ;  /* 0xff800000c7108808 */ /* 0x000fe20006000000 */
[--C-:B------:R-:W-:Y:S01]  /*4770*/  FFMA.FTZ R15, R17, UR8, -R11.reuse ;  /* 0x00000008110f7c23 */ /* 0x100fe2000801080b */
[----:B------:R-:W-:Y:S01]  /*4780*/  @!P0 FSEL R14, R198, -INF , !P3 ;  /* 0xff800000c60e8808 */ /* 0x000fe20005800000 */
[----:B------:R-:W-:Y:S01]  /*4790*/  STL [R1+0x3c], R27 ;  /* 0x00003c1b01007387 */ /* 0x000fe20000100800 */
[----:B------:R-:W-:Y:S05]  /*47a0*/  MOV R17, R84 ;  /* 0x0000005400117202 */ /* 0x000fea0000000f00 */
[----:B------:R2:W-:Y:S01]  /*47b0*/  MUFU.EX2 R90, R15 ;  /* 0x0000000f005a7308 */ /* 0x0005e20000000800 */
[--C-:B------:R-:W-:Y:S01]  /*47c0*/  FFMA.FTZ R14, R14, UR8, -R10.reuse ;  /* 0x000000080e0e7c23 */ /* 0x100fe2000801080a */
[----:B----4-:R-:W-:Y:S08]  /*47d0*/  STL [R1+0x38], R136 ;  /* 0x0000388801007387 */ /* 0x010ff00000100800 */
[----:B------:R3:W-:Y:S01]  /*47e0*/  MUFU.EX2 R244, R14 ;  /* 0x0000000e00f47308 */ /* 0x0007e20000000800 */
[-C--:B-1----:R-:W-:Y:S03]  /*47f0*/  HMMA.16816.F32 R36, R148, R4.reuse, R36 ;  /* 0x000000049424723c */ /* 0x082fe60000001824 */
[----:B--2---:R-:W-:Y:S01]  /*4800*/  FFMA.FTZ R15, R16, UR8, -R10 ;  /* 0x00000008100f7c23 */ /* 0x004fe2000801080a */
[----:B------:R-:W-:Y:S05]  /*4810*/  MOV R16, R85 ;  /* 0x0000005500107202 */ /* 0x000fea0000000f00 */
[----:B------:R1:W-:Y:S01]  /*4820*/  MUFU.EX2 R245, R15 ;  /* 0x0000000f00f57308 */ /* 0x0003e20000000800 */
[C---:B------:R-:W-:Y:S04]  /*4830*/  HMMA.16816.F32 R40, R132.reuse, R4, R40 ;  /* 0x000000048428723c */ /* 0x040fe80000001828 */
[----:B---3--:R-:W-:Y:S01]  /*4840*/  @!P0 VIADD R14, R0, 0x10 ;  /* 0x00000010000e8836 */ /* 0x008fe20000000000 */
[----:B------:R-:W-:Y:S01]  /*4850*/  MOV R5, R177 ;  /* 0x000000b100057202 */ /* 0x000fe20000000f00 */
[----:B------:R-:W-:Y:S02]  /*4860*/  IMAD.MOV.U32 R4, RZ, RZ, R178 ;  /* 0x000000ffff047224 */ /* 0x000fe400078e00b2 */
[-C--:B------:R-:W-:Y:S03]  /*4870*/  HMMA.16816.F32 R44, R132, R6.reuse, R44 ;  /* 0x00000006842c723c */ /* 0x080fe6000000182c */
[----:B------:R-:W-:Y:S01]  /*4880*/  @!P0 ISETP.GE.AND P4, PT, R14, R12, PT ;  /* 0x0000000c0e00820c */ /* 0x000fe20003f86270 */
[----:B------:R-:W-:Y:S01]  /*4890*/  FMUL.FTZ R38, R38, UR9 ;  /* 0x0000000926267c20 */ /* 0x000fe20008410000 */
[-C--:B------:R-:W-:Y:S01]  /*48a0*/  @!P0 ISETP.GE.AND P3, PT, R14, R13.reuse, PT ;  /* 0x0000000d0e00820c */ /* 0x080fe20003f66270 */
[----:B------:R-:W-:Y:S01]  /*48b0*/  FMUL.FTZ R36, R36, UR9 ;  /* 0x0000000924247c20 */ /* 0x000fe20008410000 */
[----:B------:R-:W-:Y:S01]  /*48c0*/  @!P0 FSEL R4, R178, -INF , !P4 ;  /* 0xff800000b2048808 */ /* 0x000fe20006000000 */
[----:B------:R-:W-:Y:S01]  /*48d0*/  MUFU.TANH R167, R38 ;  /* 0x0000002600a77308 */ /* 0x000fe20000002400 */
[----:B-1----:R-:W-:Y:S01]  /*48e0*/  @!P0 VIADD R15, R0, 0x11 ;  /* 0x00000011000f8836 */ /* 0x002fe20000000000 */
[----:B------:R-:W-:Y:S01]  /*48f0*/  @!P0 FSEL R16, R85, -INF , !P3 ;  /* 0xff80000055108808 */ /* 0x000fe20005800000 */
[C---:B------:R-:W-:Y:S04]  /*4900*/  HMMA.16816.F32 R48, R148.reuse, R6, R48 ;  /* 0x000000069430723c */ /* 0x040fe80000001830 */
[--C-:B------:R-:W-:Y:S03]  /*4910*/  FFMA.FTZ R4, R4, UR8, -R10.reuse ;  /* 0x0000000804047c23 */ /* 0x100fe6000801080a */
[----:B------:R-:W-:Y:S01]  /*4920*/  MUFU.TANH R77, R36 ;  /* 0x00000024004d7308 */ /* 0x000fe20000002400 */
[----:B------:R-:W-:Y:S01]  /*4930*/  @!P0 ISETP.GE.AND P3, PT, R15, R13, PT ;  /* 0x0000000d0f00820c */ /* 0x000fe20003f66270 */
[----:B------:R-:W-:Y:S01]  /*4940*/  FFMA.FTZ R16, R16, UR8, -R11 ;  /* 0x0000000810107c23 */ /* 0x000fe2000801080b */
[----:B------:R-:W-:Y:S01]  /*4950*/  @!P0 ISETP.GE.AND P4, PT, R14, R8, PT ;  /* 0x000000080e00820c */ /* 0x000fe20003f86270 */
[----:B------:R-:W-:Y:S01]  /*4960*/  FMUL.FTZ R37, R37, UR9 ;  /* 0x0000000925257c20 */ /* 0x000fe20008410000 */
[----:B------:R-:W-:Y:S01]  /*4970*/  @!P0 FSEL R17, R84, -INF , !P3 ;  /* 0xff80000054118808 */ /* 0x000fe20005800000 */
[----:B------:R-:W-:Y:S01]  /*4980*/  FMUL.FTZ R39, R39, UR9 ;  /* 0x0000000927277c20 */ /* 0x000fe20008410000 */
[----:B------:R-:W-:Y:S03]  /*4990*/  @!P0 ISETP.GE.AND P3, PT, R15, R12, PT ;  /* 0x0000000c0f00820c */ /* 0x000fe60003f66270 */
[----:B------:R1:W-:Y:S01]  /*49a0*/  MUFU.EX2 R236, R4 ;  /* 0x0000000400ec7308 */ /* 0x0003e20000000800 */
[----:B------:R-:W-:Y:S01]  /*49b0*/  FMUL.FTZ R40, R40, UR9 ;  /* 0x0000000928287c20 */ /* 0x000fe20008410000 */
[----:B------:R-:W-:Y:S01]  /*49c0*/  FMUL.FTZ R41, R41, UR9 ;  /* 0x0000000929297c20 */ /* 0x000fe20008410000 */
[----:B------:R-:W-:Y:S01]  /*49d0*/  @!P0 FSEL R5, R177, -INF , !P3 ;  /* 0xff800000b1058808 */ /* 0x000fe20005800000 */
[----:B------:R-:W-:Y:S01]  /*49e0*/  FMUL.FTZ R42, R42, UR9 ;  /* 0x000000092a2a7c20 */ /* 0x000fe20008410000 */
[-C--:B------:R-:W-:Y:S01]  /*49f0*/  @!P0 ISETP.GE.AND P3, PT, R14, R9.reuse, PT ;  /* 0x000000090e00820c */ /* 0x080fe20003f66270 */
        /* <DEDUP_REMOVED lines=10> */
[----:B------:R2:W-:Y:S01]  /*4aa0*/  MUFU.EX2 R89, R16 ;  /* 0x0000001000597308 */ /* 0x0005e20000000800 */
[----:B-1----:R-:W-:Y:S01]  /*4ab0*/  FFMA.FTZ R4, R5, UR8, -R10 ;  /* 0x0000000805047c23 */ /* 0x002fe2000801080a */
[----:B------:R-:W-:Y:S01]  /*4ac0*/  IMAD.MOV.U32 R5, RZ, RZ, R231 ;  /* 0x000000ffff057224 */ /* 0x000fe200078e00e7 */
[----:B------:R-:W-:Y:S07]  /*4ad0*/  @!P0 FSEL R5, R231, -INF , !P4 ;  /* 0xff800000e7058808 */ /* 0x000fee0006000000 */
[----:B------:R-:W-:Y:S01]  /*4ae0*/  MUFU.TANH R166, R39 ;  /* 0x0000002700a67308 */ /* 0x000fe20000002400 */
[--C-:B------:R-:W-:Y:S09]  /*4af0*/  FFMA.FTZ R5, R5, UR8, -R2.reuse ;  /* 0x0000000805057c23 */ /* 0x100ff20008010802 */
[----:B------:R1:W-:Y:S01]  /*4b00*/  MUFU.EX2 R235, R4 ;  /* 0x0000000400eb7308 */ /* 0x0003e20000000800 */
[----:B--2---:R-:W-:Y:S01]  /*4b10*/  FFMA.FTZ R16, R17, UR8, -R11 ;  /* 0x0000000811107c23 */ /* 0x004fe2000801080b */
[----:B------:R-:W-:Y:S08]  /*4b20*/  MOV R17, R228 ;  /* 0x000000e400117202 */ /* 0x000ff00000000f00 */
[----:B------:R-:W-:Y:S10]  /*4b30*/  MUFU.TANH R201, R40 ;  /* 0x0000002800c97308 */ /* 0x000ff40000002400 */
[----:B------:R2:W-:Y:S01]  /*4b40*/  MUFU.EX2 R88, R16 ;  /* 0x0000001000587308 */ /* 0x0005e20000000800 */
[----:B-1----:R-:W-:Y:S01]  /*4b50*/  IMAD.MOV.U32 R4, RZ, RZ, R213 ;  /* 0x000000ffff047224 */ /* 0x002fe200078e00d5 */
[----:B------:R-:W-:Y:S02]  /*4b60*/  @!P0 FSEL R4, R213, -INF , !P3 ;  /* 0xff800000d5048808 */ /* 0x000fe40005800000 */
[CC--:B------:R-:W-:Y:S03]  /*4b70*/  @!P0 ISETP.GE.AND P3, PT, R15.reuse, R9.reuse, PT ;  /* 0x000000090f00820c */ /* 0x0c0fe60003f66270 */
        /* <DEDUP_REMOVED lines=8> */
[----:B------:R-:W-:Y:S01]  /*4c00*/  FFMA.FTZ R14, R16, UR8, -R3 ;  /* 0x00000008100e7c23 */ /* 0x000fe20008010803 */
        /* <DEDUP_REMOVED lines=11> */
[----:B---3--:R-:W-:Y:S04]  /*4cc0*/  STL [R1+0x4], R26 ;  /* 0x0000041a01007387 */ /* 0x008fe80000100800 */
        /* <DEDUP_REMOVED lines=32> */
[C---:B------:R-:W-:Y:S03]  /*4ed0*/  @!P0 ISETP.GE.AND P3, PT, R15.reuse, R13, PT ;  /* 0x0000000d0f00820c */ /* 0x040fe60003f66270 */
[--C-:B------:R-:W-:Y:S01]  /*4ee0*/  FFMA.FTZ R18, R16, UR8, -R11.reuse ;  /* 0x0000000810127c23 */ /* 0x100fe2000801080b */
[----:B------:R-:W-:Y:S01]  /*4ef0*/  @!P0 FSEL R17, R78, -INF , !P3 ;  /* 0xff8000004e118808 */ /* 0x000fe20005800000 */
[----:B------:R-:W-:Y:S01]  /*4f00*/  IMAD.MOV.U32 R16, RZ, RZ, R174 ;  /* 0x000000ffff107224 */ /* 0x000fe200078e00ae */
[----:B------:R-:W-:Y:S01]  /*4f10*/  @!P0 ISETP.GE.AND P3, PT, R15, R12, PT ;  /* 0x0000000c0f00820c */ /* 0x000fe20003f66270 */
[----:B------:R-:W-:Y:S01]  /*4f20*/  MUFU.TANH R71, R49 ;  /* 0x0000003100477308 */ /* 0x000fe20000002400 */
[----:B------:R-:W-:Y:S01]  /*4f30*/  @!P0 FSEL R16, R174, -INF , !P4 ;  /* 0xff800000ae108808 */ /* 0x000fe20006000000 */
[----:B------:R-:W-:Y:S01]  /*4f40*/  FFMA.FTZ R15, R17, UR8, -R11 ;  /* 0x00000008110f7c23 */ /* 0x000fe2000801080b */
[----:B------:R-:W-:Y:S02]  /*4f50*/  @!P0 FSEL R14, R173, -INF , !P3 ;  /* 0xff800000ad0e8808 */ /* 0x000fe40005800000 */
[----:B------:R-:W-:Y:S05]  /*4f60*/  MOV R17, R76 ;  /* 0x0000004c00117202 */ /* 0x000fea0000000f00 */
        /* <DEDUP_REMOVED lines=10> */
[----:B------:R-:W-:Y:S01]  /*5010*/  MOV R5, R166 ;  /* 0x000000a600057202 */ /* 0x000fe20000000f00 */
[----:B------:R-:W-:Y:S01]  /*5020*/  IMAD.MOV.U32 R4, RZ, RZ, R167 ;  /* 0x000000ffff047224 */ /* 0x000fe200078e00a7 */
[-C--:B------:R-:W-:Y:S06]  /*5030*/  HMMA.16816.F32 R60, R132, R6.reuse, R60 ;  /* 0x00000006843c723c */ /* 0x080fec000000183c */
[----:B------:R-:W-:Y:S01]  /*5040*/  MUFU.TANH R162, R51 ;  /* 0x0000003300a27308 */ /* 0x000fe20000002400 */
[----:B------:R-:W-:Y:S01]  /*5050*/  @!P0 ISETP.GE.AND P4, PT, R14, R12, PT ;  /* 0x0000000c0e00820c */ /* 0x000fe20003f86270 */
[----:B------:R-:W-:Y:S01]  /*5060*/  FMUL.FTZ R52, R52, UR9 ;  /* 0x0000000934347c20 */ /* 0x000fe20008410000 */
[-C--:B------:R-:W-:Y:S01]  /*5070*/  @!P0 ISETP.GE.AND P3, PT, R14, R13.reuse, PT ;  /* 0x0000000d0e00820c */ /* 0x080fe20003f66270 */
[----:B------:R-:W-:Y:S01]  /*5080*/  FMUL.FTZ R54, R54, UR9 ;  /* 0x0000000936367c20 */ /* 0x000fe20008410000 */
[----:B------:R-:W-:Y:S01]  /*5090*/  @!P0 FSEL R4, R167, -INF , !P4 ;  /* 0xff800000a7048808 */ /* 0x000fe20006000000 */
[----:B------:R-:W-:Y:S04]  /*50a0*/  HMMA.16816.F32 R64, R148, R6, R64 ;  /* 0x000000069440723c */ /* 0x000fe80000001840 */
[----:B------:R-:W2:Y:S01]  /*50b0*/  MUFU.TANH R210, R47 ;  /* 0x0000002f00d27308 */ /* 0x000ea20000002400 */
[--C-:B------:R-:W-:Y:S01]  /*50c0*/  FFMA.FTZ R4, R4, UR8, -R10.reuse ;  /* 0x0000000804047c23 */ /* 0x100fe2000801080a */
[----:B-1----:R-:W-:Y:S01]  /*50d0*/  @!P0 VIADD R15, R0, 0x21 ;  /* 0x00000021000f8836 */ /* 0x002fe20000000000 */
[----:B------:R-:W-:Y:S01]  /*50e0*/  @!P0 FSEL R16, R77, -INF , !P3 ;  /* 0xff8000004d108808 */ /* 0x000fe20005800000 */
[----:B------:R-:W-:Y:S01]  /*50f0*/  IMAD.MOV.U32 R6, RZ, RZ, R211 ;  /* 0x000000ffff067224 */ /* 0x000fe200078e00d3 */
[----:B------:R-:W-:Y:S01]  /*5100*/  @!P0 ISETP.GE.AND P4, PT, R14, R8, PT ;  /* 0x000000080e00820c */ /* 0x000fe20003f86270 */
[----:B------:R-:W-:Y:S04]  /*5110*/  FMUL.FTZ R53, R53, UR9 ;  /* 0x0000000935357c20 */ /* 0x000fe80008410000 */
[----:B------:R1:W-:Y:S01]  /*5120*/  MUFU.EX2 R215, R4 ;  /* 0x0000000400d77308 */ /* 0x0003e20000000800 */
[----:B------:R-:W-:Y:S01]  /*5130*/  @!P0 ISETP.GE.AND P3, PT, R15, R13, PT ;  /* 0x0000000d0f00820c */ /* 0x000fe20003f66270 */
[----:B------:R-:W-:Y:S01]  /*5140*/  FFMA.FTZ R16, R16, UR8, -R11 ;  /* 0x0000000810107c23 */ /* 0x000fe2000801080b */
[----:B------:R-:W-:Y:S01]  /*5150*/  LEA R151, R70, UR4, 0x1 ;  /* 0x0000000446977c11 */ /* 0x000fe2000f8e08ff */
[----:B------:R-:W-:Y:S01]  /*5160*/  FMUL.FTZ R55, R55, UR9 ;  /* 0x0000000937377c20 */ /* 0x000fe20008410000 */
[----:B------:R-:W-:Y:S01]  /*5170*/  @!P0 FSEL R17, R76, -INF , !P3 ;  /* 0xff8000004c118808 */ /* 0x000fe20005800000 */
[----:B------:R-:W-:Y:S01]  /*5180*/  FMUL.FTZ R56, R56, UR9 ;  /* 0x0000000938387c20 */ /* 0x000fe20008410000 */
[----:B------:R-:W-:Y:S03]  /*5190*/  @!P0 ISETP.GE.AND P3, PT, R15, R12, PT ;  /* 0x0000000c0f00820c */ /* 0x000fe60003f66270 */
[----:B------:R3:W-:Y:S01]  /*51a0*/  MUFU.EX2 R81, R16 ;  /* 0x0000001000517308 */ /* 0x0007e20000000800 */
[----:B--2---:R-:W-:Y:S01]  /*51b0*/  MOV R7, R210 ;  /* 0x000000d200077202 */ /* 0x004fe20000000f00 */
[----:B------:R-:W-:Y:S01]  /*51c0*/  FMUL.FTZ R58, R58, UR9 ;  /* 0x000000093a3a7c20 */ /* 0x000fe20008410000 */
[----:B------:R-:W-:Y:S01]  /*51d0*/  @!P0 FSEL R5, R166, -INF , !P3 ;  /* 0xff800000a6058808 */ /* 0x000fe20005800000 */
[----:B------:R-:W-:Y:S01]  /*51e0*/  FMUL.FTZ R57, R57, UR9 ;  /* 0x0000000939397c20 */ /* 0x000fe20008410000 */
[-C--:B------:R-:W-:Y:S01]  /*51f0*/  @!P0 ISETP.GE.AND P3, PT, R14, R9.reuse, PT ;  /* 0x000000090e00820c */ /* 0x080fe20003f66270 */
[----:B------:R-:W-:Y:S01]  /*5200*/  FMUL.FTZ R60, R60, UR9 ;  /* 0x000000093c3c7c20 */ /* 0x000fe20008410000 */
[----:B------:R-:W-:Y:S03]  /*5210*/  IADD3 R153, PT, PT, R151, 0x1c040, RZ ;  /* 0x0001c04097997810 */ /* 0x000fe60007ffe0ff */
[----:B------:R-:W-:Y:S01]  /*5220*/  MUFU.TANH R69, R52 ;  /* 0x0000003400457308 */ /* 0x000fe20000002400 */
        /* <DEDUP_REMOVED lines=8> */
[----:B---3--:R-:W-:Y:S01]  /*52b0*/  FFMA.FTZ R16, R17, UR8, -R11 ;  /* 0x0000000811107c23 */ /* 0x008fe2000801080b */
[--C-:B------:R-:W-:Y:S01]  /*52c0*/  FFMA.FTZ R5, R5, UR8, -R2.reuse ;  /* 0x0000000805057c23 */ /* 0x100fe20008010802 */
[----:B------:R-:W-:Y:S01]  /*52d0*/  FMUL.FTZ R66, R66, UR9 ;  /* 0x0000000942427c20 */ /* 0x000fe20008410000 */
[----:B------:R-:W-:Y:S01]  /*52e0*/  FMUL.FTZ R62, R62, UR9 ;  /* 0x000000093e3e7c20 */ /* 0x000fe20008410000 */
[----:B------:R-:W-:Y:S01]  /*52f0*/  FMUL.FTZ R63, R63, UR9 ;  /* 0x000000093f3f7c20 */ /* 0x000fe20008410000 */
[----:B------:R-:W-:Y:S04]  /*5300*/  FMUL.FTZ R67, R67, UR9 ;  /* 0x0000000943437c20 */ /* 0x000fe80008410000 */
[----:B------:R2:W-:Y:S10]  /*5310*/  MUFU.EX2 R79, R16 ;  /* 0x00000010004f7308 */ /* 0x0005f40000000800 */
[----:B------:R-:W3:Y:S01]  /*5320*/  MUFU.EX2 R19, R5 ;  /* 0x0000000500137308 */ /* 0x000ee20000000800 */
[----:B-1----:R-:W-:Y:S01]  /*5330*/  IMAD.MOV.U32 R4, RZ, RZ, R201 ;  /* 0x000000ffff047224 */ /* 0x002fe200078e00c9 */
[----:B------:R-:W-:Y:S02]  /*5340*/  @!P0 FSEL R4, R201, -INF , !P3 ;  /* 0xff800000c9048808 */ /* 0x000fe40005800000 */
[C---:B------:R-:W-:Y:S03]  /*5350*/  @!P0 ISETP.GE.AND P3, PT, R15.reuse, R9, PT ;  /* 0x000000090f00820c */ /* 0x040fe60003f66270 */
[--C-:B------:R-:W-:Y:S03]  /*5360*/  FFMA.FTZ R4, R4, UR8, -R3.reuse ;  /* 0x0000000804047c23 */ /* 0x100fe60008010803 */
[----:B------:R-:W-:Y:S01]  /*5370*/  MUFU.TANH R161, R54 ;  /* 0x0000003600a17308 */ /* 0x000fe20000002400 */
[----:B--2---:R-:W-:Y:S02]  /*5380*/  MOV R16, R200 ;  /* 0x000000c800107202 */ /* 0x004fe40000000f00 */
[----:B------:R-:W-:Y:S02]  /*5390*/  @!P0 FSEL R16, R200, -INF , !P3 ;  /* 0xff800000c8108808 */ /* 0x000fe40005800000 */
[-C--:B------:R-:W-:Y:S02]  /*53a0*/  @!P0 ISETP.GE.AND P3, PT, R15, R8.reuse, PT ;  /* 0x000000080f00820c */ /* 0x080fe40003f66270 */
[----:B------:R-:W-:Y:S03]  /*53b0*/  MOV R15, R175 ;  /* 0x000000af000f7202 */ /* 0x000fe60000000f00 */
[----:B------:R1:W-:Y:S01]  /*53c0*/  MUFU.EX2 R243, R4 ;  /* 0x0000000400f37308 */ /* 0x0003e20000000800 */
[----:B---3--:R-:W-:Y:S01]  /*53d0*/  STL [R1+0x14], R19 ;  /* 0x0000141301007387 */ /* 0x008fe20000100800 */
[--C-:B------:R-:W-:Y:S01]  /*53e0*/  FFMA.FTZ R14, R16, UR8, -R3.reuse ;  /* 0x00000008100e7c23 */ /* 0x100fe20008010803 */
[----:B------:R-:W-:Y:S07]  /*53f0*/  @!P0 VIADD R5, R0, 0x28 ;  /* 0x0000002800058836 */ /* 0x000fee0000000000 */
[----:B------:R2:W-:Y:S01]  /*5400*/  MUFU.EX2 R240, R14 ;  /* 0x0000000e00f07308 */ /* 0x0005e20000000800 */
[----:B------:R-:W-:Y:S04]  /*5410*/  @!P0 ISETP.GE.AND P4, PT, R5, R8, PT ;  /* 0x000000080500820c */ /* 0x000fe80003f86270 */
[----:B------:R-:W-:Y:S05]  /*5420*/  @!P0 FSEL R6, R211, -INF , !P4 ;  /* 0xff800000d3068808 */ /* 0x000fea0006000000 */
[----:B------:R-:W-:Y:S01]  /*5430*/  MUFU.TANH R68, R53 ;  /* 0x0000003500447308 */ /* 0x000fe20000002400 */
[----:B-1----:R-:W-:Y:S01]  /*5440*/  MOV R4, R216 ;  /* 0x000000d800047202 */ /* 0x002fe20000000f00 */
[--C-:B------:R-:W-:Y:S01]  /*5450*/  FFMA.FTZ R6, R6, UR8, -R2.reuse ;  /* 0x0000000806067c23 */ /* 0x100fe20008010802 */
[----:B------:R-:W-:Y:S02]  /*5460*/  @!P0 FSEL R4, R216, -INF , !P3 ;  /* 0xff800000d8048808 */ /* 0x000fe40005800000 */
[-C--:B------:R-:W-:Y:S03]  /*5470*/  @!P0 ISETP.GE.AND P3, PT, R5, R9.reuse, PT ;  /* 0x000000090500820c */ /* 0x080fe60003f66270 */
[--C-:B------:R-:W-:Y:S02]  /*5480*/  FFMA.FTZ R4, R4, UR8, -R2.reuse ;  /* 0x0000000804047c23 */ /* 0x100fe40008010802 */
[----:B------:R-:W-:Y:S01]  /*5490*/  MUFU.EX2 R251, R6 ;  /* 0x0000000600fb7308 */ /* 0x000fe20000000800 */
[----:B--2---:R-:W-:Y:S02]  /*54a0*/  MOV R14, R176 ;  /* 0x000000b0000e7202 */ /* 0x004fe40000000f00 */
[----:B------:R-:W-:Y:S07]  /*54b0*/  @!P0 FSEL R14, R176, -INF , !P3 ;  /* 0xff800000b00e8808 */ /* 0x000fee0005800000 */
[----:B------:R-:W1:Y:S01]  /*54c0*/  MUFU.EX2 R20, R4 ;  /* 0x0000000400147308 */ /* 0x000e620000000800 */
[--C-:B------:R-:W-:Y:S09]  /*54d0*/  FFMA.FTZ R14, R14, UR8, -R3.reuse ;  /* 0x000000080e0e7c23 */ /* 0x100ff20008010803 */
[----:B------:R2:W-:Y:S10]  /*54e0*/  MUFU.EX2 R233, R14 ;  /* 0x0000000e00e97308 */ /* 0x0005f40000000800 */
[----:B------:R-:W3:Y:S01]  /*54f0*/  MUFU.TANH R160, R55 ;  /* 0x0000003700a07308 */ /* 0x000ee20000002400 */
[----:B-1----:R-:W-:Y:S01]  /*5500*/  STL [R1+0x10], R20 ;  /* 0x0000101401007387 */ /* 0x002fe20000100800 */
[----:B------:R-:W-:Y:S03]  /*5510*/  @!P0 VIADD R4, R0, 0x29 ;  /* 0x0000002900048836 */ /* 0x000fe60000000000 */
[----:B------:R-:W4:Y:S02]  /*5520*/  LDL R16, [R1+0x5c] ;  /* 0x00005c0001107983 */ /* 0x000f240000100800 */
[C---:B------:R-:W-:Y:S03]  /*5530*/  @!P0 ISETP.GE.AND P3, PT, R4.reuse, R9, PT ;  /* 0x000000090400820c */ /* 0x040fe60003f66270 */
[----:B------:R-:W-:Y:S01]  /*5540*/  MUFU.TANH R168, R56 ;  /* 0x0000003800a87308 */ /* 0x000fe20000002400 */
[----:B------:R-:W4:Y:S01]  /*5550*/  LDL R17, [R1+0x84] ;  /* 0x0000840001117983 */ /* 0x000f220000100800 */
[CC--:B------:R-:W-:Y:S02]  /*5560*/  @!P0 ISETP.GE.AND P4, PT, R4.reuse, R13.reuse, PT ;  /* 0x0000000d0400820c */ /* 0x0c0fe40003f86270 */
[----:B------:R-:W-:Y:S02]  /*5570*/  @!P0 FSEL R15, R175, -INF , !P3 ;  /* 0xff800000af0f8808 */ /* 0x000fe40005800000 */
[----:B------:R-:W-:Y:S04]  /*5580*/  @!P0 ISETP.GE.AND P3, PT, R4, R8, PT ;  /* 0x000000080400820c */ /* 0x000fe80003f66270 */
[----:B------:R-:W1:Y:S01]  /*5590*/  MUFU.TANH R205, R58 ;  /* 0x0000003a00cd7308 */ /* 0x000e620000002400 */
[----:B--2---:R-:W-:Y:S01]  /*55a0*/  FFMA.FTZ R14, R15, UR8, -R3 ;  /* 0x000000080f0e7c23 */ /* 0x004fe20008010803 */
[----:B------:R-:W-:Y:S02]  /*55b0*/  @!P0 FSEL R7, R210, -INF , !P3 ;  /* 0xff800000d2078808 */ /* 0x000fe40005800000 */
[----:B------:R-:W-:Y:S03]  /*55c0*/  @!P0 ISETP.GE.AND P3, PT, R5, R13, PT ;  /* 0x0000000d0500820c */ /* 0x000fe60003f66270 */
[----:B------:R-:W-:Y:S01]  /*55d0*/  FFMA.FTZ R6, R7, UR8, -R2 ;  /* 0x0000000807067c23 */ /* 0x000fe20008010802 */
[----:B------:R-:W-:Y:S02]  /*55e0*/  MOV R7, R73 ;  /* 0x0000004900077202 */ /* 0x000fe40000000f00 */
[----:B------:R2:W-:Y:S01]  /*55f0*/  MUFU.EX2 R232, R14 ;  /* 0x0000000e00e87308 */ /* 0x0005e20000000800 */
[----:B------:R-:W-:Y:S02]  /*5600*/  @!P0 FSEL R7, R73, -INF , !P3 ;  /* 0xff80000049078808 */ /* 0x000fe40005800000 */
[-C--:B------:R-:W-:Y:S03]  /*5610*/  @!P0 ISETP.GE.AND P3, PT, R5, R12.reuse, PT ;  /* 0x0000000c0500820c */ /* 0x080fe60003f66270 */
[----:B------:R-:W-:Y:S04]  /*5620*/  FFMA.FTZ R7, R7, UR8, -R11 ;  /* 0x0000000807077c23 */ /* 0x000fe8000801080b */
[----:B------:R3:W-:Y:S10]  /*5630*/  MUFU.EX2 R250, R6 ;  /* 0x0000000600fa7308 */ /* 0x0007f40000000800 */
[----:B------:R1:W-:Y:S01]  /*5640*/  MUFU.EX2 R75, R7 ;  /* 0x00000007004b7308 */ /* 0x0003e20000000800 */
[----:B--2---:R-:W-:Y:S04]  /*5650*/  IADD3 R14, PT, PT, R151, 0x1c000, RZ ;  /* 0x0001c000970e7810 */ /* 0x004fe80007ffe0ff */
[----:B------:R-:W-:Y:S05]  /*5660*/  @P2 IADD3 R153, PT, PT, R14, -0x40, RZ ;  /* 0xffffffc00e992810 */ /* 0x000fea0007ffe0ff */
[----:B------:R-:W-:Y:S01]  /*5670*/  MUFU.TANH R169, R57 ;  /* 0x0000003900a97308 */ /* 0x000fe20000002400 */
[----:B---3--:R-:W-:Y:S01]  /*5680*/  IMAD.MOV.U32 R6, RZ, RZ, R71 ;  /* 0x000000ffff067224 */ /* 0x008fe200078e0047 */
[----:B------:R-:W-:Y:S05]  /*5690*/  @!P0 FSEL R6, R71, -INF , !P4 ;  /* 0xff80000047068808 */ /* 0x000fea0006000000 */
[----:B------:R-:W-:Y:S01]  /*56a0*/  FFMA.FTZ R5, R6, UR8, -R11 ;  /* 0x0000000806057c23 */ /* 0x000fe2000801080b */
[----:B------:R-:W-:Y:S02]  /*56b0*/  IMAD.MOV.U32 R6, RZ, RZ, R162 ;  /* 0x000000ffff067224 */ /* 0x000fe400078e00a2 */
[----:B------:R-:W2:Y:S01]  /*56c0*/  MUFU.TANH R165, R60 ;  /* 0x0000003c00a57308 */ /* 0x000ea20000002400 */
[----:B-1----:R-:W-:Y:S01]  /*56d0*/  IMAD.MOV.U32 R7, RZ, RZ, R163 ;  /* 0x000000ffff077224 */ /* 0x002fe200078e00a3 */
[----:B------:R-:W-:Y:S02]  /*56e0*/  @!P0 FSEL R7, R163, -INF , !P3 ;  /* 0xff800000a3078808 */ /* 0x000fe40005800000 */
[-C--:B------:R-:W-:Y:S02]  /*56f0*/  @!P0 ISETP.GE.AND P3, PT, R4, R12.reuse, PT ;  /* 0x0000000c0400820c */ /* 0x080fe40003f66270 */
[----:B------:R-:W-:Y:S01]  /*5700*/  @!P0 IADD3 R4, PT, PT, R0, 0x31, RZ ;  /* 0x0000003100048810 */ /* 0x000fe20007ffe0ff */
[--C-:B------:R-:W-:Y:S03]  /*5710*/  FFMA.FTZ R7, R7, UR8, -R10.reuse ;  /* 0x0000000807077c23 */ /* 0x100fe6000801080a */
[----:B------:R1:W-:Y:S01]  /*5720*/  MUFU.EX2 R74, R5 ;  /* 0x00000005004a7308 */ /* 0x0003e20000000800 */
[----:B------:R-:W-:Y:S02]  /*5730*/  @!P0 FSEL R6, R162, -INF , !P3 ;  /* 0xff800000a2068808 */ /* 0x000fe40005800000 */
[-C--:B------:R-:W-:Y:S03]  /*5740*/  @!P0 ISETP.GE.AND P3, PT, R4, R13.reuse, PT ;  /* 0x0000000d0400820c */ /* 0x080fe60003f66270 */
[----:B------:R-:W-:Y:S01]  /*5750*/  FFMA.FTZ R14, R6, UR8, -R10 ;  /* 0x00000008060e7c23 */ /* 0x000fe2000801080a */
[----:B------:R-:W-:Y:S03]  /*5760*/  IMAD.MOV.U32 R6, RZ, RZ, R68 ;  /* 0x000000ffff067224 */ /* 0x000fe600078e0044 */
[----:B------:R3:W-:Y:S01]  /*5770*/  MUFU.EX2 R203, R7 ;  /* 0x0000000700cb7308 */ /* 0x0007e20000000800 */
[----:B------:R-:W-:Y:S02]  /*5780*/  @!P0 FSEL R6, R68, -INF , !P3 ;  /* 0xff80000044068808 */ /* 0x000fe40005800000 */
[-C--:B------:R-:W-:Y:S07]  /*5790*/  @!P0 ISETP.GE.AND P3, PT, R4, R12.reuse, PT ;  /* 0x0000000c0400820c */ /* 0x080fee0003f66270 */
[----:B------:R2:W-:Y:S01]  /*57a0*/  MUFU.EX2 R202, R14 ;  /* 0x0000000e00ca7308 */ /* 0x0005e20000000800 */
[----:B-1----:R-:W-:Y:S04]  /*57b0*/  @!P0 IADD3 R5, PT, PT, R0, 0x30, RZ ;  /* 0x0000003000058810 */ /* 0x002fe80007ffe0ff */
[C---:B------:R-:W-:Y:S02]  /*57c0*/  @!P0 ISETP.GE.AND P4, PT, R5.reuse, R13, PT ;  /* 0x0000000d0500820c */ /* 0x040fe40003f86270 */
[----:B------:R-:W-:Y:S03]  /*57d0*/  @!P0 ISETP.GE.AND P5, PT, R5, R12, PT ;  /* 0x0000000c0500820c */ /* 0x000fe60003fa6270 */
[----:B------:R-:W-:Y:S01]  /*57e0*/  MUFU.TANH R193, R64 ;  /* 0x0000004000c17308 */ /* 0x000fe20000002400 */
[----:B---3--:R-:W-:Y:S02]  /*57f0*/  MOV R7, R69 ;  /* 0x0000004500077202 */ /* 0x008fe40000000f00 */
[----:B------:R-:W-:Y:S02]  /*5800*/  @!P0 FSEL R7, R69, -INF , !P4 ;  /* 0xff80000045078808 */ /* 0x000fe40006000000 */
[C---:B------:R-:W-:Y:S02]  /*5810*/  @!P0 ISETP.GE.AND P6, PT, R5.reuse, R9, PT ;  /* 0x000000090500820c */ /* 0x040fe40003fc6270 */
[----:B------:R-:W-:Y:S01]  /*5820*/  @!P0 ISETP.GE.AND P4, PT, R5, R8, PT ;  /* 0x000000080500820c */ /* 0x000fe20003f86270 */
[--C-:B------:R-:W-:Y:S01]  /*5830*/  FFMA.FTZ R5, R7, UR8, -R11.reuse ;  /* 0x0000000807057c23 */ /* 0x100fe2000801080b */
[----:B--2---:R-:W-:Y:S01]  /*5840*/  MOV R14, R161 ;  /* 0x000000a1000e7202 */ /* 0x004fe20000000f00 */
[----:B------:R-:W1:Y:S01]  /*5850*/  MUFU.TANH R204, R59 ;  /* 0x0000003b00cc7308 */ /* 0x000e620000002400 */
[----:B------:R-:W-:Y:S02]  /*5860*/  @!P0 FSEL R14, R161, -INF , !P5 ;  /* 0xff800000a10e8808 */ /* 0x000fe40006800000 */
[----:B------:R-:W-:Y:S02]  /*5870*/  MOV R7, R160 ;  /* 0x000000a000077202 */ /* 0x000fe40000000f00 */
[----:B------:R-:W-:Y:S01]  /*5880*/  @!P0 FSEL R7, R160, -INF , !P3 ;  /* 0xff800000a0078808 */ /* 0x000fe20005800000 */
[--C-:B------:R-:W-:Y:S01]  /*5890*/  FFMA.FTZ R15, R14, UR8, -R10.reuse ;  /* 0x000000080e0f7c23 */ /* 0x100fe2000801080a */
[C---:B------:R-:W-:Y:S03]  /*58a0*/  @!P0 ISETP.GE.AND P5, PT, R4.reuse, R9, PT ;  /* 0x000000090400820c */ /* 0x040fe60003fa6270 */
[----:B------:R2:W-:Y:S01]  /*58b0*/  MUFU.EX2 R72, R5 ;  /* 0x0000000500487308 */ /* 0x0005e20000000800 */
[----:B------:R-:W-:Y:S01]  /*58c0*/  @!P0 ISETP.GE.AND P3, PT, R4, R8, PT ;  /* 0x000000080400820c */ /* 0x000fe20003f66270 */
[----:B------:R-:W-:Y:S01]  /*58d0*/  @!P0 VIADD R4, R0, 0x38 ;  /* 0x0000003800048836 */ /* 0x000fe20000000000 */
[----:B------:R-:W-:Y:S02]  /*58e0*/  MOV R14, R205 ;  /* 0x000000cd000e7202 */ /* 0x000fe40000000f00 */
[----:B------:R-:W-:Y:S02]  /*58f0*/  @!P0 FSEL R14, R205, -INF , !P4 ;  /* 0xff800000cd0e8808 */ /* 0x000fe40006000000 */
[----:B------:R-:W-:Y:S03]  /*5900*/  @!P0 ISETP.GE.AND P4, PT, R4, R13, PT ;  /* 0x0000000d0400820c */ /* 0x000fe60003f86270 */
[----:B------:R3:W-:Y:S01]  /*5910*/  MUFU.EX2 R197, R15 ;  /* 0x0000000f00c57308 */ /* 0x0007e20000000800 */
[----:B------:R-:W-:Y:S09]  /*5920*/  @!P0 IADD3 R0, PT, PT, R0, 0x39, RZ ;  /* 0x0000003900008810 */ /* 0x000ff20007ffe0ff */
[----:B------:R-:W1:Y:S01]  /*5930*/  MUFU.TANH R164, R61 ;  /* 0x0000003d00a47308 */ /* 0x000e620000002400 */
[----:B--2---:R-:W-:Y:S01]  /*5940*/  FFMA.FTZ R5, R6, UR8, -R11 ;  /* 0x0000000806057c23 */ /* 0x004fe2000801080b */
[----:B------:R-:W-:Y:S02]  /*5950*/  MOV R6, R168 ;  /* 0x000000a800067202 */ /* 0x000fe40000000f00 */
[----:B------:R-:W-:Y:S02]  /*5960*/  @!P0 FSEL R6, R168, -INF , !P6 ;  /* 0xff800000a8068808 */ /* 0x000fe40007000000 */
[-C--:B------:R-:W-:Y:S04]  /*5970*/  @!P0 ISETP.GE.AND P6, PT, R4, R9.reuse, PT ;  /* 0x000000090400820c */ /* 0x080fe80003fc6270 */
[----:B------:R2:W-:Y:S01]  /*5980*/  MUFU.EX2 R70, R5 ;  /* 0x0000000500467308 */ /* 0x0005e20000000800 */
[----:B---3--:R-:W-:Y:S01]  /*5990*/  FFMA.FTZ R15, R7, UR8, -R10 ;  /* 0x00000008070f7c23 */ /* 0x008fe2000801080a */
[----:B------:R-:W-:Y:S01]  /*59a0*/  FFMA.FTZ R6, R6, UR8, -R3 ;  /* 0x0000000806067c23 */ /* 0x000fe20008010803 */
[----:B------:R-:W-:Y:S01]  /*59b0*/  IMAD.MOV.U32 R7, RZ, RZ, R165 ;  /* 0x000000ffff077224 */ /* 0x000fe200078e00a5 */
[----:B------:R-:W-:Y:S02]  /*59c0*/  @!P0 FSEL R7, R165, -INF , !P6 ;  /* 0xff800000a5078808 */ /* 0x000fe40007000000 */
[----:B------:R-:W-:Y:S04]  /*59d0*/  @!P0 ISETP.GE.AND P6, PT, R4, R12, PT ;  /* 0x0000000c0400820c */ /* 0x000fe80003fc6270 */
[----:B------:R3:W-:Y:S10]  /*59e0*/  MUFU.EX2 R179, R15 ;  /* 0x0000000f00b37308 */ /* 0x0007f40000000800 */
[----:B------:R-:W3:Y:S01]  /*59f0*/  MUFU.TANH R192, R65 ;  /* 0x0000004100c07308 */ /* 0x000ee20000002400 */
[----:B--2---:R-:W-:Y:S01]  /*5a00*/  IMAD.MOV.U32 R5, RZ, RZ, R169 ;  /* 0x000000ffff057224 */ /* 0x004fe200078e00a9 */
[----:B------:R-:W-:Y:S02]  /*5a10*/  @!P0 FSEL R5, R169, -INF , !P5 ;  /* 0xff800000a9058808 */ /* 0x000fe40006800000 */
[----:B------:R-:W-:Y:S02]  /*5a20*/  @!P0 ISETP.GE.AND P5, PT, R0, R9, PT ;  /* 0x000000090000820c */ /* 0x000fe40003fa6270 */
[----:B-1----:R-:W-:Y:S04]  /*5a30*/  MOV R9, R204 ;  /* 0x000000cc00097202 */ /* 0x002fe80000000f00 */
[----:B------:R1:W-:Y:S01]  /*5a40*/  MUFU.EX2 R227, R6 ;  /* 0x0000000600e37308 */ /* 0x0003e20000000800 */
[----:B---3--:R-:W-:Y:S02]  /*5a50*/  MOV R15, R193 ;  /* 0x000000c1000f7202 */ /* 0x008fe40000000f00 */
[----:B------:R-:W-:Y:S02]  /*5a60*/  @!P0 FSEL R15, R193, -INF , !P4 ;  /* 0xff800000c10f8808 */ /* 0x000fe40006000000 */
[----:B------:R-:W-:Y:S01]  /*5a70*/  @!P0 ISETP.GE.AND P4, PT, R4, R8, PT ;  /* 0x000000080400820c */ /* 0x000fe20003f86270 */
[----:B------:R-:W-:Y:S01]  /*5a80*/  FFMA.FTZ R4, R5, UR8, -R3 ;  /* 0x0000000805047c23 */ /* 0x000fe20008010803 */
[----:B------:R-:W-:Y:S03]  /*5a90*/  @!P0 FSEL R9, R204, -INF , !P3 ;  /* 0xff800000cc098808 */ /* 0x000fe60005800000 */
[----:B------:R-:W-:Y:S01]  /*5aa0*/  MUFU.EX2 R83, R18 ;  /* 0x0000001200537308 */ /* 0x000fe20000000800 */
[----:B------:R-:W-:Y:S02]  /*5ab0*/  @!P0 ISETP.GE.AND P3, PT, R0, R13, PT ;  /* 0x0000000d0000820c */ /* 0x000fe40003f66270 */
[----:B------:R-:W-:Y:S02]  /*5ac0*/  MOV R13, R164 ;  /* 0x000000a4000d7202 */ /* 0x000fe40000000f00 */
[----:B------:R-:W-:Y:S02]  /*5ad0*/  @!P0 FSEL R13, R164, -INF , !P5 ;  /* 0xff800000a40d8808 */ /* 0x000fe40006800000 */
[----:B------:R-:W-:Y:S03]  /*5ae0*/  @!P0 ISETP.GE.AND P5, PT, R0, R12, PT ;  /* 0x0000000c0000820c */ /* 0x000fe60003fa6270 */
[----:B------:R-:W-:Y:S01]  /*5af0*/  MUFU.EX2 R226, R4 ;  /* 0x0000000400e27308 */ /* 0x000fe20000000800 */
[----:B------:R-:W-:Y:S01]  /*5b00*/  IMAD.MOV.U32 R12, RZ, RZ, R192 ;  /* 0x000000ffff0c7224 */ /* 0x000fe200078e00c0 */
[----:B------:R-:W-:Y:S02]  /*5b10*/  @!P0 FSEL R12, R192, -INF , !P3 ;  /* 0xff800000c00c8808 */ /* 0x000fe40005800000 */
[----:B------:R-:W-:Y:S01]  /*5b20*/  @!P0 ISETP.GE.AND P3, PT, R0, R8, PT ;  /* 0x000000080000820c */ /* 0x000fe20003f66270 */
[--C-:B------:R-:W-:Y:S01]  /*5b30*/  FFMA.FTZ R8, R14, UR8, -R2.reuse ;  /* 0x000000080e087c23 */ /* 0x100fe20008010802 */
[----:B------:R-:W-:Y:S02]  /*5b40*/  F2FP.F16.F32.PACK_AB R0, R93, R154 ;  /* 0x0000009a5d00723e */ /* 0x000fe400000000ff */
[----:B-1----:R-:W-:Y:S02]  /*5b50*/  F2FP.F16.F32.PACK_AB R6, R252, R143 ;  /* 0x0000008ffc06723e */ /* 0x002fe400000000ff */
[----:B------:R1:W-:Y:S01]  /*5b60*/  MUFU.EX2 R247, R8 ;  /* 0x0000000800f77308 */ /* 0x0003e20000000800 */
[----:B------:R-:W-:Y:S01]  /*5b70*/  F2FP.F16.F32.PACK_AB R5, R90, R91 ;  /* 0x0000005b5a05723e */ /* 0x000fe200000000ff */
[----:B------:R2:W-:Y:S04]  /*5b80*/  STS [R151+0x1c000], R0 ;  /* 0x01c0000097007388 */ /* 0x0005e80000000800 */
[----:B------:R3:W-:Y:S04]  /*5b90*/  STS [R151+0x1c400], R6 ;  /* 0x01c4000697007388 */ /* 0x0007e80000000800 */
[----:B------:R-:W-:Y:S10]  /*5ba0*/  MUFU.TANH R159, R66 ;  /* 0x00000042009f7308 */ /* 0x000ff40000002400 */
[----:B------:R-:W-:Y:S01]  /*5bb0*/  MUFU.TANH R196, R62 ;  /* 0x0000003e00c47308 */ /* 0x000fe20000002400 */
[----:B-1----:R-:W-:Y:S01]  /*5bc0*/  FFMA.FTZ R8, R9, UR8, -R2 ;  /* 0x0000000809087c23 */ /* 0x002fe20008010802 */
[----:B------:R-:W-:Y:S04]  /*5bd0*/  SHF.L.U32 R9, R191, 0x5, RZ ;  /* 0x00000005bf097819 */ /* 0x000fe800000006ff */
[----:B------:R-:W-:Y:S04]  /*5be0*/  LOP3.LUT R9, R9, 0x7200, RZ, 0xc0, !PT ;  /* 0x0000720009097812 */ /* 0x000fe800078ec0ff */
[----:B------:R1:W-:Y:S01]  /*5bf0*/  MUFU.EX2 R246, R8 ;  /* 0x0000000800f67308 */ /* 0x0003e20000000800 */
[----:B--2---:R-:W-:Y:S02]  /*5c00*/  F2FP.F16.F32.PACK_AB R0, R244, R245 ;  /* 0x000000f5f400723e */ /* 0x004fe400000000ff */
[----:B---3--:R-:W-:Y:S07]  /*5c10*/  F2FP.F16.F32.PACK_AB R6, R142, R141 ;  /* 0x0000008d8e06723e */ /* 0x008fee00000000ff */
[----:B------:R-:W-:Y:S10]  /*5c20*/  MUFU.TANH R195, R63 ;  /* 0x0000003f00c37308 */ /* 0x000ff40000002400 */
[----:B------:R-:W2:Y:S01]  /*5c30*/  MUFU.TANH R158, R67 ;  /* 0x00000043009e7308 */ /* 0x000ea20000002400 */
[----:B-1----:R-:W-:Y:S02]  /*5c40*/  F2FP.F16.F32.PACK_AB R8, R136, R27 ;  /* 0x0000001b8808723e */ /* 0x002fe400000000ff */
[C---:B----4-:R-:W-:Y:S02]  /*5c50*/  IADD3 R4, PT, PT, R151.reuse, R16, RZ ;  /* 0x0000001097047210 */ /* 0x050fe40007ffe0ff */
[----:B------:R-:W-:Y:S03]  /*5c60*/  IADD3 R157, PT, PT, R151, R17, RZ ;  /* 0x00000011979d7210 */ /* 0x000fe60007ffe0ff */
[----:B------:R1:W-:Y:S01]  /*5c70*/  STS [R4+0x1c000], R5 ;  /* 0x01c0000504007388 */ /* 0x0003e20000000800 */
[----:B------:R-:W-:Y:S03]  /*5c80*/  IMAD.IADD R156, R17, 0x1, R153 ;  /* 0x00000001119c7824 */ /* 0x000fe600078e0299 */
[----:B------:R3:W-:Y:S04]  /*5c90*/  STS [R4+0x1c400], R0 ;  /* 0x01c4000004007388 */ /* 0x0007e80000000800 */
[----:B------:R4:W-:Y:S01]  /*5ca0*/  STS [R151+0x1e000], R6 ;  /* 0x01e0000697007388 */ /* 0x0009e20000000800 */
[----:B-1----:R-:W-:Y:S02]  /*5cb0*/  F2FP.F16.F32.PACK_AB R5, R140, R139 ;  /* 0x0000008b8c05723e */ /* 0x002fe400000000ff */
[----:B---3--:R-:W-:Y:S03]  /*5cc0*/  F2FP.F16.F32.PACK_AB R0, R138, R137 ;  /* 0x000000898a00723e */ /* 0x008fe600000000ff */
[----:B------:R1:W-:Y:S01]  /*5cd0*/  STS [R151+0x1e400], R5 ;  /* 0x01e4000597007388 */ /* 0x0003e20000000800 */
[----:B----4-:R-:W-:Y:S03]  /*5ce0*/  F2FP.F16.F32.PACK_AB R6, R235, R236 ;  /* 0x000000eceb06723e */ /* 0x010fe600000000ff */
[----:B------:R3:W-:Y:S04]  /*5cf0*/  STS [R4+0x1e000], R0 ;  /* 0x01e0000004007388 */ /* 0x0007e80000000800 */
[----:B------:R4:W-:Y:S04]  /*5d00*/  STS [R4+0x1e400], R8 ;  /* 0x01e4000804007388 */ /* 0x0009e80000000800 */
[----:B------:R2:W-:Y:S01]  /*5d10*/  STS [R157+0x1c400], R6 ;  /* 0x01c400069d007388 */ /* 0x0005e20000000800 */
[--C-:B-1----:R-:W-:Y:S01]  /*5d20*/  FFMA.FTZ R5, R7, UR8, -R3.reuse ;  /* 0x0000000807057c23 */ /* 0x102fe20008010803 */
[----:B------:R-:W-:Y:S01]  /*5d30*/  F2FP.F16.F32.PACK_AB R7, R88, R89 ;  /* 0x000000595807723e */ /* 0x000fe200000000ff */
[----:B------:R-:W-:Y:S02]  /*5d40*/  FFMA.FTZ R3, R13, UR8, -R3 ;  /* 0x000000080d037c23 */ /* 0x000fe40008010803 */
[----:B------:R1:W-:Y:S01]  /*5d50*/  MUFU.EX2 R220, R5 ;  /* 0x0000000500dc7308 */ /* 0x0003e20000000800 */
[----:B---3--:R-:W-:Y:S01]  /*5d60*/  IMAD.IADD R0, R16, 0x1, R157 ;  /* 0x0000000110007824 */ /* 0x008fe200078e029d */
[----:B------:R3:W-:Y:S01]  /*5d70*/  STS [R157+0x1c000], R7 ;  /* 0x01c000079d007388 */ /* 0x0007e20000000800 */
[----:B----4-:R-:W-:Y:S02]  /*5d80*/  F2FP.F16.F32.PACK_AB R4, R222, R224 ;  /* 0x000000e0de04723e */ /* 0x010fe400000000ff */
[----:B--2---:R-:W-:Y:S05]  /*5d90*/  MOV R8, R158 ;  /* 0x0000009e00087202 */ /* 0x004fea0000000f00 */
[----:B------:R2:W-:Y:S01]  /*5da0*/  MUFU.EX2 R218, R3 ;  /* 0x0000000300da7308 */ /* 0x0005e20000000800 */
[----:B------:R4:W-:Y:S01]  /*5db0*/  STS [R0+0x1c400], R4 ;  /* 0x01c4000400007388 */ /* 0x0009e20000000800 */
[----:B------:R-:W-:Y:S02]  /*5dc0*/  F2FP.F16.F32.PACK_AB R6, R26, R25 ;  /* 0x000000191a06723e */ /* 0x000fe400000000ff */
[----:B------:R-:W-:Y:S02]  /*5dd0*/  @!P0 FSEL R8, R158, -INF , !P5 ;  /* 0xff8000009e088808 */ /* 0x000fe40006800000 */
[----:B-1----:R-:W-:Y:S05]  /*5de0*/  F2FP.F16.F32.PACK_AB R5, R82, R83 ;  /* 0x000000535205723e */ /* 0x002fea00000000ff */
[----:B------:R1:W-:Y:S01]  /*5df0*/  STS [R0+0x1c000], R5 ;  /* 0x01c0000500007388 */ /* 0x0003e20000000800 */
[----:B--2---:R-:W-:Y:S03]  /*5e00*/  F2FP.F16.F32.PACK_AB R3, R248, R249 ;  /* 0x000000f9f803723e */ /* 0x004fe600000000ff */
[----:B------:R2:W-:Y:S01]  /*5e10*/  STS [R157+0x1e000], R6 ;  /* 0x01e000069d007388 */ /* 0x0005e20000000800 */
[--C-:B---3--:R-:W-:Y:S01]  /*5e20*/  FFMA.FTZ R7, R15, UR8, -R11.reuse ;  /* 0x000000080f077c23 */ /* 0x108fe2000801080b */
[----:B------:R-:W-:Y:S01]  /*5e30*/  FFMA.FTZ R11, R12, UR8, -R11 ;  /* 0x000000080c0b7c23 */ /* 0x000fe2000801080b */
[----:B------:R-:W-:Y:S02]  /*5e40*/  LOP3.LUT R12, R191, 0x8, RZ, 0xc0, !PT ;  /* 0x00000008bf0c7812 */ /* 0x000fe400078ec0ff */
[----:B------:R3:W-:Y:S02]  /*5e50*/  MUFU.EX2 R194, R7 ;  /* 0x0000000700c27308 */ /* 0x0007e40000000800 */
[----:B------:R-:W-:Y:S02]  /*5e60*/  LOP3.LUT R9, R9, R187, R12, 0xf6, !PT ;  /* 0x000000bb09097212 */ /* 0x000fe400078ef60c */
[----:B----4-:R-:W-:Y:S02]  /*5e70*/  F2FP.F16.F32.PACK_AB R4, R79, R81 ;  /* 0x000000514f04723e */ /* 0x010fe400000000ff */
[----:B------:R-:W-:Y:S04]  /*5e80*/  LEA R149, R9, UR4, 0x1 ;  /* 0x0000000409957c11 */ /* 0x000fe8000f8e08ff */
[----:B------:R-:W4:Y:S01]  /*5e90*/  MUFU.EX2 R190, R11 ;  /* 0x0000000b00be7308 */ /* 0x000f220000000800 */
[----:B-1----:R-:W-:Y:S02]  /*5ea0*/  F2FP.F16.F32.PACK_AB R5, R24, R23 ;  /* 0x000000171805723e */ /* 0x002fe400000000ff */
[----:B---3--:R-:W-:Y:S02]  /*5eb0*/  MOV R7, R195 ;  /* 0x000000c300077202 */ /* 0x008fe40000000f00 */
[----:B--2---:R-:W-:Y:S01]  /*5ec0*/  MOV R6, R159 ;  /* 0x0000009f00067202 */ /* 0x004fe20000000f00 */
[----:B------:R1:W-:Y:S01]  /*5ed0*/  STS [R157+0x1e400], R5 ;  /* 0x01e400059d007388 */ /* 0x0003e20000000800 */
[----:B------:R-:W-:Y:S02]  /*5ee0*/  @!P0 FSEL R6, R159, -INF , !P6 ;  /* 0xff8000009f068808 */ /* 0x000fe40007000000 */
[----:B------:R-:W-:Y:S01]  /*5ef0*/  @!P0 FSEL R7, R195, -INF , !P3 ;  /* 0xff800000c3078808 */ /* 0x000fe20005800000 */
[----:B------:R2:W-:Y:S01]  /*5f00*/  STS [R0+0x1e000], R3 ;  /* 0x01e0000300007388 */ /* 0x0005e20000000800 */
[----:B-1----:R-:W-:Y:S02]  /*5f10*/  F2FP.F16.F32.PACK_AB R5, R22, R21 ;  /* 0x000000151605723e */ /* 0x002fe400000000ff */
[----:B--2---:R-:W-:Y:S03]  /*5f20*/  F2FP.F16.F32.PACK_AB R3, R214, R215 ;  /* 0x000000d7d603723e */ /* 0x004fe600000000ff */
[----:B------:R1:W-:Y:S04]  /*5f30*/  STS [R0+0x1e400], R5 ;  /* 0x01e4000500007388 */ /* 0x0003e80000000800 */
[----:B------:R2:W-:Y:S04]  /*5f40*/  STS [R153], R4 ;  /* 0x0000000499007388 */ /* 0x0005e80000000800 */
[----:B------:R3:W-:Y:S01]  /*5f50*/  STS [R153+0x400], R3 ;  /* 0x0004000399007388 */ /* 0x0007e20000000800 */
[----:B-1----:R-:W-:Y:S01]  /*5f60*/  FFMA.FTZ R0, R6, UR8, -R10 ;  /* 0x0000000806007c23 */ /* 0x002fe2000801080a */
[----:B------:R-:W-:Y:S01]  /*5f70*/  IMAD.MOV.U32 R6, RZ, RZ, R196 ;  /* 0x000000ffff067224 */ /* 0x000fe200078e00c4 */
[----:B------:R-:W-:Y:S01]  /*5f80*/  F2FP.F16.F32.PACK_AB R5, R240, R243 ;  /* 0x000000f3f005723e */ /* 0x000fe200000000ff */
[----:B------:R-:W-:Y:S01]  /*5f90*/  FFMA.FTZ R10, R8, UR8, -R10 ;  /* 0x00000008080a7c23 */ /* 0x000fe2000801080a */
[----:B------:R1:W-:Y:S01]  /*5fa0*/  MUFU.EX2 R171, R0 ;  /* 0x0000000000ab7308 */ /* 0x0003e20000000800 */
[----:B--2---:R-:W-:Y:S02]  /*5fb0*/  F2FP.F16.F32.PACK_AB R4, R74, R75 ;  /* 0x0000004b4a04723e */ /* 0x004fe400000000ff */
[----:B------:R-:W-:Y:S02]  /*5fc0*/  @!P0 FSEL R6, R196, -INF , !P4 ;  /* 0xff800000c4068808 */ /* 0x000fe40006000000 */
[----:B---3--:R-:W-:Y:S03]  /*5fd0*/  F2FP.F16.F32.PACK_AB R3, R202, R203 ;  /* 0x000000cbca03723e */ /* 0x008fe600000000ff */
[--C-:B------:R-:W-:Y:S01]  /*5fe0*/  FFMA.FTZ R6, R6, UR8, -R2.reuse ;  /* 0x0000000806067c23 */ /* 0x100fe20008010802 */
[----:B------:R-:W-:Y:S01]  /*5ff0*/  FFMA.FTZ R2, R7, UR8, -R2 ;  /* 0x0000000807027c23 */ /* 0x000fe20008010802 */
[----:B------:R-:W2:Y:S01]  /*6000*/  MUFU.EX2 R170, R10 ;  /* 0x0000000a00aa7308 */ /* 0x000ea20000000800 */
[----:B------:R-:W-:Y:S05]  /*6010*/  IMAD.MOV.U32 R7, RZ, RZ, 0x20 ;  /* 0x00000020ff077424 */ /* 0x000fea00078e00ff */
[----:B------:R-:W-:Y:S02]  /*6020*/  SEL R172, R7, 0xffffffe0, !P1 ;  /* 0xffffffe007ac7807 */ /* 0x000fe40004800000 */
[----:B-1----:R-:W-:Y:S02]  /*6030*/  IADD3 R0, PT, PT, R16, R153, RZ ;  /* 0x0000009910007210 */ /* 0x002fe40007ffe0ff */
[----:B------:R1:W-:Y:S01]  /*6040*/  MUFU.EX2 R237, R6 ;  /* 0x0000000600ed7308 */ /* 0x0003e20000000800 */
[----:B------:R-:W-:Y:S02]  /*6050*/  IADD3 R152, PT, PT, R172, R149, RZ ;  /* 0x00000095ac987210 */ /* 0x000fe40007ffe0ff */
[----:B------:R3:W-:Y:S04]  /*6060*/  STS [R0], R4 ;  /* 0x0000000400007388 */ /* 0x0007e80000000800 */
[----:B------:R4:W-:Y:S03]  /*6070*/  STS [R0+0x400], R3 ;  /* 0x0004000300007388 */ /* 0x0009e60000000800 */
[----:B------:R2:W4:Y:S01]  /*6080*/  MUFU.EX2 R234, R2 ;  /* 0x0000000200ea7308 */ /* 0x0005220000000800 */
[----:B------:R4:W-:Y:S01]  /*6090*/  STS [R153+0x2000], R5 ;  /* 0x0020000599007388 */ /* 0x0009e20000000800 */
[----:B-1----:R-:W-:Y:S05]  /*60a0*/  F2FP.F16.F32.PACK_AB R6, R20, R19 ;  /* 0x000000131406723e */ /* 0x002fea00000000ff */
[----:B------:R-:W-:Y:S01]  /*60b0*/  STS [R153+0x2400], R6 ;  /* 0x0024000699007388 */ /* 0x000fe20000000800 */
[----:B--2---:R-:W-:Y:S02]  /*60c0*/  IADD3 R2, PT, PT, R16, R156, RZ ;  /* 0x0000009c10027210 */ /* 0x004fe40007ffe0ff */
[----:B---3--:R-:W-:Y:S02]  /*60d0*/  F2FP.F16.F32.PACK_AB R4, R250, R251 ;  /* 0x000000fbfa04723e */ /* 0x008fe400000000ff */
[----:B----4-:R-:W-:Y:S03]  /*60e0*/  F2FP.F16.F32.PACK_AB R3, R70, R72 ;  /* 0x000000484603723e */ /* 0x010fe600000000ff */
[----:B------:R1:W-:Y:S01]  /*60f0*/  STS [R0+0x2400], R4 ;  /* 0x0024000400007388 */ /* 0x0003e20000000800 */
[----:B------:R-:W-:Y:S05]  /*6100*/  F2FP.F16.F32.PACK_AB R5, R232, R233 ;  /* 0x000000e9e805723e */ /* 0x000fea00000000ff */
[----:B------:R2:W-:Y:S04]  /*6110*/  STS [R0+0x2000], R5 ;  /* 0x0020000500007388 */ /* 0x0005e80000000800 */
[----:B------:R3:W-:Y:S01]  /*6120*/  STS [R156], R3 ;  /* 0x000000039c007388 */ /* 0x0007e20000000800 */
[----:B-1----:R-:W-:Y:S02]  /*6130*/  F2FP.F16.F32.PACK_AB R4, R190, R194 ;  /* 0x000000c2be04723e */ /* 0x002fe400000000ff */
[----:B--2---:R-:W-:Y:S02]  /*6140*/  F2FP.F16.F32.PACK_AB R0, R179, R197 ;  /* 0x000000c5b300723e */ /* 0x004fe400000000ff */
[----:B------:R-:W-:Y:S02]  /*6150*/  F2FP.F16.F32.PACK_AB R5, R226, R227 ;  /* 0x000000e3e205723e */ /* 0x000fe400000000ff */
[----:B---3--:R-:W-:Y:S01]  /*6160*/  F2FP.F16.F32.PACK_AB R3, R170, R171 ;  /* 0x000000abaa03723e */ /* 0x008fe200000000ff */
[----:B------:R1:W-:Y:S04]  /*6170*/  STS [R156+0x400], R0 ;  /* 0x000400009c007388 */ /* 0x0003e80000000800 */
[----:B------:R2:W-:Y:S04]  /*6180*/  STS [R2], R4 ;  /* 0x0000000402007388 */ /* 0x0005e80000000800 */
[----:B------:R3:W-:Y:S04]  /*6190*/  STS [R2+0x400], R3 ;  /* 0x0004000302007388 */ /* 0x0007e80000000800 */
[----:B------:R4:W-:Y:S01]  /*61a0*/  STS [R156+0x2000], R5 ;  /* 0x002000059c007388 */ /* 0x0009e20000000800 */
[----:B-1----:R-:W-:Y:S02]  /*61b0*/  LOP3.LUT R0, R182, 0x8, RZ, 0xc0, !PT ;  /* 0x00000008b6007812 */ /* 0x002fe400078ec0ff */
[----:B--2---:R-:W-:Y:S02]  /*61c0*/  F2FP.F16.F32.PACK_AB R4, R218, R220 ;  /* 0x000000dcda04723e */ /* 0x004fe400000000ff */
[----:B------:R-:W-:Y:S02]  /*61d0*/  LOP3.LUT R0, R189, R187, R0, 0xf6, !PT ;  /* 0x000000bbbd007212 */ /* 0x000fe400078ef600 */
[----:B---3--:R-:W-:Y:S02]  /*61e0*/  F2FP.F16.F32.PACK_AB R3, R234, R237 ;  /* 0x000000edea03723e */ /* 0x008fe400000000ff */
[----:B------:R-:W-:Y:S01]  /*61f0*/  LEA R148, R0, UR4, 0x1 ;  /* 0x0000000400947c11 */ /* 0x000fe2000f8e08ff */
[----:B------:R-:W-:Y:S01]  /*6200*/  IMAD.IADD R0, R149, 0x1, R185 ;  /* 0x0000000195007824 */ /* 0x000fe200078e02b9 */
[----:B----4-:R-:W-:Y:S02]  /*6210*/  F2FP.F16.F32.PACK_AB R5, R246, R247 ;  /* 0x000000f7f605723e */ /* 0x010fe400000000ff */
[C---:B------:R-:W-:Y:S03]  /*6220*/  IADD3 R150, PT, PT, R148.reuse, R172, RZ ;  /* 0x000000ac94967210 */ /* 0x040fe60007ffe0ff */
[----:B------:R-:W-:Y:S04]  /*6230*/  STS [R156+0x2400], R5 ;  /* 0x002400059c007388 */ /* 0x000fe80000000800 */
[----:B------:R-:W-:Y:S04]  /*6240*/  STS [R2+0x2000], R4 ;  /* 0x0020000402007388 */ /* 0x000fe80000000800 */
[----:B------:R1:W-:Y:S04]  /*6250*/  STS [R2+0x2400], R3 ;  /* 0x0024000302007388 */ /* 0x0003e80000000800 */
[----:B------:R-:W-:Y:S08]  /*6260*/  LDSM.16.M88.4 R64, [R148+0x8000] ;  /* 0x008000009440783b */ /* 0x000ff00000000200 */
[----:B------:R-:W2:Y:S08]  /*6270*/  LDSM.16.M88.4 R16, [R149+0x10000] ;  /* 0x010000009510783b */ /* 0x000eb00000000200 */
[----:B------:R-:W3:Y:S01]  /*6280*/  LDSM.16.M88.4 R60, [R148+0xa000] ;  /* 0x00a00000943c783b */ /* 0x000ee20000000200 */
[----:B-1----:R-:W-:Y:S02]  /*6290*/  MOV R2, UR12 ;  /* 0x0000000c00027c02 */ /* 0x002fe40008000f00 */
[----:B------:R-:W-:Y:S05]  /*62a0*/  MOV R3, UR13 ;  /* 0x0000000d00037c02 */ /* 0x000fea0008000f00 */
[----:B------:R-:W1:Y:S08]  /*62b0*/  LDSM.16.M88.4 R32, [R149+0x10800] ;  /* 0x010800009520783b */ /* 0x000e700000000200 */
[----:B------:R-:W4:Y:S08]  /*62c0*/  LDSM.16.M88.4 R48, [R149+0x11000] ;  /* 0x011000009530783b */ /* 0x000f300000000200 */
[----:B------:R-:W4:Y:S01]  /*62d0*/  LDSM.16.M88.4 R132, [R149+0x11800] ;  /* 0x011800009584783b */ /* 0x000f220000000200 */
[-C--:B--2---:R-:W-:Y:S07]  /*62e0*/  HMMA.16816.F32 R4, R64, R16.reuse, RZ ;  /* 0x000000104004723c */ /* 0x084fee00000018ff */
[----:B------:R-:W-:Y:S01]  /*62f0*/  LDSM.16.M88.4 R136, [R150+0x8000] ;  /* 0x008000009688783b */ /* 0x000fe20000000200 */
[C---:B---3--:R-:W-:Y:S07]  /*6300*/  HMMA.16816.F32 R8, R60.reuse, R16, RZ ;  /* 0x000000103c08723c */ /* 0x048fee00000018ff */
[----:B------:R-:W2:Y:S01]  /*6310*/  LDSM.16.M88.4 R140, [R152+0x10000] ;  /* 0x01000000988c783b */ /* 0x000ea20000000200 */
[-C--:B------:R-:W-:Y:S07]  /*6320*/  HMMA.16816.F32 R12, R60, R18.reuse, RZ ;  /* 0x000000123c0c723c */ /* 0x080fee00000018ff */
[----:B------:R-:W3:Y:S01]  /*6330*/  LDSM.16.M88.4 R144, [R150+0xa000] ;  /* 0x00a000009690783b */ /* 0x000ee20000000200 */
[C---:B------:R-:W-:Y:S08]  /*6340*/  HMMA.16816.F32 R16, R64.reuse, R18, RZ ;  /* 0x000000124010723c */ /* 0x040ff000000018ff */
[-C--:B-1----:R-:W-:Y:S08]  /*6350*/  HMMA.16816.F32 R20, R64, R32.reuse, RZ ;  /* 0x000000204014723c */ /* 0x082ff000000018ff */
        /* <DEDUP_REMOVED lines=12> */
[-C--:B--2---:R-:W-:Y:S08]  /*6420*/  HMMA.16816.F32 R4, R136, R140.reuse, R4 ;  /* 0x0000008c8804723c */ /* 0x084ff00000001804 */
[C---:B---3--:R-:W-:Y:S08]  /*6430*/  HMMA.16816.F32 R8, R144.reuse, R140, R8 ;  /* 0x0000008c9008723c */ /* 0x048ff00000001808 */
        /* <DEDUP_REMOVED lines=11> */
[C---:B------:R-:W-:Y:S08]  /*64f0*/  HMMA.16816.F32 R48, R136.reuse, R142, R48 ;  /* 0x0000008e8830723c */ /* 0x040ff00000001830 */
[-C--:B-1----:R-:W-:Y:S08]  /*6500*/  HMMA.16816.F32 R52, R136, R132.reuse, R52 ;  /* 0x000000848834723c */ /* 0x082ff00000001834 */
[C---:B------:R-:W-:Y:S08]  /*6510*/  HMMA.16816.F32 R56, R144.reuse, R132, R56 ;  /* 0x000000849038723c */ /* 0x040ff00000001838 */
[-C--:B------:R-:W-:Y:S01]  /*6520*/  HMMA.16816.F32 R60, R144, R134.reuse, R60 ;  /* 0x00000086903c723c */ /* 0x080fe2000000183c */
[----:B------:R-:W2:Y:S02]  /*6530*/  LDL R145, [R1+0x54] ;  /* 0x0000540001917983 */ /* 0x000ea40000100800 */
[----:B------:R-:W-:Y:S01]  /*6540*/  IADD3 R144, PT, PT, R148, R185, RZ ;  /* 0x000000b994907210 */ /* 0x000fe20007ffe0ff */
[----:B------:R-:W-:Y:S01]  /*6550*/  IMAD.MOV.U32 R146, RZ, RZ, R155 ;  /* 0x000000ffff927224 */ /* 0x000fe200078e009b */
[----:B------:R-:W-:Y:S03]  /*6560*/  MOV R147, R154 ;  /* 0x0000009a00937202 */ /* 0x000fe60000000f00 */
        /* <DEDUP_REMOVED lines=18> */
[----:B------:R1:W3:Y:S03]  /*6690*/  LDSM.16.M88.4 R132, [R0+0x11800] ;  /* 0x011800000084783b */ /* 0x0002e60000000200 */
[C---:B-1----:R-:W-:Y:S04]  /*66a0*/  IADD3 R0, PT, PT, R172.reuse, R0, RZ ;  /* 0x00000000ac007210 */ /* 0x042fe80007ffe0ff */
[-C--:B---3--:R-:W-:Y:S08]  /*66b0*/  HMMA.16816.F32 R52, R140, R132.reuse, R52 ;  /* 0x000000848c34723c */ /* 0x088ff00000001834 */
[C---:B------:R-:W-:Y:S08]  /*66c0*/  HMMA.16816.F32 R56, R136.reuse, R132, R56 ;  /* 0x000000848838723c */ /* 0x040ff00000001838 */
[-C--:B------:R-:W-:Y:S01]  /*66d0*/  HMMA.16816.F32 R60, R136, R134.reuse, R60 ;  /* 0x00000086883c723c */ /* 0x080fe2000000183c */
[----:B------:R-:W-:Y:S07]  /*66e0*/  LDSM.16.M88.4 R136, [R0+0x10000] ;  /* 0x010000000088783b */ /* 0x000fee0000000200 */
[----:B------:R-:W-:Y:S04]  /*66f0*/  HMMA.16816.F32 R64, R140, R134, R64 ;  /* 0x000000868c40723c */ /* 0x000fe80000001840 */
[C---:B--2---:R-:W-:Y:S04]  /*6700*/  LEA R154, P0, R145.reuse, R2, 0x2 ;  /* 0x00000002919a7211 */ /* 0x044fe800078010ff */
[----:B------:R-:W-:Y:S01]  /*6710*/  LEA.HI.X R155, R145, R3, RZ, 0x2, P0 ;  /* 0x00000003919b7211 */ /* 0x000fe200000f14ff */
[----:B------:R-:W-:Y:S01]  /*6720*/  IMAD.MOV.U32 R3, RZ, RZ, R146 ;  /* 0x000000ffff037224 */ /* 0x000fe200078e0092 */
[----:B------:R-:W-:Y:S03]  /*6730*/  IADD3 R145, PT, PT, R172, R144, RZ ;  /* 0x00000090ac917210 */ /* 0x000fe60007ffe0ff */
[----:B------:R-:W2:Y:S01]  /*6740*/  LDG.E R146, desc[UR32][R154.64] ;  /* 0x000000209a927981 */ /* 0x000ea2000c1e1900 */
[----:B------:R-:W-:Y:S03]  /*6750*/  FFMA.FTZ R2, -R3, R3, 1 ;  /* 0x3f80000003027423 */ /* 0x000fe60000010103 */
[----:B------:R-:W1:Y:S01]  /*6760*/  LDSM.16.M88.4 R132, [R145+0x8000] ;  /* 0x008000009184783b */ /* 0x000e620000000200 */
[----:B------:R-:W-:Y:S07]  /*6770*/  FMUL.FTZ R2, R2, UR9 ;  /* 0x0000000902027c20 */ /* 0x000fee0008410000 */
        /* <DEDUP_REMOVED lines=16> */
[----:B-1----:R-:W-:Y:S04]  /*6880*/  FFMA.FTZ R0, -R87, R87, 1 ;  /* 0x3f80000057007423 */ /* 0x002fe80000010157 */
[----:B------:R-:W-:Y:S01]  /*6890*/  FMUL.FTZ R0, R0, UR9 ;  /* 0x0000000900007c20 */ /* 0x000fe20008410000 */
[-C--:B---3--:R-:W-:Y:S08]  /*68a0*/  HMMA.16816.F32 R52, R132, R136.reuse, R52 ;  /* 0x000000888434723c */ /* 0x088ff00000001834 */
[C---:B------:R-:W-:Y:S08]  /*68b0*/  HMMA.16816.F32 R56, R140.reuse, R136, R56 ;  /* 0x000000888c38723c */ /* 0x040ff00000001838 */
[-C--:B------:R-:W-:Y:S08]  /*68c0*/  HMMA.16816.F32 R60, R140, R138.reuse, R60 ;  /* 0x0000008a8c3c723c */ /* 0x080ff0000000183c */
[----:B------:R-:W-:Y:S04]  /*68d0*/  HMMA.16816.F32 R64, R132, R138, R64 ;  /* 0x0000008a8440723c */ /* 0x000fe80000001840 */
[C---:B--2---:R-:W-:Y:S01]  /*68e0*/  FADD.FTZ R3, -R146.reuse, R4 ;  /* 0x0000000492037221 */ /* 0x044fe20000010100 */
[C---:B------:R-:W-:Y:S01]  /*68f0*/  FADD.FTZ R5, -R146.reuse, R5 ;  /* 0x0000000592057221 */ /* 0x040fe20000010100 */
[----:B------:R1:W5:Y:S01]  /*6900*/  LDG.E R4, desc[UR32][R154.64+0x20] ;  /* 0x000020209a047981 */ /* 0x000362000c1e1900 */
[C---:B------:R-:W-:Y:S01]  /*6910*/  FADD.FTZ R16, -R146.reuse, R16 ;  /* 0x0000001092107221 */ /* 0x040fe20000010100 */
[----:B------:R-:W-:Y:S01]  /*6920*/  FMUL.FTZ R3, R147, R3 ;  /* 0x0000000393037220 */ /* 0x000fe20000410000 */
[----:B------:R-:W-:Y:S01]  /*6930*/  FMUL.FTZ R5, R93, R5 ;  /* 0x000000055d057220 */ /* 0x000fe20000410000 */
[----:B------:R-:W-:Y:S01]  /*6940*/  FADD.FTZ R140, -R146, R21 ;  /* 0x00000015928c7221 */ /* 0x000fe20000010100 */
[----:B------:R1:W5:Y:S01]  /*6950*/  LDL.LU R93, [R1+0xec] ;  /* 0x0000ec00015d7983 */ /* 0x0003620000300800 */
[----:B------:R-:W-:Y:S01]  /*6960*/  FMUL.FTZ R147, R3, R2 ;  /* 0x0000000203937220 */ /* 0x000fe20000410000 */
[----:B------:R-:W-:Y:S01]  /*6970*/  FFMA.FTZ R2, -R92, R92, 1 ;  /* 0x3f8000005c027423 */ /* 0x000fe2000001015c */
[----:B------:R-:W-:Y:S01]  /*6980*/  FMUL.FTZ R21, R91, R16 ;  /* 0x000000105b157220 */ /* 0x000fe20000410000 */
[----:B------:R1:W5:Y:S01]  /*6990*/  LDL.LU R92, [R1+0xe8] ;  /* 0x0000e800015c7983 */ /* 0x0003620000300800 */
[----:B------:R-:W-:Y:S01]  /*69a0*/  FADD.FTZ R17, -R146, R17 ;  /* 0x0000001192117221 */ /* 0x000fe20000010100 */
[----:B------:R-:W-:Y:S01]  /*69b0*/  FMUL.FTZ R140, R88, R140 ;  /* 0x0000008c588c7220 */ /* 0x000fe20000410000 */
[----:B------:R-:W-:Y:S01]  /*69c0*/  FFMA.FTZ R16, -R84, R84, 1 ;  /* 0x3f80000054107423 */ /* 0x000fe20000010154 */
[----:B------:R1:W5:Y:S01]  /*69d0*/  LDL.LU R91, [R1+0xe4] ;  /* 0x0000e400015b7983 */ /* 0x0003620000300800 */
[----:B------:R-:W-:Y:S01]  /*69e0*/  FMUL.FTZ R136, R90, R17 ;  /* 0x000000115a887220 */ /* 0x000fe20000410000 */
[----:B------:R-:W-:Y:S01]  /*69f0*/  FADD.FTZ R20, -R146, R20 ;  /* 0x0000001492147221 */ /* 0x000fe20000010100 */
[----:B------:R-:W-:Y:S01]  /*6a00*/  FFMA.FTZ R17, -R85, R85, 1 ;  /* 0x3f80000055117423 */ /* 0x000fe20000010155 */
[----:B------:R1:W5:Y:S01]  /*6a10*/  LDL.LU R90, [R1+0xe0] ;  /* 0x0000e000015a7983 */ /* 0x0003620000300800 */
[----:B------:R-:W-:Y:S01]  /*6a20*/  FMUL.FTZ R16, R16, UR9 ;  /* 0x0000000910107c20 */ /* 0x000fe20008410000 */
[----:B------:R-:W-:Y:S01]  /*6a30*/  FMUL.FTZ R137, R89, R20 ;  /* 0x0000001459897220 */ /* 0x000fe20000410000 */
[----:B------:R-:W-:Y:S01]  /*6a40*/  FFMA.FTZ R20, -R86, R86, 1 ;  /* 0x3f80000056147423 */ /* 0x000fe20000010156 */
[----:B------:R1:W5:Y:S01]  /*6a50*/  LDL.LU R89, [R1+0xdc] ;  /* 0x0000dc0001597983 */ /* 0x0003620000300800 */
[----:B------:R-:W-:Y:S01]  /*6a60*/  FMUL.FTZ R2, R2, UR9 ;  /* 0x0000000902027c20 */ /* 0x000fe20008410000 */
[----:B------:R-:W-:Y:S01]  /*6a70*/  FMUL.FTZ R16, R140, R16 ;  /* 0x000000108c107220 */ /* 0x000fe20000410000 */
[C---:B------:R-:W-:Y:S01]  /*6a80*/  FADD.FTZ R32, -R146.reuse, R32 ;  /* 0x0000002092207221 */ /* 0x040fe20000010100 */
[----:B------:R1:W5:Y:S01]  /*6a90*/  LDL.LU R88, [R1+0xd8] ;  /* 0x0000d80001587983 */ /* 0x0003620000300800 */
[----:B------:R-:W-:Y:S01]  /*6aa0*/  FMUL.FTZ R5, R5, R2 ;  /* 0x0000000205057220 */ /* 0x000fe20000410000 */
[----:B------:R-:W-:Y:S01]  /*6ab0*/  FMUL.FTZ R0, R21, R0 ;  /* 0x0000000015007220 */ /* 0x000fe20000410000 */
[C---:B------:R-:W-:Y:S01]  /*6ac0*/  FADD.FTZ R21, -R146.reuse, R33 ;  /* 0x0000002192157221 */ /* 0x040fe20000010100 */
[----:B------:R1:W5:Y:S01]  /*6ad0*/  LDL.LU R87, [R1+0xd4] ;  /* 0x0000d40001577983 */ /* 0x0003620000300800 */
[----:B------:R-:W-:Y:S01]  /*6ae0*/  FFMA.FTZ R33, -R77, R77, 1 ;  /* 0x3f8000004d217423 */ /* 0x000fe2000001014d */
[----:B------:R-:W-:Y:S01]  /*6af0*/  FADD.FTZ R36, -R146, R36 ;  /* 0x0000002492247221 */ /* 0x000fe20000010100 */
[----:B------:R-:W-:Y:S01]  /*6b00*/  FMUL.FTZ R21, R82, R21 ;  /* 0x0000001552157220 */ /* 0x000fe20000410000 */
[----:B------:R1:W5:Y:S01]  /*6b10*/  LDL.LU R86, [R1+0xd0] ;  /* 0x0000d00001567983 */ /* 0x0003620000300800 */
[----:B------:R-:W-:Y:S01]  /*6b20*/  FMUL.FTZ R17, R17, UR9 ;  /* 0x0000000911117c20 */ /* 0x000fe20008410000 */
[----:B------:R-:W-:Y:S01]  /*6b30*/  FMUL.FTZ R36, R81, R36 ;  /* 0x0000002451247220 */ /* 0x000fe20000410000 */
[----:B------:R-:W-:Y:S01]  /*6b40*/  FADD.FTZ R37, -R146, R37 ;  /* 0x0000002592257221 */ /* 0x000fe20000010100 */
[----:B------:R1:W5:Y:S01]  /*6b50*/  LDL.LU R85, [R1+0xcc] ;  /* 0x0000cc0001557983 */ /* 0x0003620000300800 */
[----:B------:R-:W-:Y:S01]  /*6b60*/  FMUL.FTZ R17, R137, R17 ;  /* 0x0000001189117220 */ /* 0x000fe20000410000 */
[----:B------:R-:W-:Y:S01]  /*6b70*/  FMUL.FTZ R20, R20, UR9 ;  /* 0x0000000914147c20 */ /* 0x000fe20008410000 */
[----:B------:R-:W-:Y:S01]  /*6b80*/  FMUL.FTZ R37, R79, R37 ;  /* 0x000000254f257220 */ /* 0x000fe20000410000 */
[----:B------:R1:W5:Y:S01]  /*6b90*/  LDL.LU R84, [R1+0xc8] ;  /* 0x0000c80001547983 */ /* 0x0003620000300800 */
[----:B------:R-:W-:Y:S01]  /*6ba0*/  FMUL.FTZ R33, R33, UR9 ;  /* 0x0000000921217c20 */ /* 0x000fe20008410000 */
[----:B------:R-:W-:Y:S01]  /*6bb0*/  F2FP.F16.F32.PACK_AB R133, R16, R17 ;  /* 0x000000111085723e */ /* 0x000fe200000000ff */
[----:B------:R-:W-:Y:S01]  /*6bc0*/  FMUL.FTZ R17, R83, R32 ;  /* 0x0000002053117220 */ /* 0x000fe20000410000 */
[----:B------:R1:W5:Y:S01]  /*6bd0*/  LDG.E R3, desc[UR32][R154.64+0x100] ;  /* 0x000100209a037981 */ /* 0x000362000c1e1900 */
[----:B------:R-:W-:Y:S01]  /*6be0*/  FFMA.FTZ R16, -R80, R80, 1 ;  /* 0x3f80000050107423 */ /* 0x000fe20000010150 */
[----:B------:R-:W-:Y:S01]  /*6bf0*/  FFMA.FTZ R32, -R76, R76, 1 ;  /* 0x3f8000004c207423 */ /* 0x000fe2000001014c */
[----:B------:R-:W-:Y:S01]  /*6c00*/  FMUL.FTZ R20, R136, R20 ;  /* 0x0000001488147220 */ /* 0x000fe20000410000 */
[----:B------:R1:W5:Y:S01]  /*6c10*/  LDL.LU R83, [R1+0xc4] ;  /* 0x0000c40001537983 */ /* 0x0003620000300800 */
[----:B------:R-:W-:Y:S01]  /*6c20*/  FMUL.FTZ R33, R36, R33 ;  /* 0x0000002124217220 */ /* 0x000fe20000410000 */
[C---:B------:R-:W-:Y:S01]  /*6c30*/  FADD.FTZ R36, -R146.reuse, R48 ;  /* 0x0000003092247221 */ /* 0x040fe20000010100 */
[----:B------:R-:W-:Y:S01]  /*6c40*/  FADD.FTZ R48, -R146, R52 ;  /* 0x0000003492307221 */ /* 0x000fe20000010100 */
[----:B------:R1:W5:Y:S01]  /*6c50*/  LDL.LU R82, [R1+0xc0] ;  /* 0x0000c00001527983 */ /* 0x0003620000300800 */
[----:B------:R-:W-:Y:S01]  /*6c60*/  F2FP.F16.F32.PACK_AB R20, R20, R0 ;  /* 0x000000001414723e */ /* 0x000fe200000000ff */
[----:B------:R-:W-:Y:S01]  /*6c70*/  FFMA.FTZ R0, -R78, R78, 1 ;  /* 0x3f8000004e007423 */ /* 0x000fe2000001014e */
[----:B------:R-:W-:Y:S01]  /*6c80*/  FMUL.FTZ R36, R75, R36 ;  /* 0x000000244b247220 */ /* 0x000fe20000410000 */
[----:B------:R1:W5:Y:S01]  /*6c90*/  LDL.LU R81, [R1+0xbc] ;  /* 0x0000bc0001517983 */ /* 0x0003620000300800 */
[----:B------:R-:W-:Y:S01]  /*6ca0*/  FMUL.FTZ R48, R72, R48 ;  /* 0x0000003048307220 */ /* 0x000fe20000410000 */
        /* <DEDUP_REMOVED lines=11> */
[C---:B------:R-:W-:Y:S01]  /*6d60*/  FADD.FTZ R37, -R146.reuse, R49 ;  /* 0x0000003192257221 */ /* 0x040fe20000010100 */
[----:B------:R-:W-:Y:S01]  /*6d70*/  FADD.FTZ R49, -R146, R53 ;  /* 0x0000003592317221 */ /* 0x000fe20000010100 */
[----:B------:R-:W-:Y:S01]  /*6d80*/  F2FP.F16.F32.PACK_AB R132, R0, R16 ;  /* 0x000000100084723e */ /* 0x000fe200000000ff */
[----:B------:R1:W5:Y:S01]  /*6d90*/  LDL.LU R77, [R1+0xac] ;  /* 0x0000ac00014d7983 */ /* 0x0003620000300800 */
[----:B------:R-:W-:Y:S01]  /*6da0*/  FMUL.FTZ R37, R74, R37 ;  /* 0x000000254a257220 */ /* 0x000fe20000410000 */
[----:B------:R-:W-:Y:S01]  /*6db0*/  FMUL.FTZ R49, R70, R49 ;  /* 0x0000003146317220 */ /* 0x000fe20000410000 */
[----:B------:R-:W-:Y:S01]  /*6dc0*/  FFMA.FTZ R16, -R69, R69, 1 ;  /* 0x3f80000045107423 */ /* 0x000fe20000010145 */
[----:B------:R1:W5:Y:S01]  /*6dd0*/  LDL.LU R76, [R1+0xa8] ;  /* 0x0000a800014c7983 */ /* 0x0003620000300800 */
[----:B------:R-:W-:Y:S01]  /*6de0*/  FFMA.FTZ R0, -R68, R68, 1 ;  /* 0x3f80000044007423 */ /* 0x000fe20000010144 */
[----:B------:R-:W-:Y:S01]  /*6df0*/  FMUL.FTZ R21, R21, UR9 ;  /* 0x0000000915157c20 */ /* 0x000fe20008410000 */
[----:B------:R-:W-:Y:S01]  /*6e00*/  FMUL.FTZ R17, R17, UR9 ;  /* 0x0000000911117c20 */ /* 0x000fe20008410000 */
[----:B------:R1:W5:Y:S01]  /*6e10*/  LDL.LU R75, [R1+0xa4] ;  /* 0x0000a400014b7983 */ /* 0x0003620000300800 */
[----:B------:R-:W-:Y:S01]  /*6e20*/  FMUL.FTZ R16, R16, UR9 ;  /* 0x0000000910107c20 */ /* 0x000fe20008410000 */
[----:B------:R-:W-:Y:S01]  /*6e30*/  FMUL.FTZ R21, R36, R21 ;  /* 0x0000001524157220 */ /* 0x000fe20000410000 */
[----:B------:R-:W-:Y:S01]  /*6e40*/  FMUL.FTZ R17, R37, R17 ;  /* 0x0000001125117220 */ /* 0x000fe20000410000 */
[----:B------:R1:W5:Y:S01]  /*6e50*/  LDL.LU R74, [R1+0xa0] ;  /* 0x0000a000014a7983 */ /* 0x0003620000300800 */
[----:B------:R-:W-:Y:S01]  /*6e60*/  FMUL.FTZ R16, R48, R16 ;  /* 0x0000001030107220 */ /* 0x000fe20000410000 */
[----:B------:R-:W-:Y:S01]  /*6e70*/  F2FP.F16.F32.PACK_AB R52, R32, R33 ;  /* 0x000000212034723e */ /* 0x000fe200000000ff */
[----:B------:R-:W-:Y:S01]  /*6e80*/  FMUL.FTZ R0, R0, UR9 ;  /* 0x0000000900007c20 */ /* 0x000fe20008410000 */
[----:B------:R1:W5:Y:S01]  /*6e90*/  LDL.LU R73, [R1+0x9c] ;  /* 0x00009c0001497983 */ /* 0x0003620000300800 */
[----:B------:R-:W-:Y:S01]  /*6ea0*/  F2FP.F16.F32.PACK_AB R48, R17, R21 ;  /* 0x000000151130723e */ /* 0x000fe200000000ff */
[C---:B------:R-:W-:Y:S01]  /*6eb0*/  FADD.FTZ R32, -R146.reuse, R64 ;  /* 0x0000004092207221 */ /* 0x040fe20000010100 */
[----:B------:R-:W-:Y:S01]  /*6ec0*/  FFMA.FTZ R21, -R193, R193, 1 ;  /* 0x3f800000c1157423 */ /* 0x000fe200000101c1 */
[----:B------:R1:W5:Y:S01]  /*6ed0*/  LDL.LU R72, [R1+0x98] ;  /* 0x0000980001487983 */ /* 0x0003620000300800 */
[----:B------:R-:W-:Y:S01]  /*6ee0*/  FADD.FTZ R33, -R146, R65 ;  /* 0x0000004192217221 */ /* 0x000fe20000010100 */
[----:B------:R-:W-:Y:S01]  /*6ef0*/  FFMA.FTZ R17, -R192, R192, 1 ;  /* 0x3f800000c0117423 */ /* 0x000fe200000101c0 */
[----:B------:R-:W-:Y:S01]  /*6f00*/  FMUL.FTZ R0, R49, R0 ;  /* 0x0000000031007220 */ /* 0x000fe20000410000 */
[----:B------:R1:W5:Y:S01]  /*6f10*/  LDL.LU R71, [R1+0x94] ;  /* 0x0000940001477983 */ /* 0x0003620000300800 */
[----:B------:R-:W-:Y:S01]  /*6f20*/  FMUL.FTZ R32, R194, R32 ;  /* 0x00000020c2207220 */ /* 0x000fe20000410000 */
[----:B------:R-:W-:Y:S01]  /*6f30*/  FMUL.FTZ R21, R21, UR9 ;  /* 0x0000000915157c20 */ /* 0x000fe20008410000 */
[----:B------:R-:W-:Y:S01]  /*6f40*/  FMUL.FTZ R33, R190, R33 ;  /* 0x00000021be217220 */ /* 0x000fe20000410000 */
[----:B------:R1:W5:Y:S01]  /*6f50*/  LDL.LU R70, [R1+0x90] ;  /* 0x0000900001467983 */ /* 0x0003620000300800 */
[----:B------:R-:W-:Y:S01]  /*6f60*/  FMUL.FTZ R17, R17, UR9 ;  /* 0x0000000911117c20 */ /* 0x000fe20008410000 */
[----:B------:R-:W-:Y:S01]  /*6f70*/  FMUL.FTZ R32, R32, R21 ;  /* 0x0000001520207220 */ /* 0x000fe20000410000 */
[----:B------:R-:W-:Y:S01]  /*6f80*/  F2FP.F16.F32.PACK_AB R5, R5, R147 ;  /* 0x000000930505723e */ /* 0x000fe200000000ff */
[----:B------:R1:W5:Y:S01]  /*6f90*/  LDL.LU R69, [R1+0x8c] ;  /* 0x00008c0001457983 */ /* 0x0003620000300800 */
[C---:B------:R-:W-:Y:S01]  /*6fa0*/  LOP3.LUT R194, R191.reuse, 0x8, RZ, 0xc0, !PT ;  /* 0x00000008bfc27812 */ /* 0x040fe200078ec0ff */
[C---:B------:R-:W-:Y:S01]  /*6fb0*/  IMAD.SHL.U32 R193, R191.reuse, 0x20, RZ ;  /* 0x00000020bfc17824 */ /* 0x040fe200078e00ff */
[C---:B------:R-:W-:Y:S01]  /*6fc0*/  SHF.L.U32 R192, R191.reuse, 0x6, RZ ;  /* 0x00000006bfc07819 */ /* 0x040fe200000006ff */
[----:B------:R1:W5:Y:S01]  /*6fd0*/  LDG.E R2, desc[UR32][R154.64+0x120] ;  /* 0x000120209a027981 */ /* 0x000362000c1e1900 */
[----:B------:R-:W-:Y:S01]  /*6fe0*/  SHF.L.U32 R190, R191, 0x3, RZ ;  /* 0x00000003bfbe7819 */ /* 0x000fe200000006ff */
[----:B------:R-:W-:Y:S01]  /*6ff0*/  FMUL.FTZ R21, R33, R17 ;  /* 0x0000001121157220 */ /* 0x000fe20000410000 */
[----:B------:R-:W-:Y:S01]  /*7000*/  F2FP.F16.F32.PACK_AB R37, R0, R16 ;  /* 0x000000100025723e */ /* 0x000fe200000000ff */
[----:B------:R1:W5:Y:S01]  /*7010*/  LDL.LU R68, [R1+0x88] ;  /* 0x0000880001447983 */ /* 0x0003620000300800 */
[----:B------:R-:W-:Y:S05]  /*7020*/  BRA.U !UP0, `(.L_x_1196) ;  /* 0x0000000108807547 */ /* 0x000fea000b800000 */
[----:B------:R-:W2:Y:S01]  /*7030*/  LDL.LU R135, [R1+0x6c] ;  /* 0x00006c0001877983 */ /* 0x000ea20000300800 */
[----:B------:R-:W-:Y:S01]  /*7040*/  IADD3 R16, P0, PT, RZ, -UR30, RZ ;  /* 0x8000001eff107c10 */ /* 0x000fe2000ff1e0ff */
[----:B------:R-:W-:Y:S02]  /*7050*/  ULOP3.LUT UR35, UR43, 0x1, URZ, 0xc0, !UPT ;  /* 0x000000012b237892 */ /* 0x000fe4000f8ec0ff */
[----:B------:R-:W3:Y:S02]  /*7060*/  LDL.LU R134, [R1+0x68] ;  /* 0x0000680001867983 */ /* 0x000ee40000300800 */
[----:B------:R-:W-:Y:S01]  /*7070*/  IMAD.X R0, RZ, RZ, ~UR10, P0 ;  /* 0x8000000aff007e24 */ /* 0x000fe200080e06ff */
[----:B------:R-:W-:Y:S01]  /*7080*/  UISETP.NE.U32.AND UP1, UPT, UR35, 0x1, UPT ;  /* 0x000000012300788c */ /* 0x000fe2000bf25070 */
[----:B------:R-:W4:Y:S03]  /*7090*/  LDL.LU R53, [R1+0x50] ;  /* 0x0000500001357983 */ /* 0x000f260000300800 */
[----:B------:R-:W-:Y:S01]  /*70a0*/  SHF.R.S64 R16, R16, 0x1f, R0 ;  /* 0x0000001f10107819 */ /* 0x000fe20000001000 */
[----:B------:R-:W-:Y:S06]  /*70b0*/  USEL UR35, UR27, 0x4000, !UP1 ;  /* 0x000040001b237887 */ /* 0x000fec000c800000 */
[----:B------:R-:W-:Y:S02]  /*70c0*/  VIADD R181, R181, UR35 ;  /* 0x00000023b5b57c36 */ /* 0x000fe40008000000 */
[----:B----4-:R-:W-:Y:S01]  /*70d0*/  VIADD R53, R53, UR35 ;  /* 0x0000002335357c36 */ /* 0x010fe20008000000 */
[----:B--2---:R-:W-:Y:S04]  /*70e0*/  IADD3 R135, P0, PT, R16, R135, RZ ;  /* 0x0000008710877210 */ /* 0x004fe80007f1e0ff */
[----:B---3--:R-:W-:Y:S01]  /*70f0*/  LEA.HI.X.SX32 R134, R0, R134, 0x1, P0 ;  /* 0x0000008600867211 */ /* 0x008fe200000f0eff */
        /* <DEDUP_REMOVED lines=9> */
[----:B---3--:R-:W-:Y:S04]  /*7190*/  IADD3 R16, P0, PT, R135, UR14, RZ ;  /* 0x0000000e87107c10 */ /* 0x008fe8000ff1e0ff */
[----:B------:R-:W-:Y:S05]  /*71a0*/  IADD3.X R17, PT, PT, R134, UR11, RZ, P0, !PT ;  /* 0x0000000b86117c10 */ /* 0x000fea00087fe4ff */
[----:B------:R3:W-:Y:S02]  /*71b0*/  LDGSTS.E.BYPASS.LTC128B.128 [R53+0x1000], desc[UR32][R16.64] ;  /* 0x0100000010357fae */ /* 0x0007e4000b981a20 */
[----:B---3--:R-:W-:Y:S04]  /*71c0*/  IADD3 R16, P0, PT, R16, UR14, RZ ;  /* 0x0000000e10107c10 */ /* 0x008fe8000ff1e0ff */
[----:B------:R-:W-:Y:S05]  /*71d0*/  IADD3.X R17, PT, PT, R17, UR11, RZ, P0, !PT ;  /* 0x0000000b11117c10 */ /* 0x000fea00087fe4ff */
[----:B------:R3:W-:Y:S02]  /*71e0*/  LDGSTS.E.BYPASS.LTC128B.128 [R53+0x2000], desc[UR32][R16.64] ;  /* 0x0200000010357fae */ /* 0x0007e4000b981a20 */
[----:B---3--:R-:W-:Y:S04]  /*71f0*/  IADD3 R16, P0, PT, R16, UR14, RZ ;  /* 0x0000000e10107c10 */ /* 0x008fe8000ff1e0ff */
[----:B------:R-:W-:Y:S05]  /*7200*/  IADD3.X R17, PT, PT, R17, UR11, RZ, P0, !PT ;  /* 0x0000000b11117c10 */ /* 0x000fea00087fe4ff */
[----:B------:R2:W-:Y:S04]  /*7210*/  LDGSTS.E.BYPASS.LTC128B.128 [R53+0x3000], desc[UR32][R16.64] ;  /* 0x0300000010357fae */ /* 0x0005e8000b981a20 */
[----:B------:R-:W0:Y:S02]  /*7220*/  LDGDEPBAR ;  /* 0x00000000000079af */ /* 0x000e240000000000 */
.L_x_1196:
[----:B--2---:R-:W2:Y:S01]  /*7230*/  LDL.LU R16, [R1] ;  /* 0x0000000001107983 */ /* 0x004ea20000300800 */
[C---:B-----5:R-:W-:Y:S01]  /*7240*/  FADD.FTZ R24, -R3.reuse, R24 ;  /* 0x0000001803187221 */ /* 0x060fe20000010100 */
[----:B------:R-:W-:Y:S01]  /*7250*/  FADD.FTZ R25, -R3, R25 ;  /* 0x0000001903197221 */ /* 0x000fe20000010100 */
[C---:B------:R-:W-:Y:S01]  /*7260*/  FADD.FTZ R6, -R4.reuse, R6 ;  /* 0x0000000604067221 */ /* 0x040fe20000010100 */
[----:B------:R-:W3:Y:S01]  /*7270*/  LDL.LU R136, [R1+0x2c] ;  /* 0x00002c0001887983 */ /* 0x000ee20000300800 */
[----:B------:R-:W-:Y:S01]  /*7280*/  FADD.FTZ R7, -R4, R7 ;  /* 0x0000000704077221 */ /* 0x000fe20000010100 */
[----:B------:R-:W-:Y:S01]  /*7290*/  FFMA.FTZ R0, -R206, R206, 1 ;  /* 0x3f800000ce007423 */ /* 0x000fe200000101ce */
[----:B------:R-:W-:Y:S01]  /*72a0*/  FADD.FTZ R19, -R4, R19 ;  /* 0x0000001304137221 */ /* 0x000fe20000010100 */
[----:B------:R-:W4:Y:S01]  /*72b0*/  LDL.LU R135, [R1+0x28] ;  /* 0x0000280001877983 */ /* 0x000f220000300800 */
[----:B------:R-:W-:Y:S01]  /*72c0*/  FMUL.FTZ R7, R252, R7 ;  /* 0x00000007fc077220 */ /* 0x000fe20000410000 */
[----:B------:R-:W-:Y:S01]  /*72d0*/  FMUL.FTZ R0, R0, UR9 ;  /* 0x0000000900007c20 */ /* 0x000fe20008410000 */
[----:B------:R-:W-:Y:S01]  /*72e0*/  FMUL.FTZ R19, R244, R19 ;  /* 0x00000013f4137220 */ /* 0x000fe20000410000 */
[----:B------:R-:W3:Y:S01]  /*72f0*/  LDL.LU R134, [R1+0x1c] ;  /* 0x00001c0001867983 */ /* 0x000ee20000300800 */
[----:B------:R-:W-:Y:S01]  /*7300*/  FADD.FTZ R22, -R4, R22 ;  /* 0x0000001604167221 */ /* 0x000fe20000010100 */
[----:B------:R-:W-:Y:S01]  /*7310*/  FMUL.FTZ R7, R7, R0 ;  /* 0x0000000007077220 */ /* 0x000fe20000410000 */
[----:B------:R-:W-:Y:S01]  /*7320*/  FFMA.FTZ R0, -R198, R198, 1 ;  /* 0x3f800000c6007423 */ /* 0x000fe200000101c6 */
[----:B------:R-:W3:Y:S01]  /*7330*/  LDL.LU R65, [R1+0x18] ;  /* 0x0000180001417983 */ /* 0x000ee20000300800 */
[----:B------:R-:W-:Y:S01]  /*7340*/  FMUL.FTZ R22, R236, R22 ;  /* 0x00000016ec167220 */ /* 0x000fe20000410000 */
[C---:B------:R-:W-:Y:S01]  /*7350*/  FADD.FTZ R35, -R4.reuse, R35 ;  /* 0x0000002304237221 */ /* 0x040fe20000010100 */
[----:B------:R-:W-:Y:S01]  /*7360*/  F2FP.F16.F32.PACK_AB R36, R21, R32 ;  /* 0x000000201524723e */ /* 0x000fe200000000ff */
[----:B------:R-:W2:Y:S01]  /*7370*/  LDL.LU R64, [R1+0xc] ;  /* 0x00000c0001407983 */ /* 0x000ea20000300800 */
[----:B------:R-:W-:Y:S01]  /*7380*/  FADD.FTZ R54, -R4, R54 ;  /* 0x0000003604367221 */ /* 0x000fe20000010100 */
[----:B------:R-:W-:Y:S01]  /*7390*/  FMUL.FTZ R35, R222, R35 ;  /* 0x00000023de237220 */ /* 0x000fe20000410000 */
[----:B------:R-:W-:Y:S01]  /*73a0*/  FADD.FTZ R8, -R3, R8 ;  /* 0x0000000803087221 */ /* 0x000fe20000010100 */
[----:B------:R-:W4:Y:S01]  /*73b0*/  LDL.LU R53, [R1+0x4] ;  /* 0x0000040001357983 */ /* 0x000f220000300800 */
[----:B------:R-:W-:Y:S01]  /*73c0*/  FMUL.FTZ R54, R197, R54 ;  /* 0x00000036c5367220 */ /* 0x000fe20000410000 */
[C---:B------:R-:W-:Y:S01]  /*73d0*/  FADD.FTZ R9, -R3.reuse, R9 ;  /* 0x0000000903097221 */ /* 0x040fe20000010100 */
[C---:B------:R-:W-:Y:S01]  /*73e0*/  FADD.FTZ R12, -R3.reuse, R12 ;  /* 0x0000000c030c7221 */ /* 0x040fe20000010100 */
[----:B------:R-:W3:Y:S01]  /*73f0*/  LDL R49, [R1+0x58] ;  /* 0x0000580001317983 */ /* 0x000ee20000100800 */
[----:B------:R-:W-:Y:S01]  /*7400*/  FADD.FTZ R13, -R3, R13 ;  /* 0x0000000d030d7221 */ /* 0x000fe20000010100 */
[C---:B------:R-:W-:Y:S01]  /*7410*/  FADD.FTZ R14, -R2.reuse, R14 ;  /* 0x0000000e020e7221 */ /* 0x040fe20000010100 */
[----:B------:R-:W-:Y:S01]  /*7420*/  FADD.FTZ R15, -R2, R15 ;  /* 0x0000000f020f7221 */ /* 0x000fe20000010100 */
[----:B------:R-:W3:Y:S01]  /*7430*/  LDL.LU R138, [R1+0x44] ;  /* 0x00004400018a7983 */ /* 0x000ee20000300800 */
[C---:B------:R-:W-:Y:S01]  /*7440*/  FADD.FTZ R18, -R4.reuse, R18 ;  /* 0x0000001204127221 */ /* 0x040fe20000010100 */
[C---:B------:R-:W-:Y:S01]  /*7450*/  FADD.FTZ R23, -R4.reuse, R23 ;  /* 0x0000001704177221 */ /* 0x040fe20000010100 */
[C---:B------:R-:W-:Y:S01]  /*7460*/  FADD.FTZ R34, -R4.reuse, R34 ;  /* 0x0000002204227221 */ /* 0x040fe20000010100 */
[----:B------:R-:W2:Y:S01]  /*7470*/  LDL.LU R137, [R1+0x40] ;  /* 0x0000400001897983 */ /* 0x000ea20000300800 */
[----:B------:R-:W-:Y:S01]  /*7480*/  FMUL.FTZ R18, R245, R18 ;  /* 0x00000012f5127220 */ /* 0x000fe20000410000 */
[----:B------:R-:W-:Y:S01]  /*7490*/  FMUL.FTZ R23, R235, R23 ;  /* 0x00000017eb177220 */ /* 0x000fe20000410000 */
[C---:B------:R-:W-:Y:S01]  /*74a0*/  FADD.FTZ R39, -R4.reuse, R39 ;  /* 0x0000002704277221 */ /* 0x040fe20000010100 */
[----:B------:R1:W-:Y:S01]  /*74b0*/  STS [R151+0x14000], R5 ;  /* 0x0140000597007388 */ /* 0x0003e20000000800 */
[C---:B------:R-:W-:Y:S01]  /*74c0*/  FADD.FTZ R38, -R4.reuse, R38 ;  /* 0x0000002604267221 */ /* 0x040fe20000010100 */
[C---:B------:R-:W-:Y:S01]  /*74d0*/  FADD.FTZ R50, -R4.reuse, R50 ;  /* 0x0000003204327221 */ /* 0x040fe20000010100 */
[C---:B------:R-:W-:Y:S01]  /*74e0*/  FADD.FTZ R51, -R4.reuse, R51 ;  /* 0x0000003304337221 */ /* 0x040fe20000010100 */
[C---:B------:R-:W-:Y:S01]  /*74f0*/  FADD.FTZ R55, -R4.reuse, R55 ;  /* 0x0000003704377221 */ /* 0x040fe20000010100 */
[C---:B------:R-:W-:Y:S01]  /*7500*/  FADD.FTZ R66, -R4.reuse, R66 ;  /* 0x0000004204427221 */ /* 0x040fe20000010100 */
[----:B------:R-:W-:Y:S01]  /*7510*/  FADD.FTZ R67, -R4, R67 ;  /* 0x0000004304437221 */ /* 0x000fe20000010100 */
[----:B------:R-:W-:Y:S01]  /*7520*/  FFMA.FTZ R4, -R158, R158, 1 ;  /* 0x3f8000009e047423 */ /* 0x000fe2000001019e */
[----:B------:R-:W-:Y:S01]  /*7530*/  FMUL.FTZ R34, R224, R34 ;  /* 0x00000022e0227220 */ /* 0x000fe20000410000 */
[----:B------:R-:W-:Y:S01]  /*7540*/  FMUL.FTZ R38, R215, R38 ;  /* 0x00000026d7267220 */ /* 0x000fe20000410000 */
[----:B------:R-:W-:Y:S01]  /*7550*/  FMUL.FTZ R67, R170, R67 ;  /* 0x00000043aa437220 */ /* 0x000fe20000410000 */
[----:B------:R-:W-:Y:S01]  /*7560*/  FMUL.FTZ R4, R4, UR9 ;  /* 0x0000000904047c20 */ /* 0x000fe20008410000 */
        /* <DEDUP_REMOVED lines=11> */
[C---:B------:R-:W-:Y:S01]  /*7620*/  FADD.FTZ R45, -R3.reuse, R45 ;  /* 0x0000002d032d7221 */ /* 0x040fe20000010100 */
[----:B------:R-:W-:Y:S01]  /*7630*/  FADD.FTZ R44, -R3, R44 ;  /* 0x0000002c032c7221 */ /* 0x000fe20000010100 */
[----:B-1----:R-:W-:Y:S01]  /*7640*/  FFMA.FTZ R5, -R207, R207, 1 ;  /* 0x3f800000cf057423 */ /* 0x002fe200000101cf */
[C---:B------:R-:W-:Y:S01]  /*7650*/  FADD.FTZ R56, -R3.reuse, R56 ;  /* 0x0000003803387221 */ /* 0x040fe20000010100 */
[C---:B------:R-:W-:Y:S01]  /*7660*/  FADD.FTZ R57, -R3.reuse, R57 ;  /* 0x0000003903397221 */ /* 0x040fe20000010100 */
[----:B------:R-:W-:Y:S01]  /*7670*/  FADD.FTZ R60, -R3, R60 ;  /* 0x0000003c033c7221 */ /* 0x000fe20000010100 */
[----:B------:R-:W-:Y:S01]  /*7680*/  FMUL.FTZ R5, R5, UR9 ;  /* 0x0000000905057c20 */ /* 0x000fe20008410000 */
[----:B------:R-:W-:Y:S01]  /*7690*/  FADD.FTZ R61, -R3, R61 ;  /* 0x0000003d033d7221 */ /* 0x000fe20000010100 */
[----:B------:R-:W-:Y:S01]  /*76a0*/  FFMA.FTZ R3, -R168, R168, 1 ;  /* 0x3f800000a8037423 */ /* 0x000fe200000101a8 */
[----:B------:R-:W-:Y:S01]  /*76b0*/  FMUL.FTZ R44, R233, R44 ;  /* 0x0000002ce92c7220 */ /* 0x000fe20000410000 */
[----:B------:R-:W-:Y:S01]  /*76c0*/  FMUL.FTZ R45, R232, R45 ;  /* 0x0000002de82d7220 */ /* 0x000fe20000410000 */
[----:B------:R-:W-:Y:S01]  /*76d0*/  FMUL.FTZ R61, R218, R61 ;  /* 0x0000003dda3d7220 */ /* 0x000fe20000410000 */
[----:B------:R-:W-:Y:S01]  /*76e0*/  FMUL.FTZ R57, R226, R57 ;  /* 0x00000039e2397220 */ /* 0x000fe20000410000 */
[----:B------:R-:W-:Y:S01]  /*76f0*/  FMUL.FTZ R60, R220, R60 ;  /* 0x0000003cdc3c7220 */ /* 0x000fe20000410000 */
[----:B------:R-:W-:Y:S01]  /*7700*/  FMUL.FTZ R56, R227, R56 ;  /* 0x00000038e3387220 */ /* 0x000fe20000410000 */
[C---:B------:R-:W-:Y:S01]  /*7710*/  FADD.FTZ R11, -R2.reuse, R11 ;  /* 0x0000000b020b7221 */ /* 0x040fe20000010100 */
[C---:B------:R-:W-:Y:S01]  /*7720*/  FADD.FTZ R10, -R2.reuse, R10 ;  /* 0x0000000a020a7221 */ /* 0x040fe20000010100 */
[C---:B------:R-:W-:Y:S01]  /*7730*/  FADD.FTZ R26, -R2.reuse, R26 ;  /* 0x0000001a021a7221 */ /* 0x040fe20000010100 */
[C---:B------:R-:W-:Y:S01]  /*7740*/  FADD.FTZ R31, -R2.reuse, R31 ;  /* 0x0000001f021f7221 */ /* 0x040fe20000010100 */
[C---:B------:R-:W-:Y:S01]  /*7750*/  FADD.FTZ R47, -R2.reuse, R47 ;  /* 0x0000002f022f7221 */ /* 0x040fe20000010100 */
[C---:B------:R-:W-:Y:S01]  /*7760*/  FADD.FTZ R27, -R2.reuse, R27 ;  /* 0x0000001b021b7221 */ /* 0x040fe20000010100 */
[C---:B------:R-:W-:Y:S01]  /*7770*/  FADD.FTZ R30, -R2.reuse, R30 ;  /* 0x0000001e021e7221 */ /* 0x040fe20000010100 */
[----:B------:R-:W-:Y:S01]  /*7780*/  FADD.FTZ R62, -R2, R62 ;  /* 0x0000003e023e7221 */ /* 0x000fe20000010100 */
        /* <DEDUP_REMOVED lines=9> */
[----:B------:R-:W-:Y:S01]  /*7820*/  FMUL.FTZ R46, R251, R46 ;  /* 0x0000002efb2e7220 */ /* 0x000fe20000410000 */
[----:B------:R-:W-:Y:S01]  /*7830*/  FADD.FTZ R63, -R2, R63 ;  /* 0x0000003f023f7221 */ /* 0x000fe20000010100 */
[----:B------:R-:W-:Y:S01]  /*7840*/  FFMA.FTZ R2, -R195, R195, 1 ;  /* 0x3f800000c3027423 */ /* 0x000fe200000101c3 */
[----:B------:R-:W-:Y:S01]  /*7850*/  FMUL.FTZ R58, R247, R58 ;  /* 0x0000003af73a7220 */ /* 0x000fe20000410000 */
[----:B------:R-:W-:Y:S01]  /*7860*/  FMUL.FTZ R59, R246, R59 ;  /* 0x0000003bf63b7220 */ /* 0x000fe20000410000 */
[----:B------:R-:W-:Y:S01]  /*7870*/  FMUL.FTZ R63, R234, R63 ;  /* 0x0000003fea3f7220 */ /* 0x000fe20000410000 */
[----:B------:R-:W-:Y:S01]  /*7880*/  FMUL.FTZ R2, R2, UR9 ;  /* 0x0000000902027c20 */ /* 0x000fe20008410000 */
[----:B--2---:R-:W-:Y:S01]  /*7890*/  FMUL.FTZ R11, R137, R11 ;  /* 0x0000000b890b7220 */ /* 0x004fe20000410000 */
[----:B------:R-:W-:Y:S01]  /*78a0*/  FMUL.FTZ R24, R64, R24 ;  /* 0x0000001840187220 */ /* 0x000fe20000410000 */
[----:B----4-:R-:W-:Y:S01]  /*78b0*/  FMUL.FTZ R25, R53, R25 ;  /* 0x0000001935197220 */ /* 0x010fe20000410000 */
[----:B------:R-:W2:Y:S01]  /*78c0*/  LDL.LU R64, [R1+0x3c] ;  /* 0x00003c0001407983 */ /* 0x000ea20000300800 */
[----:B------:R-:W-:Y:S01]  /*78d0*/  FMUL.FTZ R6, R16, R6 ;  /* 0x0000000610067220 */ /* 0x000fe20000410000 */
[----:B------:R-:W-:Y:S01]  /*78e0*/  FMUL.FTZ R16, R0, UR9 ;  /* 0x0000000900107c20 */ /* 0x000fe20008410000 */
[----:B------:R-:W-:Y:S01]  /*78f0*/  FMUL.FTZ R9, R135, R9 ;  /* 0x0000000987097220 */ /* 0x000fe20000410000 */
[----:B------:R-:W4:Y:S01]  /*7900*/  LDL.LU R53, [R1+0x38] ;  /* 0x0000380001357983 */ /* 0x000f220000300800 */
[----:B------:R-:W-:Y:S01]  /*7910*/  FMUL.FTZ R6, R6, R5 ;  /* 0x0000000506067220 */ /* 0x000fe20000410000 */
[----:B------:R-:W-:Y:S01]  /*7920*/  FFMA.FTZ R5, -R199, R199, 1 ;  /* 0x3f800000c7057423 */ /* 0x000fe200000101c7 */
[----:B------:R-:W-:Y:S01]  /*7930*/  FMUL.FTZ R19, R19, R16 ;  /* 0x0000001013137220 */ /* 0x000fe20000410000 */
[----:B---3--:R-:W-:Y:S01]  /*7940*/  FMUL.FTZ R12, R134, R12 ;  /* 0x0000000c860c7220 */ /* 0x008fe20000410000 */
[----:B------:R-:W-:Y:S01]  /*7950*/  FMUL.FTZ R13, R65, R13 ;  /* 0x0000000d410d7220 */ /* 0x000fe20000410000 */
[----:B------:R-:W-:Y:S01]  /*7960*/  FMUL.FTZ R17, R5, UR9 ;  /* 0x0000000905117c20 */ /* 0x000fe20008410000 */
[----:B------:R-:W-:Y:S01]  /*7970*/  FFMA.FTZ R5, -R178, R178, 1 ;  /* 0x3f800000b2057423 */ /* 0x000fe200000101b2 */
[----:B------:R-:W-:Y:S01]  /*7980*/  FFMA.FTZ R0, -R177, R177, 1 ;  /* 0x3f800000b1007423 */ /* 0x000fe200000101b1 */
[----:B------:R-:W-:Y:S01]  /*7990*/  FMUL.FTZ R10, R138, R10 ;  /* 0x0000000a8a0a7220 */ /* 0x000fe20000410000 */
[----:B------:R-:W-:Y:S01]  /*79a0*/  FMUL.FTZ R18, R18, R17 ;  /* 0x0000001112127220 */ /* 0x000fe20000410000 */
[----:B------:R-:W-:Y:S01]  /*79b0*/  FMUL.FTZ R16, R5, UR9 ;  /* 0x0000000905107c20 */ /* 0x000fe20008410000 */
[----:B------:R-:W-:Y:S01]  /*79c0*/  F2FP.F16.F32.PACK_AB R5, R7, R6 ;  /* 0x000000060705723e */ /* 0x000fe200000000ff */
[----:B------:R-:W-:Y:S01]  /*79d0*/  FMUL.FTZ R0, R0, UR9 ;  /* 0x0000000900007c20 */ /* 0x000fe20008410000 */
[----:B------:R-:W-:Y:S01]  /*79e0*/  FFMA.FTZ R17, -R174, R174, 1 ;  /* 0x3f800000ae117423 */ /* 0x000fe200000101ae */
[----:B------:R-:W-:Y:S01]  /*79f0*/  FMUL.FTZ R22, R22, R16 ;  /* 0x0000001016167220 */ /* 0x000fe20000410000 */
[----:B------:R-:W-:Y:S01]  /*7a00*/  FFMA.FTZ R16, -R173, R173, 1 ;  /* 0x3f800000ad107423 */ /* 0x000fe200000101ad */
[----:B------:R-:W-:Y:S01]  /*7a10*/  FFMA.FTZ R7, -R167, R167, 1 ;  /* 0x3f800000a7077423 */ /* 0x000fe200000101a7 */
[----:B------:R-:W-:Y:S01]  /*7a20*/  FFMA.FTZ R6, -R166, R166, 1 ;  /* 0x3f800000a6067423 */ /* 0x000fe200000101a6 */
[----:B------:R-:W-:Y:S01]  /*7a30*/  FMUL.FTZ R23, R23, R0 ;  /* 0x0000000017177220 */ /* 0x000fe20000410000 */
[----:B------:R-:W-:Y:S01]  /*7a40*/  FMUL.FTZ R16, R16, UR9 ;  /* 0x0000000910107c20 */ /* 0x000fe20008410000 */
[----:B------:R-:W-:Y:S01]  /*7a50*/  FMUL.FTZ R17, R17, UR9 ;  /* 0x0000000911117c20 */ /* 0x000fe20008410000 */
[----:B------:R-:W-:Y:S01]  /*7a60*/  FMUL.FTZ R7, R7, UR9 ;  /* 0x0000000907077c20 */ /* 0x000fe20008410000 */
[----:B------:R-:W-:Y:S01]  /*7a70*/  FMUL.FTZ R33, R6, UR9 ;  /* 0x0000000906217c20 */ /* 0x000fe20008410000 */
[----:B------:R-:W-:Y:S01]  /*7a80*/  FMUL.FTZ R32, R35, R16 ;  /* 0x0000001023207220 */ /* 0x000fe20000410000 */
[----:B------:R-:W-:Y:S01]  /*7a90*/  FFMA.FTZ R16, -R161, R161, 1 ;  /* 0x3f800000a1107423 */ /* 0x000fe200000101a1 */
[----:B------:R-:W-:Y:S01]  /*7aa0*/  FMUL.FTZ R6, R34, R17 ;  /* 0x0000001122067220 */ /* 0x000fe20000410000 */
[----:B------:R-:W-:Y:S01]  /*7ab0*/  FMUL.FTZ R38, R38, R7 ;  /* 0x0000000726267220 */ /* 0x000fe20000410000 */
[----:B------:R-:W-:Y:S01]  /*7ac0*/  F2FP.F16.F32.PACK_AB R34, R23, R22 ;  /* 0x000000161722723e */ /* 0x000fe200000000ff */
[----:B------:R-:W-:Y:S01]  /*7ad0*/  FMUL.FTZ R16, R16, UR9 ;  /* 0x0000000910107c20 */ /* 0x000fe20008410000 */
[----:B------:R-:W-:Y:S01]  /*7ae0*/  FMUL.FTZ R23, R67, R4 ;  /* 0x0000000443177220 */ /* 0x000fe20000410000 */
[----:B------:R-:W-:Y:S01]  /*7af0*/  FFMA.FTZ R7, -R163, R163, 1 ;  /* 0x3f800000a3077423 */ /* 0x000fe200000101a3 */
[----:B------:R-:W-:Y:S01]  /*7b00*/  F2FP.F16.F32.PACK_AB R0, R19, R18 ;  /* 0x000000121300723e */ /* 0x000fe200000000ff */
[----:B------:R-:W-:Y:S01]  /*7b10*/  FMUL.FTZ R54, R54, R16 ;  /* 0x0000001036367220 */ /* 0x000fe20000410000 */
[----:B------:R-:W-:Y:S01]  /*7b20*/  FMUL.FTZ R16, R136, R8 ;  /* 0x0000000888107220 */ /* 0x000fe20000410000 */
[----:B------:R-:W-:Y:S01]  /*7b30*/  IADD3 R4, PT, PT, R151, R49, RZ ;  /* 0x0000003197047210 */ /* 0x000fe20007ffe0ff */
[----:B------:R-:W3:Y:S01]  /*7b40*/  LDL.LU R136, [R1+0x34] ;  /* 0x0000340001887983 */ /* 0x000ee20000300800 */
[----:B------:R-:W-:Y:S01]  /*7b50*/  FMUL.FTZ R7, R7, UR9 ;  /* 0x0000000907077c20 */ /* 0x000fe20008410000 */
[----:B------:R-:W-:Y:S01]  /*7b60*/  F2FP.F16.F32.PACK_AB R32, R32, R6 ;  /* 0x000000062020723e */ /* 0x000fe200000000ff */
[----:B------:R-:W-:Y:S01]  /*7b70*/  FFMA.FTZ R6, -R162, R162, 1 ;  /* 0x3f800000a2067423 */ /* 0x000fe200000101a2 */
[----:B------:R-:W3:Y:S01]  /*7b80*/  LDL.LU R135, [R1+0x30] ;  /* 0x0000300001877983 */ /* 0x000ee20000300800 */
[----:B------:R-:W-:Y:S01]  /*7b90*/  FMUL.FTZ R50, R50, R7 ;  /* 0x0000000732327220 */ /* 0x000fe20000410000 */
[----:B------:R-:W-:Y:S01]  /*7ba0*/  FFMA.FTZ R7, -R160, R160, 1 ;  /* 0x3f800000a0077423 */ /* 0x000fe200000101a0 */
[----:B------:R-:W-:Y:S01]  /*7bb0*/  FMUL.FTZ R6, R6, UR9 ;  /* 0x0000000906067c20 */ /* 0x000fe20008410000 */
[----:B------:R-:W3:Y:S01]  /*7bc0*/  LDL.LU R134, [R1+0x24] ;  /* 0x0000240001867983 */ /* 0x000ee20000300800 */
[----:B------:R-:W-:Y:S01]  /*7bd0*/  FFMA.FTZ R8, -R225, R225, 1 ;  /* 0x3f800000e1087423 */ /* 0x000fe200000101e1 */
[----:B------:R-:W-:Y:S01]  /*7be0*/  FMUL.FTZ R7, R7, UR9 ;  /* 0x0000000907077c20 */ /* 0x000fe20008410000 */
[----:B------:R-:W-:Y:S01]  /*7bf0*/  FMUL.FTZ R21, R51, R6 ;  /* 0x0000000633157220 */ /* 0x000fe20000410000 */
[----:B------:R-:W3:Y:S01]  /*7c00*/  LDL.LU R65, [R1+0x20] ;  /* 0x0000200001417983 */ /* 0x000ee20000300800 */
[----:B------:R-:W-:Y:S01]  /*7c10*/  FFMA.FTZ R6, -R159, R159, 1 ;  /* 0x3f8000009f067423 */ /* 0x000fe2000001019f */
[----:B------:R-:W-:Y:S01]  /*7c20*/  FMUL.FTZ R22, R55, R7 ;  /* 0x0000000737167220 */ /* 0x000fe20000410000 */
[----:B------:R-:W-:Y:S01]  /*7c30*/  FFMA.FTZ R7, -R223, R223, 1 ;  /* 0x3f800000df077423 */ /* 0x000fe200000101df */
[----:B------:R1:W-:Y:S01]  /*7c40*/  STS [R151+0x14400], R5 ;  /* 0x0144000597007388 */ /* 0x0003e20000000800 */
[----:B------:R-:W-:Y:S01]  /*7c50*/  FMUL.FTZ R8, R8, UR9 ;  /* 0x0000000908087c20 */ /* 0x000fe20008410000 */
[----:B------:R-:W-:Y:S01]  /*7c60*/  FMUL.FTZ R6, R6, UR9 ;  /* 0x0000000906067c20 */ /* 0x000fe20008410000 */
[----:B------:R-:W-:Y:S01]  /*7c70*/  FMUL.FTZ R7, R7, UR9 ;  /* 0x0000000907077c20 */ /* 0x000fe20008410000 */
[----:B------:R1:W-:Y:S01]  /*7c80*/  STS [R4+0x14400], R0 ;  /* 0x0144000004007388 */ /* 0x0003e20000000800 */
[----:B------:R-:W-:Y:S01]  /*7c90*/  FMUL.FTZ R16, R16, R8 ;  /* 0x0000000810107220 */ /* 0x000fe20000410000 */
[----:B------:R-:W-:Y:S01]  /*7ca0*/  FMUL.FTZ R66, R66, R6 ;  /* 0x0000000642427220 */ /* 0x000fe20000410000 */
[----:B------:R-:W-:Y:S01]  /*7cb0*/  FMUL.FTZ R9, R9, R7 ;  /* 0x0000000709097220 */ /* 0x000fe20000410000 */
[----:B------:R1:W-:Y:S01]  /*7cc0*/  STS [R4+0x14000], R20 ;  /* 0x0140001404007388 */ /* 0x0003e20000000800 */
[----:B------:R-:W-:Y:S01]  /*7cd0*/  FFMA.FTZ R6, -R221, R221, 1 ;  /* 0x3f800000dd067423 */ /* 0x000fe200000101dd */
[----:B------:R-:W-:Y:S01]  /*7ce0*/  FFMA.FTZ R7, -R212, R212, 1 ;  /* 0x3f800000d4077423 */ /* 0x000fe200000101d4 */
[----:B------:R-:W-:Y:S01]  /*7cf0*/  FFMA.FTZ R8, -R213, R213, 1 ;  /* 0x3f800000d5087423 */ /* 0x000fe200000101d5 */
[----:B------:R-:W-:Y:S01]  /*7d00*/  FMUL.FTZ R33, R39, R33 ;  /* 0x0000002127217220 */ /* 0x000fe20000410000 */
[----:B------:R-:W-:Y:S01]  /*7d10*/  FMUL.FTZ R6, R6, UR9 ;  /* 0x0000000906067c20 */ /* 0x000fe20008410000 */
[----:B------:R-:W-:Y:S01]  /*7d20*/  FMUL.FTZ R7, R7, UR9 ;  /* 0x0000000907077c20 */ /* 0x000fe20008410000 */
[----:B------:R-:W-:Y:S01]  /*7d30*/  FMUL.FTZ R8, R8, UR9 ;  /* 0x0000000908087c20 */ /* 0x000fe20008410000 */
[----:B------:R-:W-:Y:S01]  /*7d40*/  F2FP.F16.F32.PACK_AB R21, R21, R50 ;  /* 0x000000321515723e */ /* 0x000fe200000000ff */
        /* <DEDUP_REMOVED lines=8> */
[----:B-1----:R-:W-:Y:S01]  /*7dd0*/  FFMA.FTZ R5, -R219, R219, 1 ;  /* 0x3f800000db057423 */ /* 0x002fe200000101db */
[----:B------:R-:W-:Y:S01]  /*7de0*/  FMUL.FTZ R28, R28, R6 ;  /* 0x000000061c1c7220 */ /* 0x000fe20000410000 */
[----:B------:R-:W-:Y:S01]  /*7df0*/  FFMA.FTZ R6, -R176, R176, 1 ;  /* 0x3f800000b0067423 */ /* 0x000fe200000101b0 */
[----:B------:R-:W-:Y:S01]  /*7e00*/  F2FP.F16.F32.PACK_AB R18, R18, R24 ;  /* 0x000000181212723e */ /* 0x000fe200000000ff */
[----:B------:R-:W-:Y:S01]  /*7e10*/  FMUL.FTZ R5, R5, UR9 ;  /* 0x0000000905057c20 */ /* 0x000fe20008410000 */
[----:B------:R-:W-:Y:S01]  /*7e20*/  F2FP.F16.F32.PACK_AB R0, R9, R16 ;  /* 0x000000100900723e */ /* 0x000fe200000000ff */
[----:B------:R-:W-:Y:S01]  /*7e30*/  FMUL.FTZ R6, R6, UR9 ;  /* 0x0000000906067c20 */ /* 0x000fe20008410000 */
[----:B------:R-:W-:Y:S01]  /*7e40*/  FMUL.FTZ R8, R8, UR9 ;  /* 0x0000000908087c20 */ /* 0x000fe20008410000 */
[----:B------:R-:W-:Y:S01]  /*7e50*/  FMUL.FTZ R13, R13, R5 ;  /* 0x000000050d0d7220 */ /* 0x000fe20000410000 */
[----:B------:R-:W-:Y:S01]  /*7e60*/  FFMA.FTZ R5, -R208, R208, 1 ;  /* 0x3f800000d0057423 */ /* 0x000fe200000101d0 */
[----:B------:R1:W-:Y:S01]  /*7e70*/  STS [R151+0x16000], R0 ;  /* 0x0160000097007388 */ /* 0x0003e20000000800 */
[----:B------:R-:W-:Y:S01]  /*7e80*/  FMUL.FTZ R44, R44, R6 ;  /* 0x000000062c2c7220 */ /* 0x000fe20000410000 */
[----:B------:R-:W-:Y:S01]  /*7e90*/  FFMA.FTZ R6, -R169, R169, 1 ;  /* 0x3f800000a9067423 */ /* 0x000fe200000101a9 */
[----:B------:R-:W-:Y:S01]  /*7ea0*/  FMUL.FTZ R5, R5, UR9 ;  /* 0x0000000905057c20 */ /* 0x000fe20008410000 */
[----:B------:R-:W-:Y:S01]  /*7eb0*/  F2FP.F16.F32.PACK_AB R19, R13, R12 ;  /* 0x0000000c0d13723e */ /* 0x000fe200000000ff */
        /* <DEDUP_REMOVED lines=10> */
[----:B------:R-:W-:Y:S01]  /*7f60*/  FMUL.FTZ R8, R40, R8 ;  /* 0x0000000828087220 */ /* 0x000fe20000410000 */
[----:B------:R-:W-:Y:S01]  /*7f70*/  FMUL.FTZ R12, R45, R5 ;  /* 0x000000052d0c7220 */ /* 0x000fe20000410000 */
[----:B------:R-:W-:Y:S01]  /*7f80*/  FFMA.FTZ R5, -R165, R165, 1 ;  /* 0x3f800000a5057423 */ /* 0x000fe200000101a5 */
[----:B------:R-:W-:Y:S01]  /*7f90*/  FMUL.FTZ R16, R61, R3 ;  /* 0x000000033d107220 */ /* 0x000fe20000410000 */
[----:B------:R-:W-:Y:S01]  /*7fa0*/  FFMA.FTZ R3, -R242, R242, 1 ;  /* 0x3f800000f2037423 */ /* 0x000fe200000101f2 */
[----:B------:R-:W-:Y:S01]  /*7fb0*/  F2FP.F16.F32.PACK_AB R13, R13, R8 ;  /* 0x000000080d0d723e */ /* 0x000fe200000000ff */
[----:B------:R-:W-:Y:S01]  /*7fc0*/  FMUL.FTZ R5, R5, UR9 ;  /* 0x0000000905057c20 */ /* 0x000fe20008410000 */
[----:B------:R-:W-:Y:S01]  /*7fd0*/  FFMA.FTZ R8, -R216, R216, 1 ;  /* 0x3f800000d8087423 */ /* 0x000fe200000101d8 */
[----:B------:R-:W-:Y:S01]  /*7fe0*/  FMUL.FTZ R6, R3, UR9 ;  /* 0x0000000903067c20 */ /* 0x000fe20008410000 */
[----:B------:R-:W-:Y:S01]  /*7ff0*/  FFMA.FTZ R3, -R239, R239, 1 ;  /* 0x3f800000ef037423 */ /* 0x000fe200000101ef */
[----:B-1----:R-:W-:Y:S01]  /*8000*/  FFMA.FTZ R0, -R241, R241, 1 ;  /* 0x3f800000f1007423 */ /* 0x002fe200000101f1 */
[----:B------:R-:W-:Y:S01]  /*8010*/  FMUL.FTZ R60, R60, R5 ;  /* 0x000000053c3c7220 */ /* 0x000fe20000410000 */
[----:B------:R-:W-:Y:S01]  /*8020*/  FMUL.FTZ R10, R10, R6 ;  /* 0x000000060a0a7220 */ /* 0x000fe20000410000 */
[----:B------:R-:W-:Y:S01]  /*8030*/  FMUL.FTZ R3, R3, UR9 ;  /* 0x0000000903037c20 */ /* 0x000fe20008410000 */
[----:B------:R-:W-:Y:S01]  /*8040*/  FMUL.FTZ R5, R0, UR9 ;  /* 0x0000000900057c20 */ /* 0x000fe20008410000 */
[----:B------:R-:W-:Y:S01]  /*8050*/  FFMA.FTZ R0, -R238, R238, 1 ;  /* 0x3f800000ee007423 */ /* 0x000fe200000101ee */
[----:B------:R-:W-:Y:S01]  /*8060*/  FFMA.FTZ R9, -R217, R217, 1 ;  /* 0x3f800000d9097423 */ /* 0x000fe200000101d9 */
[----:B------:R-:W-:Y:S01]  /*8070*/  F2FP.F16.F32.PACK_AB R20, R20, R28 ;  /* 0x0000001c1414723e */ /* 0x000fe200000000ff */
[----:B------:R-:W-:Y:S01]  /*8080*/  FMUL.FTZ R11, R11, R5 ;  /* 0x000000050b0b7220 */ /* 0x000fe20000410000 */
[----:B------:R-:W-:Y:S01]  /*8090*/  FMUL.FTZ R0, R0, UR9 ;  /* 0x0000000900007c20 */ /* 0x000fe20008410000 */
[----:B------:R-:W-:Y:S01]  /*80a0*/  FMUL.FTZ R8, R8, UR9 ;  /* 0x0000000908087c20 */ /* 0x000fe20008410000 */
[----:B------:R-:W-:Y:S01]  /*80b0*/  FMUL.FTZ R9, R9, UR9 ;  /* 0x0000000909097c20 */ /* 0x000fe20008410000 */
[----:B------:R-:W-:Y:S01]  /*80c0*/  F2FP.F16.F32.PACK_AB R33, R33, R38 ;  /* 0x000000262121723e */ /* 0x000fe200000000ff */
[----:B------:R-:W1:Y:S01]  /*80d0*/  LDC R50, c[0x0][0x44c] ;  /* 0x00011300ff327b82 */ /* 0x000e620000000800 */
[----:B------:R-:W-:Y:S02]  /*80e0*/  F2FP.F16.F32.PACK_AB R12, R12, R44 ;  /* 0x0000002c0c0c723e */ /* 0x000fe400000000ff */
[----:B------:R-:W-:Y:S02]  /*80f0*/  F2FP.F16.F32.PACK_AB R22, R22, R54 ;  /* 0x000000361616723e */ /* 0x000fe400000000ff */
[----:B------:R-:W-:Y:S02]  /*8100*/  F2FP.F16.F32.PACK_AB R23, R23, R66 ;  /* 0x000000421717723e */ /* 0x000fe400000000ff */
[----:B------:R-:W-:Y:S02]  /*8110*/  F2FP.F16.F32.PACK_AB R17, R17, R56 ;  /* 0x000000381111723e */ /* 0x000fe400000000ff */
[----:B------:R-:W-:Y:S02]  /*8120*/  F2FP.F16.F32.PACK_AB R16, R16, R60 ;  /* 0x0000003c1010723e */ /* 0x000fe400000000ff */
[----:B------:R-:W-:Y:S01]  /*8130*/  LOP3.LUT R173, R182, 0x30, RZ, 0xc0, !PT ;  /* 0x00000030b6ad7812 */ /* 0x000fe200078ec0ff */
[----:B-1----:R-:W-:Y:S02]  /*8140*/  IMAD R137, R50, UR5, RZ ;  /* 0x0000000532897c24 */ /* 0x002fe4000f8e02ff */
[----:B--2---:R-:W-:Y:S02]  /*8150*/  FMUL.FTZ R14, R64, R14 ;  /* 0x0000000e400e7220 */ /* 0x004fe40000410000 */
[----:B------:R-:W2:Y:S01]  /*8160*/  LDL.LU R64, [R1+0x14] ;  /* 0x0000140001407983 */ /* 0x000ea20000300800 */
[----:B----4-:R-:W-:Y:S01]  /*8170*/  FMUL.FTZ R15, R53, R15 ;  /* 0x0000000f350f7220 */ /* 0x010fe20000410000 */
[----:B------:R-:W-:Y:S02]  /*8180*/  FMUL.FTZ R14, R14, R3 ;  /* 0x000000030e0e7220 */ /* 0x000fe40000410000 */
[----:B------:R-:W4:Y:S01]  /*8190*/  LDL.LU R53, [R1+0x10] ;  /* 0x0000100001357983 */ /* 0x000f220000300800 */
[----:B------:R-:W-:Y:S01]  /*81a0*/  FFMA.FTZ R3, -R231, R231, 1 ;  /* 0x3f800000e7037423 */ /* 0x000fe200000101e7 */
[----:B------:R-:W-:Y:S01]  /*81b0*/  FMUL.FTZ R7, R15, R0 ;  /* 0x000000000f077220 */ /* 0x000fe20000410000 */
[----:B------:R-:W-:Y:S02]  /*81c0*/  FFMA.FTZ R0, -R230, R230, 1 ;  /* 0x3f800000e6007423 */ /* 0x000fe400000101e6 */
[----:B------:R-:W-:Y:S01]  /*81d0*/  FMUL.FTZ R5, R3, UR9 ;  /* 0x0000000903057c20 */ /* 0x000fe20008410000 */
[----:B------:R-:W-:Y:S01]  /*81e0*/  FFMA.FTZ R3, -R229, R229, 1 ;  /* 0x3f800000e5037423 */ /* 0x000fe200000101e5 */
[----:B------:R-:W-:Y:S01]  /*81f0*/  FMUL.FTZ R6, R0, UR9 ;  /* 0x0000000900067c20 */ /* 0x000fe20008410000 */
[----:B------:R-:W-:Y:S01]  /*8200*/  FFMA.FTZ R0, -R228, R228, 1 ;  /* 0x3f800000e4007423 */ /* 0x000fe200000101e4 */
[----:B------:R-:W-:Y:S01]  /*8210*/  F2FP.F16.F32.PACK_AB R7, R7, R14 ;  /* 0x0000000e0707723e */ /* 0x000fe200000000ff */
[----:B---3--:R-:W-:Y:S04]  /*8220*/  FMUL.FTZ R26, R136, R26 ;  /* 0x0000001a881a7220 */ /* 0x008fe80000410000 */
[----:B------:R-:W-:Y:S01]  /*8230*/  FMUL.FTZ R26, R26, R5 ;  /* 0x000000051a1a7220 */ /* 0x000fe20000410000 */
[----:B------:R-:W-:Y:S01]  /*8240*/  FMUL.FTZ R5, R3, UR9 ;  /* 0x0000000903057c20 */ /* 0x000fe20008410000 */
[----:B------:R-:W-:Y:S01]  /*8250*/  FMUL.FTZ R3, R0, UR9 ;  /* 0x0000000900037c20 */ /* 0x000fe20008410000 */
[----:B------:R-:W-:Y:S01]  /*8260*/  F2FP.F16.F32.PACK_AB R0, R11, R10 ;  /* 0x0000000a0b00723e */ /* 0x000fe200000000ff */
[----:B------:R-:W-:Y:S01]  /*8270*/  FMUL.FTZ R27, R135, R27 ;  /* 0x0000001b871b7220 */ /* 0x000fe20000410000 */
[----:B------:R-:W-:Y:S03]  /*8280*/  FMUL.FTZ R30, R134, R30 ;  /* 0x0000001e861e7220 */ /* 0x000fe60000410000 */
[----:B------:R1:W-:Y:S01]  /*8290*/  STS [R151+0x16400], R0 ;  /* 0x0164000097007388 */ /* 0x0003e20000000800 */
[----:B------:R-:W-:Y:S01]  /*82a0*/  FMUL.FTZ R31, R65, R31 ;  /* 0x0000001f411f7220 */ /* 0x000fe20000410000 */
[----:B------:R-:W-:Y:S01]  /*82b0*/  FMUL.FTZ R6, R27, R6 ;  /* 0x000000061b067220 */ /* 0x000fe20000410000 */
[----:B------:R-:W-:Y:S01]  /*82c0*/  FMUL.FTZ R30, R30, R5 ;  /* 0x000000051e1e7220 */ /* 0x000fe20000410000 */
[----:B------:R-:W-:Y:S01]  /*82d0*/  STS [R4+0x16000], R19 ;  /* 0x0160001304007388 */ /* 0x000fe20000000800 */
[----:B------:R-:W-:Y:S01]  /*82e0*/  FMUL.FTZ R31, R31, R3 ;  /* 0x000000031f1f7220 */ /* 0x000fe20000410000 */
[----:B------:R-:W-:Y:S01]  /*82f0*/  FFMA.FTZ R3, -R210, R210, 1 ;  /* 0x3f800000d2037423 */ /* 0x000fe200000101d2 */
[----:B------:R-:W-:Y:S01]  /*8300*/  F2FP.F16.F32.PACK_AB R6, R6, R26 ;  /* 0x0000001a0606723e */ /* 0x000fe200000000ff */
[----:B------:R3:W-:Y:S01]  /*8310*/  STS [R4+0x16400], R7 ;  /* 0x0164000704007388 */ /* 0x0007e20000000800 */
[----:B------:R-:W-:Y:S01]  /*8320*/  FFMA.FTZ R5, -R211, R211, 1 ;  /* 0x3f800000d3057423 */ /* 0x000fe200000101d3 */
[----:B------:R-:W-:Y:S02]  /*8330*/  FMUL.FTZ R3, R3, UR9 ;  /* 0x0000000903037c20 */ /* 0x000fe40008410000 */
[----:B------:R-:W-:Y:S01]  /*8340*/  STS [R157+0x14000], R133 ;  /* 0x014000859d007388 */ /* 0x000fe20000000800 */
[----:B------:R-:W-:Y:S01]  /*8350*/  FMUL.FTZ R5, R5, UR9 ;  /* 0x0000000905057c20 */ /* 0x000fe20008410000 */
[----:B------:R-:W-:Y:S01]  /*8360*/  FMUL.FTZ R47, R47, R3 ;  /* 0x000000032f2f7220 */ /* 0x000fe20000410000 */
[----:B------:R-:W-:Y:S01]  /*8370*/  FFMA.FTZ R3, -R196, R196, 1 ;  /* 0x3f800000c4037423 */ /* 0x000fe200000101c4 */
[----:B------:R-:W-:Y:S01]  /*8380*/  STS [R157+0x14400], R34 ;  /* 0x014400229d007388 */ /* 0x000fe20000000800 */
[----:B------:R-:W-:Y:S01]  /*8390*/  FMUL.FTZ R46, R46, R5 ;  /* 0x000000052e2e7220 */ /* 0x000fe20000410000 */
[----:B------:R-:W-:Y:S01]  /*83a0*/  FFMA.FTZ R5, -R204, R204, 1 ;  /* 0x3f800000cc057423 */ /* 0x000fe200000101cc */
[----:B------:R-:W-:Y:S03]  /*83b0*/  FMUL.FTZ R3, R3, UR9 ;  /* 0x0000000903037c20 */ /* 0x000fe60008410000 */
[----:B------:R-:W-:Y:S01]  /*83c0*/  FMUL.FTZ R5, R5, UR9 ;  /* 0x0000000905057c20 */ /* 0x000fe20008410000 */
[----:B------:R-:W-:Y:S01]  /*83d0*/  FMUL.FTZ R62, R62, R3 ;  /* 0x000000033e3e7220 */ /* 0x000fe20000410000 */
[----:B------:R-:W-:Y:S02]  /*83e0*/  F2FP.F16.F32.PACK_AB R3, R31, R30 ;  /* 0x0000001e1f03723e */ /* 0x000fe400000000ff */
[----:B-1----:R-:W-:Y:S05]  /*83f0*/  IADD3 R0, PT, PT, R49, R157, RZ ;  /* 0x0000009d31007210 */ /* 0x002fea0007ffe0ff */
[----:B------:R-:W-:Y:S01]  /*8400*/  STS [R0+0x14000], R132 ;  /* 0x0140008400007388 */ /* 0x000fe20000000800 */
[-C--:B---3--:R-:W-:Y:S03]  /*8410*/  IADD3 R4, PT, PT, R153, R49.reuse, RZ ;  /* 0x0000003199047210 */ /* 0x088fe60007ffe0ff */
[----:B------:R-:W-:Y:S04]  /*8420*/  STS [R0+0x14400], R32 ;  /* 0x0144002000007388 */ /* 0x000fe80000000800 */
[----:B------:R-:W-:Y:S04]  /*8430*/  STS [R157+0x16000], R18 ;  /* 0x016000129d007388 */ /* 0x000fe80000000800 */
[----:B------:R-:W-:Y:S04]  /*8440*/  STS [R157+0x16400], R6 ;  /* 0x016400069d007388 */ /* 0x000fe80000000800 */
[----:B------:R1:W-:Y:S04]  /*8450*/  STS [R0+0x16400], R3 ;  /* 0x0164000300007388 */ /* 0x0003e80000000800 */
[----:B------:R3:W-:Y:S04]  /*8460*/  STS [R0+0x16000], R20 ;  /* 0x0160001400007388 */ /* 0x0007e80000000800 */
[----:B------:R-:W-:Y:S04]  /*8470*/  STS [R153+-0x8000], R52 ;  /* 0xff80003499007388 */ /* 0x000fe80000000800 */
[----:B------:R-:W-:Y:S04]  /*8480*/  STS [R153+-0x7c00], R33 ;  /* 0xff84002199007388 */ /* 0x000fe80000000800 */
[----:B------:R3:W-:Y:S04]  /*8490*/  STS [R4+-0x8000], R48 ;  /* 0xff80003004007388 */ /* 0x0007e80000000800 */
[----:B------:R-:W-:Y:S04]  /*84a0*/  STS [R4+-0x7c00], R21 ;  /* 0xff84001504007388 */ /* 0x000fe80000000800 */
[----:B------:R-:W-:Y:S01]  /*84b0*/  STS [R153+-0x6000], R13 ;  /* 0xffa0000d99007388 */ /* 0x000fe20000000800 */
[----:B-1----:R-:W-:Y:S04]  /*84c0*/  SHF.R.U32.HI R3, RZ, 0x4, R191 ;  /* 0x00000004ff037819 */ /* 0x002fe800000116bf */
[----:B------:R-:W-:Y:S02]  /*84d0*/  LOP3.LUT R136, R3, 0x8, RZ, 0xc0, !PT ;  /* 0x0000000803887812 */ /* 0x000fe400078ec0ff */
[----:B------:R-:W-:Y:S02]  /*84e0*/  IADD3 R3, PT, PT, R156, R49, RZ ;  /* 0x000000319c037210 */ /* 0x000fe40007ffe0ff */
[----:B---3--:R-:W-:Y:S04]  /*84f0*/  LOP3.LUT R0, R194, 0x30, R182, 0xf8, !PT ;  /* 0x00000030c2007812 */ /* 0x008fe800078ef8b6 */
[----:B------:R-:W-:Y:S04]  /*8500*/  LOP3.LUT R0, R0, 0x1c0, R192, 0xf8, !PT ;  /* 0x000001c000007812 */ /* 0x000fe800078ef8c0 */
[--C-:B------:R-:W-:Y:S01]  /*8510*/  LOP3.LUT R0, R0, 0x38, R190.reuse, 0x78, !PT ;  /* 0x0000003800007812 */ /* 0x100fe200078e78be */
[----:B------:R-:W3:Y:S03]  /*8520*/  LDL.LU.64 R48, [R1+0x48] ;  /* 0x0000480001307983 */ /* 0x000ee60000300a00 */
[----:B------:R-:W-:Y:S04]  /*8530*/  LOP3.LUT R0, R0, 0x200, R193, 0xf8, !PT ;  /* 0x0000020000007812 */ /* 0x000fe800078ef8c1 */
[----:B------:R-:W-:Y:S01]  /*8540*/  LEA R0, R0, UR4, 0x1 ;  /* 0x0000000400007c11 */ /* 0x000fe2000f8e08ff */
[----:B--2---:R-:W-:Y:S01]  /*8550*/  FMUL.FTZ R42, R64, R42 ;  /* 0x0000002a402a7220 */ /* 0x004fe20000410000 */
[----:B----4-:R-:W-:Y:S03]  /*8560*/  FMUL.FTZ R43, R53, R43 ;  /* 0x0000002b352b7220 */ /* 0x010fe60000410000 */
[----:B------:R-:W-:Y:S01]  /*8570*/  FMUL.FTZ R42, R42, R9 ;  /* 0x000000092a2a7220 */ /* 0x000fe20000410000 */
[----:B------:R-:W-:Y:S01]  /*8580*/  FMUL.FTZ R9, R63, R2 ;  /* 0x000000023f097220 */ /* 0x000fe20000410000 */
[----:B------:R-:W-:Y:S01]  /*8590*/  FMUL.FTZ R43, R43, R8 ;  /* 0x000000082b2b7220 */ /* 0x000fe20000410000 */
[----:B------:R-:W-:Y:S03]  /*85a0*/  FFMA.FTZ R8, -R205, R205, 1 ;  /* 0x3f800000cd087423 */ /* 0x000fe600000101cd */
[----:B------:R-:W-:Y:S01]  /*85b0*/  F2FP.F16.F32.PACK_AB R9, R9, R62 ;  /* 0x0000003e0909723e */ /* 0x000fe200000000ff */
        /* <DEDUP_REMOVED lines=8> */
[----:B------:R-:W-:Y:S04]  /*8640*/  STS [R4+-0x5c00], R5 ;  /* 0xffa4000504007388 */ /* 0x000fe80000000800 */
[----:B------:R-:W-:Y:S04]  /*8650*/  STS [R156+-0x8000], R37 ;  /* 0xff8000259c007388 */ /* 0x000fe80000000800 */
[----:B------:R-:W-:Y:S04]  /*8660*/  STS [R156+-0x7c00], R22 ;  /* 0xff8400169c007388 */ /* 0x000fe80000000800 */
[----:B------:R-:W-:Y:S04]  /*8670*/  STS [R3+-0x8000], R36 ;  /* 0xff80002403007388 */ /* 0x000fe80000000800 */
[----:B------:R-:W-:Y:S01]  /*8680*/  STS [R3+-0x7c00], R23 ;  /* 0xff84001703007388 */ /* 0x000fe20000000800 */
[----:B-1----:R-:W-:Y:S03]  /*8690*/  LOP3.LUT R2, R192, 0x1c0, RZ, 0xc0, !PT ;  /* 0x000001c0c0027812 */ /* 0x002fe600078ec0ff */
[----:B------:R-:W-:Y:S01]  /*86a0*/  STS [R156+-0x6000], R17 ;  /* 0xffa000119c007388 */ /* 0x000fe20000000800 */
[----:B------:R-:W-:Y:S03]  /*86b0*/  LOP3.LUT R2, R2, 0x38, R190, 0xf8, !PT ;  /* 0x0000003802027812 */ /* 0x000fe600078ef8be */
[----:B------:R-:W-:Y:S01]  /*86c0*/  STS [R156+-0x5c00], R8 ;  /* 0xffa400089c007388 */ /* 0x000fe20000000800 */
[----:B------:R-:W-:Y:S03]  /*86d0*/  LOP3.LUT R2, R2, R136, R186, 0x1e, !PT ;  /* 0x0000008802027212 */ /* 0x000fe600078e1eba */
[----:B------:R-:W-:Y:S01]  /*86e0*/  STS [R3+-0x6000], R16 ;  /* 0xffa0001003007388 */ /* 0x000fe20000000800 */
[----:B------:R-:W-:Y:S03]  /*86f0*/  LOP3.LUT R2, R2, 0x200, R192, 0xf8, !PT ;  /* 0x0000020002027812 */ /* 0x000fe600078ef8c0 */
[----:B------:R1:W-:Y:S01]  /*8700*/  STS [R3+-0x5c00], R9 ;  /* 0xffa4000903007388 */ /* 0x0003e20000000800 */
[----:B------:R-:W-:Y:S01]  /*8710*/  LEA R2, R2, UR4, 0x1 ;  /* 0x0000000402027c11 */ /* 0x000fe2000f8e08ff */
[----:B------:R-:W-:Y:S03]  /*8720*/  BAR.SYNC.DEFER_BLOCKING 0x0 ;  /* 0x0000000000007b1d */ /* 0x000fe60000010000 */
[----:B-1----:R-:W-:Y:S03]  /*8730*/  IADD3 R3, PT, PT, R185, R2, RZ ;  /* 0x00000002b9037210 */ /* 0x002fe60007ffe0ff */
[----:B------:R-:W-:Y:S04]  /*8740*/  LDSM.16.MT88.4 R4, [R0+0x1c000] ;  /* 0x01c000000004783b */ /* 0x000fe80000004200 */
[----:B------:R-:W1:Y:S04]  /*8750*/  LDSM.16.MT88.4 R8, [R2+0x8000] ;  /* 0x008000000208783b */ /* 0x000e680000004200 */
[----:B------:R-:W2:Y:S04]  /*8760*/  LDSM.16.MT88.4 R12, [R0+0x20000] ;  /* 0x02000000000c783b */ /* 0x000ea80000004200 */
[----:B------:R-:W4:Y:S04]  /*8770*/  LDSM.16.MT88.4 R16, [R3+0x8000] ;  /* 0x008000000310783b */ /* 0x000f280000004200 */
[----:B------:R-:W-:Y:S04]  /*8780*/  LDSM.16.MT88.4 R20, [R0+0x1c800] ;  /* 0x01c800000014783b */ /* 0x000fe80000004200 */
[----:B------:R-:W3:Y:S04]  /*8790*/  LDSM.16.MT88.4 R24, [R2+0x8800] ;  /* 0x008800000218783b */ /* 0x000ee80000004200 */
[----:B------:R-:W3:Y:S04]  /*87a0*/  LDSM.16.MT88.4 R28, [R0+0x20800] ;  /* 0x02080000001c783b */ /* 0x000ee80000004200 */
[----:B------:R-:W3:Y:S04]  /*87b0*/  LDSM.16.MT88.4 R32, [R3+0x8800] ;  /* 0x008800000320783b */ /* 0x000ee80000004200 */
        /* <DEDUP_REMOVED lines=11> */
[----:B------:R-:W-:Y:S07]  /*8870*/  LDSM.16.MT88.4 R12, [R2+0x9800] ;  /* 0x00980000020c783b */ /* 0x000fee0000004200 */
[----:B------:R-:W-:Y:S01]  /*8880*/  HMMA.16816.F32 R96, R4, R18, R96 ;  /* 0x000000120460723c */ /* 0x000fe20000001860 */
[----:B------:R-:W2:Y:S04]  /*8890*/  LDSM.16.MT88.4 R4, [R0+0x1d800] ;  /* 0x01d800000004783b */ /* 0x000ea80000004200 */
[----:B------:R-:W4:Y:S03]  /*88a0*/  LDSM.16.MT88.4 R16, [R0+0x21800] ;  /* 0x021800000010783b */ /* 0x000f260000004200 */
        /* <DEDUP_REMOVED lines=8> */
[----:B------:R-:W-:Y:S07]  /*8930*/  LDSM.16.MT88.4 R28, [R2+0xa000] ;  /* 0x00a00000021c783b */ /* 0x000fee0000004200 */
[----:B------:R-:W-:Y:S01]  /*8940*/  HMMA.16816.F32 R96, R20, R34, R96 ;  /* 0x000000221460723c */ /* 0x000fe20000001860 */
[----:B------:R-:W3:Y:S04]  /*8950*/  LDSM.16.MT88.4 R20, [R0+0x1e000] ;  /* 0x01e000000014783b */ /* 0x000ee80000004200 */
[----:B------:R-:W3:Y:S03]  /*8960*/  LDSM.16.MT88.4 R32, [R0+0x22000] ;  /* 0x022000000020783b */ /* 0x000ee60000004200 */
        /* <DEDUP_REMOVED lines=13> */
[C---:B----4-:R-:W-:Y:S08]  /*8a40*/  HMMA.16816.F32 R72, R16.reuse, R12, R72 ;  /* 0x0000000c1048723c */ /* 0x050ff00000001848 */
[-C--:B------:R-:W-:Y:S08]  /*8a50*/  HMMA.16816.F32 R76, R16, R14.reuse, R76 ;  /* 0x0000000e104c723c */ /* 0x080ff0000000184c */
[C---:B------:R-:W-:Y:S01]  /*8a60*/  HMMA.16816.F32 R80, R4.reuse, R14, R80 ;  /* 0x0000000e0450723c */ /* 0x040fe20000001850 */
[----:B------:R-:W2:Y:S07]  /*8a70*/  LDSM.16.MT88.4 R12, [R2+0xa800] ;  /* 0x00a80000020c783b */ /* 0x000eae0000004200 */
[-C--:B---3--:R-:W-:Y:S08]  /*8a80*/  HMMA.16816.F32 R84, R4, R24.reuse, R84 ;  /* 0x000000180454723c */ /* 0x088ff00000001854 */
        /* <DEDUP_REMOVED lines=57> */
[----:B------:R-:W-:Y:S03]  /*8e20*/  IADD3 R5, P0, PT, RZ, -UR31, RZ ;  /* 0x8000001fff057c10 */ /* 0x000fe6000ff1e0ff */
[----:B------:R-:W3:Y:S02]  /*8e30*/  LDL.LU R48, [R1+0x64] ;  /* 0x0000640001307983 */ /* 0x000ee40000300800 */
[----:B------:R-:W-:Y:S05]  /*8e40*/  IMAD.X R4, RZ, RZ, ~UR15, P0 ;  /* 0x8000000fff047e24 */ /* 0x000fea00080e06ff */
[----:B------:R-:W-:Y:S04]  /*8e50*/  SHF.R.S64 R5, R5, 0x1f, R4 ;  /* 0x0000001f05057819 */ /* 0x000fe80000001004 */
[----:B---3--:R-:W-:Y:S04]  /*8e60*/  IADD3 R48, P0, PT, R5, R48, RZ ;  /* 0x0000003005307210 */ /* 0x008fe80007f1e0ff */
[----:B--2---:R-:W-:Y:S01]  /*8e70*/  LEA.HI.X.SX32 R49, R4, R49, 0x1, P0 ;  /* 0x0000003104317211 */ /* 0x004fe200000f0eff */
[----:B------:R1:W-:Y:S01]  /*8e80*/  STL [R1+0x64], R48 ;  /* 0x0000643001007387 */ /* 0x0003e20000100800 */
[----:B------:R-:W-:Y:S01]  /*8e90*/  IADD3 R6, P0, PT, R48, UR17, RZ ;  /* 0x0000001130067c10 */ /* 0x000fe2000ff1e0ff */
[----:B------:R-:W-:Y:S02]  /*8ea0*/  IMAD.MOV.U32 R10, RZ, RZ, R48 ;  /* 0x000000ffff0a7224 */ /* 0x000fe400078e0030 */
[----:B------:R1:W-:Y:S01]  /*8eb0*/  STL [R1+0x60], R49 ;  /* 0x0000603101007387 */ /* 0x0003e20000100800 */
        /* <DEDUP_REMOVED lines=14> */
.L_x_1197:
        /* <DEDUP_REMOVED lines=121> */
[C---:B------:R-:W-:Y:S01]  /*9730*/  LEA.HI.X.SX32 R151, R137.reuse, R133, 0x5, P0 ;  /* 0x0000008589977211 */ /* 0x040fe200000f2eff */
[----:B------:R-:W-:Y:S03]  /*9740*/  LDSM.16.M88.4 R56, [R145+0x1a000] ;  /* 0x01a000009138783b */ /* 0x000fe60000000200 */
[-C--:B-1----:R-:W-:Y:S05]  /*9750*/  HMMA.16816.F32 R4, R44, R52.reuse, R4 ;  /* 0x000000342c04723c */ /* 0x082fea0000001804 */
[C---:B------:R-:W-:Y:S03]  /*9760*/  IMAD.WIDE R170, R137.reuse, -0x1c0, R150 ;  /* 0xfffffe4089aa7825 */ /* 0x040fe600078e0296 */
[C---:B--2---:R-:W-:Y:S04]  /*9770*/  HMMA.16816.F32 R8, R40.reuse, R52, R8 ;  /* 0x000000342808723c */ /* 0x044fe80000001808 */
        /* <DEDUP_REMOVED lines=12> */
[----:B------:R-:W-:Y:S02]  /*9840*/  LEA.HI.X.SX32 R61, R137, R63, 0x5, P0 ;  /* 0x0000003f893d7211 */ /* 0x000fe400000f2eff */
        /* <DEDUP_REMOVED lines=58> */
[----:B------:R1:W-:Y:S04]  /*9bf0*/  REDG.E.ADD.F32.FTZ.RN.STRONG.GPU desc[UR32][R174.64+0x80], R20 ;  /* 0x00008014ae0079a6 */ /* 0x0003e8000c12f320 */
        /* <DEDUP_REMOVED lines=18> */
[----:B-1----:R-:W5:Y:S04]  /*9d20*/  LDL.LU R174, [R1+0x8] ;  /* 0x0000080001ae7983 */ /* 0x002f680000300800 */
[----:B------:R-:W-:Y:S01]  /*9d30*/  LDSM.16.MT88.4 R20, [R0+0x14800] ;  /* 0x014800000014783b */ /* 0x000fe20000004200 */
[----:B------:R-:W-:Y:S03]  /*9d40*/  IMAD.IADD R2, R185, 0x1, R180 ;  /* 0x00000001b9027824 */ /* 0x000fe600078e02b4 */
[----:B------:R-:W-:Y:S04]  /*9d50*/  LDSM.16.MT88.4 R24, [R180+0x800] ;  /* 0x00080000b418783b */ /* 0x000fe80000004200 */
[----:B------:R-:W1:Y:S04]  /*9d60*/  LDSM.16.MT88.4 R16, [R2] ;  /* 0x000000000210783b */ /* 0x000e680000004200 */
[----:B------:R-:W1:Y:S04]  /*9d70*/  LDSM.16.MT88.4 R32, [R0+0x18800] ;  /* 0x018800000020783b */ /* 0x000e680000004200 */
[----:B------:R-:W1:Y:S04]  /*9d80*/  LDSM.16.MT88.4 R28, [R2+0x800] ;  /* 0x00080000021c783b */ /* 0x000e680000004200 */
[----:B------:R-:W-:Y:S04]  /*9d90*/  LDSM.16.MT88.4 R36, [R180+0x1000] ;  /* 0x00100000b424783b */ /* 0x000fe80000004200 */
[----:B------:R-:W-:Y:S01]  /*9da0*/  LDSM.16.MT88.4 R40, [R0+0x19000] ;  /* 0x019000000028783b */ /* 0x000fe20000004200 */
[-C--:B------:R-:W-:Y:S03]  /*9db0*/  HMMA.16816.F32 R100, R4, R8.reuse, R100 ;  /* 0x000000080464723c */ /* 0x080fe60000001864 */
[----:B------:R-:W-:Y:S05]  /*9dc0*/  LDSM.16.MT88.4 R44, [R2+0x1000] ;  /* 0x00100000022c783b */ /* 0x000fea0000004200 */
        /* <DEDUP_REMOVED lines=18> */
[----:B--2---:R-:W-:Y:S07]  /*9ef0*/  @P4 STL [R1+0x7c], R179 ;  /* 0x00007cb301004387 */ /* 0x004fee0000100800 */
[-C--:B------:R-:W-:Y:S01]  /*9f00*/  HMMA.16816.F32 R124, R32, R30.reuse, R124 ;  /* 0x0000001e207c723c */ /* 0x080fe2000000187c */
[----:B------:R-:W-:Y:S04]  /*9f10*/  LDSM.16.MT88.4 R32, [R0+0x1a000] ;  /* 0x01a000000020783b */ /* 0x000fe80000004200 */
[----:B----4-:R-:W-:Y:S03]  /*9f20*/  @P4 STL [R1+0x78], R178 ;  /* 0x000078b201004387 */ /* 0x010fe60000100800 */
[----:B------:R-:W-:Y:S01]  /*9f30*/  HMMA.16816.F32 R128, R20, R30, R128 ;  /* 0x0000001e1480723c */ /* 0x000fe20000001880 */
[----:B------:R-:W-:Y:S04]  /*9f40*/  LDSM.16.MT88.4 R20, [R0+0x16000] ;  /* 0x016000000014783b */ /* 0x000fe80000004200 */
[----:B------:R-:W2:Y:S03]  /*9f50*/  LDSM.16.MT88.4 R28, [R180+0x2000] ;  /* 0x00200000b41c783b */ /* 0x000ea60000004200 */
[-C--:B------:R-:W-:Y:S01]  /*9f60*/  HMMA.16816.F32 R100, R8, R36.reuse, R100 ;  /* 0x000000240864723c */ /* 0x080fe20000001864 */
[----:B---3--:R-:W-:Y:S04]  /*9f70*/  @P4 STL [R1+0x74], R177 ;  /* 0x000074b101004387 */ /* 0x008fe80000100800 */
[----:B-----5:R-:W-:Y:S03]  /*9f80*/  @P4 STL [R1+0x70], R176 ;  /* 0x000070b001004387 */ /* 0x020fe60000100800 */
        /* <DEDUP_REMOVED lines=22> */
[-C--:B--2---:R-:W-:Y:S08]  /*a0f0*/  HMMA.16816.F32 R100, R20, R28.reuse, R100 ;  /* 0x0000001c1464723c */ /* 0x084ff00000001864 */
[C---:B------:R-:W-:Y:S04]  /*a100*/  HMMA.16816.F32 R104, R32.reuse, R28, R104 ;  /* 0x0000001c2068723c */ /* 0x040fe80000001868 */
[----:B------:R-:W-:Y:S04]  /*a110*/  VIADD R174, R174, 0xffffff80 ;  /* 0xffffff80aeae7836 */ /* 0x000fe80000000000 */
[-C--:B------:R-:W-:Y:S01]  /*a120*/  HMMA.16816.F32 R108, R32, R30.reuse, R108 ;  /* 0x0000001e206c723c */ /* 0x080fe2000000186c */
[----:B------:R-:W-:Y:S07]  /*a130*/  STL [R1+0x8], R174 ;  /* 0x000008ae01007387 */ /* 0x000fee0000100800 */
        /* <DEDUP_REMOVED lines=8> */
[----:B------:R-:W-:Y:S03]  /*a1c0*/  LDSM.16.MT88.4 R36, [R0+0x1b800] ;  /* 0x01b800000024783b */ /* 0x000fe60000004200 */
[-C--:B-1----:R-:W-:Y:S08]  /*a1d0*/  HMMA.16816.F32 R100, R8, R12.reuse, R100 ;  /* 0x0000000c0864723c */ /* 0x082ff00000001864 */
[C---:B------:R-:W-:Y:S08]  /*a1e0*/  HMMA.16816.F32 R104, R40.reuse, R12, R104 ;  /* 0x0000000c2868723c */ /* 0x040ff00000001868 */
[-C--:B------:R-:W-:Y:S08]  /*a1f0*/  HMMA.16816.F32 R108, R40, R14.reuse, R108 ;  /* 0x0000000e286c723c */ /* 0x080ff0000000186c */
[C---:B------:R-:W-:Y:S01]  /*a200*/  HMMA.16816.F32 R112, R8.reuse, R14, R112 ;  /* 0x0000000e0870723c */ /* 0x040fe20000001870 */
[----:B------:R1:W3:Y:S07]  /*a210*/  LDSM.16.MT88.4 R12, [R0+0x17800] ;  /* 0x01780000000c783b */ /* 0x0002ee0000004200 */
        /* <DEDUP_REMOVED lines=9> */
[C---:B--2---:R-:W-:Y:S08]  /*a2b0*/  HMMA.16816.F32 R104, R28.reuse, R24, R104 ;  /* 0x000000181c68723c */ /* 0x044ff00000001868 */
[-C--:B------:R-:W-:Y:S08]  /*a2c0*/  HMMA.16816.F32 R108, R28, R26.reuse, R108 ;  /* 0x0000001a1c6c723c */ /* 0x080ff0000000186c */
[C---:B------:R-:W-:Y:S08]  /*a2d0*/  HMMA.16816.F32 R112, R4.reuse, R26, R112 ;  /* 0x0000001a0470723c */ /* 0x040ff00000001870 */
[-C--:B---3--:R-:W-:Y:S08]  /*a2e0*/  HMMA.16816.F32 R116, R4, R20.reuse, R116 ;  /* 0x000000140474723c */ /* 0x088ff00000001874 */
        /* <DEDUP_REMOVED lines=142> */
.L_x_1199:
[----:B------:R-:W2:Y:S01]  /*abd0*/  LDCU.64 UR12, c[0x0][0x5c0] ;  /* 0x0000b800ff0c77ac */ /* 0x000ea20008000a00 */
[----:B------:R-:W-:-:S04]  /*abe0*/  UIADD3 UR5, UPT, UPT, UR40, UR41, URZ ;  /* 0x0000002928057290 */ /* 0x000fc8000fffe0ff */
[----:B--2---:R-:W-:Y:S02]  /*abf0*/  UIMAD.WIDE.U32 UR42, UR5, UR12, URZ ;  /* 0x0000000c052a72a5 */ /* 0x004fe4000f8e00ff */
[----:B------:R-:W-:-:S04]  /*ac00*/  UIMAD UR5, UR5, UR13, URZ ;  /* 0x0000000d050572a4 */ /* 0x000fc8000f8e02ff */
[----:B------:R-:W-:-:S06]  /*ac10*/  UIADD3 UR5, UPT, UPT, UR43, UR5, URZ ;  /* 0x000000052b057290 */ /* 0x000fcc000fffe0ff */
[----:B-1----:R-:W-:Y:S02]  /*ac20*/  MOV R0, UR5 ;  /* 0x0000000500007c02 */ /* 0x002fe40008000f00 */
.L_x_1200:
        /* <DEDUP_REMOVED lines=12> */
.L_x_1201:
[----:B------:R-:W1:Y:S01]  /*acf0*/  LDCU.64 UR10, c[0x0][0x5c8] ;  /* 0x0000b900ff0a77ac */ /* 0x000e620008000a00 */
[----:B------:R-:W-:-:S04]  /*ad00*/  UIADD3 UR5, UPT, UPT, UR40, UR41, URZ ;  /* 0x0000002928057290 */ /* 0x000fc8000fffe0ff */
[----:B-1----:R-:W-:Y:S02]  /*ad10*/  UIMAD.WIDE.U32 UR16, UR5, UR10, URZ ;  /* 0x0000000a051072a5 */ /* 0x002fe4000f8e00ff */
[----:B------:R-:W-:-:S04]  /*ad20*/  UIMAD UR5, UR5, UR11, URZ ;  /* 0x0000000b050572a4 */ /* 0x000fc8000f8e02ff */
[----:B------:R-:W-:-:S06]  /*ad30*/  UIADD3 UR5, UPT, UPT, UR17, UR5, URZ ;  /* 0x0000000511057290 */ /* 0x000fcc000fffe0ff */
[----:B------:R-:W-:-:S07]  /*ad40*/  MOV R20, UR5 ;  /* 0x0000000500147c02 */ /* 0x000fce0008000f00 */
.L_x_1202:
[----:B------:R-:W-:Y:S01]  /*ad50*/  BAR.SYNC.DEFER_BLOCKING 0x0 ;  /* 0x0000000000007b1d */ /* 0x000fe20000010000 */
[----:B------:R-:W-:Y:S01]  /*ad60*/  USHF.L.U32 UR5, UR34, 0x7, URZ ;  /* 0x0000000722057899 */ /* 0x000fe200080006ff */
[----:B------:R-:W-:Y:S01]  /*ad70*/  SHF.R.U32.HI R191, RZ, 0x3, R191 ;  /* 0x00000003ffbf7819 */ /* 0x000fe200000116bf */
[----:B------:R-:W-:Y:S02]  /*ad80*/  USHF.L.U32 UR9, UR34, 0x7, URZ ;  /* 0x0000000722097899 */ /* 0x000fe400080006ff */
[----:B------:R-:W-:-:S03]  /*ad90*/  UIMAD.WIDE.U32 UR40, UR5, UR12, URZ ;  /* 0x0000000c052872a5 */ /* 0x000fc6000f8e00ff */
[----:B------:R-:W1:Y:S01]  /*ada0*/  LDC.64 R4, c[0x0][0x5d8] ;  /* 0x00017600ff047b82 */ /* 0x000e620000000a00 */
[----:B------:R-:W-:Y:S01]  /*adb0*/  USHF.R.S32.HI UR14, URZ, 0x1f, UR5 ;  /* 0x0000001fff0e7899 */ /* 0x000fe20008011405 */
[C---:B------:R-:W-:Y:S01]  /*adc0*/  VIADD R7, R191.reuse, 0x40 ;  /* 0x00000040bf077836 */ /* 0x040fe20000000000 */
[----:B------:R-:W-:Y:S01]  /*add0*/  UIADD3 UR39, UPT, UPT, -UR9, UR39, URZ ;  /* 0x0000002709277290 */ /* 0x000fe2000fffe1ff */
[C---:B------:R-:W-:Y:S01]  /*ade0*/  VIADD R6, R191.reuse, 0x60 ;  /* 0x00000060bf067836 */ /* 0x040fe20000000000 */
[----:B------:R-:W-:Y:S01]  /*adf0*/  UIMAD UR8, UR14, UR12, URZ ;  /* 0x0000000c0e0872a4 */ /* 0x000fe2000f8e02ff */
[----:B------:R-:W-:Y:S01]  /*ae00*/  IMAD.U32 R2, RZ, RZ, UR40 ;  /* 0x00000028ff027e24 */ /* 0x000fe2000f8e00ff */
[C---:B------:R-:W-:Y:S01]  /*ae10*/  IADD3 R25, P1, PT, R191.reuse, 0x20, RZ ;  /* 0x00000020bf197810 */ /* 0x040fe20007f3e0ff */
[----:B------:R-:W2:Y:S01]  /*ae20*/  LDC.64 R34, c[0x0][0x5e0] ;  /* 0x00017800ff227b82 */ /* 0x000ea20000000a00 */
[----:B------:R-:W-:Y:S01]  /*ae30*/  UIMAD UR8, UR5, UR13, UR8 ;  /* 0x0000000d050872a4 */ /* 0x000fe2000f8e0208 */
[----:B------:R-:W-:Y:S01]  /*ae40*/  IMAD.U32 R3, RZ, RZ, UR41 ;  /* 0x00000029ff037e24 */ /* 0x000fe2000f8e00ff */
[----:B------:R-:W-:Y:S01]  /*ae50*/  LOP3.LUT R2, R2, 0x38, R190, 0xf8, !PT ;  /* 0x0000003802027812 */ /* 0x000fe200078ef8be */
[C---:B------:R-:W-:Y:S01]  /*ae60*/  VIADD R8, R191.reuse, 0x20 ;  /* 0x00000020bf087836 */ /* 0x040fe20000000000 */
[----:B------:R-:W-:Y:S01]  /*ae70*/  ISETP.GE.AND P2, PT, R191, UR39, PT ;  /* 0x00000027bf007c0c */ /* 0x000fe2000bf46270 */
[----:B------:R-:W-:Y:S01]  /*ae80*/  BSSY.RECONVERGENT B0, `(.L_x_1203) ;  /* 0x0000016000007945 */ /* 0x000fe20003800200 */
[----:B------:R-:W-:Y:S01]  /*ae90*/  IMAD.U32 R3, RZ, RZ, UR8 ;  /* 0x00000008ff037e24 */ /* 0x000fe2000f8e00ff */
[----:B------:R-:W-:Y:S01]  /*aea0*/  IADD3 R2, P0, PT, R2, UR42, RZ ;  /* 0x0000002a02027c10 */ /* 0x000fe2000ff1e0ff */
[----:B------:R-:W-:Y:S01]  /*aeb0*/  IMAD.X R33, RZ, RZ, RZ, P1 ;  /* 0x000000ffff217224 */ /* 0x000fe200008e06ff */
[----:B------:R3:W4:Y:S01]  /*aec0*/  LDS.128 R16, [R153+0xd000] ;  /* 0x00d0000099107984 */ /* 0x0007220000000c00 */
[----:B------:R-:W-:-:S02]  /*aed0*/  ISETP.GE.AND P4, PT, R7, UR39, PT ;  /* 0x0000002707007c0c */ /* 0x000fc4000bf86270 */
[----:B------:R-:W-:Y:S02]  /*aee0*/  IADD3.X R3, PT, PT, R0, UR41, R3, P0, !PT ;  /* 0x0000002900037c10 */ /* 0x000fe400087fe403 */
[----:B------:R-:W-:Y:S02]  /*aef0*/  ISETP.GE.AND P3, PT, R6, UR39, PT ;  /* 0x0000002706007c0c */ /* 0x000fe4000bf66270 */
[----:B------:R-:W-:Y:S01]  /*af00*/  ISETP.GE.AND P5, PT, R8, UR39, PT ;  /* 0x0000002708007c0c */ /* 0x000fe2000bfa6270 */
[----:B-1----:R-:W-:Y:S01]  /*af10*/  IMAD.WIDE.U32 R6, R4, UR20, R2 ;  /* 0x0000001404067c25 */ /* 0x002fe2000f8e0002 */
[----:B------:R-:W-:-:S03]  /*af20*/  IADD3 R26, P0, PT, R191, 0x40, RZ ;  /* 0x00000040bf1a7810 */ /* 0x000fc60007f1e0ff */
[----:B------:R-:W-:Y:S01]  /*af30*/  IMAD R12, R5, UR20, R7 ;  /* 0x00000014050c7c24 */ /* 0x000fe2000f8e0207 */
[----:B---3--:R-:W-:Y:S09]  /*af40*/  @P2 BRA `(.L_x_1204) ;  /* 0x0000000000242947 */ /* 0x008ff20003800000 */
[----:B------:R-:W1:Y:S01]  /*af50*/  LDS.128 R8, [R153+0xc000] ;  /* 0x00c0000099087984 */ /* 0x000e620000000c00 */
[----:B------:R-:W3:Y:S01]  /*af60*/  LDCU.64 UR8, c[0x0][0x560] ;  /* 0x0000ac00ff0877ac */ /* 0x000ee20008000a00 */
[----:B------:R-:W-:Y:S02]  /*af70*/  MOV R2, R6 ;  /* 0x0000000600027202 */ /* 0x000fe40000000f00 */
[----:B------:R-:W-:-:S03]  /*af80*/  MOV R3, R12 ;  /* 0x0000000c00037202 */ /* 0x000fc60000000f00 */
[----:B------:R-:W-:-:S04]  /*af90*/  IMAD.WIDE.U32 R2, R191, UR12, R2 ;  /* 0x0000000cbf027c25 */ /* 0x000fc8000f8e0002 */
[----:B------:R-:W-:Y:S01]  /*afa0*/  IMAD R0, R191, UR13, R3 ;  /* 0x0000000dbf007c24 */ /* 0x000fe2000f8e0203 */
[----:B---3--:R-:W-:-:S04]  /*afb0*/  LEA R4, P1, R2, UR8, 0x1 ;  /* 0x0000000802047c11 */ /* 0x008fc8000f8208ff */
[----:B------:R-:W-:-:S05]  /*afc0*/  LEA.HI.X R5, R2, UR9, R0, 0x1, P1 ;  /* 0x0000000902057c11 */ /* 0x000fca00088f0c00 */
[----:B-1----:R1:W-:Y:S04]  /*afd0*/  STG.E.128 desc[UR32][R4.64], R8 ;  /* 0x0000000804007986 */ /* 0x0023e8000c101d20 */
.L_x_1204:
[----:B------:R-:W-:Y:S05]  /*afe0*/  BSYNC.RECONVERGENT B0 ;  /* 0x0000000000007941 */ /* 0x000fea0003800200 */
.L_x_1203:
        /* <DEDUP_REMOVED lines=12> */
.L_x_1206:
[----:B------:R-:W-:Y:S05]  /*b0b0*/  BSYNC.RECONVERGENT B0 ;  /* 0x0000000000007941 */ /* 0x000fea0003800200 */
.L_x_1205:
[----:B-1----:R1:W1:Y:S01]  /*b0c0*/  LDS.128 R8, [R153+0xe000] ;  /* 0x00e0000099087984 */ /* 0x0022620000000c00 */
[----:B------:R-:W-:Y:S01]  /*b0d0*/  BSSY.RECONVERGENT B0, `(.L_x_1207) ;  /* 0x000000d000007945 */ /* 0x000fe20003800200 */
[----:B------:R-:W-:-:S03]  /*b0e0*/  IADD3.X R32, PT, PT, RZ, RZ, RZ, P0, !PT ;  /* 0x000000ffff207210 */ /* 0x000fc600007fe4ff */
[----:B------:R-:W-:Y:S05]  /*b0f0*/  @P4 BRA `(.L_x_1208) ;  /* 0x0000000000284947 */ /* 0x000fea0003800000 */
        /* <DEDUP_REMOVED lines=10> */
.L_x_1208:
[----:B------:R-:W-:Y:S05]  /*b1a0*/  BSYNC.RECONVERGENT B0 ;  /* 0x0000000000007941 */ /* 0x000fea0003800200 */
.L_x_1207:
[----:B-1----:R1:W1:Y:S01]  /*b1b0*/  LDS.128 R8, [R153+0xf000] ;  /* 0x00f0000099087984 */ /* 0x0022620000000c00 */
[----:B------:R-:W-:Y:S01]  /*b1c0*/  IADD3 R24, P0, PT, R191, 0x60, RZ ;  /* 0x00000060bf187810 */ /* 0x000fe20007f1e0ff */
[----:B------:R-:W-:Y:S01]  /*b1d0*/  BSSY.RECONVERGENT B0, `(.L_x_1209) ;  /* 0x000000f000007945 */ /* 0x000fe20003800200 */
[----:B------:R-:W-:Y:S01]  /*b1e0*/  LOP3.LUT R190, R190, 0x38, RZ, 0xc0, !PT ;  /* 0x00000038bebe7812 */ /* 0x000fe200078ec0ff */
[----:B------:R-:W-:Y:S02]  /*b1f0*/  IMAD.U32 R13, RZ, RZ, UR10 ;  /* 0x0000000aff0d7e24 */ /* 0x000fe4000f8e00ff */
[----:B------:R-:W-:Y:S01]  /*b200*/  IMAD.X R27, RZ, RZ, RZ, P0 ;  /* 0x000000ffff1b7224 */ /* 0x000fe200000e06ff */
[----:B------:R-:W-:Y:S07]  /*b210*/  @P3 BRA `(.L_x_1210) ;  /* 0x0000000000283947 */ /* 0x000fee0003800000 */
[----:B------:R-:W5:Y:S01]  /*b220*/  LDCU.64 UR8, c[0x0][0x560] ;  /* 0x0000ac00ff0877ac */ /* 0x000f620008000a00 */
[----:B------:R-:W-:Y:S01]  /*b230*/  MOV R2, R6 ;  /* 0x0000000600027202 */ /* 0x000fe20000000f00 */
[----:B------:R-:W-:Y:S01]  /*b240*/  IMAD R0, R27, UR12, RZ ;  /* 0x0000000c1b007c24 */ /* 0x000fe2000f8e02ff */
[----:B------:R-:W-:-:S03]  /*b250*/  MOV R3, R12 ;  /* 0x0000000c00037202 */ /* 0x000fc60000000f00 */
[C---:B------:R-:W-:Y:S02]  /*b260*/  IMAD R0, R24.reuse, UR13, R0 ;  /* 0x0000000d18007c24 */ /* 0x040fe4000f8e0200 */
[----:B---3--:R-:W-:-:S05]  /*b270*/  IMAD.WIDE.U32 R4, R24, UR12, R2 ;  /* 0x0000000c18047c25 */ /* 0x008fca000f8e0002 */
[----:B------:R-:W-:Y:S02]  /*b280*/  IADD3 R0, PT, PT, R0, R5, RZ ;  /* 0x0000000500007210 */ /* 0x000fe40007ffe0ff */
[----:B-----5:R-:W-:-:S04]  /*b290*/  LEA R2, P0, R4, UR8, 0x1 ;  /* 0x0000000804027c11 */ /* 0x020fc8000f8008ff */
[----:B------:R-:W-:-:S05]  /*b2a0*/  LEA.HI.X R3, R4, UR9, R0, 0x1, P0 ;  /* 0x0000000904037c11 */ /* 0x000fca00080f0c00 */
[----:B-1----:R1:W-:Y:S04]  /*b2b0*/  STG.E.128 desc[UR32][R2.64], R8 ;  /* 0x0000000802007986 */ /* 0x0023e8000c101d20 */
.L_x_1210:
[----:B------:R-:W-:Y:S05]  /*b2c0*/  BSYNC.RECONVERGENT B0 ;  /* 0x0000000000007941 */ /* 0x000fea0003800200 */
.L_x_1209:
[----:B-1----:R-:W-:Y:S01]  /*b2d0*/  MOV R2, R190 ;  /* 0x000000be00027202 */ /* 0x002fe20000000f00 */
[----:B------:R-:W-:Y:S01]  /*b2e0*/  UIMAD UR14, UR14, UR10, URZ ;  /* 0x0000000a0e0e72a4 */ /* 0x000fe2000f8e02ff */
[----:B------:R-:W-:Y:S01]  /*b2f0*/  MOV R3, RZ ;  /* 0x000000ff00037202 */ /* 0x000fe20000000f00 */
[----:B---3--:R-:W1:Y:S01]  /*b300*/  @!P2 LDC.64 R4, c[0x0][0x568] ;  /* 0x00015a00ff04ab82 */ /* 0x008e620000000a00 */
[----:B------:R-:W-:Y:S01]  /*b310*/  LDS.128 R28, [R153+0x13000] ;  /* 0x01300000991c7984 */ /* 0x000fe20000000c00 */
[----:B------:R-:W-:Y:S01]  /*b320*/  UIMAD UR14, UR5, UR11, UR14 ;  /* 0x0000000b050e72a4 */ /* 0x000fe2000f8e020e */
[----:B------:R-:W-:Y:S01]  /*b330*/  BSSY.RECONVERGENT B0, `(.L_x_1211) ;  /* 0x000001a000007945 */ /* 0x000fe20003800200 */
[----:B------:R-:W-:Y:S01]  /*b340*/  IMAD.WIDE.U32 R2, R13, UR5, R2 ;  /* 0x000000050d027c25 */ /* 0x000fe2000f8e0002 */
[----:B----4-:R-:W-:Y:S04]  /*b350*/  LDS.128 R16, [R153+0x11000] ;  /* 0x0110000099107984 */ /* 0x010fe80000000c00 */
[----:B------:R-:W3:Y:S01]  /*b360*/  LDS.128 R12, [R153+0x10000] ;  /* 0x01000000990c7984 */ /* 0x000ee20000000c00 */
[----:B------:R-:W-:-:S04]  /*b370*/  IADD3 R2, P0, PT, R2, UR16, RZ ;  /* 0x0000001002027c10 */ /* 0x000fc8000ff1e0ff */
[----:B------:R-:W-:Y:S02]  /*b380*/  IADD3.X R3, PT, PT, R20, UR14, R3, P0, !PT ;  /* 0x0000000e14037c10 */ /* 0x000fe400087fe403 */
[----:B------:R4:W3:Y:S01]  /*b390*/  LDS.128 R20, [R153+0x12000] ;  /* 0x0120000099147984 */ /* 0x0008e20000000c00 */
[----:B--2---:R-:W-:-:S04]  /*b3a0*/  IMAD.WIDE.U32 R8, R34, UR20, R2 ;  /* 0x0000001422087c25 */ /* 0x004fc8000f8e0002 */
[----:B------:R-:W-:Y:S01]  /*b3b0*/  IMAD R7, R35, UR20, R9 ;  /* 0x0000001423077c24 */ /* 0x000fe2000f8e0209 */
[----:B------:R-:W-:-:S05]  /*b3c0*/  @!P2 MOV R6, R8 ;  /* 0x000000080006a202 */ /* 0x000fca0000000f00 */
[----:B------:R-:W-:-:S04]  /*b3d0*/  @!P2 IMAD.WIDE.U32 R2, R191, UR10, R6 ;  /* 0x0000000abf02ac25 */ /* 0x000fc8000f8e0006 */
[----:B------:R-:W-:Y:S01]  /*b3e0*/  @!P2 IMAD R0, R191, UR11, R3 ;  /* 0x0000000bbf00ac24 */ /* 0x000fe2000f8e0203 */
[----:B-1----:R-:W-:-:S04]  /*b3f0*/  @!P2 LEA R4, P0, R2, R4, 0x1 ;  /* 0x000000040204a211 */ /* 0x002fc800078008ff */
[----:B------:R-:W-:-:S05]  /*b400*/  @!P2 LEA.HI.X R5, R2, R5, R0, 0x1, P0 ;  /* 0x000000050205a211 */ /* 0x000fca00000f0c00 */
[----:B---3--:R4:W-:Y:S01]  /*b410*/  @!P2 STG.E.128 desc[UR32][R4.64], R12 ;  /* 0x0000000c0400a986 */ /* 0x0089e2000c101d20 */
        /* <DEDUP_REMOVED lines=11> */
.L_x_1212:
[----:B------:R-:W-:Y:S05]  /*b4d0*/  BSYNC.RECONVERGENT B0 ;  /* 0x0000000000007941 */ /* 0x000fea0003800200 */
.L_x_1211:
        /* <DEDUP_REMOVED lines=9> */
[----:B-1--4-:R-:W-:-:S04]  /*b570*/  LEA R4, P0, R2, UR8, 0x1 ;  /* 0x0000000802047c11 */ /* 0x012fc8000f8008ff */
[----:B------:R-:W-:-:S05]  /*b580*/  LEA.HI.X R5, R2, UR9, R0, 0x1, P0 ;  /* 0x0000000902057c11 */ /* 0x000fca00080f0c00 */
[----:B------:R2:W-:Y:S04]  /*b590*/  STG.E.128 desc[UR32][R4.64], R20 ;  /* 0x0000001404007986 */ /* 0x0005e8000c101d20 */
.L_x_1214:
[----:B------:R-:W-:Y:S05]  /*b5a0*/  BSYNC.RECONVERGENT B0 ;  /* 0x0000000000007941 */ /* 0x000fea0003800200 */
.L_x_1213:
[----:B------:R-:W-:Y:S05]  /*b5b0*/  @P3 BRA `(.L_x_1195) ;  /* 0x0000000000283947 */ /* 0x000fea0003800000 */
[----:B------:R-:W3:Y:S01]  /*b5c0*/  LDCU.64 UR8, c[0x0][0x568] ;  /* 0x0000ad00ff0877ac */ /* 0x000ee20008000a00 */
[----:B------:R-:W-:Y:S01]  /*b5d0*/  MOV R2, R8 ;  /* 0x0000000800027202 */ /* 0x000fe20000000f00 */
[----:B------:R-:W-:Y:S01]  /*b5e0*/  IMAD R0, R27, UR10, RZ ;  /* 0x0000000a1b007c24 */ /* 0x000fe2000f8e02ff */
[----:B------:R-:W-:-:S03]  /*b5f0*/  MOV R3, R7 ;  /* 0x0000000700037202 */ /* 0x000fc60000000f00 */
[C---:B------:R-:W-:Y:S02]  /*b600*/  IMAD R0, R24.reuse, UR11, R0 ;  /* 0x0000000b18007c24 */ /* 0x040fe4000f8e0200 */
[----:B-12-4-:R-:W-:-:S05]  /*b610*/  IMAD.WIDE.U32 R4, R24, UR10, R2 ;  /* 0x0000000a18047c25 */ /* 0x016fca000f8e0002 */
[----:B------:R-:W-:Y:S02]  /*b620*/  IADD3 R0, PT, PT, R0, R5, RZ ;  /* 0x0000000500007210 */ /* 0x000fe40007ffe0ff */
[----:B---3--:R-:W-:-:S04]  /*b630*/  LEA R2, P0, R4, UR8, 0x1 ;  /* 0x0000000804027c11 */ /* 0x008fc8000f8008ff */
[----:B------:R-:W-:-:S05]  /*b640*/  LEA.HI.X R3, R4, UR9, R0, 0x1, P0 ;  /* 0x0000000904037c11 */ /* 0x000fca00080f0c00 */
[----:B------:R3:W-:Y:S04]  /*b650*/  STG.E.128 desc[UR32][R2.64], R28 ;  /* 0x0000001c02007986 */ /* 0x0007e8000c101d20 */
.L_x_1195:
[----:B------:R-:W-:Y:S05]  /*b660*/  BSYNC.RECONVERGENT B1 ;  /* 0x0000000000017941 */ /* 0x000fea0003800200 */
.L_x_1169:
[----:B------:R-:W5:Y:S01]  /*b670*/  LDCU UR8, c[0x0][0x438] ;  /* 0x00008700ff0877ac */ /* 0x000f620008000800 */
[----:B------:R-:W4:Y:S01]  /*b680*/  LDCU UR9, c[0x0][0x370] ;  /* 0x00006e00ff0977ac */ /* 0x000f220008000800 */
[----:B------:R-:W-:Y:S01]  /*b690*/  UMOV UR10, UR19 ;  /* 0x00000013000a7c82 */ /* 0x000fe20008000000 */
[----:B-----5:R-:W-:-:S04]  /*b6a0*/  UIADD3 UR8, UPT, UPT, UR8, 0x7f, URZ ;  /* 0x0000007f08087890 */ /* 0x020fc8000fffe0ff */
[----:B------:R-:W-:Y:S02]  /*b6b0*/  USHF.R.S32.HI UR5, URZ, 0x1f, UR8 ;  /* 0x0000001fff057899 */ /* 0x000fe40008011408 */
[----:B----4-:R-:W-:Y:S02]  /*b6c0*/  UIADD3 UR34, UPT, UPT, UR9, UR34, URZ ;  /* 0x0000002209227290 */ /* 0x010fe4000fffe0ff */
[----:B------:R-:W-:-:S04]  /*b6d0*/  ULEA.HI UR5, UR5, UR8, URZ, 0x7 ;  /* 0x0000000805057291 */ /* 0x000fc8000f8f38ff */
[----:B------:R-:W-:-:S04]  /*b6e0*/  USHF.R.S32.HI UR5, URZ, 0x7, UR5 ;  /* 0x00000007ff057899 */ /* 0x000fc80008011405 */
[----:B------:R-:W-:-:S09]  /*b6f0*/  UISETP.GE.AND UP0, UPT, UR34, UR5, UPT ;  /* 0x000000052200728c */ /* 0x000fd2000bf06270 */
[----:B------:R-:W-:Y:S05]  /*b700*/  BRA.U !UP0, `(.L_x_1215) ;  /* 0xffffff4d08007547 */ /* 0x000fea000b83ffff */
[----:B------:R-:W-:Y:S05]  /*b710*/  EXIT ;  /* 0x000000000000794d */ /* 0x000fea0003800000 */
.L_x_1216:
        /* <DEDUP_REMOVED lines=14> */
.L_x_1428:


//--------------------- .text._ZN5flash44flash_bwd_dq_dk_dv_loop_seqk_parallel_kernelI23Flash_bwd_kernel_traitsILi64ELi128ELi128ELi8ELi4ELi4ELi4ELb0ELb0EN7cutlass6half_tE19Flash_kernel_traitsILi64ELi128ELi128ELi8ES3_EELb1ELb1ELb0ELb1ELb0ELb0ELb0EEEvNS_16Flash_bwd_paramsE --------------------------
	.section	.text._ZN5flash44flash_bwd_dq_dk_dv_loop_seqk_parallel_kernelI23Flash_bwd_kernel_traitsILi64ELi128ELi128ELi8ELi4ELi4ELi4ELb0ELb0EN7cutlass6half_tE19Flash_kernel_traitsILi64ELi128ELi128ELi8ES3_EELb1ELb1ELb0ELb1ELb0ELb0ELb0EEEvNS_16Flash_bwd_paramsE,"ax",@progbits
	.align	128
        .global         _ZN5flash44flash_bwd_dq_dk_dv_loop_seqk_parallel_kernelI23Flash_bwd_kernel_traitsILi64ELi128ELi128ELi8ELi4ELi4ELi4ELb0ELb0EN7cutlass6half_tE19Flash_kernel_traitsILi64ELi128ELi128ELi8ES3_EELb1ELb1ELb0ELb1ELb0ELb0ELb0EEEvNS_16Flash_bwd_paramsE
        .type           _ZN5flash44flash_bwd_dq_dk_dv_loop_seqk_parallel_kernelI23Flash_bwd_kernel_traitsILi64ELi128ELi128ELi8ELi4ELi4ELi4ELb0ELb0EN7cutlass6half_tE19Flash_kernel_traitsILi64ELi128ELi128ELi8ES3_EELb1ELb1ELb0ELb1ELb0ELb0ELb0EEEvNS_16Flash_bwd_paramsE,@function
        .size           _ZN5flash44flash_bwd_dq_dk_dv_loop_seqk_parallel_kernelI23Flash_bwd_kernel_traitsILi64ELi128ELi128ELi8ELi4ELi4ELi4ELb0ELb0EN7cutlass6half_tE19Flash_kernel_traitsILi64ELi128ELi128ELi8ES3_EELb1ELb1ELb0ELb1ELb0ELb0ELb0EEEvNS_16Flash_bwd_paramsE,(.L_x_1429 - _ZN5flash44flash_bwd_dq_dk_dv_loop_seqk_parallel_kernelI23Flash_bwd_kernel_traitsILi64ELi128ELi128ELi8ELi4ELi4ELi4ELb0ELb0EN7cutlass6half_tE19Flash_kernel_traitsILi64ELi128ELi128ELi8ES3_EELb1ELb1ELb0ELb1ELb0ELb0ELb0EEEvNS_16Flash_bwd_paramsE)
        .other          _ZN5flash44flash_bwd_dq_dk_dv_loop_seqk_parallel_kernelI23Flash_bwd_kernel_traitsILi64ELi128ELi128ELi8ELi4ELi4ELi4ELb0ELb0EN7cutlass6half_tE19Flash_kernel_traitsILi64ELi128ELi128ELi8ES3_EELb1ELb1ELb0ELb1ELb0ELb0ELb0EEEvNS_16Flash_bwd_paramsE,@"STO_CUDA_ENTRY STV_DEFAULT"
_ZN5flash44flash_bwd_dq_dk_dv_loop_seqk_parallel_kernelI23Flash_bwd_kernel_traitsILi64ELi128ELi128ELi8ELi4ELi4ELi4ELb0ELb0EN7cutlass6half_tE19Flash_kernel_traitsILi64ELi128ELi128ELi8ES3_EELb1ELb1ELb0ELb1ELb0ELb0ELb0EEEvNS_16Flash_bwd_paramsE:
.text._ZN5flash44flash_bwd_dq_dk_dv_loop_seqk_parallel_kernelI23Flash_bwd_kernel_traitsILi64ELi128ELi128ELi8ELi4ELi4ELi4ELb0ELb0EN7cutlass6half_tE19Flash_kernel_traitsILi64ELi128ELi128ELi8ES3_EELb1ELb1ELb0ELb1ELb0ELb0ELb0EEEvNS_16Flash_bwd_paramsE:
        /* <DEDUP_REMOVED lines=46> */
.L_x_1304:
[----:B--2---:R-:W2:Y:S01]  /*02e0*/  LDCU.64 UR4, c[0x0][0x478] ;  /* 0x00008f00ff0477ac */ /* 0x004ea20008000a00 */
[----:B------:R-:W-:Y:S02]  /*02f0*/  PLOP3.LUT P1, PT, PT, PT, UP3, 0x80, 0x8 ;  /* 0x000000000008781c */ /* 0x000fe40003f2f038 */
[----:B------:R-:W-:Y:S01]  /*0300*/  PLOP3.LUT P4, PT, PT, PT, UP5, 0x80, 0x8 ;  /* 0x000000000008781c */ /* 0x000fe20003f8f058 */
[----:B------:R-:W-:Y:S01]  /*0310*/  @UP3 ULEA UR10, UP0, UR39, UR6, 0x2 ;  /* 0x00000006270a3291 */ /* 0x000fe2000f8010ff */
[----:B------:R-:W-:Y:S01]  /*0320*/  PLOP3.LUT P2, PT, PT, PT, UP4, 0x80, 0x8 ;  /* 0x000000000008781c */ /* 0x000fe20003f4f048 */
[----:B------:R-:W-:Y:S02]  /*0330*/  UISETP.NE.AND UP2, UPT, UR33, URZ, UPT ;  /* 0x000000ff2100728c */ /* 0x000fe4000bf45270 */
[----:B------:R-:W-:Y:S02]  /*0340*/  @UP3 ULEA.HI.X UR11, UR39, UR7, URZ, 0x2, UP0 ;  /* 0x00000007270b3291 */ /* 0x000fe400080f14ff */
[----:B-1--4-:R-:W-:-:S04]  /*0350*/  IMAD.U32 R4, RZ, RZ, UR10 ;  /* 0x0000000aff047e24 */ /* 0x012fc8000f8e00ff */
        /* <DEDUP_REMOVED lines=44> */
.L_x_1217:
        /* <DEDUP_REMOVED lines=34> */
.L_x_1219:
[----:B------:R-:W1:Y:S01]  /*0840*/  LDCU.64 UR14, c[0x0][0x3b8] ;  /* 0x00007700ff0e77ac */ /* 0x000e620008000a00 */
[----:B------:R-:W-:-:S04]  /*0850*/  UIADD3 UR4, UPT, UPT, UR29, UR30, URZ ;  /* 0x0000001e1d047290 */ /* 0x000fc8000fffe0ff */
[----:B-1----:R-:W-:Y:S02]  /*0860*/  UIMAD.WIDE.U32 UR52, UR4, UR14, URZ ;  /* 0x0000000e043472a5 */ /* 0x002fe4000f8e00ff */
[----:B------:R-:W-:-:S04]  /*0870*/  UIMAD UR4, UR4, UR15, URZ ;  /* 0x0000000f040472a4 */ /* 0x000fc8000f8e02ff */
[----:B------:R-:W-:-:S06]  /*0880*/  UIADD3 UR4, UPT, UPT, UR53, UR4, URZ ;  /* 0x0000000435047290 */ /* 0x000fcc000fffe0ff */
[----:B------:R-:W-:Y:S02]  /*0890*/  MOV R21, UR4 ;  /* 0x0000000400157c02 */ /* 0x000fe40008000f00 */
.L_x_1220:
        /* <DEDUP_REMOVED lines=44> */
.L_x_1221:
[----:B------:R-:W1:Y:S01]  /*0b60*/  LDCU.64 UR12, c[0x0][0x3c0] ;  /* 0x00007800ff0c77ac */ /* 0x000e620008000a00 */
[----:B------:R-:W-:-:S04]  /*0b70*/  UIADD3 UR4, UPT, UPT, UR29, UR30, URZ ;  /* 0x0000001e1d047290 */ /* 0x000fc8000fffe0ff */
[----:B-1----:R-:W-:Y:S02]  /*0b80*/  UIMAD.WIDE.U32 UR8, UR4, UR12, URZ ;  /* 0x0000000c040872a5 */ /* 0x002fe4000f8e00ff */
[----:B------:R-:W-:-:S04]  /*0b90*/  UIMAD UR4, UR4, UR13, URZ ;  /* 0x0000000d040472a4 */ /* 0x000fc8000f8e02ff */
[----:B------:R-:W-:Y:S01]  /*0ba0*/  UIADD3 UR4, UPT, UPT, UR9, UR4, URZ ;  /* 0x0000000409047290 */ /* 0x000fe2000fffe0ff */
[----:B------:R-:W-:-:S05]  /*0bb0*/  UMOV UR48, UR8 ;  /* 0x0000000800307c82 */ /* 0x000fca0008000000 */
[----:B------:R-:W-:-:S07]  /*0bc0*/  MOV R25, UR4 ;  /* 0x0000000400197c02 */ /* 0x000fce0008000f00 */
.L_x_1222:
        /* <DEDUP_REMOVED lines=28> */
.L_x_1223:
[----:B------:R-:W-:Y:S02]  /*0d90*/  UIMAD.WIDE.U32 UR54, UR62, UR44, URZ ;  /* 0x0000002c3e3672a5 */ /* 0x000fe4000f8e00ff */
[----:B------:R-:W-:-:S04]  /*0da0*/  UIMAD UR4, UR63, UR44, URZ ;  /* 0x0000002c3f0472a4 */ /* 0x000fc8000f8e02ff */
[----:B------:R-:W-:Y:S02]  /*0db0*/  UIADD3 UR4, UPT, UPT, UR55, UR4, URZ ;  /* 0x0000000437047290 */ /* 0x000fe4000fffe0ff */
.L_x_1224:
        /* <DEDUP_REMOVED lines=20> */
.L_x_1225:
[----:B------:R-:W1:Y:S01]  /*0f00*/  LDCU UR51, c[0x0][0x434] ;  /* 0x00008680ff3377ac */ /* 0x000e620008000800 */
[----:B------:R-:W-:-:S04]  /*0f10*/  UIMAD UR45, UR39, UR41, UR24 ;  /* 0x00000029272d72a4 */ /* 0x000fc8000f8e0218 */
[----:B-1----:R-:W-:Y:S02]  /*0f20*/  UIMAD UR51, UR45, UR51, URZ ;  /* 0x000000332d3372a4 */ /* 0x002fe4000f8e02ff */
.L_x_1226:
        /* <DEDUP_REMOVED lines=11> */
.L_x_1227:
[----:B------:R-:W1:Y:S01]  /*0fe0*/  LDCU UR55, c[0x0][0x444] ;  /* 0x00008880ff3777ac */ /* 0x000e620008000800 */
[----:B------:R-:W-:-:S04]  /*0ff0*/  UIMAD UR44, UR39, UR41, UR24 ;  /* 0x00000029272c72a4 */ /* 0x000fc8000f8e0218 */
[----:B-1----:R-:W-:-:S12]  /*1000*/  UIMAD UR55, UR44, UR55, URZ ;  /* 0x000000372c3772a4 */ /* 0x002fd8000f8e02ff */
.L_x_1228:
        /* <DEDUP_REMOVED lines=80> */
[----:B------:R1:W-:Y:S01]  /*1510*/  STL [R1+0x34], R34 ;  /* 0x0000342201007387 */ /* 0x0003e20000100800 */
[----:B------:R-:W-:Y:S01]  /*1520*/  LEA.HI.X R237, R5, UR5, R4, 0x2, P0 ;  /* 0x0000000505ed7c11 */ /* 0x000fe200080f1404 */
[----:B---3--:R-:W-:Y:S01]  /*1530*/  UIMAD.WIDE UR8, UR55, 0x4, UR58 ;  /* 0x00000004370878a5 */ /* 0x008fe2000f8e023a */
[C---:B------:R-:W-:Y:S01]  /*1540*/  IADD3 R17, P1, PT, R26.reuse, 0x20, RZ ;  /* 0x000000201a117810 */ /* 0x040fe20007f3e0ff */
[----:B------:R1:W-:Y:S01]  /*1550*/  STL [R1+0x30], R33 ;  /* 0x0000302101007387 */ /* 0x0003e20000100800 */
[----:B------:R-:W-:-:S02]  /*1560*/  IADD3 R18, P0, PT, R26, 0x40, RZ ;  /* 0x000000401a127810 */ /* 0x000fc40007f1e0ff */
[----:B------:R-:W-:Y:S01]  /*1570*/  SHF.L.U64.HI R7, R14, 0x5, R15 ;  /* 0x000000050e077819 */ /* 0x000fe2000001020f */
[----:B------:R-:W-:Y:S01]  /*1580*/  IMAD.X R20, RZ, RZ, RZ, P1 ;  /* 0x000000ffff147224 */ /* 0x000fe200008e06ff */
[C---:B------:R-:W-:Y:S02]  /*1590*/  SHF.L.U64.HI R5, R12.reuse, 0x5, R13 ;  /* 0x000000050c057819 */ /* 0x040fe4000001020d */
[----:B------:R-:W-:Y:S02]  /*15a0*/  SHF.L.U32 R4, R12, 0x5, RZ ;  /* 0x000000050c047819 */ /* 0x000fe400000006ff */
        /* <DEDUP_REMOVED lines=15> */
.L_x_1230:
[----:B------:R-:W2:Y:S01]  /*16a0*/  LDCU.64 UR8, c[0x0][0x5c0] ;  /* 0x0000b800ff0877ac */ /* 0x000ea20008000a00 */
[----:B------:R-:W-:-:S04]  /*16b0*/  UIADD3 UR4, UPT, UPT, UR29, UR30, URZ ;  /* 0x0000001e1d047290 */ /* 0x000fc8000fffe0ff */
[----:B--2---:R-:W-:Y:S02]  /*16c0*/  UIMAD.WIDE.U32 UR14, UR4, UR8, URZ ;  /* 0x00000008040e72a5 */ /* 0x004fe4000f8e00ff */
[----:B------:R-:W-:-:S04]  /*16d0*/  UIMAD UR4, UR4, UR9, URZ ;  /* 0x00000009040472a4 */ /* 0x000fc8000f8e02ff */
[----:B------:R-:W-:-:S06]  /*16e0*/  UIADD3 UR4, UPT, UPT, UR15, UR4, URZ ;  /* 0x000000040f047290 */ /* 0x000fcc000fffe0ff */
[----:B------:R-:W-:Y:S02]  /*16f0*/  MOV R0, UR4 ;  /* 0x0000000400007c02 */ /* 0x000fe40008000f00 */
.L_x_1231:
        /* <DEDUP_REMOVED lines=13> */
.L_x_1232:
[----:B------:R-:W2:Y:S01]  /*17d0*/  LDCU.64 UR4, c[0x0][0x5c8] ;  /* 0x0000b900ff0477ac */ /* 0x000ea20008000a00 */
[----:B------:R-:W-:-:S04]  /*17e0*/  UIADD3 UR29, UPT, UPT, UR29, UR30, URZ ;  /* 0x0000001e1d1d7290 */ /* 0x000fc8000fffe0ff */
[----:B--2---:R-:W-:Y:S02]  /*17f0*/  UIMAD.WIDE.U32 UR12, UR29, UR4, URZ ;  /* 0x000000041d0c72a5 */ /* 0x004fe4000f8e00ff */
[----:B------:R-:W-:-:S04]  /*1800*/  UIMAD UR29, UR29, UR5, URZ ;  /* 0x000000051d1d72a4 */ /* 0x000fc8000f8e02ff */
[----:B------:R-:W-:-:S06]  /*1810*/  UIADD3 UR29, UPT, UPT, UR13, UR29, URZ ;  /* 0x0000001d0d1d7290 */ /* 0x000fcc000fffe0ff */
[----:B------:R-:W-:-:S07]  /*1820*/  MOV R12, UR29 ;  /* 0x0000001d000c7c02 */ /* 0x000fce0008000f00 */
.L_x_1233:
        /* <DEDUP_REMOVED lines=37> */
.L_x_1235:
[----:B------:R-:W-:Y:S05]  /*1a80*/  BSYNC.RECONVERGENT B0 ;  /* 0x0000000000007941 */ /* 0x000fea0003800200 */
.L_x_1234:
        /* <DEDUP_REMOVED lines=12> */
.L_x_1237:
[----:B------:R-:W-:Y:S05]  /*1b50*/  BSYNC.RECONVERGENT B0 ;  /* 0x0000000000007941 */ /* 0x000fea0003800200 */
.L_x_1236:
        /* <DEDUP_REMOVED lines=12> */
.L_x_1239:
[----:B------:R-:W-:Y:S05]  /*1c20*/  BSYNC.RECONVERGENT B0 ;  /* 0x0000000000007941 */ /* 0x000fea0003800200 */
.L_x_1238:
        /* <DEDUP_REMOVED lines=30> */
.L_x_1241:
[----:B------:R-:W-:Y:S05]  /*1e10*/  BSYNC.RECONVERGENT B0 ;  /* 0x0000000000007941 */ /* 0x000fea0003800200 */
.L_x_1240:
        /* <DEDUP_REMOVED lines=12> */
.L_x_1243:
[----:B------:R-:W-:Y:S05]  /*1ee0*/  BSYNC.RECONVERGENT B0 ;  /* 0x0000000000007941 */ /* 0x000fea0003800200 */
.L_x_1242:
        /* <DEDUP_REMOVED lines=12> */
.L_x_1229:
        /* <DEDUP_REMOVED lines=22> */
.L_x_1247:
[----:B------:R4:W-:Y:S01]  /*2110*/  STS.128 [R8+0x8000], RZ ;  /* 0x008000ff08007388 */ /* 0x0009e20000000c00 */
[----:B------:R-:W-:Y:S05]  /*2120*/  BRA `(.L_x_1248) ;  /* 0x0000000000047947 */ /* 0x000fea0003800000 */
.L_x_1246:
[----:B------:R2:W-:Y:S02]  /*2130*/  STS.128 [R8+0x8000], RZ ;  /* 0x008000ff08007388 */ /* 0x0005e40000000c00 */
.L_x_1248:
[----:B------:R-:W-:Y:S05]  /*2140*/  BSYNC.RECONVERGENT B0 ;  /* 0x0000000000007941 */ /* 0x000fea0003800200 */
.L_x_1245:
        /* <DEDUP_REMOVED lines=16> */
.L_x_1250:
[----:B------:R-:W-:Y:S05]  /*2250*/  BSYNC.RECONVERGENT B0 ;  /* 0x0000000000007941 */ /* 0x000fea0003800200 */
.L_x_1249:
        /* <DEDUP_REMOVED lines=13> */
.L_x_1252:
[----:B------:R-:W-:Y:S05]  /*2330*/  BSYNC.RECONVERGENT B0 ;  /* 0x0000000000007941 */ /* 0x000fea0003800200 */
.L_x_1251:
        /* <DEDUP_REMOVED lines=13> */
.L_x_1254:
[----:B------:R-:W-:Y:S05]  /*2410*/  BSYNC.RECONVERGENT B0 ;  /* 0x0000000000007941 */ /* 0x000fea0003800200 */
.L_x_1253:
        /* <DEDUP_REMOVED lines=13> */
.L_x_1257:
[----:B------:R1:W-:Y:S01]  /*24f0*/  STS.128 [R234], RZ ;  /* 0x000000ffea007388 */ /* 0x0003e20000000c00 */
[----:B------:R-:W-:Y:S05]  /*2500*/  BRA `(.L_x_1258) ;  /* 0x0000000000047947 */ /* 0x000fea0003800000 */
.L_x_1256:
[----:B------:R1:W-:Y:S02]  /*2510*/  STS.128 [R234], RZ ;  /* 0x000000ffea007388 */ /* 0x0003e40000000c00 */
.L_x_1258:
[----:B------:R-:W-:Y:S05]  /*2520*/  BSYNC.RECONVERGENT B0 ;  /* 0x0000000000007941 */ /* 0x000fea0003800200 */
.L_x_1255:
        /* <DEDUP_REMOVED lines=38> */
.L_x_1260:
[----:B------:R-:W-:Y:S05]  /*2790*/  BSYNC.RECONVERGENT B0 ;  /* 0x0000000000007941 */ /* 0x000fea0003800200 */
.L_x_1259:
        /* <DEDUP_REMOVED lines=13> */
.L_x_1262:
[----:B------:R-:W-:Y:S05]  /*2870*/  BSYNC.RECONVERGENT B0 ;  /* 0x0000000000007941 */ /* 0x000fea0003800200 */
.L_x_1261:
        /* <DEDUP_REMOVED lines=13> */
.L_x_1264:
[----:B------:R-:W-:Y:S05]  /*2950*/  BSYNC.RECONVERGENT B0 ;  /* 0x0000000000007941 */ /* 0x000fea0003800200 */
.L_x_1263:
        /* <DEDUP_REMOVED lines=30> */
.L_x_1267:
[----:B------:R3:W-:Y:S01]  /*2b40*/  STS.128 [R8+0xc000], RZ ;  /* 0x00c000ff08007388 */ /* 0x0007e20000000c00 */
[----:B------:R-:W-:Y:S05]  /*2b50*/  BRA `(.L_x_1268) ;  /* 0x0000000000047947 */ /* 0x000fea0003800000 */
.L_x_1266:
[----:B------:R1:W-:Y:S02]  /*2b60*/  STS.128 [R8+0xc000], RZ ;  /* 0x00c000ff08007388 */ /* 0x0003e40000000c00 */
.L_x_1268:
[----:B------:R-:W-:Y:S05]  /*2b70*/  BSYNC.RECONVERGENT B0 ;  /* 0x0000000000007941 */ /* 0x000fea0003800200 */
.L_x_1265:
        /* <DEDUP_REMOVED lines=23> */
.L_x_1270:
[----:B------:R-:W-:Y:S05]  /*2cf0*/  BSYNC.RECONVERGENT B0 ;  /* 0x0000000000007941 */ /* 0x000fea0003800200 */
.L_x_1269:
        /* <DEDUP_REMOVED lines=20> */
.L_x_1272:
[----:B------:R-:W-:Y:S05]  /*2e40*/  BSYNC.RECONVERGENT B0 ;  /* 0x0000000000007941 */ /* 0x000fea0003800200 */
.L_x_1271:
        /* <DEDUP_REMOVED lines=20> */
.L_x_1274:
[----:B------:R-:W-:Y:S05]  /*2f90*/  BSYNC.RECONVERGENT B0 ;  /* 0x0000000000007941 */ /* 0x000fea0003800200 */
.L_x_1273:
        /* <DEDUP_REMOVED lines=28> */
.L_x_1277:
[----:B------:R1:W-:Y:S01]  /*3160*/  STS.128 [R8+0x10000], RZ ;  /* 0x010000ff08007388 */ /* 0x0003e20000000c00 */
[----:B------:R-:W-:Y:S05]  /*3170*/  BRA `(.L_x_1278) ;  /* 0x0000000000047947 */ /* 0x000fea0003800000 */
.L_x_1276:
[----:B------:R1:W-:Y:S02]  /*3180*/  STS.128 [R8+0x10000], RZ ;  /* 0x010000ff08007388 */ /* 0x0003e40000000c00 */
.L_x_1278:
[----:B------:R-:W-:Y:S05]  /*3190*/  BSYNC.RECONVERGENT B0 ;  /* 0x0000000000007941 */ /* 0x000fea0003800200 */
.L_x_1275:
        /* <DEDUP_REMOVED lines=20> */
.L_x_1280:
[----:B------:R-:W-:Y:S05]  /*32e0*/  BSYNC.RECONVERGENT B0 ;  /* 0x0000000000007941 */ /* 0x000fea0003800200 */
.L_x_1279:
        /* <DEDUP_REMOVED lines=20> */
.L_x_1282:
[----:B------:R-:W-:Y:S05]  /*3430*/  BSYNC.RECONVERGENT B0 ;  /* 0x0000000000007941 */ /* 0x000fea0003800200 */
.L_x_1281:
        /* <DEDUP_REMOVED lines=20> */
.L_x_1284:
[----:B------:R-:W-:Y:S05]  /*3580*/  BSYNC.RECONVERGENT B0 ;  /* 0x0000000000007941 */ /* 0x000fea0003800200 */
.L_x_1283:
[----:B------:R-:W5:Y:S01]  /*3590*/  LDCU.64 UR4, c[0x0][0x538] ;  /* 0x0000a700ff0477ac */ /* 0x000f620008000a00 */
[----:B-1----:R-:W-:Y:S01]  /*35a0*/  IMAD.U32 R2, RZ, RZ, UR24 ;  /* 0x00000018ff027e24 */ /* 0x002fe2000f8e00ff */
[----:B------:R-:W1:Y:S01]  /*35b0*/  LDC.64 R28, c[0x0][0x528] ;  /* 0x00014a00ff1c7b82 */ /* 0x000e620000000a00 */
[----:B------:R-:W2:Y:S01]  /*35c0*/  S2R R187, SR_TID.X ;  /* 0x0000000000bb7919 */ /* 0x000ea20000002100 */
[C---:B------:R-:W-:Y:S01]  /*35d0*/  IMAD.SHL.U32 R180, R30.reuse, 0x40, RZ ;  /* 0x000000401eb47824 */ /* 0x040fe200078e00ff */
[----:B------:R-:W-:Y:S01]  /*35e0*/  SHF.R.U32.HI R27, RZ, 0x6, R30 ;  /* 0x00000006ff1b7819 */ /* 0x000fe2000001161e */
[----:B------:R-:W-:Y:S01]  /*35f0*/  IMAD.U32 R0, RZ, RZ, UR27 ;  /* 0x0000001bff007e24 */ /* 0x000fe2000f8e00ff */
[----:B------:R-:W-:Y:S01]  /*3600*/  LOP3.LUT R243, R243, 0x3, RZ, 0xc0, !PT ;  /* 0x00000003f3f37812 */ /* 0x000fe200078ec0ff */
[----:B------:R-:W-:Y:S01]  /*3610*/  IMAD.U32 R6, RZ, RZ, UR40 ;  /* 0x00000028ff067e24 */ /* 0x000fe2000f8e00ff */
[----:B------:R-:W-:Y:S01]  /*3620*/  LOP3.LUT R27, R27, 0xe, RZ, 0xc0, !PT ;  /* 0x0000000e1b1b7812 */ /* 0x000fe200078ec0ff */
[----:B------:R-:W-:Y:S01]  /*3630*/  IMAD.SHL.U32 R153, R30, 0x20, RZ ;  /* 0x000000201e997824 */ /* 0x000fe200078e00ff */
[----:B------:R-:W2:Y:S01]  /*3640*/  LDC R240, c[0x0][0x44c] ;  /* 0x00011300fff07b82 */ /* 0x000ea20000000800 */
[----:B------:R-:W-:Y:S01]  /*3650*/  IMAD R243, R0, 0x8, R243 ;  /* 0x0000000800f37824 */ /* 0x000fe200078e02f3 */
[----:B------:R-:W0:Y:S01]  /*3660*/  LDGDEPBAR ;  /* 0x00000000000079af */ /* 0x000e220000000000 */
[----:B------:R-:W-:Y:S01]  /*3670*/  IMAD.SHL.U32 R7, R30, 0x2, RZ ;  /* 0x000000021e077824 */ /* 0x000fe200078e00ff */
[----:B------:R-:W1:Y:S01]  /*3680*/  LDCU UR11, c[0x0][0x440] ;  /* 0x00008800ff0b77ac */ /* 0x000e620008000800 */
[----:B-----5:R-:W-:Y:S01]  /*3690*/  ISETP.NE.U32.AND P0, PT, RZ, UR4, PT ;  /* 0x00000004ff007c0c */ /* 0x020fe2000bf05070 */
[----:B------:R-:W1:Y:S03]  /*36a0*/  LDCU UR12, c[0x0][0x3e0] ;  /* 0x00007c00ff0c77ac */ /* 0x000e660008000800 */
[----:B------:R-:W-:Y:S01]  /*36b0*/  ISETP.NE.AND.EX P0, PT, RZ, UR5, PT, P0 ;  /* 0x00000005ff007c0c */ /* 0x000fe2000bf05300 */
[----:B------:R-:W1:Y:S02]  /*36c0*/  LDCU UR13, c[0x0][0x45c] ;  /* 0x00008b80ff0d77ac */ /* 0x000e640008000800 */
[----:B-1----:R-:W5:Y:S01]  /*36d0*/  LDG.E.64 R20, desc[UR36][R28.64+0x8] ;  /* 0x000008241c147981 */ /* 0x002f62000c1e1b00 */
[----:B------:R-:W1:Y:S09]  /*36e0*/  LDCU.U8 UR14, c[0x0][0x4f8] ;  /* 0x00009f00ff0e77ac */ /* 0x000e720008000000 */
[----:B------:R-:W3:Y:S01]  /*36f0*/  @P0 LDC.64 R4, c[0x0][0x540] ;  /* 0x00015000ff040b82 */ /* 0x000ee20000000a00 */
[----:B------:R-:W-:-:S07]  /*3700*/  @P0 IMAD.MOV.U32 R3, RZ, RZ, RZ ;  /* 0x000000ffff030224 */ /* 0x000fce00078e00ff */
[----:B------:R-:W4:Y:S01]  /*3710*/  @P0 LDC R9, c[0x0][0x458] ;  /* 0x00011600ff090b82 */ /* 0x000f220000000800 */
[----:B------:R-:W5:Y:S01]  /*3720*/  LDG.E.64 R28, desc[UR36][R28.64] ;  /* 0x000000241c1c7981 */ /* 0x000f62000c1e1b00 */
[----:B---3--:R-:W-:-:S04]  /*3730*/  @P0 IMAD.WIDE.U32 R2, R4, UR39, R2 ;  /* 0x0000002704020c25 */ /* 0x008fc8000f8e0002 */
[----:B------:R-:W-:Y:S01]  /*3740*/  @P0 IMAD R5, R5, UR39, R3 ;  /* 0x0000002705050c24 */ /* 0x000fe2000f8e0203 */
[----:B------:R-:W-:-:S04]  /*3750*/  @P0 LEA R4, P1, R2, UR4, 0x2 ;  /* 0x0000000402040c11 */ /* 0x000fc8000f8210ff */
[----:B------:R-:W-:-:S05]  /*3760*/  @P0 LEA.HI.X R5, R2, UR5, R5, 0x2, P1 ;  /* 0x0000000502050c11 */ /* 0x000fca00088f1405 */
[----:B------:R3:W5:Y:S01]  /*3770*/  @P0 LDG.E R8, desc[UR36][R4.64] ;  /* 0x0000002404080981 */ /* 0x000762000c1e1900 */
[----:B------:R-:W-:Y:S01]  /*3780*/  LOP3.LUT R3, R180, 0x1c0, RZ, 0xc0, !PT ;  /* 0x000001c0b4037812 */ /* 0x000fe200078ec0ff */
[----:B------:R-:W-:-:S03]  /*3790*/  IMAD.U32 R2, RZ, RZ, UR31 ;  /* 0x0000001fff027e24 */ /* 0x000fc6000f8e00ff */
[----:B------:R-:W-:Y:S01]  /*37a0*/  LOP3.LUT R0, R3, 0x38, R31, 0xf8, !PT ;  /* 0x0000003803007812 */ /* 0x000fe200078ef81f */
[----:B------:R-:W-:Y:S01]  /*37b0*/  IMAD R27, R2, 0x4, R27 ;  /* 0x00000004021b7824 */ /* 0x000fe200078e021b */
[----:B------:R-:W-:Y:S01]  /*37c0*/  SHF.R.U32.HI R3, RZ, 0x4, R30 ;  /* 0x00000004ff037819 */ /* 0x000fe2000001161e */
[----:B------:R-:W-:-:S03]  /*37d0*/  IMAD.U32 R2, RZ, RZ, UR26 ;  /* 0x0000001aff027e24 */ /* 0x000fc6000f8e00ff */
[----:B------:R-:W-:Y:S01]  /*37e0*/  LOP3.LUT R3, R3, 0x8, RZ, 0xc0, !PT ;  /* 0x0000000803037812 */ /* 0x000fe200078ec0ff */
[----:B--2---:R-:W-:Y:S01]  /*37f0*/  IMAD.SHL.U32 R10, R187, 0x2, RZ ;  /* 0x00000002bb0a7824 */ /* 0x004fe200078e00ff */
[----:B---3--:R-:W-:Y:S02]  /*3800*/  IADD3 R5, PT, PT, R2, UR28, R248 ;  /* 0x0000001c02057c10 */ /* 0x008fe4000fffe0f8 */
[----:B------:R-:W-:Y:S02]  /*3810*/  LOP3.LUT R2, R3, 0x10, R30, 0xf8, !PT ;  /* 0x0000001003027812 */ /* 0x000fe400078ef81e */
[----:B------:R-:W-:Y:S02]  /*3820*/  LOP3.LUT R4, R180, 0x200, RZ, 0xc0, !PT ;  /* 0x00000200b4047812 */ /* 0x000fe400078ec0ff */
[----:B------:R-:W-:Y:S02]  /*3830*/  LOP3.LUT R2, R2, R0, RZ, 0x3c, !PT ;  /* 0x0000000002027212 */ /* 0x000fe400078e3cff */
[----:B------:R-:W-:Y:S01]  /*3840*/  IADD3 R235, PT, PT, R5, -0x3f, -R6 ;  /* 0xffffffc105eb7810 */ /* 0x000fe20007ffe806 */
[C---:B------:R-:W-:Y:S01]  /*3850*/  IMAD.SHL.U32 R5, R187.reuse, 0x40, RZ ;  /* 0x00000040bb057824 */ /* 0x040fe200078e00ff */
[----:B------:R-:W-:Y:S01]  /*3860*/  LOP3.LUT R180, R2, 0x200, R180, 0xf8, !PT ;  /* 0x0000020002b47812 */ /* 0x000fe200078ef8b4 */
[----:B------:R-:W-:Y:S01]  /*3870*/  IMAD.SHL.U32 R2, R187, 0x10, RZ ;  /* 0x00000010bb027824 */ /* 0x000fe200078e00ff */
[----:B------:R-:W-:-:S02]  /*3880*/  LOP3.LUT R4, R4, 0xc00, R153, 0xf8, !PT ;  /* 0x00000c0004047812 */ /* 0x000fc400078ef899 */
[C---:B------:R-:W-:Y:S02]  /*3890*/  LOP3.LUT R3, R0.reuse, 0x8, R12, 0x78, !PT ;  /* 0x0000000800037812 */ /* 0x040fe400078e780c */
[----:B------:R-:W-:Y:S01]  /*38a0*/  LOP3.LUT R0, R0, 0x8, R30, 0x78, !PT ;  /* 0x0000000800007812 */ /* 0x000fe200078e781e */
[C---:B------:R-:W-:Y:S01]  /*38b0*/  IMAD.SHL.U32 R6, R187.reuse, 0x20, RZ ;  /* 0x00000020bb067824 */ /* 0x040fe200078e00ff */
[----:B------:R-:W-:Y:S01]  /*38c0*/  LOP3.LUT R184, R4, R3, RZ, 0xfc, !PT ;  /* 0x0000000304b87212 */ /* 0x000fe200078efcff */
[----:B------:R-:W-:Y:S01]  /*38d0*/  IMAD.SHL.U32 R186, R187, 0x8, RZ ;  /* 0x00000008bbba7824 */ /* 0x000fe200078e00ff */
[----:B------:R-:W-:Y:S02]  /*38e0*/  LOP3.LUT R153, R0, 0x7200, R153, 0xf8, !PT ;  /* 0x0000720000997812 */ /* 0x000fe400078ef899 */
[----:B------:R-:W-:Y:S02]  /*38f0*/  LOP3.LUT R3, R10, 0xe006, R5, 0xc8, !PT ;  /* 0x0000e0060a037812 */ /* 0x000fe400078ec805 */
[----:B------:R-:W-:Y:S01]  /*3900*/  LOP3.LUT R2, R2, 0x1c0, RZ, 0xc0, !PT ;  /* 0x000001c002027812 */ /* 0x000fe200078ec0ff */
[----:B----4-:R2:W5:Y:S01]  /*3910*/  @P0 MUFU.RCP R4, R9 ;  /* 0x0000000900040308 */ /* 0x0105620000001000 */
[----:B------:R-:W-:-:S02]  /*3920*/  LOP3.LUT R0, R5, 0x1c0, RZ, 0xc0, !PT ;  /* 0x000001c005007812 */ /* 0x000fc400078ec0ff */
[----:B------:R-:W-:Y:S02]  /*3930*/  LOP3.LUT R3, R3, 0xc00, R6, 0xf8, !PT ;  /* 0x00000c0003037812 */ /* 0x000fe400078ef806 */
[----:B------:R-:W-:Y:S02]  /*3940*/  LOP3.LUT R2, R2, 0x38, R10, 0xf8, !PT ;  /* 0x0000003802027812 */ /* 0x000fe400078ef80a */
[----:B------:R-:W-:Y:S02]  /*3950*/  LOP3.LUT R0, R0, 0x38, R186, 0xf8, !PT ;  /* 0x0000003800007812 */ /* 0x000fe400078ef8ba */
[----:B------:R-:W-:Y:S02]  /*3960*/  LOP3.LUT R7, R7, 0x6, RZ, 0xc0, !PT ;  /* 0x0000000607077812 */ /* 0x000fe400078ec0ff */
[----:B------:R-:W-:Y:S02]  /*3970*/  LOP3.LUT R5, R5, 0x200, RZ, 0xc0, !PT ;  /* 0x0000020005057812 */ /* 0x000fe400078ec0ff */
[----:B------:R-:W-:-:S02]  /*3980*/  LOP3.LUT R10, R3, R2, RZ, 0xfc, !PT ;  /* 0x00000002030a7212 */ /* 0x000fc400078efcff */
[--C-:B--2---:R-:W-:Y:S02]  /*3990*/  SHF.R.U32.HI R9, RZ, 0x1, R187.reuse ;  /* 0x00000001ff097819 */ /* 0x104fe400000116bb */
[C---:B------:R-:W-:Y:S02]  /*39a0*/  LOP3.LUT R3, R0.reuse, 0x8, R187, 0x78, !PT ;  /* 0x0000000800037812 */ /* 0x040fe400078e78bb */
[----:B------:R-:W-:Y:S02]  /*39b0*/  LOP3.LUT R7, R7, 0x1c0, R12, 0xf8, !PT ;  /* 0x000001c007077812 */ /* 0x000fe400078ef80c */
[----:B------:R-:W-:Y:S02]  /*39c0*/  LOP3.LUT R2, R5, 0xc00, R6, 0xf8, !PT ;  /* 0x00000c0005027812 */ /* 0x000fe400078ef806 */
[----:B------:R-:W-:-:S04]  /*39d0*/  LOP3.LUT R0, R0, 0x8, R9, 0x78, !PT ;  /* 0x0000000800007812 */ /* 0x000fc800078e7809 */
[----:B------:R-:W-:Y:S01]  /*39e0*/  LOP3.LUT R185, R2, R0, RZ, 0xfc, !PT ;  /* 0x0000000002b97212 */ /* 0x000fe200078efcff */
[----:B------:R-:W-:Y:S01]  /*39f0*/  VIADD R0, R7, UR38 ;  /* 0x0000002607007c36 */ /* 0x000fe20008000000 */
[----:B------:R-:W-:Y:S01]  /*3a00*/  LOP3.LUT R5, R3, 0x7200, R6, 0xf8, !PT ;  /* 0x0000720003057812 */ /* 0x000fe200078ef806 */
[----:B------:R-:W-:Y:S02]  /*3a10*/  IMAD.MOV.U32 R3, RZ, RZ, RZ ;  /* 0x000000ffff037224 */ /* 0x000fe400078e00ff */
[C---:B------:R-:W-:Y:S02]  /*3a20*/  VIADD R9, R0.reuse, 0x1 ;  /* 0x0000000100097836 */ /* 0x040fe40000000000 */
[C---:B------:R-:W-:Y:S01]  /*3a30*/  VIADD R7, R0.reuse, 0x9 ;  /* 0x0000000900077836 */ /* 0x040fe20000000000 */
[----:B------:R-:W-:Y:S01]  /*3a40*/  STL [R1+0x58], R10 ;  /* 0x0000580a01007387 */ /* 0x000fe20000100800 */
[C---:B------:R-:W-:Y:S01]  /*3a50*/  VIADD R15, R0.reuse, 0x28 ;  /* 0x00000028000f7836 */ /* 0x040fe20000000000 */
[----:B------:R-:W-:Y:S01]  /*3a60*/  I2FP.F32.S32 R23, R9 ;  /* 0x0000000900177245 */ /* 0x000fe20000201400 */
        /* <DEDUP_REMOVED lines=9> */
[----:B------:R-:W-:Y:S01]  /*3b00*/  UIMAD UR5, UR39, UR41, UR24 ;  /* 0x00000029270572a4 */ /* 0x000fe2000f8e0218 */
[----:B------:R-:W-:Y:S01]  /*3b10*/  VIADD R22, R0, 0x30 ;  /* 0x0000003000167836 */ /* 0x000fe20000000000 */
[----:B------:R-:W-:-:S02]  /*3b20*/  I2FP.F32.S32 R6, R17 ;  /* 0x0000001100067245 */ /* 0x000fc40000201400 */
[----:B------:R-:W-:Y:S01]  /*3b30*/  I2FP.F32.S32 R9, R11 ;  /* 0x0000000b00097245 */ /* 0x000fe20000201400 */
[C---:B------:R-:W-:Y:S01]  /*3b40*/  VIADD R24, R0.reuse, 0x31 ;  /* 0x0000003100187836 */ /* 0x040fe20000000000 */
[----:B------:R-:W-:Y:S01]  /*3b50*/  I2FP.F32.S32 R26, R0 ;  /* 0x00000000001a7245 */ /* 0x000fe20000201400 */
[C---:B------:R-:W-:Y:S02]  /*3b60*/  VIADD R25, R0.reuse, 0x38 ;  /* 0x0000003800197836 */ /* 0x040fe40000000000 */
[----:B--2---:R-:W-:Y:S01]  /*3b70*/  VIADD R5, R0, 0x11 ;  /* 0x0000001100057836 */ /* 0x004fe20000000000 */
[----:B------:R-:W-:-:S04]  /*3b80*/  I2FP.F32.S32 R10, R2 ;  /* 0x00000002000a7245 */ /* 0x000fc80000201400 */
[----:B------:R-:W-:Y:S01]  /*3b90*/  I2FP.F32.S32 R14, R5 ;  /* 0x00000005000e7245 */ /* 0x000fe20000201400 */
[----:B------:R-:W-:Y:S01]  /*3ba0*/  USHF.L.U32 UR5, UR5, 0x5, URZ ;  /* 0x0000000505057899 */ /* 0x000fe200080006ff */
[----:B------:R-:W-:Y:S02]  /*3bb0*/  I2FP.F32.S32 R5, R22 ;  /* 0x0000001600057245 */ /* 0x000fe40000201400 */
[----:B------:R-:W-:Y:S01]  /*3bc0*/  R2P PR, R30, 0x6 ;  /* 0x000000061e007804 */ /* 0x000fe20000000000 */
[----:B------:R-:W-:Y:S01]  /*3bd0*/  USHF.R.S32.HI UR4, URZ, 0x1f, UR5 ;  /* 0x0000001fff047899 */ /* 0x000fe20008011405 */
[----:B------:R-:W-:Y:S01]  /*3be0*/  I2FP.F32.S32 R2, R25 ;  /* 0x0000001900027245 */ /* 0x000fe20000201400 */
[----:B------:R-:W-:Y:S01]  /*3bf0*/  IMAD.MOV.U32 R157, RZ, RZ, 0x40 ;  /* 0x00000040ff9d7424 */ /* 0x000fe200078e00ff */
[----:B------:R-:W-:Y:S01]  /*3c00*/  LOP3.LUT P5, RZ, R187, 0x8, RZ, 0xc0, !PT ;  /* 0x00000008bbff7812 */ /* 0x000fe200078ac0ff */
[----:B------:R-:W-:Y:S01]  /*3c10*/  IMAD.MOV.U32 R183, RZ, RZ, 0x20 ;  /* 0x00000020ffb77424 */ /* 0x000fe200078e00ff */
[----:B------:R-:W-:-:S02]  /*3c20*/  LEA R153, R153, UR25, 0x1 ;  /* 0x0000001999997c11 */ /* 0x000fc4000f8e08ff */
[----:B------:R-:W-:Y:S02]  /*3c30*/  SEL R157, R157, 0xffffffc0, !P2 ;  /* 0xffffffc09d9d7807 */ /* 0x000fe40005000000 */
[----:B------:R-:W-:Y:S02]  /*3c40*/  LEA R184, R184, UR25, 0x1 ;  /* 0x00000019b8b87c11 */ /* 0x000fe4000f8e08ff */
[----:B------:R-:W-:Y:S01]  /*3c50*/  LEA R180, R180, UR25, 0x1 ;  /* 0x00000019b4b47c11 */ /* 0x000fe2000f8e08ff */
[----:B------:R-:W-:Y:S01]  /*3c60*/  IMAD.IADD R181, R157, 0x1, R153 ;  /* 0x000000019db57824 */ /* 0x000fe200078e0299 */
[----:B------:R-:W-:Y:S01]  /*3c70*/  SEL R183, R183, 0xffffffe0, !P1 ;  /* 0xffffffe0b7b77807 */ /* 0x000fe20004800000 */
[----:B------:R-:W-:Y:S01]  /*3c80*/  IMAD.MOV.U32 R239, RZ, RZ, R234 ;  /* 0x000000ffffef7224 */ /* 0x000fe200078e00ea */
        /* <DEDUP_REMOVED lines=32> */
[----:B------:R-:W-:Y:S01]  /*3e90*/  LOP3.LUT P4, RZ, R187, 0x10, RZ, 0xc0, !PT ;  /* 0x00000010bbff7812 */ /* 0x000fe2000788c0ff */
[----:B------:R-:W-:Y:S01]  /*3ea0*/  VIADD R243, R243, 0xfffffff8 ;  /* 0xfffffff8f3f37836 */ /* 0x000fe20000000000 */
[----:B------:R-:W-:Y:S01]  /*3eb0*/  LOP3.LUT R238, R186, 0x38, RZ, 0xc0, !PT ;  /* 0x00000038baee7812 */ /* 0x000fe200078ec0ff */
[----:B------:R-:W-:Y:S02]  /*3ec0*/  VIADD R184, R184, UR10 ;  /* 0x0000000ab8b87c36 */ /* 0x000fe40008000000 */
[----:B------:R-:W-:Y:S02]  /*3ed0*/  VIADD R180, R180, UR10 ;  /* 0x0000000ab4b47c36 */ /* 0x000fe40008000000 */
[C---:B------:R-:W-:Y:S02]  /*3ee0*/  IMAD.IADD R156, R183.reuse, 0x1, R153 ;  /* 0x00000001b79c7824 */ /* 0x040fe400078e0299 */
[----:B------:R-:W-:Y:S01]  /*3ef0*/  IMAD.IADD R182, R183, 0x1, R181 ;  /* 0x00000001b7b67824 */ /* 0x000fe200078e02b5 */
[----:B------:R-:W-:Y:S01]  /*3f00*/  UIADD3 UR45, UPT, UPT, UR45, 0x80, -UR28 ;  /* 0x000000802d2d7890 */ /* 0x000fe2000fffe81c */
[----:B-----5:R-:W-:Y:S01]  /*3f10*/  @P0 FMUL.FTZ R3, R8, R4 ;  /* 0x0000000408030220 */ /* 0x020fe20000410000 */
[----:B------:R-:W-:-:S02]  /*3f20*/  VIADD R8, R0, 0x8 ;  /* 0x0000000800087836 */ /* 0x000fc40000000000 */
[----:B------:R-:W-:-:S03]  /*3f30*/  VIADD R4, R0, 0x18 ;  /* 0x0000001800047836 */ /* 0x000fc60000000000 */
[----:B------:R-:W-:Y:S01]  /*3f40*/  I2FP.F32.S32 R19, R8 ;  /* 0x0000000800137245 */ /* 0x000fe20000201400 */
[----:B------:R-:W-:Y:S01]  /*3f50*/  FMUL.FTZ R15, R23, R3 ;  /* 0x00000003170f7220 */ /* 0x000fe20000410000 */
[----:B------:R-:W-:-:S03]  /*3f60*/  I2FP.F32.S32 R8, R13 ;  /* 0x0000000d00087245 */ /* 0x000fc60000201400 */
[-C--:B------:R-:W-:Y:S01]  /*3f70*/  FMUL.FTZ R13, R19, R3.reuse ;  /* 0x00000003130d7220 */ /* 0x080fe20000410000 */
[----:B------:R-:W-:Y:S01]  /*3f80*/  I2FP.F32.S32 R12, R4 ;  /* 0x00000004000c7245 */ /* 0x000fe20000201400 */
[----:B------:R-:W-:Y:S01]  /*3f90*/  FMUL.FTZ R17, R18, R3 ;  /* 0x0000000312117220 */ /* 0x000fe20000410000 */
[----:B------:R2:W-:Y:S01]  /*3fa0*/  STL [R1+0x2c], R15 ;  /* 0x00002c0f01007387 */ /* 0x0005e20000100800 */
[----:B------:R-:W-:-:S03]  /*3fb0*/  VIADD R0, R0, 0x39 ;  /* 0x0000003900007836 */ /* 0x000fc60000000000 */
[----:B------:R3:W-:Y:S01]  /*3fc0*/  STL [R1+0x28], R13 ;  /* 0x0000280d01007387 */ /* 0x0007e20000100800 */
[-C--:B------:R-:W-:Y:S01]  /*3fd0*/  FMUL.FTZ R12, R12, R3.reuse ;  /* 0x000000030c0c7220 */ /* 0x080fe20000410000 */
[-C--:B------:R-:W-:Y:S01]  /*3fe0*/  FMUL.FTZ R10, R10, R3.reuse ;  /* 0x000000030a0a7220 */ /* 0x080fe20000410000 */
[-C--:B------:R-:W-:Y:S01]  /*3ff0*/  FMUL.FTZ R9, R9, R3.reuse ;  /* 0x0000000309097220 */ /* 0x080fe20000410000 */
[----:B------:R-:W-:Y:S01]  /*4000*/  STL [R1+0x24], R17 ;  /* 0x0000241101007387 */ /* 0x000fe20000100800 */
[-C--:B------:R-:W-:Y:S01]  /*4010*/  FMUL.FTZ R8, R8, R3.reuse ;  /* 0x0000000308087220 */ /* 0x080fe20000410000 */
[-C--:B------:R-:W-:Y:S01]  /*4020*/  FMUL.FTZ R7, R7, R3.reuse ;  /* 0x0000000307077220 */ /* 0x080fe20000410000 */
[----:B------:R-:W-:Y:S01]  /*4030*/  I2FP.F32.S32 R0, R0 ;  /* 0x0000000000007245 */ /* 0x000fe20000201400 */
[-C--:B------:R-:W-:Y:S01]  /*4040*/  FMUL.FTZ R6, R6, R3.reuse ;  /* 0x0000000306067220 */ /* 0x080fe20000410000 */
[----:B------:R-:W-:Y:S01]  /*4050*/  I2FP.F32.S32 R4, R24 ;  /* 0x0000001800047245 */ /* 0x000fe20000201400 */
[-C--:B------:R-:W-:Y:S01]  /*4060*/  FMUL.FTZ R5, R5, R3.reuse ;  /* 0x0000000305057220 */ /* 0x080fe20000410000 */
[----:B------:R-:W-:Y:S01]  /*4070*/  IADD3 R11, P3, P0, R20, UR5, R32 ;  /* 0x00000005140b7c10 */ /* 0x000fe2000f87e020 */
[-C--:B--2---:R-:W-:Y:S01]  /*4080*/  FMUL.FTZ R15, R16, R3.reuse ;  /* 0x00000003100f7220 */ /* 0x084fe20000410000 */
[----:B---3--:R-:W-:-:S04]  /*4090*/  FMUL.FTZ R13, R14, R3 ;  /* 0x000000030e0d7220 */ /* 0x008fc80000410000 */
[----:B------:R-:W-:Y:S04]  /*40a0*/  STL [R1+0x20], R15 ;  /* 0x0000200f01007387 */ /* 0x000fe80000100800 */
[----:B------:R-:W-:Y:S04]  /*40b0*/  STL [R1+0x1c], R13 ;  /* 0x00001c0d01007387 */ /* 0x000fe80000100800 */
[----:B------:R-:W-:Y:S04]  /*40c0*/  STL [R1+0x18], R12 ;  /* 0x0000180c01007387 */ /* 0x000fe80000100800 */
[----:B------:R-:W-:Y:S01]  /*40d0*/  STL [R1+0x14], R10 ;  /* 0x0000140a01007387 */ /* 0x000fe20000100800 */
[----:B------:R-:W-:-:S03]  /*40e0*/  FMUL.FTZ R249, R0, R3 ;  /* 0x0000000300f97220 */ /* 0x000fc60000410000 */
[----:B------:R-:W-:Y:S01]  /*40f0*/  STL [R1+0x10], R9 ;  /* 0x0000100901007387 */ /* 0x000fe20000100800 */
[----:B------:R-:W-:-:S03]  /*4100*/  FMUL.FTZ R252, R4, R3 ;  /* 0x0000000304fc7220 */ /* 0x000fc60000410000 */
[----:B------:R-:W-:Y:S01]  /*4110*/  STL [R1+0xc], R8 ;  /* 0x00000c0801007387 */ /* 0x000fe20000100800 */
[----:B------:R-:W-:-:S03]  /*4120*/  IADD3.X R0, PT, PT, R21, UR4, RZ, P3, P0 ;  /* 0x0000000415007c10 */ /* 0x000fc60009fe04ff */
[----:B------:R-:W-:Y:S04]  /*4130*/  STL [R1+0x8], R7 ;  /* 0x0000080701007387 */ /* 0x000fe80000100800 */
[----:B------:R-:W-:Y:S04]  /*4140*/  STL [R1+0x4], R6 ;  /* 0x0000040601007387 */ /* 0x000fe80000100800 */
[----:B------:R2:W-:Y:S01]  /*4150*/  STL [R1], R5 ;  /* 0x0000000501007387 */ /* 0x0005e20000100800 */
[----:B------:R-:W-:-:S03]  /*4160*/  R2UR UR47, R29 ;  /* 0x000000001d2f72ca */ /* 0x000fc600000e0000 */
[----:B------:R3:W-:Y:S01]  /*4170*/  STL [R1+0x50], R0 ;  /* 0x0000500001007387 */ /* 0x0007e20000100800 */
[----:B------:R-:W-:Y:S01]  /*4180*/  LOP3.LUT P0, RZ, R187, 0x4, RZ, 0xc0, !PT ;  /* 0x00000004bbff7812 */ /* 0x000fe2000780c0ff */
[----:B------:R-:W-:Y:S01]  /*4190*/  FMUL.FTZ R251, R2, R3 ;  /* 0x0000000302fb7220 */ /* 0x000fe20000410000 */
[----:B------:R-:W-:Y:S01]  /*41a0*/  IMAD.MOV.U32 R2, RZ, RZ, 0x20 ;  /* 0x00000020ff027424 */ /* 0x000fe200078e00ff */
[----:B------:R-:W-:Y:S01]  /*41b0*/  R2UR UR46, R28 ;  /* 0x000000001c2e72ca */ /* 0x000fe200000e0000 */
[----:B--2---:R-:W-:-:S04]  /*41c0*/  IMAD.WIDE.U32 R4, R11, -0x2daee0ad, RZ ;  /* 0xd2511f530b047825 */ /* 0x004fc800078e00ff */
[----:B---3--:R-:W-:Y:S01]  /*41d0*/  IMAD.MOV.U32 R0, RZ, RZ, 0x10 ;  /* 0x00000010ff007424 */ /* 0x008fe200078e00ff */
[----:B------:R2:W-:Y:S04]  /*41e0*/  STL.64 [R1+0x48], R4 ;  /* 0x0000480401007387 */ /* 0x0005e80000100a00 */
[----:B------:R-:W-:Y:S01]  /*41f0*/  SEL R0, R0, 0xfffffff0, !P0 ;  /* 0xfffffff000007807 */ /* 0x000fe20004000000 */
[C---:B------:R-:W-:Y:S01]  /*4200*/  VIADD R0, R27.reuse, 0x1 ;  /* 0x000000011b007836 */ /* 0x040fe20000000000 */
[----:B------:R-:W-:Y:S02]  /*4210*/  SEL R2, R2, 0xffffffe0, !P5 ;  /* 0xffffffe002027807 */ /* 0x000fe40006800000 */
[----:B------:R-:W-:Y:S02]  /*4220*/  LOP3.LUT R2, R27, UR47, RZ, 0x3c, !PT ;  /* 0x0000002f1b027c12 */ /* 0x000fe4000f8e3cff */
[----:B------:R-:W-:-:S02]  /*4230*/  LOP3.LUT R0, R0, UR47, RZ, 0x3c, !PT ;  /* 0x0000002f00007c12 */ /* 0x000fc4000f8e3cff */
[C---:B------:R-:W-:Y:S02]  /*4240*/  LOP3.LUT R2, R5.reuse, R2, RZ, 0x3c, !PT ;  /* 0x0000000205027212 */ /* 0x040fe400078e3cff */
[----:B------:R-:W-:Y:S01]  /*4250*/  LOP3.LUT R0, R5, R0, RZ, 0x3c, !PT ;  /* 0x0000000005007212 */ /* 0x000fe200078e3cff */
[----:B------:R-:W-:Y:S01]  /*4260*/  FMUL.FTZ R250, R26, R3 ;  /* 0x000000031afa7220 */ /* 0x000fe20000410000 */
[----:B------:R-:W-:Y:S01]  /*4270*/  LOP3.LUT P3, RZ, R187, 0x2, RZ, 0xc0, !PT ;  /* 0x00000002bbff7812 */ /* 0x000fe2000786c0ff */
[----:B------:R-:W-:-:S04]  /*4280*/  IMAD.WIDE.U32 R246, R2, -0x326172a9, RZ ;  /* 0xcd9e8d5702f67825 */ /* 0x000fc800078e00ff */
[----:B-1----:R-:W-:-:S08]  /*4290*/  IMAD.WIDE.U32 R244, R0, -0x326172a9, RZ ;  /* 0xcd9e8d5700f47825 */ /* 0x002fd000078e00ff */
.L_x_1287:
[----:B------:R-:W0:Y:S01]  /*42a0*/  LDGDEPBAR ;  /* 0x00000000000079af */ /* 0x000e220000000000 */
[C---:B------:R-:W-:Y:S01]  /*42b0*/  IMAD.IADD R144, R184.reuse, 0x1, R183 ;  /* 0x00000001b8907824 */ /* 0x040fe200078e02b7 */
[----:B------:R-:W-:Y:S01]  /*42c0*/  USHF.L.U32 UR15, UR31, 0x7, URZ ;  /* 0x000000071f0f7899 */ /* 0x000fe200080006ff */
[----:B------:R-:W-:Y:S05]  /*42d0*/  IMAD.IADD R0, R184, 0x1, R157 ;  /* 0x00000001b8007824 */ /* 0x000fea00078e029d */
[----:B------:R-:W3:Y:S01]  /*42e0*/  LDL R190, [R1+0x50] ;  /* 0x0000500001be7983 */ /* 0x000ee20000100800 */
[----:B------:R-:W-:Y:S01]  /*42f0*/  UIADD3 UR26, UPT, UPT, UR26, -0x80, URZ ;  /* 0xffffff801a1a7890 */ /* 0x000fe2000fffe0ff */
[----:B------:R-:W-:Y:S01]  /*4300*/  VIADD R2, R243, 0x4 ;  /* 0x00000004f3027836 */ /* 0x000fe20000000000 */
[----:B------:R-:W-:Y:S01]  /*4310*/  UIADD3 UR15, UPT, UPT, UR15, 0x80, URZ ;  /* 0x000000800f0f7890 */ /* 0x000fe2000fffe0ff */
[----:B------:R-:W4:Y:S01]  /*4320*/  LDL.64 R188, [R1+0x48] ;  /* 0x0000480001bc7983 */ /* 0x000f220000100a00 */
[----:B------:R-:W-:Y:S01]  /*4330*/  UISETP.GE.AND UP0, UPT, UR26, UR45, UPT ;  /* 0x0000002d1a00728c */ /* 0x000fe2000bf06270 */
[----:B------:R-:W-:Y:S01]  /*4340*/  IMAD.WIDE.U32 R2, R2, -0x326172a9, RZ ;  /* 0xcd9e8d5702027825 */ /* 0x000fe200078e00ff */
[----:B------:R-:W-:Y:S01]  /*4350*/  UIADD3 UR38, UPT, UPT, UR46, -0x61c88647, URZ ;  /* 0x9e3779b92e267890 */ /* 0x000fe2000fffe0ff */
[----:B------:R-:W1:Y:S01]  /*4360*/  S2UR UR4, SR_CgaCtaId ;  /* 0x00000000000479c3 */ /* 0x000e620000008800 */
[----:B------:R-:W-:Y:S01]  /*4370*/  UISETP.LT.AND UP0, UPT, UR15, UR28, UP0 ;  /* 0x0000001c0f00728c */ /* 0x000fe20008701270 */
[----:B------:R-:W-:Y:S01]  /*4380*/  IMAD.MOV.U32 R231, RZ, RZ, 0x20 ;  /* 0x00000020ffe77424 */ /* 0x000fe200078e00ff */
[----:B------:R-:W-:Y:S02]  /*4390*/  UIADD3 UR10, UPT, UPT, UR47, -0x4498517b, URZ ;  /* 0xbb67ae852f0a7890 */ /* 0x000fe4000fffe0ff */
[----:B------:R-:W-:Y:S02]  /*43a0*/  UIADD3 UR15, UPT, UPT, UR47, 0x76cf5d0a, URZ ;  /* 0x76cf5d0a2f0f7890 */ /* 0x000fe4000fffe0ff */
[----:B------:R-:W-:Y:S01]  /*43b0*/  PLOP3.LUT P2, PT, PT, PT, UP0, 0x80, 0x8 ;  /* 0x000000000008781c */ /* 0x000fe20003f4f008 */
[----:B------:R-:W-:Y:S02]  /*43c0*/  UIADD3 UR39, UPT, UPT, UR47, 0x32370b8f, URZ ;  /* 0x32370b8f2f277890 */ /* 0x000fe4000fffe0ff */
[----:B------:R-:W-:Y:S01]  /*43d0*/  UIADD3 UR40, UPT, UPT, UR46, 0x78dde6e4, URZ ;  /* 0x78dde6e42e287890 */ /* 0x000fe2000fffe0ff */
[----:B------:R-:W-:Y:S01]  /*43e0*/  UMOV UR5, 0x400 ;  /* 0x0000040000057882 */ /* 0x000fe20000000000 */
[----:B------:R-:W-:Y:S04]  /*43f0*/  UIADD3 UR27, UPT, UPT, UR27, -0x1, URZ ;  /* 0xffffffff1b1b7890 */ /* 0x000fe8000fffe0ff */
[----:B------:R-:W-:Y:S01]  /*4400*/  UISETP.GT.AND UP0, UPT, UR27, UR44, UPT ;  /* 0x0000002c1b00728c */ /* 0x000fe2000bf04270 */
[----:B------:R-:W-:Y:S04]  /*4410*/  DEPBAR.LE SB0, 0x0 ;  /* 0x000080000000791a */ /* 0x000fe80000000000 */
[----:B------:R-:W-:Y:S01]  /*4420*/  BAR.SYNC.DEFER_BLOCKING 0x0 ;  /* 0x0000000000007b1d */ /* 0x000fe20000010000 */
[----:B-1----:R-:W-:Y:S05]  /*4430*/  ULEA UR4, UR4, UR5, 0x18 ;  /* 0x0000000504047291 */ /* 0x002fea000f8ec0ff */
[----:B------:R-:W-:Y:S08]  /*4440*/  LDSM.16.M88.4 R64, [R184] ;  /* 0x00000000b840783b */ /* 0x000ff00000000200 */
[----:B------:R-:W2:Y:S08]  /*4450*/  LDSM.16.M88.4 R16, [R153+0xc000] ;  /* 0x00c000009910783b */ /* 0x000eb00000000200 */
[----:B------:R-:W1:Y:S08]  /*4460*/  LDSM.16.M88.4 R60, [R184+0x2000] ;  /* 0x00200000b83c783b */ /* 0x000e700000000200 */
[----:B------:R-:W5:Y:S08]  /*4470*/  LDSM.16.M88.4 R32, [R153+0xc800] ;  /* 0x00c800009920783b */ /* 0x000f700000000200 */
[----:B------:R-:W5:Y:S08]  /*4480*/  LDSM.16.M88.4 R48, [R153+0xd000] ;  /* 0x00d000009930783b */ /* 0x000f700000000200 */
[----:B------:R-:W5:Y:S01]  /*4490*/  LDSM.16.M88.4 R132, [R153+0xd800] ;  /* 0x00d800009984783b */ /* 0x000f620000000200 */
[-C--:B--2---:R-:W-:Y:S07]  /*44a0*/  HMMA.16816.F32 R4, R64, R16.reuse, RZ ;  /* 0x000000104004723c */ /* 0x084fee00000018ff */
[----:B------:R-:W-:Y:S01]  /*44b0*/  LDSM.16.M88.4 R136, [R144] ;  /* 0x000000009088783b */ /* 0x000fe20000000200 */
[C---:B-1----:R-:W-:Y:S07]  /*44c0*/  HMMA.16816.F32 R8, R60.reuse, R16, RZ ;  /* 0x000000103c08723c */ /* 0x042fee00000018ff */
[----:B------:R-:W1:Y:S01]  /*44d0*/  LDSM.16.M88.4 R140, [R156+0xc000] ;  /* 0x00c000009c8c783b */ /* 0x000e620000000200 */
[-C--:B------:R-:W-:Y:S07]  /*44e0*/  HMMA.16816.F32 R12, R60, R18.reuse, RZ ;  /* 0x000000123c0c723c */ /* 0x080fee00000018ff */
[----:B------:R-:W2:Y:S01]  /*44f0*/  LDSM.16.M88.4 R144, [R144+0x2000] ;  /* 0x002000009090783b */ /* 0x000ea20000000200 */
[C---:B------:R-:W-:Y:S07]  /*4500*/  HMMA.16816.F32 R16, R64.reuse, R18, RZ ;  /* 0x000000124010723c */ /* 0x040fee00000018ff */
[----:B------:R-:W2:Y:S01]  /*4510*/  LDSM.16.M88.4 R148, [R156+0xc800] ;  /* 0x00c800009c94783b */ /* 0x000ea20000000200 */
[-C--:B-----5:R-:W-:Y:S07]  /*4520*/  HMMA.16816.F32 R20, R64, R32.reuse, RZ ;  /* 0x000000204014723c */ /* 0x0a0fee00000018ff */
[----:B------:R-:W5:Y:S01]  /*4530*/  LDSM.16.M88.4 R152, [R156+0xd000] ;  /* 0x00d000009c98783b */ /* 0x000f620000000200 */
        /* <DEDUP_REMOVED lines=10> */
[-C--:B------:R-:W-:Y:S07]  /*45e0*/  HMMA.16816.F32 R44, R60, R50.reuse, RZ ;  /* 0x000000323c2c723c */ /* 0x080fee00000018ff */
[----:B------:R-:W4:Y:S01]  /*45f0*/  LDSM.16.M88.4 R176, [R181+0xd000] ;  /* 0x00d00000b5b0783b */ /* 0x000f220000000200 */
[C---:B------:R-:W-:Y:S08]  /*4600*/  HMMA.16816.F32 R48, R64.reuse, R50, RZ ;  /* 0x000000324030723c */ /* 0x040ff000000018ff */
        /* <DEDUP_REMOVED lines=9> */
[----:B------:R-:W-:Y:S07]  /*46a0*/  LDSM.16.M88.4 R140, [R182+0xc000] ;  /* 0x00c00000b68c783b */ /* 0x000fee0000000200 */
[-C--:B------:R-:W-:Y:S08]  /*46b0*/  HMMA.16816.F32 R20, R136, R148.reuse, R20 ;  /* 0x000000948814723c */ /* 0x080ff00000001814 */
[C---:B------:R-:W-:Y:S04]  /*46c0*/  HMMA.16816.F32 R24, R144.reuse, R148, R24 ;  /* 0x000000949018723c */ /* 0x040fe80000001818 */
[----:B------:R-:W-:Y:S04]  /*46d0*/  LOP3.LUT R148, R2, UR38, R247, 0x96, !PT ;  /* 0x0000002602947c12 */ /* 0x000fe8000f8e96f7 */
[-C--:B------:R-:W-:Y:S08]  /*46e0*/  HMMA.16816.F32 R28, R144, R150.reuse, R28 ;  /* 0x00000096901c723c */ /* 0x080ff0000000181c */
[C---:B------:R-:W-:Y:S08]  /*46f0*/  HMMA.16816.F32 R32, R136.reuse, R150, R32 ;  /* 0x000000968820723c */ /* 0x040ff00000001820 */
[-C--:B-----5:R-:W-:Y:S03]  /*4700*/  HMMA.16816.F32 R36, R136, R152.reuse, R36 ;  /* 0x000000988824723c */ /* 0x0a0fe60000001824 */
[----:B---3--:R-:W-:Y:S05]  /*4710*/  LOP3.LUT R149, R190, UR46, R3, 0x96, !PT ;  /* 0x0000002ebe957c12 */ /* 0x008fea000f8e9603 */
[C---:B------:R-:W-:Y:S04]  /*4720*/  HMMA.16816.F32 R40, R144.reuse, R152, R40 ;  /* 0x000000989028723c */ /* 0x040fe80000001828 */
[----:B------:R-:W-:Y:S04]  /*4730*/  IMAD.WIDE.U32 R150, R149, -0x2daee0ad, RZ ;  /* 0xd2511f5395967825 */ /* 0x000fe800078e00ff */
[-C--:B------:R-:W-:Y:S03]  /*4740*/  HMMA.16816.F32 R44, R144, R154.reuse, R44 ;  /* 0x0000009a902c723c */ /* 0x080fe6000000182c */
[----:B----4-:R-:W-:Y:S02]  /*4750*/  LOP3.LUT R149, R188, UR10, R151, 0x96, !PT ;  /* 0x0000000abc957c12 */ /* 0x010fe4000f8e9697 */
[----:B------:R-:W2:Y:S03]  /*4760*/  LDL R151, [R1+0x38] ;  /* 0x0000380001977983 */ /* 0x000ea60000100800 */
[C---:B------:R-:W-:Y:S01]  /*4770*/  HMMA.16816.F32 R48, R136.reuse, R154, R48 ;  /* 0x0000009a8830723c */ /* 0x040fe20000001830 */
[----:B------:R-:W3:Y:S03]  /*4780*/  LDL R154, [R1+0x44] ;  /* 0x00004400019a7983 */ /* 0x000ee60000100800 */
[----:B------:R-:W-:Y:S04]  /*4790*/  SHF.R.U32.HI R155, RZ, 0x1, R187 ;  /* 0x00000001ff9b7819 */ /* 0x000fe800000116bb */
[-C--:B------:R-:W-:Y:S08]  /*47a0*/  HMMA.16816.F32 R52, R136, R156.reuse, R52 ;  /* 0x0000009c8834723c */ /* 0x080ff00000001834 */
[C---:B------:R-:W-:Y:S08]  /*47b0*/  HMMA.16816.F32 R56, R144.reuse, R156, R56 ;  /* 0x0000009c9038723c */ /* 0x040ff00000001838 */
[-C--:B------:R-:W-:Y:S03]  /*47c0*/  HMMA.16816.F32 R60, R144, R158.reuse, R60 ;  /* 0x0000009e903c723c */ /* 0x080fe6000000183c */
[----:B------:R-:W-:Y:S04]  /*47d0*/  IMAD.WIDE.U32 R146, R243, -0x326172a9, RZ ;  /* 0xcd9e8d57f3927825 */ /* 0x000fe800078e00ff */
[----:B------:R-:W-:Y:S01]  /*47e0*/  IMAD.IADD R144, R183, 0x1, R0 ;  /* 0x00000001b7907824 */ /* 0x000fe200078e0200 */
[C---:B------:R-:W-:Y:S01]  /*47f0*/  LOP3.LUT R0, R146.reuse, UR38, R247, 0x96, !PT ;  /* 0x0000002692007c12 */ /* 0x040fe2000f8e96f7 */
[----:B------:R-:W-:Y:S03]  /*4800*/  HMMA.16816.F32 R64, R136, R158, R64 ;  /* 0x0000009e8840723c */ /* 0x000fe60000001840 */
[----:B------:R-:W1:Y:S01]  /*4810*/  LDSM.16.M88.4 R136, [R144] ;  /* 0x000000009088783b */ /* 0x000e620000000200 */
[----:B------:R-:W-:Y:S04]  /*4820*/  LOP3.LUT R146, R146, UR38, R245, 0x96, !PT ;  /* 0x0000002692927c12 */ /* 0x000fe8000f8e96f5 */
[-C--:B------:R-:W-:Y:S05]  /*4830*/  HMMA.16816.F32 R4, R160, R164.reuse, R4 ;  /* 0x000000a4a004723c */ /* 0x080fea0000001804 */
[----:B------:R-:W-:Y:S03]  /*4840*/  IMAD.WIDE.U32 R156, R146, -0x2daee0ad, RZ ;  /* 0xd2511f53929c7825 */ /* 0x000fe600078e00ff */
[C---:B------:R-:W-:Y:S04]  /*4850*/  HMMA.16816.F32 R8, R168.reuse, R164, R8 ;  /* 0x000000a4a808723c */ /* 0x040fe80000001808 */
[----:B------:R-:W-:Y:S04]  /*4860*/  IMAD.WIDE.U32 R164, R148, -0x2daee0ad, RZ ;  /* 0xd2511f5394a47825 */ /* 0x000fe800078e00ff */
[-C--:B------:R-:W-:Y:S03]  /*4870*/  HMMA.16816.F32 R12, R168, R166.reuse, R12 ;  /* 0x000000a6a80c723c */ /* 0x080fe6000000180c */
[----:B------:R-:W-:Y:S05]  /*4880*/  LOP3.LUT R148, R150, UR15, R165, 0x96, !PT ;  /* 0x0000000f96947c12 */ /* 0x000fea000f8e96a5 */
[C---:B------:R-:W-:Y:S04]  /*4890*/  HMMA.16816.F32 R16, R160.reuse, R166, R16 ;  /* 0x000000a6a010723c */ /* 0x040fe80000001810 */
[----:B------:R-:W-:Y:S04]  /*48a0*/  IMAD.WIDE.U32 R158, R148, -0x326172a9, RZ ;  /* 0xcd9e8d57949e7825 */ /* 0x000fe800078e00ff */
[-C--:B------:R-:W-:Y:S08]  /*48b0*/  HMMA.16816.F32 R20, R160, R172.reuse, R20 ;  /* 0x000000aca014723c */ /* 0x080ff00000001814 */
[C---:B------:R-:W-:Y:S01]  /*48c0*/  HMMA.16816.F32 R24, R168.reuse, R172, R24 ;  /* 0x000000aca818723c */ /* 0x040fe20000001818 */
[----:B------:R-:W4:Y:S04]  /*48d0*/  LDL R172, [R1+0x1c] ;  /* 0x00001c0001ac7983 */ /* 0x000f280000100800 */
[----:B------:R-:W5:Y:S03]  /*48e0*/  LDL R173, [R1+0x20] ;  /* 0x0000200001ad7983 */ /* 0x000f660000100800 */
[-C--:B------:R-:W-:Y:S08]  /*48f0*/  HMMA.16816.F32 R28, R168, R174.reuse, R28 ;  /* 0x000000aea81c723c */ /* 0x080ff0000000181c */
[C---:B------:R-:W-:Y:S01]  /*4900*/  HMMA.16816.F32 R32, R160.reuse, R174, R32 ;  /* 0x000000aea020723c */ /* 0x040fe20000001820 */
[----:B------:R-:W4:Y:S04]  /*4910*/  LDL R175, [R1+0x28] ;  /* 0x0000280001af7983 */ /* 0x000f280000100800 */
[----:B------:R-:W5:Y:S03]  /*4920*/  LDL R174, [R1+0x24] ;  /* 0x0000240001ae7983 */ /* 0x000f660000100800 */
[-C--:B------:R-:W-:Y:S08]  /*4930*/  HMMA.16816.F32 R36, R160, R176.reuse, R36 ;  /* 0x000000b0a024723c */ /* 0x080ff00000001824 */
[C---:B------:R-:W-:Y:S08]  /*4940*/  HMMA.16816.F32 R40, R168.reuse, R176, R40 ;  /* 0x000000b0a828723c */ /* 0x040ff00000001828 */
[-C--:B------:R-:W-:Y:S08]  /*4950*/  HMMA.16816.F32 R44, R168, R178.reuse, R44 ;  /* 0x000000b2a82c723c */ /* 0x080ff0000000182c */
[C---:B------:R-:W-:Y:S08]  /*4960*/  HMMA.16816.F32 R48, R160.reuse, R178, R48 ;  /* 0x000000b2a030723c */ /* 0x040ff00000001830 */
[-C--:B------:R-:W-:Y:S08]  /*4970*/  HMMA.16816.F32 R52, R160, R132.reuse, R52 ;  /* 0x00000084a034723c */ /* 0x080ff00000001834 */
[C---:B------:R-:W-:Y:S04]  /*4980*/  HMMA.16816.F32 R56, R168.reuse, R132, R56 ;  /* 0x00000084a838723c */ /* 0x040fe80000001838 */
[----:B------:R-:W-:Y:S02]  /*4990*/  LOP3.LUT R132, R190, UR46, R147, 0x96, !PT ;  /* 0x0000002ebe847c12 */ /* 0x000fe4000f8e9693 */
[----:B------:R-:W-:Y:S01]  /*49a0*/  LOP3.LUT R133, R2, UR38, R245, 0x96, !PT ;  /* 0x0000002602857c12 */ /* 0x000fe2000f8e96f5 */
[----:B------:R-:W-:Y:S01]  /*49b0*/  IMAD.WIDE.U32 R2, R0, -0x2daee0ad, RZ ;  /* 0xd2511f5300027825 */ /* 0x000fe200078e00ff */
[----:B------:R-:W1:Y:S01]  /*49c0*/  LDSM.16.M88.4 R144, [R144+0x2000] ;  /* 0x002000009090783b */ /* 0x000e620000000200 */
[-C--:B------:R-:W-:Y:S01]  /*49d0*/  HMMA.16816.F32 R60, R168, R134.reuse, R60 ;  /* 0x00000086a83c723c */ /* 0x080fe2000000183c */
[----:B------:R-:W-:Y:S02]  /*49e0*/  UIADD3 UR38, UPT, UPT, UR46, -0x4ab325aa, URZ ;  /* 0xb54cda562e267890 */ /* 0x000fe4000fffe0ff */
[----:B------:R-:W-:Y:S04]  /*49f0*/  IMAD.WIDE.U32 R152, R132, -0x2daee0ad, RZ ;  /* 0xd2511f5384987825 */ /* 0x000fe800078e00ff */
[----:B------:R-:W-:Y:S01]  /*4a00*/  IMAD.WIDE.U32 R166, R133, -0x2daee0ad, RZ ;  /* 0xd2511f5385a67825 */ /* 0x000fe200078e00ff */
[----:B------:R-:W-:Y:S01]  /*4a10*/  LOP3.LUT R132, R188, UR10, R153, 0x96, !PT ;  /* 0x0000000abc847c12 */ /* 0x000fe2000f8e9699 */
[----:B------:R-:W-:Y:S01]  /*4a20*/  HMMA.16816.F32 R64, R160, R134, R64 ;  /* 0x00000086a040723c */ /* 0x000fe20000001840 */
[----:B------:R-:W5:Y:S01]  /*4a30*/  LDL R153, [R1+0x40] ;  /* 0x0000400001997983 */ /* 0x000f620000100800 */
[----:B------:R-:W-:Y:S02]  /*4a40*/  UIADD3 UR10, UPT, UPT, UR46, -0x255992d5, URZ ;  /* 0xdaa66d2b2e0a7890 */ /* 0x000fe4000fffe0ff */
[C---:B------:R-:W-:Y:S01]  /*4a50*/  LOP3.LUT R3, R152.reuse, UR15, R3, 0x96, !PT ;  /* 0x0000000f98037c12 */ /* 0x040fe2000f8e9603 */
[----:B------:R-:W-:Y:S01]  /*4a60*/  IMAD.SHL.U32 R188, R187, 0x2, RZ ;  /* 0x00000002bbbc7824 */ /* 0x000fe200078e00ff */
[----:B------:R-:W-:Y:S01]  /*4a70*/  LOP3.LUT R133, R152, UR15, R157, 0x96, !PT ;  /* 0x0000000f98857c12 */ /* 0x000fe2000f8e969d */
[----:B------:R-:W-:Y:S01]  /*4a80*/  IMAD.WIDE.U32 R134, R132, -0x326172a9, RZ ;  /* 0xcd9e8d5784867825 */ /* 0x000fe200078e00ff */
[----:B------:R-:W-:Y:S01]  /*4a90*/  LOP3.LUT R150, R150, UR15, R167, 0x96, !PT ;  /* 0x0000000f96967c12 */ /* 0x000fe2000f8e96a7 */
[----:B------:R-:W5:Y:S01]  /*4aa0*/  LDL R152, [R1+0x3c] ;  /* 0x00003c0001987983 */ /* 0x000f620000100800 */
[----:B------:R-:W-:Y:S01]  /*4ab0*/  @!P2 LOP3.LUT R0, R188, 0x6, RZ, 0xc0, !PT ;  /* 0x00000006bc00a812 */ /* 0x000fe200078ec0ff */
[-C--:B-1----:R-:W-:Y:S01]  /*4ac0*/  HMMA.16816.F32 R4, R136, R140.reuse, R4 ;  /* 0x0000008c8804723c */ /* 0x082fe20000001804 */
[----:B------:R-:W-:Y:S04]  /*4ad0*/  UIADD3 UR15, UPT, UPT, UR46, 0x3c6ef372, URZ ;  /* 0x3c6ef3722e0f7890 */ /* 0x000fe8000fffe0ff */
[----:B------:R-:W-:Y:S01]  /*4ae0*/  @!P2 LOP3.LUT R0, R0, 0x1c0, R155, 0xf8, !PT ;  /* 0x000001c00000a812 */ /* 0x000fe200078ef89b */
[----:B------:R-:W-:Y:S01]  /*4af0*/  IMAD.WIDE.U32 R160, R3, -0x326172a9, RZ ;  /* 0xcd9e8d5703a07825 */ /* 0x000fe200078e00ff */
[----:B------:R-:W-:Y:S01]  /*4b00*/  LOP3.LUT R132, R246, UR15, R135, 0x96, !PT ;  /* 0x0000000ff6847c12 */ /* 0x000fe2000f8e9687 */
[----:B------:R-:W5:Y:S02]  /*4b10*/  LDL R155, [R1+0x2c] ;  /* 0x00002c00019b7983 */ /* 0x000f640000100800 */
[----:B------:R-:W-:Y:S01]  /*4b20*/  IMAD.WIDE.U32 R168, R133, -0x326172a9, RZ ;  /* 0xcd9e8d5785a87825 */ /* 0x000fe200078e00ff */
[----:B------:R-:W-:Y:S02]  /*4b30*/  LOP3.LUT R157, R134, UR10, R161, 0x96, !PT ;  /* 0x0000000a869d7c12 */ /* 0x000fe4000f8e96a1 */
[----:B------:R-:W-:Y:S01]  /*4b40*/  LOP3.LUT R161, R244, UR15, R135, 0x96, !PT ;  /* 0x0000000ff4a17c12 */ /* 0x000fe2000f8e9687 */
[----:B------:R-:W-:Y:S01]  /*4b50*/  IMAD.WIDE.U32 R170, R132, -0x2daee0ad, RZ ;  /* 0xd2511f5384aa7825 */ /* 0x000fe200078e00ff */
[----:B------:R-:W-:Y:S03]  /*4b60*/  LOP3.LUT R162, R134, UR10, R169, 0x96, !PT ;  /* 0x0000000a86a27c12 */ /* 0x000fe6000f8e96a9 */
[----:B------:R-:W-:Y:S01]  /*4b70*/  IMAD.WIDE.U32 R134, R149, -0x326172a9, RZ ;  /* 0xcd9e8d5795867825 */ /* 0x000fe200078e00ff */
[C---:B------:R-:W-:Y:S03]  /*4b80*/  HMMA.16816.F32 R8, R144.reuse, R140, R8 ;  /* 0x0000008c9008723c */ /* 0x040fe60000001808 */
[----:B------:R-:W-:Y:S01]  /*4b90*/  IMAD.U32 R3, RZ, RZ, UR31 ;  /* 0x0000001fff037e24 */ /* 0x000fe2000f8e00ff */
[----:B------:R-:W-:Y:S01]  /*4ba0*/  LOP3.LUT R165, R134, UR10, R159, 0x96, !PT ;  /* 0x0000000a86a57c12 */ /* 0x000fe2000f8e969f */
[----:B------:R-:W-:Y:S01]  /*4bb0*/  FADD.FTZ R149, R250, R4 ;  /* 0x00000004fa957221 */ /* 0x000fe20000010000 */
[----:B------:R-:W-:Y:S01]  /*4bc0*/  LOP3.LUT R159, R2, UR39, R171, 0x96, !PT ;  /* 0x00000027029f7c12 */ /* 0x000fe2000f8e96ab */
[----:B------:R-:W-:Y:S01]  /*4bd0*/  @!P2 IMAD R0, R3, 0x80, R0 ;  /* 0x000000800300a824 */ /* 0x000fe200078e0200 */
[--C-:B------:R-:W-:Y:S01]  /*4be0*/  LOP3.LUT R163, R246, UR15, R135.reuse, 0x96, !PT ;  /* 0x0000000ff6a37c12 */ /* 0x100fe2000f8e9687 */
[----:B------:R-:W-:Y:S01]  /*4bf0*/  IMAD.WIDE.U32 R176, R150, -0x326172a9, RZ ;  /* 0xcd9e8d5796b07825 */ /* 0x000fe200078e00ff */
[----:B------:R-:W-:Y:S01]  /*4c00*/  LOP3.LUT R167, R244, UR15, R135, 0x96, !PT ;  /* 0x0000000ff4a77c12 */ /* 0x000fe2000f8e9687 */
[-C--:B------:R-:W-:Y:S01]  /*4c10*/  HMMA.16816.F32 R12, R144, R142.reuse, R12 ;  /* 0x0000008e900c723c */ /* 0x080fe2000000180c */
[----:B------:R-:W-:Y:S01]  /*4c20*/  UIADD3 UR15, UPT, UPT, UR47, -0x56f99767, URZ ;  /* 0xa90668992f0f7890 */ /* 0x000fe2000fffe0ff */
[----:B------:R-:W-:Y:S01]  /*4c30*/  IMAD.MOV.U32 R133, RZ, RZ, 0x38 ;  /* 0x00000038ff857424 */ /* 0x000fe200078e00ff */
[----:B------:R-:W-:Y:S01]  /*4c40*/  LOP3.LUT R169, R134, UR10, R177, 0x96, !PT ;  /* 0x0000000a86a97c12 */ /* 0x000fe2000f8e96b1 */
[----:B------:R-:W-:Y:S01]  /*4c50*/  UIADD3 UR10, UPT, UPT, UR47, -0x126145ec, URZ ;  /* 0xed9eba142f0a7890 */ /* 0x000fe2000fffe0ff */
[----:B------:R-:W-:Y:S02]  /*4c60*/  @!P2 VIADD R148, R0, 0x1 ;  /* 0x000000010094a836 */ /* 0x000fe40000000000 */
[----:B------:R-:W-:Y:S01]  /*4c70*/  @!P2 VIADDMNMX R133, R235, -R133, UR28, PT ;  /* 0x0000001ceb85ae46 */ /* 0x000fe2000b800985 */
[C---:B------:R-:W-:Y:S04]  /*4c80*/  HMMA.16816.F32 R16, R136.reuse, R142, R16 ;  /* 0x0000008e8810723c */ /* 0x040fe80000001810 */
[----:B------:R-:W-:Y:S04]  /*4c90*/  IMAD.WIDE.U32 R142, R157, -0x2daee0ad, RZ ;  /* 0xd2511f539d8e7825 */ /* 0x000fe800078e00ff */
[----:B------:R-:W-:Y:S01]  /*4ca0*/  FADD.FTZ R150, R250, R8 ;  /* 0x00000008fa967221 */ /* 0x000fe20000010000 */
[----:B------:R-:W-:Y:S01]  /*4cb0*/  @!P2 VIADD R8, R0, 0x9 ;  /* 0x000000090008a836 */ /* 0x000fe20000000000 */
[----:B------:R-:W-:Y:S01]  /*4cc0*/  LOP3.LUT R143, R170, UR10, R143, 0x96, !PT ;  /* 0x0000000aaa8f7c12 */ /* 0x000fe2000f8e968f */
[----:B------:R-:W-:Y:S05]  /*4cd0*/  IMAD.WIDE.U32 R170, R161, -0x2daee0ad, RZ ;  /* 0xd2511f53a1aa7825 */ /* 0x000fea00078e00ff */
[----:B------:R-:W-:Y:S01]  /*4ce0*/  LOP3.LUT R161, R156, UR39, R171, 0x96, !PT ;  /* 0x000000279ca17c12 */ /* 0x000fe2000f8e96ab */
[----:B------:R-:W-:Y:S01]  /*4cf0*/  IMAD.WIDE.U32 R156, R162, -0x2daee0ad, RZ ;  /* 0xd2511f53a29c7825 */ /* 0x000fe200078e00ff */
[----:B------:R-:W5:Y:S04]  /*4d00*/  LDL R171, [R1+0x8] ;  /* 0x0000080001ab7983 */ /* 0x000f680000100800 */
[----:B------:R-:W-:Y:S01]  /*4d10*/  LOP3.LUT R170, R170, UR10, R157, 0x96, !PT ;  /* 0x0000000aaaaa7c12 */ /* 0x000fe2000f8e969d */
[----:B------:R-:W5:Y:S01]  /*4d20*/  LDL R162, [R1+0x4] ;  /* 0x0000040001a27983 */ /* 0x000f620000100800 */
[----:B--2---:R-:W-:Y:S01]  /*4d30*/  FMUL.FTZ R134, R151, 1.4426950216293334961 ;  /* 0x3fb8aa3b97867820 */ /* 0x004fe20000410000 */
[C---:B---3--:R-:W-:Y:S01]  /*4d40*/  FSETP.NEU.FTZ.AND P6, PT, R154.reuse, -INF , PT ;  /* 0xff8000009a00780b */ /* 0x048fe20003fdd000 */
[----:B------:R-:W-:Y:S05]  /*4d50*/  FMUL.FTZ R2, R154, 1.4426950216293334961 ;  /* 0x3fb8aa3b9a027820 */ /* 0x000fea0000410000 */
[----:B------:R-:W-:Y:S02]  /*4d60*/  FSEL R141, R2, RZ, P6 ;  /* 0x000000ff028d7208 */ /* 0x000fe40003000000 */
[----:B------:R-:W-:Y:S01]  /*4d70*/  @!P2 VIMNMX R2, PT, PT, R235, UR28, PT ;  /* 0x0000001ceb02ac48 */ /* 0x000fe2000bfe0100 */
[C---:B----4-:R-:W-:Y:S01]  /*4d80*/  FADD.FTZ R12, R175.reuse, R12 ;  /* 0x0000000caf0c7221 */ /* 0x050fe20000010000 */
[C---:B------:R-:W-:Y:S01]  /*4d90*/  FADD.FTZ R14, R175.reuse, R14 ;  /* 0x0000000eaf0e7221 */ /* 0x040fe20000010000 */
[C---:B------:R-:W-:Y:S01]  /*4da0*/  FADD.FTZ R16, R175.reuse, R16 ;  /* 0x00000010af107221 */ /* 0x040fe20000010000 */
[----:B------:R-:W-:Y:S01]  /*4db0*/  FADD.FTZ R18, R175, R18 ;  /* 0x00000012af127221 */ /* 0x000fe20000010000 */
[C---:B-----5:R-:W-:Y:S01]  /*4dc0*/  FADD.FTZ R13, R174.reuse, R13 ;  /* 0x0000000dae0d7221 */ /* 0x060fe20000010000 */
[----:B------:R-:W2:Y:S01]  /*4dd0*/  LDL R175, [R1+0x18] ;  /* 0x0000180001af7983 */ /* 0x000ea20000100800 */
[C---:B------:R-:W-:Y:S01]  /*4de0*/  FADD.FTZ R15, R174.reuse, R15 ;  /* 0x0000000fae0f7221 */ /* 0x040fe20000010000 */
[C---:B------:R-:W-:Y:S01]  /*4df0*/  FADD.FTZ R17, R174.reuse, R17 ;  /* 0x00000011ae117221 */ /* 0x040fe20000010000 */
[----:B------:R-:W-:Y:S02]  /*4e00*/  FADD.FTZ R19, R174, R19 ;  /* 0x00000013ae137221 */ /* 0x000fe40000010000 */
[----:B------:R-:W3:Y:S01]  /*4e10*/  LDL R174, [R1+0x14] ;  /* 0x0000140001ae7983 */ /* 0x000ee20000100800 */
[C---:B------:R-:W-:Y:S01]  /*4e20*/  FSETP.NEU.FTZ.AND P1, PT, R153.reuse, -INF , PT ;  /* 0xff8000009900780b */ /* 0x040fe20003f3d000 */
[----:B------:R-:W-:Y:S01]  /*4e30*/  FMUL.FTZ R3, R153, 1.4426950216293334961 ;  /* 0x3fb8aa3b99037820 */ /* 0x000fe20000410000 */
[----:B------:R-:W-:Y:S04]  /*4e40*/  IMAD.MOV.U32 R153, RZ, RZ, 0x40 ;  /* 0x00000040ff997424 */ /* 0x000fe800078e00ff */
[----:B------:R-:W-:Y:S02]  /*4e50*/  FSEL R140, R3, RZ, P1 ;  /* 0x000000ff038c7208 */ /* 0x000fe40000800000 */
[C---:B------:R-:W-:Y:S01]  /*4e60*/  FSETP.NEU.FTZ.AND P6, PT, R152.reuse, -INF , PT ;  /* 0xff8000009800780b */ /* 0x040fe20003fdd000 */
[----:B------:R-:W-:Y:S01]  /*4e70*/  FMUL.FTZ R135, R152, 1.4426950216293334961 ;  /* 0x3fb8aa3b98877820 */ /* 0x000fe20000410000 */
[----:B------:R-:W-:Y:S01]  /*4e80*/  FSETP.NEU.FTZ.AND P1, PT, R151, -INF , PT ;  /* 0xff8000009700780b */ /* 0x000fe20003f3d000 */
[----:B------:R-:W-:Y:S01]  /*4e90*/  FADD.FTZ R152, R250, R6 ;  /* 0x00000006fa987221 */ /* 0x000fe20000010000 */
[----:B------:R-:W-:Y:S01]  /*4ea0*/  @!P2 VIADDMNMX R132, R235, -R153, UR28, PT ;  /* 0x0000001ceb84ae46 */ /* 0x000fe2000b800999 */
[----:B------:R-:W-:Y:S01]  /*4eb0*/  IMAD.MOV.U32 R153, RZ, RZ, 0x8 ;  /* 0x00000008ff997424 */ /* 0x000fe200078e00ff */
[----:B------:R-:W-:Y:S02]  /*4ec0*/  FSEL R135, R135, RZ, P6 ;  /* 0x000000ff87877208 */ /* 0x000fe40003000000 */
[-C--:B------:R-:W-:Y:S02]  /*4ed0*/  @!P2 ISETP.GE.AND P6, PT, R0, R132.reuse, PT ;  /* 0x000000840000a20c */ /* 0x080fe40003fc6270 */
[----:B------:R-:W-:Y:S01]  /*4ee0*/  FSEL R134, R134, RZ, P1 ;  /* 0x000000ff86867208 */ /* 0x000fe20000800000 */
[----:B------:R-:W-:Y:S01]  /*4ef0*/  FADD.FTZ R151, R155, R5 ;  /* 0x000000059b977221 */ /* 0x000fe20000010000 */
[----:B------:R-:W-:Y:S01]  /*4f00*/  @!P2 FSEL R149, R149, -INF , !P6 ;  /* 0xff8000009595a808 */ /* 0x000fe20007000000 */
[----:B------:R-:W-:Y:S01]  /*4f10*/  FADD.FTZ R154, R155, R7 ;  /* 0x000000079b9a7221 */ /* 0x000fe20000010000 */
[----:B------:R-:W-:Y:S01]  /*4f20*/  @!P2 ISETP.GE.AND P1, PT, R148, R132, PT ;  /* 0x000000849400a20c */ /* 0x000fe20003f26270 */
[----:B------:R-:W1:Y:S01]  /*4f30*/  LDSM.16.M88.4 R4, [R182+0xc800] ;  /* 0x00c80000b604783b */ /* 0x000e620000000200 */
[-C--:B------:R-:W-:Y:S01]  /*4f40*/  @!P2 ISETP.GE.AND P6, PT, R0, R133.reuse, PT ;  /* 0x000000850000a20c */ /* 0x080fe20003fc6270 */
[--C-:B------:R-:W-:Y:S01]  /*4f50*/  FFMA.FTZ R149, R149, UR13, -R141.reuse ;  /* 0x0000000d95957c23 */ /* 0x100fe2000801088d */
[----:B------:R-:W-:Y:S02]  /*4f60*/  @!P2 FSEL R151, R151, -INF , !P1 ;  /* 0xff8000009797a808 */ /* 0x000fe40004800000 */
[----:B------:R-:W-:Y:S01]  /*4f70*/  @!P2 FSEL R152, R152, -INF , !P6 ;  /* 0xff8000009898a808 */ /* 0x000fe20007000000 */
[----:B------:R4:W5:Y:S01]  /*4f80*/  MUFU.EX2 R197, R149 ;  /* 0x0000009500c57308 */ /* 0x0009620000000800 */
[----:B------:R-:W-:Y:S01]  /*4f90*/  @!P2 ISETP.GE.AND P1, PT, R148, R133, PT ;  /* 0x000000859400a20c */ /* 0x000fe20003f26270 */
[----:B------:R-:W-:Y:S01]  /*4fa0*/  FFMA.FTZ R151, R151, UR13, -R141 ;  /* 0x0000000d97977c23 */ /* 0x000fe2000801088d */
[-C--:B------:R-:W-:Y:S01]  /*4fb0*/  @!P2 ISETP.GE.AND P6, PT, R0, R2.reuse, PT ;  /* 0x000000020000a20c */ /* 0x080fe20003fc6270 */
[----:B------:R-:W-:Y:S01]  /*4fc0*/  FFMA.FTZ R152, R152, UR13, -R140 ;  /* 0x0000000d98987c23 */ /* 0x000fe2000801088c */
[----:B------:R-:W-:Y:S01]  /*4fd0*/  @!P2 VIADDMNMX R3, R235, R153, UR28, PT ;  /* 0x0000001ceb03ae46 */ /* 0x000fe2000b800199 */
[----:B------:R-:W-:Y:S01]  /*4fe0*/  FADD.FTZ R153, R250, R10 ;  /* 0x0000000afa997221 */ /* 0x000fe20000010000 */
[----:B------:R-:W-:Y:S03]  /*4ff0*/  @!P2 FSEL R154, R154, -INF , !P1 ;  /* 0xff8000009a9aa808 */ /* 0x000fe60004800000 */
[----:B------:R-:W5:Y:S01]  /*5000*/  MUFU.EX2 R196, R151 ;  /* 0x0000009700c47308 */ /* 0x000f620000000800 */
[----:B------:R-:W-:Y:S02]  /*5010*/  @!P2 FSEL R150, R150, -INF , !P6 ;  /* 0xff8000009696a808 */ /* 0x000fe40007000000 */
[-C--:B------:R-:W-:Y:S01]  /*5020*/  @!P2 ISETP.GE.AND P1, PT, R148, R2.reuse, PT ;  /* 0x000000029400a20c */ /* 0x080fe20003f26270 */
[----:B------:R-:W-:Y:S01]  /*5030*/  FFMA.FTZ R154, R154, UR13, -R140 ;  /* 0x0000000d9a9a7c23 */ /* 0x000fe2000801088c */
[-C--:B------:R-:W-:Y:S01]  /*5040*/  @!P2 ISETP.GE.AND P6, PT, R148, R3.reuse, PT ;  /* 0x000000039400a20c */ /* 0x080fe20003fc6270 */
[C---:B------:R-:W-:Y:S01]  /*5050*/  FADD.FTZ R148, R155.reuse, R9 ;  /* 0x000000099b947221 */ /* 0x040fe20000010000 */
[----:B------:R-:W-:Y:S01]  /*5060*/  FADD.FTZ R155, R155, R11 ;  /* 0x0000000b9b9b7221 */ /* 0x000fe20000010000 */
[----:B------:R-:W-:Y:S01]  /*5070*/  @!P2 VIADD R9, R0, 0x8 ;  /* 0x000000080009a836 */ /* 0x000fe20000000000 */
[----:B----4-:R-:W4:Y:S01]  /*5080*/  LDL R149, [R1] ;  /* 0x0000000001957983 */ /* 0x010f220000100800 */
[--C-:B------:R-:W-:Y:S01]  /*5090*/  FFMA.FTZ R150, R150, UR13, -R135.reuse ;  /* 0x0000000d96967c23 */ /* 0x100fe20008010887 */
[----:B------:R-:W-:Y:S01]  /*50a0*/  @!P2 FSEL R148, R148, -INF , !P1 ;  /* 0xff8000009494a808 */ /* 0x000fe20004800000 */
[----:B------:R5:W-:Y:S01]  /*50b0*/  MUFU.EX2 R194, R152 ;  /* 0x0000009800c27308 */ /* 0x000be20000000800 */
[-C--:B------:R-:W-:Y:S02]  /*50c0*/  @!P2 ISETP.GE.AND P1, PT, R0, R3.reuse, PT ;  /* 0x000000030000a20c */ /* 0x080fe40003f26270 */
[----:B------:R-:W-:Y:S01]  /*50d0*/  @!P2 FSEL R155, R155, -INF , !P6 ;  /* 0xff8000009b9ba808 */ /* 0x000fe20007000000 */
[--C-:B------:R-:W-:Y:S01]  /*50e0*/  FFMA.FTZ R148, R148, UR13, -R135.reuse ;  /* 0x0000000d94947c23 */ /* 0x100fe20008010887 */
[----:B------:R-:W-:Y:S02]  /*50f0*/  @!P2 FSEL R153, R153, -INF , !P1 ;  /* 0xff8000009999a808 */ /* 0x000fe40004800000 */
[-C--:B------:R-:W-:Y:S03]  /*5100*/  @!P2 ISETP.GE.AND P1, PT, R9, R2.reuse, PT ;  /* 0x000000020900a20c */ /* 0x080fe60003f26270 */
[----:B------:R-:W-:Y:S01]  /*5110*/  MUFU.EX2 R230, R150 ;  /* 0x0000009600e67308 */ /* 0x000fe20000000800 */
[----:B------:R-:W-:Y:S01]  /*5120*/  @!P2 ISETP.GE.AND P6, PT, R8, R2, PT ;  /* 0x000000020800a20c */ /* 0x000fe20003fc6270 */
[--C-:B------:R-:W-:Y:S01]  /*5130*/  FFMA.FTZ R153, R153, UR13, -R134.reuse ;  /* 0x0000000d99997c23 */ /* 0x100fe20008010886 */
[----:B------:R-:W-:Y:S01]  /*5140*/  @!P2 FSEL R12, R12, -INF , !P1 ;  /* 0xff8000000c0ca808 */ /* 0x000fe20004800000 */
[----:B------:R-:W-:Y:S01]  /*5150*/  FFMA.FTZ R155, R155, UR13, -R134 ;  /* 0x0000000d9b9b7c23 */ /* 0x000fe20008010886 */
[----:B------:R-:W-:Y:S01]  /*5160*/  @!P2 FSEL R13, R13, -INF , !P6 ;  /* 0xff8000000d0da808 */ /* 0x000fe20007000000 */
[-C--:B-1----:R-:W-:Y:S04]  /*5170*/  HMMA.16816.F32 R20, R136, R4.reuse, R20 ;  /* 0x000000048814723c */ /* 0x082fe80000001814 */
[----:B------:R-:W-:Y:S01]  /*5180*/  MUFU.EX2 R229, R148 ;  /* 0x0000009400e57308 */ /* 0x000fe20000000800 */
[-C--:B------:R-:W-:Y:S01]  /*5190*/  @!P2 ISETP.GE.AND P1, PT, R9, R3.reuse, PT ;  /* 0x000000030900a20c */ /* 0x080fe20003f26270 */
[----:B------:R-:W-:Y:S01]  /*51a0*/  FFMA.FTZ R12, R12, UR13, -R135 ;  /* 0x0000000d0c0c7c23 */ /* 0x000fe20008010887 */
[----:B------:R-:W-:Y:S02]  /*51b0*/  @!P2 ISETP.GE.AND P6, PT, R8, R3, PT ;  /* 0x000000030800a20c */ /* 0x000fe40003fc6270 */
[----:B------:R-:W-:Y:S01]  /*51c0*/  @!P2 FSEL R14, R14, -INF , !P1 ;  /* 0xff8000000e0ea808 */ /* 0x000fe20004800000 */
[C---:B------:R-:W-:Y:S04]  /*51d0*/  HMMA.16816.F32 R24, R144.reuse, R4, R24 ;  /* 0x000000049018723c */ /* 0x040fe80000001818 */
[----:B------:R1:W-:Y:S01]  /*51e0*/  MUFU.EX2 R226, R12 ;  /* 0x0000000c00e27308 */ /* 0x0003e20000000800 */
[----:B------:R-:W-:Y:S01]  /*51f0*/  @!P2 FSEL R15, R15, -INF , !P6 ;  /* 0xff8000000f0fa808 */ /* 0x000fe20007000000 */
[C---:B------:R-:W-:Y:S01]  /*5200*/  @!P2 VIADD R5, R0.reuse, 0x10 ;  /* 0x000000100005a836 */ /* 0x040fe20000000000 */
[-C--:B------:R-:W-:Y:S01]  /*5210*/  @!P2 ISETP.GE.AND P1, PT, R9, R132.reuse, PT ;  /* 0x000000840900a20c */ /* 0x080fe20003f26270 */
[----:B------:R-:W-:Y:S01]  /*5220*/  @!P2 VIADD R4, R0, 0x11 ;  /* 0x000000110004a836 */ /* 0x000fe20000000000 */
[-C--:B------:R-:W-:Y:S01]  /*5230*/  @!P2 ISETP.GE.AND P6, PT, R8, R132.reuse, PT ;  /* 0x000000840800a20c */ /* 0x080fe20003fc6270 */
[-C--:B------:R-:W-:Y:S04]  /*5240*/  HMMA.16816.F32 R28, R144, R6.reuse, R28 ;  /* 0x00000006901c723c */ /* 0x080fe8000000181c */
[----:B------:R-:W4:Y:S01]  /*5250*/  MUFU.EX2 R224, R154 ;  /* 0x0000009a00e07308 */ /* 0x000f220000000800 */
[----:B------:R-:W-:Y:S01]  /*5260*/  @!P2 FSEL R16, R16, -INF , !P1 ;  /* 0xff8000001010a808 */ /* 0x000fe20004800000 */
[C---:B------:R-:W-:Y:S01]  /*5270*/  FADD.FTZ R21, R172.reuse, R21 ;  /* 0x00000015ac157221 */ /* 0x040fe20000010000 */
[----:B------:R-:W-:Y:S01]  /*5280*/  @!P2 FSEL R17, R17, -INF , !P6 ;  /* 0xff8000001111a808 */ /* 0x000fe20007000000 */
[----:B------:R-:W-:Y:S01]  /*5290*/  FADD.FTZ R23, R172, R23 ;  /* 0x00000017ac177221 */ /* 0x000fe20000010000 */
[-C--:B------:R-:W-:Y:S01]  /*52a0*/  @!P2 ISETP.GE.AND P1, PT, R9, R133.reuse, PT ;  /* 0x000000850900a20c */ /* 0x080fe20003f26270 */
[----:B------:R-:W-:Y:S01]  /*52b0*/  FADD.FTZ R20, R173, R20 ;  /* 0x00000014ad147221 */ /* 0x000fe20000010000 */
[-C--:B------:R-:W-:Y:S01]  /*52c0*/  @!P2 ISETP.GE.AND P6, PT, R8, R133.reuse, PT ;  /* 0x000000850800a20c */ /* 0x080fe20003fc6270 */
[----:B------:R-:W-:Y:S01]  /*52d0*/  FADD.FTZ R25, R172, R25 ;  /* 0x00000019ac197221 */ /* 0x000fe20000010000 */
[----:B------:R-:W-:Y:S01]  /*52e0*/  @!P2 FSEL R18, R18, -INF , !P1 ;  /* 0xff8000001212a808 */ /* 0x000fe20004800000 */
[----:B------:R-:W-:Y:S01]  /*52f0*/  FADD.FTZ R27, R172, R27 ;  /* 0x0000001bac1b7221 */ /* 0x000fe20000010000 */
[----:B------:R-:W-:Y:S01]  /*5300*/  @!P2 FSEL R19, R19, -INF , !P6 ;  /* 0xff8000001313a808 */ /* 0x000fe20007000000 */
[----:B------:R-:W4:Y:S01]  /*5310*/  LDL R172, [R1+0xc] ;  /* 0x00000c0001ac7983 */ /* 0x000f220000100800 */
[-C--:B------:R-:W-:Y:S01]  /*5320*/  @!P2 ISETP.GE.AND P1, PT, R5, R132.reuse, PT ;  /* 0x000000840500a20c */ /* 0x080fe20003f26270 */
[C---:B------:R-:W-:Y:S01]  /*5330*/  FADD.FTZ R22, R173.reuse, R22 ;  /* 0x00000016ad167221 */ /* 0x040fe20000010000 */
[----:B------:R-:W-:Y:S01]  /*5340*/  @!P2 ISETP.GE.AND P6, PT, R4, R132, PT ;  /* 0x000000840400a20c */ /* 0x000fe20003fc6270 */
[C---:B------:R-:W-:Y:S01]  /*5350*/  FADD.FTZ R24, R173.reuse, R24 ;  /* 0x00000018ad187221 */ /* 0x040fe20000010000 */
[----:B------:R-:W-:Y:S01]  /*5360*/  @!P2 FSEL R20, R20, -INF , !P1 ;  /* 0xff8000001414a808 */ /* 0x000fe20004800000 */
[----:B------:R-:W-:Y:S01]  /*5370*/  FADD.FTZ R26, R173, R26 ;  /* 0x0000001aad1a7221 */ /* 0x000fe20000010000 */
[----:B------:R-:W-:Y:S01]  /*5380*/  @!P2 FSEL R21, R21, -INF , !P6 ;  /* 0xff8000001515a808 */ /* 0x000fe20007000000 */
[----:B------:R-:W4:Y:S01]  /*5390*/  LDL R173, [R1+0x10] ;  /* 0x0000100001ad7983 */ /* 0x000f220000100800 */
[-C--:B------:R-:W-:Y:S01]  /*53a0*/  @!P2 ISETP.GE.AND P1, PT, R5, R133.reuse, PT ;  /* 0x000000850500a20c */ /* 0x080fe20003f26270 */
[C---:B------:R-:W-:Y:S01]  /*53b0*/  HMMA.16816.F32 R32, R136.reuse, R6, R32 ;  /* 0x000000068820723c */ /* 0x040fe20000001820 */
[----:B------:R-:W4:Y:S01]  /*53c0*/  MUFU.EX2 R233, R153 ;  /* 0x0000009900e97308 */ /* 0x000f220000000800 */
[----:B------:R-:W1:Y:S02]  /*53d0*/  LDSM.16.M88.4 R8, [R182+0xd000] ;  /* 0x00d00000b608783b */ /* 0x000e640000000200 */
[----:B------:R-:W-:Y:S02]  /*53e0*/  @!P2 ISETP.GE.AND P6, PT, R4, R133, PT ;  /* 0x000000850400a20c */ /* 0x000fe40003fc6270 */
[----:B------:R-:W-:Y:S02]  /*53f0*/  @!P2 FSEL R22, R22, -INF , !P1 ;  /* 0xff8000001616a808 */ /* 0x000fe40004800000 */
[----:B------:R-:W-:Y:S03]  /*5400*/  @!P2 FSEL R23, R23, -INF , !P6 ;  /* 0xff8000001717a808 */ /* 0x000fe60007000000 */
[----:B------:R-:W4:Y:S01]  /*5410*/  MUFU.EX2 R232, R155 ;  /* 0x0000009b00e87308 */ /* 0x000f220000000800 */
[-C--:B------:R-:W-:Y:S02]  /*5420*/  @!P2 ISETP.GE.AND P1, PT, R5, R2.reuse, PT ;  /* 0x000000020500a20c */ /* 0x080fe40003f26270 */
[-C--:B------:R-:W-:Y:S02]  /*5430*/  @!P2 ISETP.GE.AND P6, PT, R4, R2.reuse, PT ;  /* 0x000000020400a20c */ /* 0x080fe40003fc6270 */
[----:B------:R-:W-:Y:S02]  /*5440*/  @!P2 FSEL R24, R24, -INF , !P1 ;  /* 0xff8000001818a808 */ /* 0x000fe40004800000 */
[----:B------:R-:W-:Y:S02]  /*5450*/  @!P2 FSEL R25, R25, -INF , !P6 ;  /* 0xff8000001919a808 */ /* 0x000fe40007000000 */
[-C--:B------:R-:W-:Y:S01]  /*5460*/  @!P2 ISETP.GE.AND P1, PT, R5, R3.reuse, PT ;  /* 0x000000030500a20c */ /* 0x080fe20003f26270 */
[----:B------:R-:W-:Y:S01]  /*5470*/  @!P2 VIADD R5, R0, 0x18 ;  /* 0x000000180005a836 */ /* 0x000fe20000000000 */
[-C--:B------:R-:W-:Y:S01]  /*5480*/  @!P2 ISETP.GE.AND P6, PT, R4, R3.reuse, PT ;  /* 0x000000030400a20c */ /* 0x080fe20003fc6270 */
[----:B------:R-:W-:Y:S01]  /*5490*/  @!P2 VIADD R4, R0, 0x19 ;  /* 0x000000190004a836 */ /* 0x000fe20000000000 */
[----:B------:R-:W-:Y:S02]  /*54a0*/  @!P2 FSEL R26, R26, -INF , !P1 ;  /* 0xff8000001a1aa808 */ /* 0x000fe40004800000 */
[----:B------:R-:W-:Y:S02]  /*54b0*/  @!P2 FSEL R27, R27, -INF , !P6 ;  /* 0xff8000001b1ba808 */ /* 0x000fe40007000000 */
[-C--:B------:R-:W-:Y:S02]  /*54c0*/  @!P2 ISETP.GE.AND P1, PT, R5, R2.reuse, PT ;  /* 0x000000020500a20c */ /* 0x080fe40003f26270 */
[----:B------:R-:W-:Y:S02]  /*54d0*/  @!P2 ISETP.GE.AND P6, PT, R4, R2, PT ;  /* 0x000000020400a20c */ /* 0x000fe40003fc6270 */
[----:B-----5:R-:W-:Y:S01]  /*54e0*/  LEA R152, R185, UR4, 0x1 ;  /* 0x00000004b9987c11 */ /* 0x020fe2000f8e08ff */
[-C--:B-1----:R-:W-:Y:S08]  /*54f0*/  HMMA.16816.F32 R36, R136, R8.reuse, R36 ;  /* 0x000000088824723c */ /* 0x082ff00000001824 */
[C---:B------:R-:W-:Y:S04]  /*5500*/  HMMA.16816.F32 R40, R144.reuse, R8, R40 ;  /* 0x000000089028723c */ /* 0x040fe80000001828 */
[C---:B------:R-:W-:Y:S02]  /*5510*/  @!P2 VIADD R8, R0.reuse, 0x21 ;  /* 0x000000210008a836 */ /* 0x040fe40000000000 */
[----:B------:R-:W-:Y:S02]  /*5520*/  @!P2 VIADD R9, R0, 0x20 ;  /* 0x000000200009a836 */ /* 0x000fe40000000000 */
[-C--:B------:R-:W-:Y:S08]  /*5530*/  HMMA.16816.F32 R44, R144, R10.reuse, R44 ;  /* 0x0000000a902c723c */ /* 0x080ff0000000182c */
[C---:B------:R-:W-:Y:S11]  /*5540*/  HMMA.16816.F32 R48, R136.reuse, R10, R48 ;  /* 0x0000000a8830723c */ /* 0x040ff60000001830 */
[C---:B------:R-:W-:Y:S01]  /*5550*/  FADD.FTZ R45, R162.reuse, R45 ;  /* 0x0000002da22d7221 */ /* 0x040fe20000010000 */
[C---:B------:R-:W-:Y:S01]  /*5560*/  FADD.FTZ R44, R171.reuse, R44 ;  /* 0x0000002cab2c7221 */ /* 0x040fe20000010000 */
[C---:B------:R-:W-:Y:S01]  /*5570*/  FADD.FTZ R47, R162.reuse, R47 ;  /* 0x0000002fa22f7221 */ /* 0x040fe20000010000 */
[C---:B------:R-:W-:Y:S05]  /*5580*/  FADD.FTZ R46, R171.reuse, R46 ;  /* 0x0000002eab2e7221 */ /* 0x040fea0000010000 */
[C---:B------:R-:W-:Y:S01]  /*5590*/  FADD.FTZ R49, R162.reuse, R49 ;  /* 0x00000031a2317221 */ /* 0x040fe20000010000 */
[C---:B------:R-:W-:Y:S01]  /*55a0*/  FADD.FTZ R48, R171.reuse, R48 ;  /* 0x00000030ab307221 */ /* 0x040fe20000010000 */
[----:B------:R-:W-:Y:S01]  /*55b0*/  FADD.FTZ R51, R162, R51 ;  /* 0x00000033a2337221 */ /* 0x000fe20000010000 */
[----:B------:R-:W-:Y:S01]  /*55c0*/  FADD.FTZ R50, R171, R50 ;  /* 0x00000032ab327221 */ /* 0x000fe20000010000 */
[C---:B--2---:R-:W-:Y:S01]  /*55d0*/  FADD.FTZ R28, R175.reuse, R28 ;  /* 0x0000001caf1c7221 */ /* 0x044fe20000010000 */
[C---:B------:R-:W-:Y:S01]  /*55e0*/  FADD.FTZ R32, R175.reuse, R32 ;  /* 0x00000020af207221 */ /* 0x040fe20000010000 */
[C---:B------:R-:W-:Y:S01]  /*55f0*/  FADD.FTZ R34, R175.reuse, R34 ;  /* 0x00000022af227221 */ /* 0x040fe20000010000 */
[----:B------:R-:W-:Y:S02]  /*5600*/  FADD.FTZ R30, R175, R30 ;  /* 0x0000001eaf1e7221 */ /* 0x000fe40000010000 */
[----:B------:R-:W-:Y:S01]  /*5610*/  @!P2 FSEL R28, R28, -INF , !P1 ;  /* 0xff8000001c1ca808 */ /* 0x000fe20004800000 */
[C---:B---3--:R-:W-:Y:S01]  /*5620*/  FADD.FTZ R29, R174.reuse, R29 ;  /* 0x0000001dae1d7221 */ /* 0x048fe20000010000 */
[-C--:B------:R-:W-:Y:S01]  /*5630*/  @!P2 ISETP.GE.AND P1, PT, R5, R3.reuse, PT ;  /* 0x000000030500a20c */ /* 0x080fe20003f26270 */
[C---:B------:R-:W-:Y:S01]  /*5640*/  FADD.FTZ R33, R174.reuse, R33 ;  /* 0x00000021ae217221 */ /* 0x040fe20000010000 */
[C---:B------:R-:W-:Y:S01]  /*5650*/  FADD.FTZ R35, R174.reuse, R35 ;  /* 0x00000023ae237221 */ /* 0x040fe20000010000 */
[----:B------:R-:W-:Y:S01]  /*5660*/  FADD.FTZ R31, R174, R31 ;  /* 0x0000001fae1f7221 */ /* 0x000fe20000010000 */
[----:B------:R-:W-:Y:S02]  /*5670*/  @!P2 FSEL R29, R29, -INF , !P6 ;  /* 0xff8000001d1da808 */ /* 0x000fe40007000000 */
[----:B------:R-:W-:Y:S02]  /*5680*/  @!P2 ISETP.GE.AND P6, PT, R4, R3, PT ;  /* 0x000000030400a20c */ /* 0x000fe40003fc6270 */
[----:B------:R-:W-:Y:S02]  /*5690*/  @!P2 FSEL R30, R30, -INF , !P1 ;  /* 0xff8000001e1ea808 */ /* 0x000fe40004800000 */
[----:B------:R-:W-:Y:S02]  /*56a0*/  @!P2 FSEL R31, R31, -INF , !P6 ;  /* 0xff8000001f1fa808 */ /* 0x000fe40007000000 */
[-C--:B------:R-:W-:Y:S02]  /*56b0*/  @!P2 ISETP.GE.AND P1, PT, R5, R132.reuse, PT ;  /* 0x000000840500a20c */ /* 0x080fe40003f26270 */
[-C--:B------:R-:W-:Y:S02]  /*56c0*/  @!P2 ISETP.GE.AND P6, PT, R4, R132.reuse, PT ;  /* 0x000000840400a20c */ /* 0x080fe40003fc6270 */
[----:B------:R-:W-:Y:S02]  /*56d0*/  @!P2 FSEL R32, R32, -INF , !P1 ;  /* 0xff8000002020a808 */ /* 0x000fe40004800000 */
[----:B------:R-:W-:Y:S02]  /*56e0*/  @!P2 FSEL R33, R33, -INF , !P6 ;  /* 0xff8000002121a808 */ /* 0x000fe40007000000 */
[-C--:B------:R-:W-:Y:S02]  /*56f0*/  @!P2 ISETP.GE.AND P1, PT, R5, R133.reuse, PT ;  /* 0x000000850500a20c */ /* 0x080fe40003f26270 */
[-C--:B------:R-:W-:Y:S02]  /*5700*/  @!P2 ISETP.GE.AND P6, PT, R4, R133.reuse, PT ;  /* 0x000000850400a20c */ /* 0x080fe40003fc6270 */
[----:B------:R-:W-:Y:S01]  /*5710*/  @!P2 FSEL R34, R34, -INF , !P1 ;  /* 0xff8000002222a808 */ /* 0x000fe20004800000 */
[----:B------:R-:W1:Y:S01]  /*5720*/  LDSM.16.M88.4 R4, [R182+0xd800] ;  /* 0x00d80000b604783b */ /* 0x000e620000000200 */
[----:B------:R-:W-:Y:S02]  /*5730*/  @!P2 FSEL R35, R35, -INF , !P6 ;  /* 0xff8000002323a808 */ /* 0x000fe40007000000 */
[-C--:B------:R-:W-:Y:S02]  /*5740*/  @!P2 ISETP.GE.AND P6, PT, R8, R132.reuse, PT ;  /* 0x000000840800a20c */ /* 0x080fe40003fc6270 */
[----:B------:R-:W-:Y:S01]  /*5750*/  @!P2 ISETP.GE.AND P1, PT, R9, R132, PT ;  /* 0x000000840900a20c */ /* 0x000fe20003f26270 */
[-C--:B-1----:R-:W-:Y:S08]  /*5760*/  HMMA.16816.F32 R52, R136, R4.reuse, R52 ;  /* 0x000000048834723c */ /* 0x082ff00000001834 */
[C---:B------:R-:W-:Y:S04]  /*5770*/  HMMA.16816.F32 R56, R144.reuse, R4, R56 ;  /* 0x000000049038723c */ /* 0x040fe80000001838 */
[C---:B------:R-:W-:Y:S02]  /*5780*/  @!P2 VIADD R4, R0.reuse, 0x31 ;  /* 0x000000310004a836 */ /* 0x040fe40000000000 */
[----:B------:R-:W-:Y:S02]  /*5790*/  @!P2 VIADD R5, R0, 0x30 ;  /* 0x000000300005a836 */ /* 0x000fe40000000000 */
[-C--:B------:R-:W-:Y:S01]  /*57a0*/  HMMA.16816.F32 R60, R144, R6.reuse, R60 ;  /* 0x00000006903c723c */ /* 0x080fe2000000183c */
[----:B------:R-:W2:Y:S02]  /*57b0*/  LDL R144, [R1+0x58] ;  /* 0x0000580001907983 */ /* 0x000ea40000100800 */
[----:B------:R-:W-:Y:S01]  /*57c0*/  SEL R145, R231, 0xffffffe0, !P5 ;  /* 0xffffffe0e7917807 */ /* 0x000fe20006800000 */
[C---:B------:R-:W-:Y:S01]  /*57d0*/  FADD.FTZ R53, R252.reuse, R53 ;  /* 0x00000035fc357221 */ /* 0x040fe20000010000 */
[C---:B------:R-:W-:Y:S03]  /*57e0*/  FADD.FTZ R55, R252.reuse, R55 ;  /* 0x00000037fc377221 */ /* 0x040fe60000010000 */
[----:B------:R-:W-:Y:S04]  /*57f0*/  HMMA.16816.F32 R64, R136, R6, R64 ;  /* 0x000000068840723c */ /* 0x000fe80000001840 */
[C---:B------:R-:W-:Y:S01]  /*5800*/  FADD.FTZ R57, R252.reuse, R57 ;  /* 0x00000039fc397221 */ /* 0x040fe20000010000 */
[----:B------:R-:W-:Y:S01]  /*5810*/  FADD.FTZ R59, R252, R59 ;  /* 0x0000003bfc3b7221 */ /* 0x000fe20000010000 */
[----:B------:R-:W-:Y:S05]  /*5820*/  IMAD.WIDE.U32 R136, R163, -0x2daee0ad, RZ ;  /* 0xd2511f53a3887825 */ /* 0x000fea00078e00ff */
[----:B------:R-:W-:Y:S01]  /*5830*/  LOP3.LUT R12, R164, UR39, R137, 0x96, !PT ;  /* 0x00000027a40c7c12 */ /* 0x000fe2000f8e9689 */
[C---:B----4-:R-:W-:Y:S01]  /*5840*/  FADD.FTZ R52, R149.reuse, R52 ;  /* 0x0000003495347221 */ /* 0x050fe20000010000 */
[C---:B------:R-:W-:Y:S01]  /*5850*/  FADD.FTZ R54, R149.reuse, R54 ;  /* 0x0000003695367221 */ /* 0x040fe20000010000 */
[C---:B------:R-:W-:Y:S01]  /*5860*/  FADD.FTZ R56, R149.reuse, R56 ;  /* 0x0000003895387221 */ /* 0x040fe20000010000 */
[----:B------:R-:W-:Y:S01]  /*5870*/  FADD.FTZ R58, R149, R58 ;  /* 0x0000003a953a7221 */ /* 0x000fe20000010000 */
        /* <DEDUP_REMOVED lines=8> */
[C---:B------:R-:W-:Y:S01]  /*5900*/  FADD.FTZ R37, R172.reuse, R37 ;  /* 0x00000025ac257221 */ /* 0x040fe20000010000 */
[C---:B------:R-:W-:Y:S01]  /*5910*/  FADD.FTZ R39, R172.reuse, R39 ;  /* 0x00000027ac277221 */ /* 0x040fe20000010000 */
[C---:B------:R-:W-:Y:S01]  /*5920*/  FADD.FTZ R41, R172.reuse, R41 ;  /* 0x00000029ac297221 */ /* 0x040fe20000010000 */
[----:B------:R-:W-:Y:S02]  /*5930*/  FADD.FTZ R43, R172, R43 ;  /* 0x0000002bac2b7221 */ /* 0x000fe40000010000 */
[----:B------:R-:W-:Y:S02]  /*5940*/  @!P2 FSEL R37, R37, -INF , !P6 ;  /* 0xff8000002525a808 */ /* 0x000fe40007000000 */
[-C--:B------:R-:W-:Y:S01]  /*5950*/  @!P2 ISETP.GE.AND P6, PT, R8, R133.reuse, PT ;  /* 0x000000850800a20c */ /* 0x080fe20003fc6270 */
[C---:B------:R-:W-:Y:S01]  /*5960*/  FADD.FTZ R36, R173.reuse, R36 ;  /* 0x00000024ad247221 */ /* 0x040fe20000010000 */
[C---:B------:R-:W-:Y:S01]  /*5970*/  FADD.FTZ R38, R173.reuse, R38 ;  /* 0x00000026ad267221 */ /* 0x040fe20000010000 */
[----:B------:R-:W-:Y:S01]  /*5980*/  FADD.FTZ R40, R173, R40 ;  /* 0x00000028ad287221 */ /* 0x000fe20000010000 */
[----:B------:R-:W-:Y:S01]  /*5990*/  @!P2 FSEL R39, R39, -INF , !P6 ;  /* 0xff8000002727a808 */ /* 0x000fe20007000000 */
[----:B------:R-:W-:Y:S01]  /*59a0*/  FADD.FTZ R42, R173, R42 ;  /* 0x0000002aad2a7221 */ /* 0x000fe20000010000 */
[----:B------:R-:W-:Y:S02]  /*59b0*/  @!P2 FSEL R36, R36, -INF , !P1 ;  /* 0xff8000002424a808 */ /* 0x000fe40004800000 */
[C---:B------:R-:W-:Y:S02]  /*59c0*/  @!P2 ISETP.GE.AND P1, PT, R9.reuse, R133, PT ;  /* 0x000000850900a20c */ /* 0x040fe40003f26270 */
[-C--:B------:R-:W-:Y:S02]  /*59d0*/  @!P2 ISETP.GE.AND P6, PT, R8, R2.reuse, PT ;  /* 0x000000020800a20c */ /* 0x080fe40003fc6270 */
[----:B------:R-:W-:Y:S02]  /*59e0*/  @!P2 FSEL R38, R38, -INF , !P1 ;  /* 0xff8000002626a808 */ /* 0x000fe40004800000 */
[-C--:B------:R-:W-:Y:S02]  /*59f0*/  @!P2 ISETP.GE.AND P1, PT, R9, R2.reuse, PT ;  /* 0x000000020900a20c */ /* 0x080fe40003f26270 */
[----:B------:R-:W-:Y:S02]  /*5a00*/  @!P2 FSEL R41, R41, -INF , !P6 ;  /* 0xff8000002929a808 */ /* 0x000fe40007000000 */
[-C--:B------:R-:W-:Y:S01]  /*5a10*/  @!P2 ISETP.GE.AND P6, PT, R8, R3.reuse, PT ;  /* 0x000000030800a20c */ /* 0x080fe20003fc6270 */
[----:B------:R-:W-:Y:S01]  /*5a20*/  @!P2 VIADD R8, R0, 0x29 ;  /* 0x000000290008a836 */ /* 0x000fe20000000000 */
[----:B------:R-:W-:Y:S02]  /*5a30*/  @!P2 FSEL R40, R40, -INF , !P1 ;  /* 0xff8000002828a808 */ /* 0x000fe40004800000 */
[-C--:B------:R-:W-:Y:S01]  /*5a40*/  @!P2 ISETP.GE.AND P1, PT, R9, R3.reuse, PT ;  /* 0x000000030900a20c */ /* 0x080fe20003f26270 */
[----:B------:R-:W-:Y:S01]  /*5a50*/  @!P2 VIADD R9, R0, 0x28 ;  /* 0x000000280009a836 */ /* 0x000fe20000000000 */
[----:B------:R-:W-:Y:S02]  /*5a60*/  @!P2 FSEL R43, R43, -INF , !P6 ;  /* 0xff8000002b2ba808 */ /* 0x000fe40007000000 */
[-C--:B------:R-:W-:Y:S02]  /*5a70*/  @!P2 ISETP.GE.AND P6, PT, R8, R2.reuse, PT ;  /* 0x000000020800a20c */ /* 0x080fe40003fc6270 */
[----:B------:R-:W-:Y:S02]  /*5a80*/  @!P2 FSEL R42, R42, -INF , !P1 ;  /* 0xff8000002a2aa808 */ /* 0x000fe40004800000 */
[----:B------:R-:W-:Y:S02]  /*5a90*/  @!P2 ISETP.GE.AND P1, PT, R9, R2, PT ;  /* 0x000000020900a20c */ /* 0x000fe40003f26270 */
[----:B------:R-:W-:Y:S02]  /*5aa0*/  @!P2 FSEL R45, R45, -INF , !P6 ;  /* 0xff8000002d2da808 */ /* 0x000fe40007000000 */
[-C--:B------:R-:W-:Y:S02]  /*5ab0*/  @!P2 ISETP.GE.AND P6, PT, R8, R3.reuse, PT ;  /* 0x000000030800a20c */ /* 0x080fe40003fc6270 */
[----:B------:R-:W-:Y:S02]  /*5ac0*/  @!P2 FSEL R44, R44, -INF , !P1 ;  /* 0xff8000002c2ca808 */ /* 0x000fe40004800000 */
[----:B------:R-:W-:Y:S02]  /*5ad0*/  @!P2 ISETP.GE.AND P1, PT, R9, R3, PT ;  /* 0x000000030900a20c */ /* 0x000fe40003f26270 */
[----:B------:R-:W-:Y:S02]  /*5ae0*/  @!P2 FSEL R47, R47, -INF , !P6 ;  /* 0xff8000002f2fa808 */ /* 0x000fe40007000000 */
[-C--:B------:R-:W-:Y:S02]  /*5af0*/  @!P2 ISETP.GE.AND P6, PT, R8, R132.reuse, PT ;  /* 0x000000840800a20c */ /* 0x080fe40003fc6270 */
[----:B------:R-:W-:Y:S02]  /*5b00*/  @!P2 FSEL R46, R46, -INF , !P1 ;  /* 0xff8000002e2ea808 */ /* 0x000fe40004800000 */
[-C--:B------:R-:W-:Y:S02]  /*5b10*/  @!P2 ISETP.GE.AND P1, PT, R9, R132.reuse, PT ;  /* 0x000000840900a20c */ /* 0x080fe40003f26270 */
[----:B------:R-:W-:Y:S02]  /*5b20*/  @!P2 FSEL R49, R49, -INF , !P6 ;  /* 0xff8000003131a808 */ /* 0x000fe40007000000 */
[-C--:B------:R-:W-:Y:S01]  /*5b30*/  @!P2 ISETP.GE.AND P6, PT, R8, R133.reuse, PT ;  /* 0x000000850800a20c */ /* 0x080fe20003fc6270 */
[----:B------:R-:W-:Y:S01]  /*5b40*/  FFMA.FTZ R8, R13, UR13, -R135 ;  /* 0x0000000d0d087c23 */ /* 0x000fe20008010887 */
[----:B------:R-:W-:Y:S01]  /*5b50*/  @!P2 FSEL R48, R48, -INF , !P1 ;  /* 0xff8000003030a808 */ /* 0x000fe20004800000 */
[----:B------:R-:W-:Y:S01]  /*5b60*/  IMAD.WIDE.U32 R12, R12, -0x326172a9, RZ ;  /* 0xcd9e8d570c0c7825 */ /* 0x000fe200078e00ff */
[-C--:B------:R-:W-:Y:S01]  /*5b70*/  @!P2 ISETP.GE.AND P1, PT, R9, R133.reuse, PT ;  /* 0x000000850900a20c */ /* 0x080fe20003f26270 */
[----:B------:R1:W3:Y:S01]  /*5b80*/  MUFU.EX2 R225, R8 ;  /* 0x0000000800e17308 */ /* 0x0002e20000000800 */
        /* <DEDUP_REMOVED lines=8> */
[----:B------:R-:W-:Y:S01]  /*5c10*/  @!P2 FSEL R55, R55, -INF , !P6 ;  /* 0xff8000003737a808 */ /* 0x000fe20007000000 */
[----:B-1----:R-:W-:Y:S01]  /*5c20*/  FFMA.FTZ R8, R14, UR13, -R134 ;  /* 0x0000000d0e087c23 */ /* 0x002fe20008010886 */
[-C--:B------:R-:W-:Y:S02]  /*5c30*/  @!P2 ISETP.GE.AND P6, PT, R4, R2.reuse, PT ;  /* 0x000000020400a20c */ /* 0x080fe40003fc6270 */
[----:B------:R-:W-:Y:S01]  /*5c40*/  @!P2 FSEL R54, R54, -INF , !P1 ;  /* 0xff8000003636a808 */ /* 0x000fe20004800000 */
[----:B------:R1:W4:Y:S01]  /*5c50*/  MUFU.EX2 R228, R8 ;  /* 0x0000000800e47308 */ /* 0x0003220000000800 */
[-C--:B------:R-:W-:Y:S02]  /*5c60*/  @!P2 ISETP.GE.AND P1, PT, R5, R2.reuse, PT ;  /* 0x000000020500a20c */ /* 0x080fe40003f26270 */
[----:B------:R-:W-:Y:S02]  /*5c70*/  @!P2 FSEL R57, R57, -INF , !P6 ;  /* 0xff8000003939a808 */ /* 0x000fe40007000000 */
[-C--:B------:R-:W-:Y:S01]  /*5c80*/  @!P2 ISETP.GE.AND P6, PT, R4, R3.reuse, PT ;  /* 0x000000030400a20c */ /* 0x080fe20003fc6270 */
[----:B------:R-:W-:Y:S01]  /*5c90*/  @!P2 VIADD R4, R0, 0x38 ;  /* 0x000000380004a836 */ /* 0x000fe20000000000 */
[----:B------:R-:W-:Y:S01]  /*5ca0*/  @!P2 FSEL R56, R56, -INF , !P1 ;  /* 0xff8000003838a808 */ /* 0x000fe20004800000 */
[----:B------:R-:W-:Y:S01]  /*5cb0*/  @!P2 VIADD R0, R0, 0x39 ;  /* 0x000000390000a836 */ /* 0x000fe20000000000 */
[-C--:B------:R-:W-:Y:S01]  /*5cc0*/  @!P2 ISETP.GE.AND P1, PT, R5, R3.reuse, PT ;  /* 0x000000030500a20c */ /* 0x080fe20003f26270 */
[--C-:B------:R-:W-:Y:S01]  /*5cd0*/  FFMA.FTZ R5, R16, UR13, -R141.reuse ;  /* 0x0000000d10057c23 */ /* 0x100fe2000801088d */
[----:B------:R-:W-:Y:S02]  /*5ce0*/  @!P2 FSEL R59, R59, -INF , !P6 ;  /* 0xff8000003b3ba808 */ /* 0x000fe40007000000 */
[----:B------:R-:W-:Y:S01]  /*5cf0*/  @!P2 FSEL R58, R58, -INF , !P1 ;  /* 0xff8000003a3aa808 */ /* 0x000fe20004800000 */
[----:B------:R5:W-:Y:S01]  /*5d00*/  MUFU.EX2 R200, R5 ;  /* 0x0000000500c87308 */ /* 0x000be20000000800 */
[-C--:B------:R-:W-:Y:S02]  /*5d10*/  @!P2 ISETP.GE.AND P1, PT, R4, R2.reuse, PT ;  /* 0x000000020400a20c */ /* 0x080fe40003f26270 */
[----:B------:R-:W-:Y:S01]  /*5d20*/  @!P2 ISETP.GE.AND P6, PT, R0, R2, PT ;  /* 0x000000020000a20c */ /* 0x000fe20003fc6270 */
[----:B------:R-:W-:Y:S01]  /*5d30*/  FFMA.FTZ R2, R18, UR13, -R140 ;  /* 0x0000000d12027c23 */ /* 0x000fe2000801088c */
[----:B------:R-:W-:Y:S01]  /*5d40*/  @!P2 FSEL R60, R60, -INF , !P1 ;  /* 0xff8000003c3ca808 */ /* 0x000fe20004800000 */
[----:B-1----:R-:W-:Y:S01]  /*5d50*/  FFMA.FTZ R8, R15, UR13, -R134 ;  /* 0x0000000d0f087c23 */ /* 0x002fe20008010886 */
[-C--:B------:R-:W-:Y:S03]  /*5d60*/  @!P2 ISETP.GE.AND P1, PT, R4, R3.reuse, PT ;  /* 0x000000030400a20c */ /* 0x080fe60003f26270 */
[----:B------:R1:W-:Y:S01]  /*5d70*/  MUFU.EX2 R212, R2 ;  /* 0x0000000200d47308 */ /* 0x0003e20000000800 */
[----:B------:R-:W-:Y:S02]  /*5d80*/  @!P2 FSEL R61, R61, -INF , !P6 ;  /* 0xff8000003d3da808 */ /* 0x000fe40007000000 */
[----:B------:R-:W-:Y:S02]  /*5d90*/  @!P2 FSEL R62, R62, -INF , !P1 ;  /* 0xff8000003e3ea808 */ /* 0x000fe40004800000 */
[----:B------:R-:W-:Y:S02]  /*5da0*/  @!P2 ISETP.GE.AND P6, PT, R0, R3, PT ;  /* 0x000000030000a20c */ /* 0x000fe40003fc6270 */
[-C--:B------:R-:W-:Y:S03]  /*5db0*/  @!P2 ISETP.GE.AND P1, PT, R4, R132.reuse, PT ;  /* 0x000000840400a20c */ /* 0x080fe60003f26270 */
[----:B------:R3:W4:Y:S01]  /*5dc0*/  MUFU.EX2 R227, R8 ;  /* 0x0000000800e37308 */ /* 0x0007220000000800 */
[----:B------:R-:W-:Y:S01]  /*5dd0*/  @!P2 FSEL R63, R63, -INF , !P6 ;  /* 0xff8000003f3fa808 */ /* 0x000fe20007000000 */
[----:B-----5:R-:W-:Y:S01]  /*5de0*/  FFMA.FTZ R5, R17, UR13, -R141 ;  /* 0x0000000d11057c23 */ /* 0x020fe2000801088d */
[----:B------:R-:W-:Y:S01]  /*5df0*/  @!P2 FSEL R64, R64, -INF , !P1 ;  /* 0xff8000004040a808 */ /* 0x000fe20004800000 */
[----:B------:R-:W-:Y:S01]  /*5e00*/  IMAD.WIDE.U32 R16, R159, -0x326172a9, RZ ;  /* 0xcd9e8d579f107825 */ /* 0x000fe200078e00ff */
[----:B------:R-:W-:Y:S02]  /*5e10*/  @!P2 ISETP.GE.AND P6, PT, R0, R132, PT ;  /* 0x000000840000a20c */ /* 0x000fe40003fc6270 */
[-C--:B------:R-:W-:Y:S03]  /*5e20*/  @!P2 ISETP.GE.AND P1, PT, R4, R133.reuse, PT ;  /* 0x000000850400a20c */ /* 0x080fe60003f26270 */
[----:B------:R5:W4:Y:S01]  /*5e30*/  MUFU.EX2 R198, R5 ;  /* 0x0000000500c67308 */ /* 0x000b220000000800 */
[----:B------:R-:W-:Y:S01]  /*5e40*/  LOP3.LUT R14, R160, UR40, R17, 0x96, !PT ;  /* 0x00000028a00e7c12 */ /* 0x000fe2000f8e9611 */
[--C-:B-1----:R-:W-:Y:S01]  /*5e50*/  FFMA.FTZ R2, R19, UR13, -R140.reuse ;  /* 0x0000000d13027c23 */ /* 0x102fe2000801088c */
[----:B------:R-:W-:Y:S01]  /*5e60*/  @!P2 FSEL R65, R65, -INF , !P6 ;  /* 0xff8000004141a808 */ /* 0x000fe20007000000 */
[----:B------:R-:W-:Y:S01]  /*5e70*/  IMAD.WIDE.U32 R18, R169, -0x2daee0ad, RZ ;  /* 0xd2511f53a9127825 */ /* 0x000fe200078e00ff */
[----:B------:R-:W-:Y:S02]  /*5e80*/  @!P2 ISETP.GE.AND P6, PT, R0, R133, PT ;  /* 0x000000850000a20c */ /* 0x000fe40003fc6270 */
[----:B------:R-:W-:Y:S03]  /*5e90*/  @!P2 FSEL R66, R66, -INF , !P1 ;  /* 0xff8000004242a808 */ /* 0x000fe60004800000 */
[----:B------:R1:W-:Y:S01]  /*5ea0*/  MUFU.EX2 R214, R2 ;  /* 0x0000000200d67308 */ /* 0x0003e20000000800 */
[----:B------:R-:W-:Y:S01]  /*5eb0*/  LOP3.LUT R10, R158, UR40, R13, 0x96, !PT ;  /* 0x000000289e0a7c12 */ /* 0x000fe2000f8e960d */
[--C-:B---3--:R-:W-:Y:S01]  /*5ec0*/  FFMA.FTZ R8, R22, UR13, -R140.reuse ;  /* 0x0000000d16087c23 */ /* 0x108fe2000801088c */
[----:B------:R-:W-:Y:S01]  /*5ed0*/  @!P2 FSEL R67, R67, -INF , !P6 ;  /* 0xff8000004343a808 */ /* 0x000fe20007000000 */
[----:B------:R-:W-:Y:S06]  /*5ee0*/  IMAD.WIDE.U32 R14, R14, -0x2daee0ad, RZ ;  /* 0xd2511f530e0e7825 */ /* 0x000fec00078e00ff */
[----:B------:R-:W-:Y:S01]  /*5ef0*/  MUFU.EX2 R213, R8 ;  /* 0x0000000800d57308 */ /* 0x000fe20000000800 */
[----:B------:R-:W-:Y:S01]  /*5f00*/  LOP3.LUT R6, R142, UR15, R15, 0x96, !PT ;  /* 0x0000000f8e067c12 */ /* 0x000fe2000f8e960f */
[----:B-----5:R-:W-:Y:S04]  /*5f10*/  IMAD.WIDE.U32 R4, R143, -0x326172a9, RZ ;  /* 0xcd9e8d578f047825 */ /* 0x020fe800078e00ff */
[----:B------:R-:W-:Y:S04]  /*5f20*/  IMAD.WIDE.U32 R6, R6, -0x326172a9, RZ ;  /* 0xcd9e8d5706067825 */ /* 0x000fe800078e00ff */
[----:B-1----:R-:W-:Y:S01]  /*5f30*/  FFMA.FTZ R2, R20, UR13, -R141 ;  /* 0x0000000d14027c23 */ /* 0x002fe2000801088d */
[----:B------:R-:W-:Y:S01]  /*5f40*/  IMAD.WIDE.U32 R10, R10, -0x2daee0ad, RZ ;  /* 0xd2511f530a0a7825 */ /* 0x000fe200078e00ff */
[----:B------:R-:W-:Y:S02]  /*5f50*/  LOP3.LUT R0, R4, UR38, R7, 0x96, !PT ;  /* 0x0000002604007c12 */ /* 0x000fe4000f8e9607 */
[----:B------:R1:W3:Y:S01]  /*5f60*/  MUFU.EX2 R195, R2 ;  /* 0x0000000200c37308 */ /* 0x0002e20000000800 */
[----:B------:R-:W-:Y:S09]  /*5f70*/  FFMA.FTZ R4, R23, UR13, -R140 ;  /* 0x0000000d17047c23 */ /* 0x000ff2000801088c */
[----:B------:R-:W-:Y:S01]  /*5f80*/  MUFU.EX2 R215, R4 ;  /* 0x0000000400d77308 */ /* 0x000fe20000000800 */
[----:B-1----:R-:W-:Y:S01]  /*5f90*/  FFMA.FTZ R2, R21, UR13, -R141 ;  /* 0x0000000d15027c23 */ /* 0x002fe2000801088d */
[----:B------:R-:W-:Y:S08]  /*5fa0*/  IMAD.WIDE.U32 R20, R167, -0x2daee0ad, RZ ;  /* 0xd2511f53a7147825 */ /* 0x000ff000078e00ff */
[----:B------:R1:W5:Y:S01]  /*5fb0*/  MUFU.EX2 R193, R2 ;  /* 0x0000000200c17308 */ /* 0x0003620000000800 */
[----:B------:R-:W-:Y:S01]  /*5fc0*/  LOP3.LUT R19, R20, UR10, R19, 0x96, !PT ;  /* 0x0000000a14137c12 */ /* 0x000fe2000f8e9613 */
[----:B-1----:R-:W-:Y:S05]  /*5fd0*/  IMAD.WIDE.U32 R2, R165, -0x2daee0ad, RZ ;  /* 0xd2511f53a5027825 */ /* 0x002fea00078e00ff */
[----:B------:R-:W-:Y:S01]  /*5fe0*/  LOP3.LUT R8, R136, UR10, R3, 0x96, !PT ;  /* 0x0000000a88087c12 */ /* 0x000fe2000f8e9603 */
[----:B------:R-:W-:Y:S01]  /*5ff0*/  UIADD3 UR10, UPT, UPT, UR47, 0x646e171e, URZ ;  /* 0x646e171e2f0a7890 */ /* 0x000fe2000fffe0ff */
[----:B------:R-:W-:Y:S02]  /*6000*/  LOP3.LUT R3, R0, 0xff, RZ, 0xc0, !PT ;  /* 0x000000ff00037812 */ /* 0x000fe400078ec0ff */
[----:B------:R-:W-:Y:S01]  /*6010*/  LOP3.LUT R7, R2, UR15, R11, 0x96, !PT ;  /* 0x0000000f02077c12 */ /* 0x000fe2000f8e960b */
[----:B------:R-:W-:Y:S01]  /*6020*/  IMAD.WIDE.U32 R8, R8, -0x326172a9, RZ ;  /* 0xcd9e8d5708087825 */ /* 0x000fe200078e00ff */
[----:B------:R-:W-:Y:S02]  /*6030*/  ISETP.LE.U32.AND P1, PT, R3, UR14, PT ;  /* 0x0000000e03007c0c */ /* 0x000fe4000bf23070 */
[----:B------:R-:W-:Y:S01]  /*6040*/  LOP3.LUT R2, R0, 0xffff, RZ, 0xc0, !PT ;  /* 0x0000ffff00027812 */ /* 0x000fe200078ec0ff */
[----:B------:R-:W-:Y:S01]  /*6050*/  FFMA.FTZ R3, R24, UR13, -R135 ;  /* 0x0000000d18037c23 */ /* 0x000fe20008010887 */
[----:B------:R-:W-:Y:S02]  /*6060*/  SHF.R.U32.HI R11, RZ, 0x18, R0 ;  /* 0x00000018ff0b7819 */ /* 0x000fe40000011600 */
[----:B------:R-:W-:Y:S01]  /*6070*/  SHF.R.U32.HI R4, RZ, 0x8, R2 ;  /* 0x00000008ff047819 */ /* 0x000fe20000011602 */
[----:B------:R1:W5:Y:S01]  /*6080*/  MUFU.EX2 R221, R3 ;  /* 0x0000000300dd7308 */ /* 0x0003620000000800 */
[----:B------:R-:W-:Y:S02]  /*6090*/  PRMT R0, R0, 0x7632, R0 ;  /* 0x0000763200007816 */ /* 0x000fe40000000000 */
[----:B------:R-:W-:Y:S02]  /*60a0*/  LOP3.LUT R4, R4, 0xffff, RZ, 0xc0, !PT ;  /* 0x0000ffff04047812 */ /* 0x000fe400078ec0ff */
[----:B------:R-:W-:Y:S01]  /*60b0*/  ISETP.LE.U32.AND P2, PT, R11, UR14, PT ;  /* 0x0000000e0b007c0c */ /* 0x000fe2000bf43070 */
[----:B------:R-:W-:Y:S01]  /*60c0*/  @!P1 FADD.FTZ R197, -R197, -RZ ;  /* 0x800000ffc5c59221 */ /* 0x000fe20000010100 */
[----:B------:R-:W-:Y:S02]  /*60d0*/  ISETP.LE.U32.AND P6, PT, R4, UR14, PT ;  /* 0x0000000e04007c0c */ /* 0x000fe4000bfc3070 */
[----:B------:R-:W-:Y:S02]  /*60e0*/  LOP3.LUT R4, R0, 0xff, RZ, 0xc0, !PT ;  /* 0x000000ff00047812 */ /* 0x000fe400078ec0ff */
[----:B------:R-:W-:Y:S01]  /*60f0*/  LOP3.LUT R11, R166, UR39, R21, 0x96, !PT ;  /* 0x00000027a60b7c12 */ /* 0x000fe2000f8e9615 */
[----:B------:R-:W-:Y:S01]  /*6100*/  UIADD3 UR39, UPT, UPT, UR46, 0x1715609d, URZ ;  /* 0x1715609d2e277890 */ /* 0x000fe2000fffe0ff */
[----:B------:R-:W-:Y:S01]  /*6110*/  ISETP.LE.U32.AND P1, PT, R4, UR14, PT ;  /* 0x0000000e04007c0c */ /* 0x000fe2000bf23070 */
[----:B------:R-:W-:Y:S01]  /*6120*/  FFMA.FTZ R4, R27, UR13, -R134 ;  /* 0x0000000d1b047c23 */ /* 0x000fe20008010886 */
[----:B-1----:R-:W-:Y:S04]  /*6130*/  IMAD.WIDE.U32 R2, R7, -0x326172a9, RZ ;  /* 0xcd9e8d5707027825 */ /* 0x002fe800078e00ff */
[----:B------:R-:W-:Y:S01]  /*6140*/  FFMA.FTZ R7, R25, UR13, -R135 ;  /* 0x0000000d19077c23 */ /* 0x000fe20008010887 */
[----:B------:R1:W-:Y:S01]  /*6150*/  MUFU.EX2 R222, R4 ;  /* 0x0000000400de7308 */ /* 0x0003e20000000800 */
[----:B------:R-:W-:Y:S01]  /*6160*/  @!P6 FADD.FTZ R196, -R196, -RZ ;  /* 0x800000ffc4c4e221 */ /* 0x000fe20000010100 */
[----:B------:R-:W-:Y:S01]  /*6170*/  @!P2 FADD.FTZ R224, -R224, -RZ ;  /* 0x800000ffe0e0a221 */ /* 0x000fe20000010100 */
[----:B------:R-:W-:Y:S01]  /*6180*/  LOP3.LUT R0, R8, UR38, R3, 0x96, !PT ;  /* 0x0000002608007c12 */ /* 0x000fe2000f8e9603 */
[----:B------:R-:W-:Y:S03]  /*6190*/  FFMA.FTZ R8, R35, UR13, -R140 ;  /* 0x0000000d23087c23 */ /* 0x000fe6000801088c */
[----:B------:R-:W-:Y:S03]  /*61a0*/  LOP3.LUT R3, R0, 0xffff, RZ, 0xc0, !PT ;  /* 0x0000ffff00037812 */ /* 0x000fe600078ec0ff */
[----:B------:R4:W5:Y:S01]  /*61b0*/  MUFU.EX2 R220, R7 ;  /* 0x0000000700dc7308 */ /* 0x0009620000000800 */
[----:B--2---:R-:W-:Y:S01]  /*61c0*/  LEA R155, R144, UR4, 0x1 ;  /* 0x00000004909b7c11 */ /* 0x004fe2000f8e08ff */
[----:B------:R-:W-:Y:S01]  /*61d0*/  @!P1 FADD.FTZ R194, -R194, -RZ ;  /* 0x800000ffc2c29221 */ /* 0x000fe20000010100 */
[----:B------:R-:W-:Y:S01]  /*61e0*/  SHF.R.U32.HI R3, RZ, 0x8, R3 ;  /* 0x00000008ff037819 */ /* 0x000fe20000011603 */
[----:B------:R-:W-:Y:S02]  /*61f0*/  IMAD.MOV.U32 R144, RZ, RZ, 0x10 ;  /* 0x00000010ff907424 */ /* 0x000fe400078e00ff */
[----:B------:R-:W-:Y:S01]  /*6200*/  VIADD R231, R155, 0x1c000 ;  /* 0x0001c0009be77836 */ /* 0x000fe20000000000 */
[----:B------:R-:W-:Y:S01]  /*6210*/  LOP3.LUT R3, R3, 0xffff, RZ, 0xc0, !PT ;  /* 0x0000ffff03037812 */ /* 0x000fe200078ec0ff */
[----:B------:R-:W-:Y:S01]  /*6220*/  VIADD R158, R155, 0x1c040 ;  /* 0x0001c0409b9e7836 */ /* 0x000fe20000000000 */
[----:B-1----:R-:W-:Y:S01]  /*6230*/  PRMT R4, R0, 0x7632, R4 ;  /* 0x0000763200047816 */ /* 0x002fe20000000004 */
[----:B------:R-:W-:Y:S01]  /*6240*/  @P4 VIADD R158, R231, 0xffffffc0 ;  /* 0xffffffc0e79e4836 */ /* 0x000fe20000000000 */
[----:B------:R-:W-:Y:S01]  /*6250*/  ISETP.LE.U32.AND P1, PT, R3, UR14, PT ;  /* 0x0000000e03007c0c */ /* 0x000fe2000bf23070 */
[----:B------:R-:W-:Y:S01]  /*6260*/  MUFU.EX2 R208, R8 ;  /* 0x0000000800d07308 */ /* 0x000fe20000000800 */
[----:B------:R-:W-:Y:S01]  /*6270*/  LOP3.LUT R3, R4, 0xff, RZ, 0xc0, !PT ;  /* 0x000000ff04037812 */ /* 0x000fe200078ec0ff */
[----:B------:R-:W-:Y:S01]  /*6280*/  IMAD.IADD R159, R145, 0x1, R158 ;  /* 0x00000001919f7824 */ /* 0x000fe200078e029e */
[----:B------:R-:W-:Y:S01]  /*6290*/  LOP3.LUT R4, R16, UR39, R5, 0x96, !PT ;  /* 0x0000002710047c12 */ /* 0x000fe2000f8e9605 */
[----:B------:R-:W-:Y:S01]  /*62a0*/  IMAD.WIDE.U32 R16, R161, -0x326172a9, RZ ;  /* 0xcd9e8d57a1107825 */ /* 0x000fe200078e00ff */
[----:B------:R-:W-:Y:S02]  /*62b0*/  ISETP.LE.U32.AND P2, PT, R3, UR14, PT ;  /* 0x0000000e03007c0c */ /* 0x000fe4000bf43070 */
[----:B------:R-:W-:Y:S01]  /*62c0*/  SEL R144, R144, 0xfffffff0, !P0 ;  /* 0xfffffff090907807 */ /* 0x000fe20004000000 */
[----:B----4-:R-:W-:Y:S01]  /*62d0*/  FFMA.FTZ R7, R26, UR13, -R134 ;  /* 0x0000000d1a077c23 */ /* 0x010fe20008010886 */
[----:B------:R-:W-:Y:S01]  /*62e0*/  FFMA.FTZ R3, R29, UR13, -R135 ;  /* 0x0000000d1d037c23 */ /* 0x000fe20008010887 */
[----:B------:R-:W-:Y:S02]  /*62f0*/  IMAD.WIDE.U32 R4, R4, -0x2daee0ad, RZ ;  /* 0xd2511f5304047825 */ /* 0x000fe400078e00ff */
[----:B------:R1:W2:Y:S02]  /*6300*/  MUFU.EX2 R223, R7 ;  /* 0x0000000700df7308 */ /* 0x0002a40000000800 */
[----:B------:R-:W-:Y:S01]  /*6310*/  @!P1 FADD.FTZ R229, -R229, -RZ ;  /* 0x800000ffe5e59221 */ /* 0x000fe20000010100 */
[----:B------:R-:W-:Y:S01]  /*6320*/  IMAD.IADD R160, R144, 0x1, R159 ;  /* 0x0000000190a07824 */ /* 0x000fe200078e029f */
[----:B------:R-:W-:Y:S02]  /*6330*/  LOP3.LUT R5, R14, UR10, R5, 0x96, !PT ;  /* 0x0000000a0e057c12 */ /* 0x000fe4000f8e9605 */
[----:B------:R-:W-:Y:S01]  /*6340*/  LOP3.LUT R14, R168, UR40, R17, 0x96, !PT ;  /* 0x00000028a80e7c12 */ /* 0x000fe2000f8e9611 */
[----:B------:R-:W-:Y:S03]  /*6350*/  @!P2 FADD.FTZ R233, -R233, -RZ ;  /* 0x800000ffe9e9a221 */ /* 0x000fe60000010100 */
[----:B------:R4:W-:Y:S01]  /*6360*/  MUFU.EX2 R216, R3 ;  /* 0x0000000300d87308 */ /* 0x0009e20000000800 */
[----:B------:R-:W-:Y:S01]  /*6370*/  IMAD.WIDE.U32 R14, R14, -0x2daee0ad, RZ ;  /* 0xd2511f530e0e7825 */ /* 0x000fe200078e00ff */
[----:B-1----:R-:W-:Y:S02]  /*6380*/  LOP3.LUT R7, R0, 0xff, RZ, 0xc0, !PT ;  /* 0x000000ff00077812 */ /* 0x002fe400078ec0ff */
[----:B------:R-:W-:Y:S02]  /*6390*/  SHF.R.U32.HI R0, RZ, 0x18, R0 ;  /* 0x00000018ff007819 */ /* 0x000fe40000011600 */
[----:B------:R-:W-:Y:S01]  /*63a0*/  ISETP.LE.U32.AND P6, PT, R7, UR14, PT ;  /* 0x0000000e07007c0c */ /* 0x000fe2000bfc3070 */
[----:B------:R-:W-:Y:S01]  /*63b0*/  FFMA.FTZ R7, R28, UR13, -R135 ;  /* 0x0000000d1c077c23 */ /* 0x000fe20008010887 */
[--C-:B----4-:R-:W-:Y:S03]  /*63c0*/  FFMA.FTZ R3, R30, UR13, -R134.reuse ;  /* 0x0000000d1e037c23 */ /* 0x110fe60008010886 */
[----:B------:R1:W4:Y:S08]  /*63d0*/  MUFU.EX2 R217, R7 ;  /* 0x0000000700d97308 */ /* 0x0003300000000800 */
[----:B------:R-:W-:Y:S01]  /*63e0*/  @!P6 FADD.FTZ R230, -R230, -RZ ;  /* 0x800000ffe6e6e221 */ /* 0x000fe20000010100 */
[----:B------:R-:W-:Y:S01]  /*63f0*/  ISETP.LE.U32.AND P6, PT, R0, UR14, PT ;  /* 0x0000000e00007c0c */ /* 0x000fe2000bfc3070 */
[----:B------:R3:W4:Y:S01]  /*6400*/  MUFU.EX2 R219, R3 ;  /* 0x0000000300db7308 */ /* 0x0007220000000800 */
[----:B------:R-:W-:Y:S04]  /*6410*/  PRMT R0, R2, 0x7770, RZ ;  /* 0x0000777002007816 */ /* 0x000fe800000000ff */
[----:B------:R-:W-:Y:S02]  /*6420*/  ISETP.LE.U32.AND P1, PT, R0, UR14, PT ;  /* 0x0000000e00007c0c */ /* 0x000fe4000bf23070 */
[----:B------:R-:W-:Y:S02]  /*6430*/  PRMT R0, R2, 0x7771, RZ ;  /* 0x0000777102007816 */ /* 0x000fe400000000ff */
[----:B-1----:R-:W-:Y:S02]  /*6440*/  LOP3.LUT R7, R5, 0xff, RZ, 0xc0, !PT ;  /* 0x000000ff05077812 */ /* 0x002fe400078ec0ff */
[----:B------:R-:W-:Y:S01]  /*6450*/  ISETP.GT.U32.AND P2, PT, R0, UR14, PT ;  /* 0x0000000e00007c0c */ /* 0x000fe2000bf44070 */
[----:B------:R-:W-:Y:S01]  /*6460*/  @!P6 FADD.FTZ R232, -R232, -RZ ;  /* 0x800000ffe8e8e221 */ /* 0x000fe20000010100 */
[C---:B------:R-:W-:Y:S02]  /*6470*/  PRMT R0, R2.reuse, 0x7772, RZ ;  /* 0x0000777202007816 */ /* 0x040fe400000000ff */
[----:B------:R-:W-:Y:S02]  /*6480*/  PRMT R2, R2, 0x7773, RZ ;  /* 0x0000777302027816 */ /* 0x000fe400000000ff */
[----:B------:R-:W-:Y:S01]  /*6490*/  ISETP.GT.U32.AND P6, PT, R0, UR14, PT ;  /* 0x0000000e00007c0c */ /* 0x000fe2000bfc4070 */
[----:B------:R-:W-:Y:S01]  /*64a0*/  @!P1 FADD.FTZ R226, -R226, -RZ ;  /* 0x800000ffe2e29221 */ /* 0x000fe20000010100 */
[----:B------:R-:W-:Y:S01]  /*64b0*/  ISETP.GT.U32.AND P1, PT, R2, UR14, PT ;  /* 0x0000000e02007c0c */ /* 0x000fe2000bf24070 */
[--C-:B------:R-:W-:Y:S01]  /*64c0*/  FFMA.FTZ R2, R32, UR13, -R141.reuse ;  /* 0x0000000d20027c23 */ /* 0x100fe2000801088d */
[----:B------:R-:W-:Y:S01]  /*64d0*/  PRMT R0, R6, 0x7770, RZ ;  /* 0x0000777006007816 */ /* 0x000fe200000000ff */
[----:B---3--:R-:W-:Y:S02]  /*64e0*/  FFMA.FTZ R3, R31, UR13, -R134 ;  /* 0x0000000d1f037c23 */ /* 0x008fe40008010886 */
[----:B------:R1:W-:Y:S01]  /*64f0*/  MUFU.EX2 R175, R2 ;  /* 0x0000000200af7308 */ /* 0x0003e20000000800 */
[----:B------:R-:W-:Y:S01]  /*6500*/  @P2 FADD.FTZ R225, -R225, -RZ ;  /* 0x800000ffe1e12221 */ /* 0x000fe20000010100 */
[----:B------:R-:W-:Y:S02]  /*6510*/  ISETP.LE.U32.AND P2, PT, R0, UR14, PT ;  /* 0x0000000e00007c0c */ /* 0x000fe4000bf43070 */
[----:B------:R-:W-:Y:S02]  /*6520*/  PRMT R0, R6, 0x7771, RZ ;  /* 0x0000777106007816 */ /* 0x000fe400000000ff */
[----:B------:R-:W-:Y:S02]  /*6530*/  @P6 FADD.FTZ R228, -R228, -RZ ;  /* 0x800000ffe4e46221 */ /* 0x000fe40000010100 */
[----:B------:R-:W-:Y:S01]  /*6540*/  ISETP.GT.U32.AND P6, PT, R0, UR14, PT ;  /* 0x0000000e00007c0c */ /* 0x000fe2000bfc4070 */
[----:B------:R-:W-:Y:S01]  /*6550*/  FFMA.FTZ R0, R34, UR13, -R140 ;  /* 0x0000000d22007c23 */ /* 0x000fe2000801088c */
[----:B------:R3:W4:Y:S01]  /*6560*/  MUFU.EX2 R218, R3 ;  /* 0x0000000300da7308 */ /* 0x0007220000000800 */
[----:B------:R-:W-:Y:S04]  /*6570*/  @P1 FADD.FTZ R227, -R227, -RZ ;  /* 0x800000ffe3e31221 */ /* 0x000fe80000010100 */
[----:B------:R-:W-:Y:S01]  /*6580*/  @!P2 FADD.FTZ R200, -R200, -RZ ;  /* 0x800000ffc8c8a221 */ /* 0x000fe20000010100 */
[--C-:B-1----:R-:W-:Y:S04]  /*6590*/  FFMA.FTZ R2, R33, UR13, -R141.reuse ;  /* 0x0000000d21027c23 */ /* 0x102fe8000801088d */
[----:B------:R1:W4:Y:S01]  /*65a0*/  MUFU.EX2 R209, R0 ;  /* 0x0000000000d17308 */ /* 0x0003220000000800 */
[----:B------:R-:W-:Y:S01]  /*65b0*/  @P6 FADD.FTZ R198, -R198, -RZ ;  /* 0x800000ffc6c66221 */ /* 0x000fe20000010100 */
[----:B------:R-:W-:Y:S01]  /*65c0*/  ISETP.LE.U32.AND P6, PT, R7, UR14, PT ;  /* 0x0000000e07007c0c */ /* 0x000fe2000bfc3070 */
[----:B------:R-:W-:Y:S07]  /*65d0*/  FFMA.FTZ R7, R36, UR13, -R141 ;  /* 0x0000000d24077c23 */ /* 0x000fee000801088d */
[----:B------:R5:W4:Y:S01]  /*65e0*/  MUFU.EX2 R174, R2 ;  /* 0x0000000200ae7308 */ /* 0x000b220000000800 */
[----:B---3--:R-:W-:Y:S01]  /*65f0*/  LOP3.LUT R3, R12, UR39, R9, 0x96, !PT ;  /* 0x000000270c037c12 */ /* 0x008fe2000f8e9609 */
[----:B------:R-:W-:Y:S08]  /*6600*/  IMAD.WIDE.U32 R8, R170, -0x326172a9, RZ ;  /* 0xcd9e8d57aa087825 */ /* 0x000ff000078e00ff */
[----:B------:R3:W4:Y:S01]  /*6610*/  MUFU.EX2 R173, R7 ;  /* 0x0000000700ad7308 */ /* 0x0007220000000800 */
[----:B-1----:R-:W-:Y:S01]  /*6620*/  LOP3.LUT R0, R5, 0xffff, RZ, 0xc0, !PT ;  /* 0x0000ffff05007812 */ /* 0x002fe200078ec0ff */
[----:B------:R-:W-:Y:S01]  /*6630*/  @!P6 FADD.FTZ R195, -R195, -RZ ;  /* 0x800000ffc3c3e221 */ /* 0x000fe20000010100 */
[C---:B-----5:R-:W-:Y:S02]  /*6640*/  PRMT R2, R6.reuse, 0x7772, RZ ;  /* 0x0000777206027816 */ /* 0x060fe400000000ff */
[----:B------:R-:W-:Y:S02]  /*6650*/  PRMT R6, R6, 0x7773, RZ ;  /* 0x0000777306067816 */ /* 0x000fe400000000ff */
[----:B------:R-:W-:Y:S01]  /*6660*/  ISETP.GT.U32.AND P1, PT, R2, UR14, PT ;  /* 0x0000000e02007c0c */ /* 0x000fe2000bf24070 */
[----:B------:R-:W-:Y:S01]  /*6670*/  IMAD.WIDE.U32 R2, R3, -0x2daee0ad, RZ ;  /* 0xd2511f5303027825 */ /* 0x000fe200078e00ff */
[----:B------:R-:W-:Y:S02]  /*6680*/  ISETP.GT.U32.AND P2, PT, R6, UR14, PT ;  /* 0x0000000e06007c0c */ /* 0x000fe4000bf44070 */
[----:B------:R-:W-:Y:S02]  /*6690*/  SHF.R.U32.HI R6, RZ, 0x8, R0 ;  /* 0x00000008ff067819 */ /* 0x000fe40000011600 */
[----:B------:R-:W-:Y:S01]  /*66a0*/  LOP3.LUT R0, R10, UR10, R3, 0x96, !PT ;  /* 0x0000000a0a007c12 */ /* 0x000fe2000f8e9603 */
[----:B------:R-:W-:Y:S01]  /*66b0*/  IMAD.WIDE.U32 R10, R11, -0x326172a9, RZ ;  /* 0xcd9e8d570b0a7825 */ /* 0x000fe200078e00ff */
[----:B------:R-:W-:Y:S02]  /*66c0*/  LOP3.LUT R3, R6, 0xffff, RZ, 0xc0, !PT ;  /* 0x0000ffff06037812 */ /* 0x000fe400078ec0ff */
[----:B------:R-:W-:Y:S02]  /*66d0*/  PRMT R6, R5, 0x7632, R6 ;  /* 0x0000763205067816 */ /* 0x000fe40000000006 */
[----:B------:R-:W-:Y:S01]  /*66e0*/  SHF.R.U32.HI R5, RZ, 0x18, R5 ;  /* 0x00000018ff057819 */ /* 0x000fe20000011605 */
[----:B------:R-:W-:Y:S01]  /*66f0*/  @P1 FADD.FTZ R212, -R212, -RZ ;  /* 0x800000ffd4d41221 */ /* 0x000fe20000010100 */
[----:B------:R-:W-:Y:S01]  /*6700*/  ISETP.LE.U32.AND P1, PT, R3, UR14, PT ;  /* 0x0000000e03007c0c */ /* 0x000fe2000bf23070 */
[----:B------:R-:W-:Y:S01]  /*6710*/  FFMA.FTZ R3, R37, UR13, -R141 ;  /* 0x0000000d25037c23 */ /* 0x000fe2000801088d */
[----:B------:R-:W-:Y:S01]  /*6720*/  LOP3.LUT R6, R6, 0xff, RZ, 0xc0, !PT ;  /* 0x000000ff06067812 */ /* 0x000fe200078ec0ff */
[----:B------:R-:W-:Y:S01]  /*6730*/  @P2 FADD.FTZ R214, -R214, -RZ ;  /* 0x800000ffd6d62221 */ /* 0x000fe20000010100 */
[----:B------:R-:W-:Y:S01]  /*6740*/  ISETP.LE.U32.AND P2, PT, R5, UR14, PT ;  /* 0x0000000e05007c0c */ /* 0x000fe2000bf43070 */
[----:B------:R1:W5:Y:S01]  /*6750*/  MUFU.EX2 R172, R3 ;  /* 0x0000000300ac7308 */ /* 0x0003620000000800 */
[----:B------:R-:W-:Y:S02]  /*6760*/  LOP3.LUT R5, R0, 0xffff, RZ, 0xc0, !PT ;  /* 0x0000ffff00057812 */ /* 0x000fe400078ec0ff */
[----:B------:R-:W-:Y:S02]  /*6770*/  ISETP.LE.U32.AND P6, PT, R6, UR14, PT ;  /* 0x0000000e06007c0c */ /* 0x000fe4000bfc3070 */
[----:B------:R-:W-:Y:S02]  /*6780*/  LOP3.LUT R6, R0, 0xff, RZ, 0xc0, !PT ;  /* 0x000000ff00067812 */ /* 0x000fe400078ec0ff */
[----:B---3--:R-:W-:Y:S01]  /*6790*/  PRMT R7, R4, 0x7772, RZ ;  /* 0x0000777204077816 */ /* 0x008fe200000000ff */
[----:B------:R-:W-:Y:S01]  /*67a0*/  @!P1 FADD.FTZ R193, -R193, -RZ ;  /* 0x800000ffc1c19221 */ /* 0x000fe20000010100 */
[----:B------:R-:W-:Y:S01]  /*67b0*/  ISETP.LE.U32.AND P1, PT, R6, UR14, PT ;  /* 0x0000000e06007c0c */ /* 0x000fe2000bf23070 */
[----:B------:R-:W-:Y:S01]  /*67c0*/  FFMA.FTZ R6, R39, UR13, -R140 ;  /* 0x0000000d27067c23 */ /* 0x000fe2000801088c */
[----:B------:R-:W-:Y:S01]  /*67d0*/  LOP3.LUT R12, R176, UR40, R11, 0x96, !PT ;  /* 0x00000028b00c7c12 */ /* 0x000fe2000f8e960b */
[----:B------:R-:W-:Y:S01]  /*67e0*/  @!P2 FADD.FTZ R215, -R215, -RZ ;  /* 0x800000ffd7d7a221 */ /* 0x000fe20000010100 */
[----:B------:R-:W-:Y:S01]  /*67f0*/  FFMA.FTZ R11, R47, UR13, -R134 ;  /* 0x0000000d2f0b7c23 */ /* 0x000fe20008010886 */
[----:B------:R3:W-:Y:S02]  /*6800*/  MUFU.EX2 R202, R6 ;  /* 0x0000000600ca7308 */ /* 0x0007e40000000800 */
[----:B------:R-:W-:Y:S01]  /*6810*/  @!P6 FADD.FTZ R213, -R213, -RZ ;  /* 0x800000ffd5d5e221 */ /* 0x000fe20000010100 */
[----:B-1----:R-:W-:Y:S01]  /*6820*/  SHF.R.U32.HI R3, RZ, 0x8, R5 ;  /* 0x00000008ff037819 */ /* 0x002fe20000011605 */
[----:B------:R-:W-:Y:S01]  /*6830*/  FFMA.FTZ R5, R38, UR13, -R140 ;  /* 0x0000000d26057c23 */ /* 0x000fe2000801088c */
[----:B------:R-:W-:Y:S03]  /*6840*/  IMAD.WIDE.U32 R12, R12, -0x2daee0ad, RZ ;  /* 0xd2511f530c0c7825 */ /* 0x000fe600078e00ff */
[----:B------:R-:W-:Y:S02]  /*6850*/  LOP3.LUT R3, R3, 0xffff, RZ, 0xc0, !PT ;  /* 0x0000ffff03037812 */ /* 0x000fe400078ec0ff */
[----:B------:R1:W5:Y:S01]  /*6860*/  MUFU.EX2 R203, R5 ;  /* 0x0000000500cb7308 */ /* 0x0003620000000800 */
[----:B------:R-:W-:Y:S01]  /*6870*/  LOP3.LUT R18, R18, UR15, R13, 0x96, !PT ;  /* 0x0000000f12127c12 */ /* 0x000fe2000f8e960d */
[----:B------:R-:W-:Y:S01]  /*6880*/  @!P1 FADD.FTZ R221, -R221, -RZ ;  /* 0x800000ffdddd9221 */ /* 0x000fe20000010100 */
[----:B------:R-:W-:Y:S02]  /*6890*/  ISETP.LE.U32.AND P6, PT, R3, UR14, PT ;  /* 0x0000000e03007c0c */ /* 0x000fe4000bfc3070 */
[----:B---3--:R-:W-:Y:S05]  /*68a0*/  PRMT R6, R4, 0x7773, RZ ;  /* 0x0000777304067816 */ /* 0x008fea00000000ff */
[----:B------:R-:W-:Y:S06]  /*68b0*/  MUFU.EX2 R204, R11 ;  /* 0x0000000b00cc7308 */ /* 0x000fec0000000800 */
[----:B------:R-:W-:Y:S01]  /*68c0*/  @!P6 FADD.FTZ R220, -R220, -RZ ;  /* 0x800000ffdcdce221 */ /* 0x000fe20000010100 */
[----:B-1----:R-:W-:Y:S02]  /*68d0*/  PRMT R5, R0, 0x7632, R5 ;  /* 0x0000763200057816 */ /* 0x002fe40000000005 */
[----:B------:R-:W-:Y:S02]  /*68e0*/  SHF.R.U32.HI R0, RZ, 0x18, R0 ;  /* 0x00000018ff007819 */ /* 0x000fe40000011600 */
[----:B------:R-:W-:Y:S02]  /*68f0*/  LOP3.LUT R3, R5, 0xff, RZ, 0xc0, !PT ;  /* 0x000000ff05037812 */ /* 0x000fe400078ec0ff */
[----:B------:R-:W-:Y:S02]  /*6900*/  ISETP.LE.U32.AND P1, PT, R0, UR14, PT ;  /* 0x0000000e00007c0c */ /* 0x000fe4000bf23070 */
[----:B------:R-:W-:Y:S01]  /*6910*/  ISETP.LE.U32.AND P2, PT, R3, UR14, PT ;  /* 0x0000000e03007c0c */ /* 0x000fe2000bf43070 */
[----:B------:R-:W-:Y:S01]  /*6920*/  FFMA.FTZ R3, R40, UR13, -R135 ;  /* 0x0000000d28037c23 */ /* 0x000fe20008010887 */
[----:B------:R-:W-:Y:S02]  /*6930*/  PRMT R0, R2, 0x7770, RZ ;  /* 0x0000777002007816 */ /* 0x000fe400000000ff */
[----:B------:R-:W-:Y:S01]  /*6940*/  LOP3.LUT R5, R156, UR15, R15, 0x96, !PT ;  /* 0x0000000f9c057c12 */ /* 0x000fe2000f8e960f */
[----:B------:R1:W3:Y:S01]  /*6950*/  MUFU.EX2 R207, R3 ;  /* 0x0000000300cf7308 */ /* 0x0002e20000000800 */
[----:B------:R-:W-:Y:S02]  /*6960*/  ISETP.LE.U32.AND P6, PT, R0, UR14, PT ;  /* 0x0000000e00007c0c */ /* 0x000fe4000bfc3070 */
[----:B------:R-:W-:Y:S03]  /*6970*/  PRMT R0, R2, 0x7771, RZ ;  /* 0x0000777102007816 */ /* 0x000fe600000000ff */
[----:B------:R-:W-:Y:S02]  /*6980*/  @!P1 FADD.FTZ R222, -R222, -RZ ;  /* 0x800000ffdede9221 */ /* 0x000fe40000010100 */
[----:B--2---:R-:W-:Y:S01]  /*6990*/  @!P2 FADD.FTZ R223, -R223, -RZ ;  /* 0x800000ffdfdfa221 */ /* 0x004fe20000010100 */
[----:B------:R-:W-:Y:S02]  /*69a0*/  ISETP.GT.U32.AND P2, PT, R0, UR14, PT ;  /* 0x0000000e00007c0c */ /* 0x000fe4000bf44070 */
[C---:B------:R-:W-:Y:S02]  /*69b0*/  PRMT R0, R2.reuse, 0x7772, RZ ;  /* 0x0000777202007816 */ /* 0x040fe400000000ff */
[----:B------:R-:W-:Y:S01]  /*69c0*/  PRMT R2, R2, 0x7773, RZ ;  /* 0x0000777302027816 */ /* 0x000fe200000000ff */
[----:B----4-:R-:W-:Y:S01]  /*69d0*/  @!P6 FADD.FTZ R217, -R217, -RZ ;  /* 0x800000ffd9d9e221 */ /* 0x010fe20000010100 */
[----:B------:R-:W-:Y:S02]  /*69e0*/  ISETP.GT.U32.AND P1, PT, R0, UR14, PT ;  /* 0x0000000e00007c0c */ /* 0x000fe4000bf24070 */
[----:B------:R-:W-:Y:S01]  /*69f0*/  PRMT R0, R4, 0x7770, RZ ;  /* 0x0000777004007816 */ /* 0x000fe200000000ff */
[--C-:B-1----:R-:W-:Y:S01]  /*6a00*/  FFMA.FTZ R3, R41, UR13, -R135.reuse ;  /* 0x0000000d29037c23 */ /* 0x102fe20008010887 */
[----:B------:R-:W-:Y:S01]  /*6a10*/  ISETP.GT.U32.AND P6, PT, R2, UR14, PT ;  /* 0x0000000e02007c0c */ /* 0x000fe2000bfc4070 */
[--C-:B------:R-:W-:Y:S02]  /*6a20*/  FFMA.FTZ R2, R43, UR13, -R134.reuse ;  /* 0x0000000d2b027c23 */ /* 0x100fe40008010886 */
[----:B------:R1:W2:Y:S01]  /*6a30*/  MUFU.EX2 R206, R3 ;  /* 0x0000000300ce7308 */ /* 0x0002a20000000800 */
[----:B------:R-:W-:Y:S01]  /*6a40*/  @P2 FADD.FTZ R216, -R216, -RZ ;  /* 0x800000ffd8d82221 */ /* 0x000fe20000010100 */
[----:B------:R-:W-:Y:S01]  /*6a50*/  ISETP.LE.U32.AND P2, PT, R0, UR14, PT ;  /* 0x0000000e00007c0c */ /* 0x000fe2000bf43070 */
[----:B------:R-:W-:Y:S03]  /*6a60*/  FFMA.FTZ R0, R44, UR13, -R135 ;  /* 0x0000000d2c007c23 */ /* 0x000fe60008010887 */
[----:B------:R-:W-:Y:S04]  /*6a70*/  @P1 FADD.FTZ R219, -R219, -RZ ;  /* 0x800000ffdbdb1221 */ /* 0x000fe80000010100 */
[----:B------:R4:W-:Y:S01]  /*6a80*/  MUFU.EX2 R201, R0 ;  /* 0x0000000000c97308 */ /* 0x0009e20000000800 */
[----:B------:R-:W-:Y:S01]  /*6a90*/  @P6 FADD.FTZ R218, -R218, -RZ ;  /* 0x800000ffdada6221 */ /* 0x000fe20000010100 */
[----:B------:R-:W-:Y:S03]  /*6aa0*/  ISETP.GT.U32.AND P6, PT, R7, UR14, PT ;  /* 0x0000000e07007c0c */ /* 0x000fe6000bfc4070 */
[----:B------:R-:W-:Y:S01]  /*6ab0*/  @!P2 FADD.FTZ R175, -R175, -RZ ;  /* 0x800000ffafafa221 */ /* 0x000fe20000010100 */
[----:B------:R-:W-:Y:S01]  /*6ac0*/  ISETP.GT.U32.AND P2, PT, R6, UR14, PT ;  /* 0x0000000e06007c0c */ /* 0x000fe2000bf44070 */
[--C-:B-1----:R-:W-:Y:S03]  /*6ad0*/  FFMA.FTZ R3, R42, UR13, -R134.reuse ;  /* 0x0000000d2a037c23 */ /* 0x102fe60008010886 */
[----:B------:R-:W-:Y:S01]  /*6ae0*/  MUFU.EX2 R210, R2 ;  /* 0x0000000200d27308 */ /* 0x000fe20000000800 */
[----:B------:R-:W-:Y:S05]  /*6af0*/  IMAD.WIDE.U32 R6, R19, -0x326172a9, RZ ;  /* 0xcd9e8d5713067825 */ /* 0x000fea00078e00ff */
[----:B------:R-:W-:Y:S01]  /*6b00*/  LOP3.LUT R10, R10, UR39, R7, 0x96, !PT ;  /* 0x000000270a0a7c12 */ /* 0x000fe2000f8e9607 */
[----:B----4-:R-:W-:Y:S03]  /*6b10*/  FFMA.FTZ R0, R45, UR13, -R135 ;  /* 0x0000000d2d007c23 */ /* 0x010fe60008010887 */
[----:B------:R1:W4:Y:S01]  /*6b20*/  MUFU.EX2 R211, R3 ;  /* 0x0000000300d37308 */ /* 0x0003220000000800 */
[----:B------:R-:W-:Y:S01]  /*6b30*/  @P6 FADD.FTZ R209, -R209, -RZ ;  /* 0x800000ffd1d16221 */ /* 0x000fe20000010100 */
[----:B------:R-:W-:Y:S08]  /*6b40*/  @P2 FADD.FTZ R208, -R208, -RZ ;  /* 0x800000ffd0d02221 */ /* 0x000ff00000010100 */
[----:B------:R5:W4:Y:S01]  /*6b50*/  MUFU.EX2 R199, R0 ;  /* 0x0000000000c77308 */ /* 0x000b220000000800 */
[----:B-1----:R-:W-:Y:S01]  /*6b60*/  PRMT R3, R4, 0x7771, RZ ;  /* 0x0000777104037816 */ /* 0x002fe200000000ff */
[----:B------:R-:W-:Y:S03]  /*6b70*/  IMAD.WIDE.U32 R4, R5, -0x326172a9, RZ ;  /* 0xcd9e8d5705047825 */ /* 0x000fe600078e00ff */
[----:B------:R-:W-:Y:S01]  /*6b80*/  ISETP.GT.U32.AND P1, PT, R3, UR14, PT ;  /* 0x0000000e03007c0c */ /* 0x000fe2000bf24070 */
[----:B------:R-:W-:Y:S01]  /*6b90*/  FFMA.FTZ R3, R46, UR13, -R134 ;  /* 0x0000000d2e037c23 */ /* 0x000fe20008010886 */
[----:B------:R-:W-:Y:S03]  /*6ba0*/  LOP3.LUT R5, R8, UR38, R5, 0x96, !PT ;  /* 0x0000002608057c12 */ /* 0x000fe6000f8e9605 */
[----:B------:R1:W4:Y:S01]  /*6bb0*/  MUFU.EX2 R205, R3 ;  /* 0x0000000300cd7308 */ /* 0x0003220000000800 */
[C---:B-----5:R-:W-:Y:S02]  /*6bc0*/  LOP3.LUT R0, R5.reuse, 0xffff, RZ, 0xc0, !PT ;  /* 0x0000ffff05007812 */ /* 0x060fe400078ec0ff */
[C---:B------:R-:W-:Y:S02]  /*6bd0*/  LOP3.LUT R2, R5.reuse, 0xff, RZ, 0xc0, !PT ;  /* 0x000000ff05027812 */ /* 0x040fe400078ec0ff */
[----:B------:R-:W-:Y:S02]  /*6be0*/  SHF.R.U32.HI R0, RZ, 0x8, R0 ;  /* 0x00000008ff007819 */ /* 0x000fe40000011600 */
[----:B------:R-:W-:Y:S01]  /*6bf0*/  PRMT R8, R5, 0x7632, R8 ;  /* 0x0000763205087816 */ /* 0x000fe20000000008 */
[----:B------:R-:W-:Y:S01]  /*6c00*/  @P1 FADD.FTZ R174, -R174, -RZ ;  /* 0x800000ffaeae1221 */ /* 0x000fe20000010100 */
[----:B------:R-:W-:Y:S02]  /*6c10*/  ISETP.LE.U32.AND P1, PT, R2, UR14, PT ;  /* 0x0000000e02007c0c */ /* 0x000fe4000bf23070 */
[----:B------:R-:W-:Y:S02]  /*6c20*/  LOP3.LUT R0, R0, 0xffff, RZ, 0xc0, !PT ;  /* 0x0000ffff00007812 */ /* 0x000fe400078ec0ff */
[----:B------:R-:W-:Y:S02]  /*6c30*/  LOP3.LUT R8, R8, 0xff, RZ, 0xc0, !PT ;  /* 0x000000ff08087812 */ /* 0x000fe400078ec0ff */
[----:B------:R-:W-:Y:S01]  /*6c40*/  ISETP.LE.U32.AND P6, PT, R0, UR14, PT ;  /* 0x0000000e00007c0c */ /* 0x000fe2000bfc3070 */
[----:B-1----:R-:W-:Y:S01]  /*6c50*/  IMAD.WIDE.U32 R2, R18, -0x326172a9, RZ ;  /* 0xcd9e8d5712027825 */ /* 0x002fe200078e00ff */
[----:B------:R-:W-:Y:S02]  /*6c60*/  ISETP.LE.U32.AND P2, PT, R8, UR14, PT ;  /* 0x0000000e08007c0c */ /* 0x000fe4000bf43070 */
[----:B------:R-:W-:Y:S01]  /*6c70*/  SHF.R.U32.HI R5, RZ, 0x18, R5 ;  /* 0x00000018ff057819 */ /* 0x000fe20000011605 */
[----:B------:R-:W5:Y:S01]  /*6c80*/  LDL R8, [R1+0x54] ;  /* 0x0000540001087983 */ /* 0x000f620000100800 */
[----:B------:R-:W-:Y:S01]  /*6c90*/  LOP3.LUT R0, R6, UR38, R3, 0x96, !PT ;  /* 0x0000002606007c12 */ /* 0x000fe2000f8e9603 */
[----:B------:R-:W-:Y:S01]  /*6ca0*/  @!P1 FADD.FTZ R173, -R173, -RZ ;  /* 0x800000ffadad9221 */ /* 0x000fe20000010100 */
[----:B------:R-:W-:Y:S01]  /*6cb0*/  FFMA.FTZ R6, R48, UR13, -R141 ;  /* 0x0000000d30067c23 */ /* 0x000fe2000801088d */
[----:B------:R-:W-:Y:S02]  /*6cc0*/  ISETP.LE.U32.AND P1, PT, R5, UR14, PT ;  /* 0x0000000e05007c0c */ /* 0x000fe4000bf23070 */
[C---:B------:R-:W-:Y:S01]  /*6cd0*/  LOP3.LUT R3, R0.reuse, 0xffff, RZ, 0xc0, !PT ;  /* 0x0000ffff00037812 */ /* 0x040fe200078ec0ff */
[----:B------:R1:W4:Y:S01]  /*6ce0*/  MUFU.EX2 R166, R6 ;  /* 0x0000000600a67308 */ /* 0x0003220000000800 */
[----:B------:R-:W-:Y:S01]  /*6cf0*/  LOP3.LUT R5, R0, 0xff, RZ, 0xc0, !PT ;  /* 0x000000ff00057812 */ /* 0x000fe200078ec0ff */
[----:B------:R-:W-:Y:S01]  /*6d00*/  @!P6 FADD.FTZ R172, -R172, -RZ ;  /* 0x800000ffacace221 */ /* 0x000fe20000010100 */
[----:B------:R-:W-:Y:S01]  /*6d10*/  SHF.R.U32.HI R3, RZ, 0x8, R3 ;  /* 0x00000008ff037819 */ /* 0x000fe20000011603 */
[----:B------:R-:W-:Y:S01]  /*6d20*/  @!P2 FADD.FTZ R203, -R203, -RZ ;  /* 0x800000ffcbcba221 */ /* 0x000fe20000010100 */
[----:B------:R-:W-:Y:S02]  /*6d30*/  ISETP.LE.U32.AND P6, PT, R5, UR14, PT ;  /* 0x0000000e05007c0c */ /* 0x000fe4000bfc3070 */
[----:B------:R-:W-:Y:S02]  /*6d40*/  LOP3.LUT R3, R3, 0xffff, RZ, 0xc0, !PT ;  /* 0x0000ffff03037812 */ /* 0x000fe400078ec0ff */
[----:B------:R-:W-:Y:S01]  /*6d50*/  PRMT R5, R0, 0x7632, R5 ;  /* 0x0000763200057816 */ /* 0x000fe20000000005 */
[----:B------:R-:W-:Y:S01]  /*6d60*/  @!P1 FADD.FTZ R202, -R202, -RZ ;  /* 0x800000ffcaca9221 */ /* 0x000fe20000010100 */
[----:B------:R-:W-:Y:S02]  /*6d70*/  ISETP.LE.U32.AND P2, PT, R3, UR14, PT ;  /* 0x0000000e03007c0c */ /* 0x000fe4000bf43070 */
[----:B------:R-:W-:Y:S01]  /*6d80*/  LOP3.LUT R3, R5, 0xff, RZ, 0xc0, !PT ;  /* 0x000000ff05037812 */ /* 0x000fe200078ec0ff */
[----:B------:R-:W-:Y:S03]  /*6d90*/  FFMA.FTZ R5, R51, UR13, -R140 ;  /* 0x0000000d33057c23 */ /* 0x000fe6000801088c */
[----:B------:R-:W-:Y:S01]  /*6da0*/  ISETP.LE.U32.AND P1, PT, R3, UR14, PT ;  /* 0x0000000e03007c0c */ /* 0x000fe2000bf23070 */
[--C-:B-1----:R-:W-:Y:S01]  /*6db0*/  FFMA.FTZ R6, R49, UR13, -R141.reuse ;  /* 0x0000000d31067c23 */ /* 0x102fe2000801088d */
[----:B------:R-:W-:Y:S01]  /*6dc0*/  SHF.R.U32.HI R3, RZ, 0x18, R0 ;  /* 0x00000018ff037819 */ /* 0x000fe20000011600 */
[----:B---3--:R-:W-:Y:S01]  /*6dd0*/  @!P6 FADD.FTZ R207, -R207, -RZ ;  /* 0x800000ffcfcfe221 */ /* 0x008fe20000010100 */
[----:B------:R-:W-:Y:S01]  /*6de0*/  PRMT R0, R2, 0x7770, RZ ;  /* 0x0000777002007816 */ /* 0x000fe200000000ff */
[----:B------:R1:W3:Y:S01]  /*6df0*/  MUFU.EX2 R165, R6 ;  /* 0x0000000600a57308 */ /* 0x0002e20000000800 */
[----:B------:R-:W-:Y:S01]  /*6e00*/  ISETP.LE.U32.AND P6, PT, R3, UR14, PT ;  /* 0x0000000e03007c0c */ /* 0x000fe2000bfc3070 */
[----:B--2---:R-:W-:Y:S01]  /*6e10*/  @!P2 FADD.FTZ R206, -R206, -RZ ;  /* 0x800000ffcecea221 */ /* 0x004fe20000010100 */
[----:B------:R-:W-:Y:S01]  /*6e20*/  ISETP.LE.U32.AND P2, PT, R0, UR14, PT ;  /* 0x0000000e00007c0c */ /* 0x000fe2000bf43070 */
[--C-:B------:R-:W-:Y:S01]  /*6e30*/  FFMA.FTZ R3, R52, UR13, -R141.reuse ;  /* 0x0000000d34037c23 */ /* 0x100fe2000801088d */
[----:B------:R-:W-:Y:S03]  /*6e40*/  PRMT R0, R2, 0x7771, RZ ;  /* 0x0000777102007816 */ /* 0x000fe600000000ff */
[----:B----4-:R-:W-:Y:S02]  /*6e50*/  @!P1 FADD.FTZ R211, -R211, -RZ ;  /* 0x800000ffd3d39221 */ /* 0x010fe40000010100 */
[----:B------:R2:W-:Y:S01]  /*6e60*/  MUFU.EX2 R164, R3 ;  /* 0x0000000300a47308 */ /* 0x0005e20000000800 */
[----:B------:R-:W-:Y:S02]  /*6e70*/  ISETP.GT.U32.AND P1, PT, R0, UR14, PT ;  /* 0x0000000e00007c0c */ /* 0x000fe4000bf24070 */
[C---:B------:R-:W-:Y:S02]  /*6e80*/  PRMT R0, R2.reuse, 0x7772, RZ ;  /* 0x0000777202007816 */ /* 0x040fe400000000ff */
[----:B------:R-:W-:Y:S01]  /*6e90*/  PRMT R2, R2, 0x7773, RZ ;  /* 0x0000777302027816 */ /* 0x000fe200000000ff */
[----:B------:R-:W-:Y:S01]  /*6ea0*/  @!P6 FADD.FTZ R210, -R210, -RZ ;  /* 0x800000ffd2d2e221 */ /* 0x000fe20000010100 */
[----:B------:R-:W-:Y:S01]  /*6eb0*/  @!P2 FADD.FTZ R201, -R201, -RZ ;  /* 0x800000ffc9c9a221 */ /* 0x000fe20000010100 */
[--C-:B-1----:R-:W-:Y:S01]  /*6ec0*/  FFMA.FTZ R6, R50, UR13, -R140.reuse ;  /* 0x0000000d32067c23 */ /* 0x102fe2000801088c */
[----:B------:R-:W-:Y:S01]  /*6ed0*/  ISETP.GT.U32.AND P2, PT, R2, UR14, PT ;  /* 0x0000000e02007c0c */ /* 0x000fe2000bf44070 */
[--C-:B------:R-:W-:Y:S01]  /*6ee0*/  FFMA.FTZ R2, R54, UR13, -R140.reuse ;  /* 0x0000000d36027c23 */ /* 0x100fe2000801088c */
[----:B------:R-:W-:Y:S01]  /*6ef0*/  MUFU.EX2 R190, R5 ;  /* 0x0000000500be7308 */ /* 0x000fe20000000800 */
[----:B------:R-:W-:Y:S02]  /*6f00*/  ISETP.GT.U32.AND P6, PT, R0, UR14, PT ;  /* 0x0000000e00007c0c */ /* 0x000fe4000bfc4070 */
[----:B------:R-:W-:Y:S01]  /*6f10*/  PRMT R0, R4, 0x7770, RZ ;  /* 0x0000777004007816 */ /* 0x000fe200000000ff */
[----:B------:R-:W-:Y:S01]  /*6f20*/  @P1 FADD.FTZ R199, -R199, -RZ ;  /* 0x800000ffc7c71221 */ /* 0x000fe20000010100 */
[----:B--2---:R-:W-:Y:S02]  /*6f30*/  FFMA.FTZ R3, R53, UR13, -R141 ;  /* 0x0000000d35037c23 */ /* 0x004fe4000801088d */
[----:B------:R-:W-:Y:S03]  /*6f40*/  ISETP.LE.U32.AND P1, PT, R0, UR14, PT ;  /* 0x0000000e00007c0c */ /* 0x000fe6000bf23070 */
[----:B------:R1:W-:Y:S01]  /*6f50*/  MUFU.EX2 R178, R2 ;  /* 0x0000000200b27308 */ /* 0x0003e20000000800 */
[----:B------:R-:W-:Y:S01]  /*6f60*/  PRMT R0, R4, 0x7771, RZ ;  /* 0x0000777104007816 */ /* 0x000fe200000000ff */
[----:B------:R-:W-:Y:S02]  /*6f70*/  @P2 FADD.FTZ R204, -R204, -RZ ;  /* 0x800000ffcccc2221 */ /* 0x000fe40000010100 */
[----:B------:R-:W-:Y:S01]  /*6f80*/  @P6 FADD.FTZ R205, -R205, -RZ ;  /* 0x800000ffcdcd6221 */ /* 0x000fe20000010100 */
[----:B------:R-:W-:Y:S05]  /*6f90*/  ISETP.GT.U32.AND P6, PT, R0, UR14, PT ;  /* 0x0000000e00007c0c */ /* 0x000fea000bfc4070 */
[----:B------:R2:W4:Y:S01]  /*6fa0*/  MUFU.EX2 R191, R6 ;  /* 0x0000000600bf7308 */ /* 0x0005220000000800 */
[C---:B------:R-:W-:Y:S02]  /*6fb0*/  PRMT R0, R4.reuse, 0x7772, RZ ;  /* 0x0000777204007816 */ /* 0x040fe400000000ff */
[----:B------:R-:W-:Y:S01]  /*6fc0*/  PRMT R4, R4, 0x7773, RZ ;  /* 0x0000777304047816 */ /* 0x000fe200000000ff */
[----:B------:R-:W-:Y:S01]  /*6fd0*/  @!P1 FADD.FTZ R166, -R166, -RZ ;  /* 0x800000ffa6a69221 */ /* 0x000fe20000010100 */
[----:B------:R-:W-:Y:S02]  /*6fe0*/  ISETP.GT.U32.AND P2, PT, R0, UR14, PT ;  /* 0x0000000e00007c0c */ /* 0x000fe4000bf44070 */
[----:B------:R-:W-:Y:S03]  /*6ff0*/  ISETP.GT.U32.AND P1, PT, R4, UR14, PT ;  /* 0x0000000e04007c0c */ /* 0x000fe6000bf24070 */
[----:B------:R4:W4:Y:S01]  /*7000*/  MUFU.EX2 R163, R3 ;  /* 0x0000000300a37308 */ /* 0x0009220000000800 */
[----:B-1----:R-:W-:Y:S01]  /*7010*/  FFMA.FTZ R2, R55, UR13, -R140 ;  /* 0x0000000d37027c23 */ /* 0x002fe2000801088c */
[----:B---3--:R-:W-:Y:S08]  /*7020*/  @P6 FADD.FTZ R165, -R165, -RZ ;  /* 0x800000ffa5a56221 */ /* 0x008ff00000010100 */
[----:B------:R1:W3:Y:S01]  /*7030*/  MUFU.EX2 R177, R2 ;  /* 0x0000000200b17308 */ /* 0x0002e20000000800 */
[----:B--2---:R-:W-:Y:S01]  /*7040*/  LOP3.LUT R6, R16, UR39, R9, 0x96, !PT ;  /* 0x0000002710067c12 */ /* 0x004fe2000f8e9609 */
[----:B----4-:R-:W-:Y:S01]  /*7050*/  @P2 FADD.FTZ R191, -R191, -RZ ;  /* 0x800000ffbfbf2221 */ /* 0x010fe20000010100 */
[----:B------:R-:W-:Y:S03]  /*7060*/  @P1 FADD.FTZ R190, -R190, -RZ ;  /* 0x800000ffbebe1221 */ /* 0x000fe60000010100 */
[----:B------:R-:W-:Y:S04]  /*7070*/  IMAD.WIDE.U32 R6, R6, -0x2daee0ad, RZ ;  /* 0xd2511f5306067825 */ /* 0x000fe800078e00ff */
[----:B------:R-:W-:Y:S01]  /*7080*/  FFMA.FTZ R3, R56, UR13, -R135 ;  /* 0x0000000d38037c23 */ /* 0x000fe20008010887 */
[----:B------:R-:W-:Y:S01]  /*7090*/  LOP3.LUT R5, R14, UR10, R7, 0x96, !PT ;  /* 0x0000000a0e057c12 */ /* 0x000fe2000f8e9607 */
[----:B------:R-:W-:Y:S02]  /*70a0*/  FFMA.FTZ R7, R57, UR13, -R135 ;  /* 0x0000000d39077c23 */ /* 0x000fe40008010887 */
[----:B------:R2:W4:Y:S01]  /*70b0*/  MUFU.EX2 R188, R3 ;  /* 0x0000000300bc7308 */ /* 0x0005220000000800 */
[C---:B------:R-:W-:Y:S02]  /*70c0*/  LOP3.LUT R0, R5.reuse, 0xff, RZ, 0xc0, !PT ;  /* 0x000000ff05007812 */ /* 0x040fe400078ec0ff */
[C---:B-1----:R-:W-:Y:S02]  /*70d0*/  LOP3.LUT R2, R5.reuse, 0xffff, RZ, 0xc0, !PT ;  /* 0x0000ffff05027812 */ /* 0x042fe400078ec0ff */
[----:B------:R-:W-:Y:S02]  /*70e0*/  ISETP.LE.U32.AND P6, PT, R0, UR14, PT ;  /* 0x0000000e00007c0c */ /* 0x000fe4000bfc3070 */
[----:B------:R-:W-:Y:S03]  /*70f0*/  SHF.R.U32.HI R4, RZ, 0x8, R2 ;  /* 0x00000008ff047819 */ /* 0x000fe60000011602 */
[----:B------:R1:W4:Y:S01]  /*7100*/  MUFU.EX2 R179, R7 ;  /* 0x0000000700b37308 */ /* 0x0003220000000800 */
[----:B------:R-:W-:Y:S02]  /*7110*/  LOP3.LUT R0, R4, 0xffff, RZ, 0xc0, !PT ;  /* 0x0000ffff04007812 */ /* 0x000fe400078ec0ff */
[----:B------:R-:W-:Y:S02]  /*7120*/  PRMT R4, R5, 0x7632, R4 ;  /* 0x0000763205047816 */ /* 0x000fe40000000004 */
[----:B------:R-:W-:Y:S01]  /*7130*/  ISETP.LE.U32.AND P2, PT, R0, UR14, PT ;  /* 0x0000000e00007c0c */ /* 0x000fe2000bf43070 */
[----:B--2---:R-:W-:Y:S01]  /*7140*/  IMAD.WIDE.U32 R2, R10, -0x2daee0ad, RZ ;  /* 0xd2511f530a027825 */ /* 0x004fe200078e00ff */
[----:B------:R-:W-:Y:S02]  /*7150*/  LOP3.LUT R4, R4, 0xff, RZ, 0xc0, !PT ;  /* 0x000000ff04047812 */ /* 0x000fe400078ec0ff */
[----:B------:R-:W-:Y:S01]  /*7160*/  SHF.R.U32.HI R5, RZ, 0x18, R5 ;  /* 0x00000018ff057819 */ /* 0x000fe20000011605 */
[----:B------:R-:W-:Y:S01]  /*7170*/  @!P6 FADD.FTZ R164, -R164, -RZ ;  /* 0x800000ffa4a4e221 */ /* 0x000fe20000010100 */
[----:B------:R-:W-:Y:S02]  /*7180*/  LOP3.LUT R0, R12, UR10, R3, 0x96, !PT ;  /* 0x0000000a0c007c12 */ /* 0x000fe4000f8e9603 */
[----:B------:R-:W-:Y:S02]  /*7190*/  ISETP.LE.U32.AND P1, PT, R4, UR14, PT ;  /* 0x0000000e04007c0c */ /* 0x000fe4000bf23070 */
[----:B------:R-:W-:Y:S01]  /*71a0*/  LOP3.LUT R3, R0, 0xffff, RZ, 0xc0, !PT ;  /* 0x0000ffff00037812 */ /* 0x000fe200078ec0ff */
[----:B-1----:R-:W-:Y:S01]  /*71b0*/  FFMA.FTZ R7, R58, UR13, -R134 ;  /* 0x0000000d3a077c23 */ /* 0x002fe20008010886 */
[----:B------:R-:W-:Y:S01]  /*71c0*/  LOP3.LUT R4, R0, 0xff, RZ, 0xc0, !PT ;  /* 0x000000ff00047812 */ /* 0x000fe200078ec0ff */
[----:B------:R-:W-:Y:S01]  /*71d0*/  @!P2 FADD.FTZ R163, -R163, -RZ ;  /* 0x800000ffa3a3a221 */ /* 0x000fe20000010100 */
[----:B------:R-:W-:Y:S01]  /*71e0*/  SHF.R.U32.HI R3, RZ, 0x8, R3 ;  /* 0x00000008ff037819 */ /* 0x000fe20000011603 */
[----:B------:R1:W2:Y:S01]  /*71f0*/  MUFU.EX2 R192, R7 ;  /* 0x0000000700c07308 */ /* 0x0002a20000000800 */
[----:B------:R-:W-:Y:S01]  /*7200*/  ISETP.LE.U32.AND P6, PT, R5, UR14, PT ;  /* 0x0000000e05007c0c */ /* 0x000fe2000bfc3070 */
[--C-:B------:R-:W-:Y:S01]  /*7210*/  FFMA.FTZ R5, R60, UR13, -R135.reuse ;  /* 0x0000000d3c057c23 */ /* 0x100fe20008010887 */
[----:B------:R-:W-:Y:S01]  /*7220*/  ISETP.LE.U32.AND P2, PT, R4, UR14, PT ;  /* 0x0000000e04007c0c */ /* 0x000fe2000bf43070 */
[----:B------:R-:W-:Y:S01]  /*7230*/  FFMA.FTZ R135, R61, UR13, -R135 ;  /* 0x0000000d3d877c23 */ /* 0x000fe20008010887 */
[----:B------:R-:W-:Y:S01]  /*7240*/  LOP3.LUT R3, R3, 0xffff, RZ, 0xc0, !PT ;  /* 0x0000ffff03037812 */ /* 0x000fe200078ec0ff */
[----:B------:R-:W-:Y:S01]  /*7250*/  @!P1 FADD.FTZ R178, -R178, -RZ ;  /* 0x800000ffb2b29221 */ /* 0x000fe20000010100 */
[----:B------:R-:W-:Y:S03]  /*7260*/  PRMT R4, R0, 0x7632, R4 ;  /* 0x0000763200047816 */ /* 0x000fe60000000004 */
[----:B------:R2:W2:Y:S01]  /*7270*/  MUFU.EX2 R176, R5 ;  /* 0x0000000500b07308 */ /* 0x0004a20000000800 */
[----:B------:R-:W-:Y:S02]  /*7280*/  ISETP.LE.U32.AND P1, PT, R3, UR14, PT ;  /* 0x0000000e03007c0c */ /* 0x000fe4000bf23070 */
[----:B------:R-:W-:Y:S01]  /*7290*/  LOP3.LUT R3, R4, 0xff, RZ, 0xc0, !PT ;  /* 0x000000ff04037812 */ /* 0x000fe200078ec0ff */
[--C-:B------:R-:W-:Y:S01]  /*72a0*/  FFMA.FTZ R4, R64, UR13, -R141.reuse ;  /* 0x0000000d40047c23 */ /* 0x100fe2000801088d */
[----:B------:R-:W-:Y:S01]  /*72b0*/  SHF.R.U32.HI R0, RZ, 0x18, R0 ;  /* 0x00000018ff007819 */ /* 0x000fe20000011600 */
[----:B---3--:R-:W-:Y:S01]  /*72c0*/  @!P6 FADD.FTZ R177, -R177, -RZ ;  /* 0x800000ffb1b1e221 */ /* 0x008fe20000010100 */
[----:B------:R-:W-:Y:S03]  /*72d0*/  ISETP.LE.U32.AND P6, PT, R3, UR14, PT ;  /* 0x0000000e03007c0c */ /* 0x000fe6000bfc3070 */
[----:B------:R3:W-:Y:S01]  /*72e0*/  MUFU.EX2 R162, R4 ;  /* 0x0000000400a27308 */ /* 0x0007e20000000800 */
[----:B-1----:R-:W-:Y:S01]  /*72f0*/  FFMA.FTZ R7, R59, UR13, -R134 ;  /* 0x0000000d3b077c23 */ /* 0x002fe20008010886 */
[----:B----4-:R-:W-:Y:S01]  /*7300*/  @!P2 FADD.FTZ R188, -R188, -RZ ;  /* 0x800000ffbcbca221 */ /* 0x010fe20000010100 */
[----:B------:R-:W-:Y:S01]  /*7310*/  ISETP.LE.U32.AND P2, PT, R0, UR14, PT ;  /* 0x0000000e00007c0c */ /* 0x000fe2000bf43070 */
[----:B------:R-:W-:Y:S01]  /*7320*/  FFMA.FTZ R141, R65, UR13, -R141 ;  /* 0x0000000d418d7c23 */ /* 0x000fe2000801088d */
[----:B------:R-:W-:Y:S01]  /*7330*/  PRMT R0, R2, 0x7770, RZ ;  /* 0x0000777002007816 */ /* 0x000fe200000000ff */
[----:B------:R-:W-:Y:S01]  /*7340*/  @!P1 FADD.FTZ R179, -R179, -RZ ;  /* 0x800000ffb3b39221 */ /* 0x000fe20000010100 */
[----:B------:R-:W-:Y:S03]  /*7350*/  PRMT R3, R6, 0x7772, RZ ;  /* 0x0000777206037816 */ /* 0x000fe600000000ff */
[----:B------:R-:W1:Y:S01]  /*7360*/  MUFU.EX2 R189, R7 ;  /* 0x0000000700bd7308 */ /* 0x000e620000000800 */
[----:B------:R-:W-:Y:S02]  /*7370*/  ISETP.LE.U32.AND P1, PT, R0, UR14, PT ;  /* 0x0000000e00007c0c */ /* 0x000fe4000bf23070 */
[----:B------:R-:W-:Y:S01]  /*7380*/  PRMT R0, R6, 0x7770, RZ ;  /* 0x0000777006007816 */ /* 0x000fe200000000ff */
[----:B--2---:R-:W-:Y:S01]  /*7390*/  @!P6 FADD.FTZ R192, -R192, -RZ ;  /* 0x800000ffc0c0e221 */ /* 0x004fe20000010100 */
[----:B------:R-:W-:Y:S02]  /*73a0*/  F2FP.RELU.F16.F32.PACK_AB R5, R196, R197 ;  /* 0x000000c5c405723e */ /* 0x000fe400000008ff */
[----:B------:R-:W-:Y:S03]  /*73b0*/  ISETP.LE.U32.AND P6, PT, R0, UR14, PT ;  /* 0x0000000e00007c0c */ /* 0x000fe6000bfc3070 */
[----:B------:R-:W2:Y:S01]  /*73c0*/  MUFU.EX2 R161, R141 ;  /* 0x0000008d00a17308 */ /* 0x000ea20000000800 */
[--C-:B---3--:R-:W-:Y:S01]  /*73d0*/  FFMA.FTZ R4, R66, UR13, -R140.reuse ;  /* 0x0000000d42047c23 */ /* 0x108fe2000801088c */
[----:B------:R-:W-:Y:S01]  /*73e0*/  FFMA.FTZ R140, R67, UR13, -R140 ;  /* 0x0000000d438c7c23 */ /* 0x000fe2000801088c */
[C---:B------:R-:W-:Y:S01]  /*73f0*/  PRMT R0, R6.reuse, 0x7771, RZ ;  /* 0x0000777106007816 */ /* 0x040fe200000000ff */
[----:B------:R3:W-:Y:S01]  /*7400*/  STS [R155+0x1c000], R5 ;  /* 0x01c000059b007388 */ /* 0x0007e20000000800 */
[----:B------:R-:W-:Y:S01]  /*7410*/  PRMT R6, R6, 0x7773, RZ ;  /* 0x0000777306067816 */ /* 0x000fe200000000ff */
[----:B------:R-:W-:Y:S01]  /*7420*/  @!P1 FADD.FTZ R176, -R176, -RZ ;  /* 0x800000ffb0b09221 */ /* 0x000fe20000010100 */
[----:B------:R-:W-:Y:S03]  /*7430*/  ISETP.GT.U32.AND P1, PT, R3, UR14, PT ;  /* 0x0000000e03007c0c */ /* 0x000fe6000bf24070 */
[----:B------:R-:W4:Y:S01]  /*7440*/  MUFU.EX2 R170, R4 ;  /* 0x0000000400aa7308 */ /* 0x000f220000000800 */
[----:B-1----:R-:W-:Y:S01]  /*7450*/  @!P2 FADD.FTZ R189, -R189, -RZ ;  /* 0x800000ffbdbda221 */ /* 0x002fe20000010100 */
[----:B------:R-:W-:Y:S01]  /*7460*/  ISETP.GT.U32.AND P2, PT, R0, UR14, PT ;  /* 0x0000000e00007c0c */ /* 0x000fe2000bf44070 */
[----:B------:R-:W-:Y:S01]  /*7470*/  @!P6 FADD.FTZ R162, -R162, -RZ ;  /* 0x800000ffa2a2e221 */ /* 0x000fe20000010100 */
[----:B------:R-:W-:Y:S02]  /*7480*/  ISETP.GT.U32.AND P6, PT, R6, UR14, PT ;  /* 0x0000000e06007c0c */ /* 0x000fe4000bfc4070 */
[C---:B------:R-:W-:Y:S04]  /*7490*/  PRMT R3, R2.reuse, 0x7771, RZ ;  /* 0x0000777102037816 */ /* 0x040fe800000000ff */
[----:B------:R-:W1:Y:S01]  /*74a0*/  MUFU.EX2 R168, R140 ;  /* 0x0000008c00a87308 */ /* 0x000e620000000800 */
[C---:B------:R-:W-:Y:S02]  /*74b0*/  PRMT R0, R2.reuse, 0x7772, RZ ;  /* 0x0000777202007816 */ /* 0x040fe400000000ff */
[----:B------:R-:W-:Y:S01]  /*74c0*/  PRMT R6, R2, 0x7773, RZ ;  /* 0x0000777302067816 */ /* 0x000fe200000000ff */
[----:B------:R-:W-:Y:S01]  /*74d0*/  IMAD.IADD R2, R155, 0x1, R144 ;  /* 0x000000019b027824 */ /* 0x000fe200078e0290 */
[----:B------:R-:W-:Y:S01]  /*74e0*/  F2FP.RELU.F16.F32.PACK_AB R7, R229, R230 ;  /* 0x000000e6e507723e */ /* 0x000fe200000008ff */
[----:B--2---:R-:W-:Y:S01]  /*74f0*/  @P2 FADD.FTZ R161, -R161, -RZ ;  /* 0x800000ffa1a12221 */ /* 0x004fe20000010100 */
[----:B------:R-:W-:Y:S01]  /*7500*/  ISETP.GT.U32.AND P2, PT, R3, UR14, PT ;  /* 0x0000000e03007c0c */ /* 0x000fe2000bf44070 */
[----:B----4-:R-:W-:Y:S01]  /*7510*/  @P1 FADD.FTZ R170, -R170, -RZ ;  /* 0x800000ffaaaa1221 */ /* 0x010fe20000010100 */
[----:B------:R-:W-:Y:S01]  /*7520*/  F2FP.RELU.F16.F32.PACK_AB R4, R224, R194 ;  /* 0x000000c2e004723e */ /* 0x000fe200000008ff */
[----:B------:R-:W2:Y:S01]  /*7530*/  MUFU.EX2 R167, R135 ;  /* 0x0000008700a77308 */ /* 0x000ea20000000800 */
[----:B------:R-:W-:Y:S02]  /*7540*/  ISETP.GT.U32.AND P1, PT, R0, UR14, PT ;  /* 0x0000000e00007c0c */ /* 0x000fe4000bf24070 */
[----:B------:R-:W-:Y:S01]  /*7550*/  F2FP.RELU.F16.F32.PACK_AB R3, R198, R200 ;  /* 0x000000c8c603723e */ /* 0x000fe200000008ff */
[----:B------:R4:W-:Y:S01]  /*7560*/  STS [R155+0x1c400], R4 ;  /* 0x01c400049b007388 */ /* 0x0009e20000000800 */
[----:B------:R-:W-:Y:S01]  /*7570*/  F2FP.RELU.F16.F32.PACK_AB R0, R214, R212 ;  /* 0x000000d4d600723e */ /* 0x000fe200000008ff */
[----:B-1----:R-:W-:Y:S01]  /*7580*/  @P6 FADD.FTZ R168, -R168, -RZ ;  /* 0x800000ffa8a86221 */ /* 0x002fe20000010100 */
[----:B------:R-:W-:Y:S01]  /*7590*/  ISETP.GT.U32.AND P6, PT, R6, UR14, PT ;  /* 0x0000000e06007c0c */ /* 0x000fe2000bfc4070 */
[----:B------:R1:W-:Y:S01]  /*75a0*/  STS [R2+0x1c000], R3 ;  /* 0x01c0000302007388 */ /* 0x0003e20000000800 */
[----:B------:R-:W-:Y:S02]  /*75b0*/  F2FP.RELU.F16.F32.PACK_AB R6, R232, R233 ;  /* 0x000000e9e806723e */ /* 0x000fe400000008ff */
[----:B---3--:R-:W-:Y:S01]  /*75c0*/  F2FP.RELU.F16.F32.PACK_AB R5, R225, R226 ;  /* 0x000000e2e105723e */ /* 0x008fe200000008ff */
[----:B------:R3:W-:Y:S04]  /*75d0*/  STS [R2+0x1c400], R0 ;  /* 0x01c4000002007388 */ /* 0x0007e80000000800 */
[----:B------:R3:W-:Y:S01]  /*75e0*/  STS [R155+0x1e000], R7 ;  /* 0x01e000079b007388 */ /* 0x0007e20000000800 */
[----:B--2---:R-:W-:Y:S01]  /*75f0*/  @P2 FADD.FTZ R167, -R167, -RZ ;  /* 0x800000ffa7a72221 */ /* 0x004fe20000010100 */
[----:B------:R-:W-:Y:S02]  /*7600*/  FSETP.GE.FTZ.AND P2, PT, R196, RZ, PT ;  /* 0x000000ffc400720b */ /* 0x000fe40003f56000 */
[----:B------:R2:W-:Y:S04]  /*7610*/  STS [R155+0x1e400], R6 ;  /* 0x01e400069b007388 */ /* 0x0005e80000000800 */
[----:B------:R2:W-:Y:S01]  /*7620*/  STS [R2+0x1e000], R5 ;  /* 0x01e0000502007388 */ /* 0x0005e20000000800 */
[----:B----4-:R-:W-:Y:S02]  /*7630*/  F2FP.RELU.F16.F32.PACK_AB R4, R227, R228 ;  /* 0x000000e4e304723e */ /* 0x010fe400000008ff */
[----:B-1----:R-:W-:Y:S03]  /*7640*/  F2FP.RELU.F16.F32.PACK_AB R3, R193, R195 ;  /* 0x000000c3c103723e */ /* 0x002fe600000008ff */
[----:B------:R1:W-:Y:S01]  /*7650*/  STS [R2+0x1e400], R4 ;  /* 0x01e4000402007388 */ /* 0x0003e20000000800 */
[----:B---3--:R-:W-:Y:S02]  /*7660*/  IMAD.IADD R0, R155, 0x1, R145 ;  /* 0x000000019b007824 */ /* 0x008fe400078e0291 */
[----:B------:R-:W-:Y:S03]  /*7670*/  IMAD.MOV.U32 R7, RZ, RZ, 0x20 ;  /* 0x00000020ff077424 */ /* 0x000fe600078e00ff */
[----:B------:R3:W-:Y:S01]  /*7680*/  STS [R0+0x1c000], R3 ;  /* 0x01c0000300007388 */ /* 0x0007e20000000800 */
[----:B--2---:R-:W-:Y:S02]  /*7690*/  F2FP.RELU.F16.F32.PACK_AB R6, R220, R221 ;  /* 0x000000dddc06723e */ /* 0x004fe400000008ff */
[----:B------:R-:W-:Y:S02]  /*76a0*/  SEL R183, R7, 0xffffffe0, !P3 ;  /* 0xffffffe007b77807 */ /* 0x000fe40005800000 */
[----:B------:R-:W-:Y:S03]  /*76b0*/  F2FP.RELU.F16.F32.PACK_AB R5, R215, R213 ;  /* 0x000000d5d705723e */ /* 0x000fe600000008ff */
[----:B------:R-:W-:Y:S02]  /*76c0*/  IMAD.IADD R154, R152, 0x1, R183 ;  /* 0x00000001989a7824 */ /* 0x000fe400078e02b7 */
[----:B------:R2:W-:Y:S01]  /*76d0*/  STS [R0+0x1c400], R5 ;  /* 0x01c4000500007388 */ /* 0x0005e20000000800 */
[----:B-1----:R-:W-:Y:S01]  /*76e0*/  IMAD.IADD R2, R144, 0x1, R0 ;  /* 0x0000000190027824 */ /* 0x002fe200078e0200 */
[----:B------:R-:W-:Y:S05]  /*76f0*/  F2FP.RELU.F16.F32.PACK_AB R4, R174, R175 ;  /* 0x000000afae04723e */ /* 0x000fea00000008ff */
[----:B------:R1:W-:Y:S01]  /*7700*/  STS [R2+0x1c000], R4 ;  /* 0x01c0000402007388 */ /* 0x0003e20000000800 */
[----:B---3--:R-:W-:Y:S05]  /*7710*/  F2FP.RELU.F16.F32.PACK_AB R3, R208, R209 ;  /* 0x000000d1d003723e */ /* 0x008fea00000008ff */
[----:B------:R3:W-:Y:S04]  /*7720*/  STS [R2+0x1c400], R3 ;  /* 0x01c4000302007388 */ /* 0x0007e80000000800 */
[----:B------:R4:W-:Y:S01]  /*7730*/  STS [R0+0x1e000], R6 ;  /* 0x01e0000600007388 */ /* 0x0009e20000000800 */
[----:B--2---:R-:W-:Y:S05]  /*7740*/  F2FP.RELU.F16.F32.PACK_AB R5, R222, R223 ;  /* 0x000000dfde05723e */ /* 0x004fea00000008ff */
[----:B------:R2:W-:Y:S01]  /*7750*/  STS [R0+0x1e400], R5 ;  /* 0x01e4000500007388 */ /* 0x0005e20000000800 */
[----:B-1----:R-:W-:Y:S05]  /*7760*/  F2FP.RELU.F16.F32.PACK_AB R4, R216, R217 ;  /* 0x000000d9d804723e */ /* 0x002fea00000008ff */
[----:B------:R1:W-:Y:S01]  /*7770*/  STS [R2+0x1e000], R4 ;  /* 0x01e0000402007388 */ /* 0x0003e20000000800 */
[----:B---3--:R-:W-:Y:S02]  /*7780*/  F2FP.RELU.F16.F32.PACK_AB R3, R218, R219 ;  /* 0x000000dbda03723e */ /* 0x008fe400000008ff */
[----:B----4-:R-:W-:Y:S03]  /*7790*/  F2FP.RELU.F16.F32.PACK_AB R6, R199, R201 ;  /* 0x000000c9c706723e */ /* 0x010fe600000008ff */
[----:B------:R3:W-:Y:S01]  /*77a0*/  STS [R2+0x1e400], R3 ;  /* 0x01e4000302007388 */ /* 0x0007e20000000800 */
[----:B--2---:R-:W-:Y:S01]  /*77b0*/  F2FP.RELU.F16.F32.PACK_AB R0, R172, R173 ;  /* 0x000000adac00723e */ /* 0x004fe200000008ff */
[--C-:B------:R-:W-:Y:S01]  /*77c0*/  FFMA.FTZ R5, R62, UR13, -R134.reuse ;  /* 0x0000000d3e057c23 */ /* 0x100fe20008010886 */
[----:B------:R-:W-:Y:S03]  /*77d0*/  FFMA.FTZ R134, R63, UR13, -R134 ;  /* 0x0000000d3f867c23 */ /* 0x000fe60008010886 */
[----:B------:R2:W-:Y:S01]  /*77e0*/  STS [R158], R0 ;  /* 0x000000009e007388 */ /* 0x0005e20000000800 */
[----:B------:R4:W4:Y:S01]  /*77f0*/  MUFU.EX2 R171, R5 ;  /* 0x0000000500ab7308 */ /* 0x0009220000000800 */
[----:B-----5:R-:W-:Y:S02]  /*7800*/  LEA R153, R8, UR4, 0x1 ;  /* 0x0000000408997c11 */ /* 0x020fe4000f8e08ff */
[----:B-1----:R-:W-:Y:S03]  /*7810*/  F2FP.RELU.F16.F32.PACK_AB R4, R190, R191 ;  /* 0x000000bfbe04723e */ /* 0x002fe600000008ff */
[--C-:B------:R-:W-:Y:S04]  /*7820*/  IMAD.IADD R156, R183, 0x1, R153.reuse ;  /* 0x00000001b79c7824 */ /* 0x100fe800078e0299 */
[----:B------:R-:W1:Y:S01]  /*7830*/  MUFU.EX2 R169, R134 ;  /* 0x0000008600a97308 */ /* 0x000e620000000800 */
[----:B---3--:R-:W-:Y:S02]  /*7840*/  F2FP.RELU.F16.F32.PACK_AB R3, R202, R203 ;  /* 0x000000cbca03723e */ /* 0x008fe400000008ff */
[----:B------:R-:W-:Y:S03]  /*7850*/  F2FP.RELU.F16.F32.PACK_AB R2, R165, R166 ;  /* 0x000000a6a502723e */ /* 0x000fe600000008ff */
[----:B------:R3:W-:Y:S01]  /*7860*/  STS [R158+0x400], R3 ;  /* 0x000400039e007388 */ /* 0x0007e20000000800 */
[----:B----4-:R-:W-:Y:S01]  /*7870*/  F2FP.RELU.F16.F32.PACK_AB R5, R204, R205 ;  /* 0x000000cdcc05723e */ /* 0x010fe200000008ff */
[----:B------:R-:W-:Y:S01]  /*7880*/  @P1 FADD.FTZ R171, -R171, -RZ ;  /* 0x800000ffabab1221 */ /* 0x000fe20000010100 */
[----:B--2---:R-:W-:Y:S02]  /*7890*/  IMAD.IADD R0, R144, 0x1, R158 ;  /* 0x0000000190007824 */ /* 0x004fe400078e029e */
[----:B-1----:R-:W-:Y:S01]  /*78a0*/  @P6 FADD.FTZ R169, -R169, -RZ ;  /* 0x800000ffa9a96221 */ /* 0x002fe20000010100 */
[----:B------:R-:W-:Y:S02]  /*78b0*/  FSETP.GE.FTZ.AND P6, PT, R197, RZ, PT ;  /* 0x000000ffc500720b */ /* 0x000fe40003fd6000 */
[----:B------:R1:W-:Y:S04]  /*78c0*/  STS [R0], R2 ;  /* 0x0000000200007388 */ /* 0x0003e80000000800 */
[----:B------:R2:W-:Y:S01]  /*78d0*/  STS [R0+0x400], R4 ;  /* 0x0004000400007388 */ /* 0x0005e20000000800 */
[----:B---3--:R-:W-:Y:S05]  /*78e0*/  F2FP.RELU.F16.F32.PACK_AB R3, R206, R207 ;  /* 0x000000cfce03723e */ /* 0x008fea00000008ff */
[----:B------:R3:W-:Y:S01]  /*78f0*/  STS [R158+0x2000], R3 ;  /* 0x002000039e007388 */ /* 0x0007e20000000800 */
[----:B-1----:R-:W-:Y:S02]  /*7900*/  F2FP.RELU.F16.F32.PACK_AB R2, R210, R211 ;  /* 0x000000d3d202723e */ /* 0x002fe400000008ff */
[----:B--2---:R-:W-:Y:S03]  /*7910*/  F2FP.RELU.F16.F32.PACK_AB R4, R163, R164 ;  /* 0x000000a4a304723e */ /* 0x004fe600000008ff */
[----:B------:R1:W-:Y:S04]  /*7920*/  STS [R158+0x2400], R2 ;  /* 0x002400029e007388 */ /* 0x0003e80000000800 */
[----:B------:R-:W-:Y:S04]  /*7930*/  STS [R0+0x2000], R6 ;  /* 0x0020000600007388 */ /* 0x000fe80000000800 */
[----:B------:R2:W-:Y:S04]  /*7940*/  STS [R0+0x2400], R5 ;  /* 0x0024000500007388 */ /* 0x0005e80000000800 */
[----:B------:R-:W-:Y:S01]  /*7950*/  STS [R159], R4 ;  /* 0x000000049f007388 */ /* 0x000fe20000000800 */
[----:B---3--:R-:W-:Y:S05]  /*7960*/  F2FP.RELU.F16.F32.PACK_AB R3, R177, R178 ;  /* 0x000000b2b103723e */ /* 0x008fea00000008ff */
[----:B------:R3:W-:Y:S01]  /*7970*/  STS [R159+0x400], R3 ;  /* 0x000400039f007388 */ /* 0x0007e20000000800 */
[----:B-1----:R-:W-:Y:S05]  /*7980*/  F2FP.RELU.F16.F32.PACK_AB R2, R161, R162 ;  /* 0x000000a2a102723e */ /* 0x002fea00000008ff */
[----:B------:R1:W-:Y:S01]  /*7990*/  STS [R160], R2 ;  /* 0x00000002a0007388 */ /* 0x0003e20000000800 */
[----:B--2---:R-:W-:Y:S05]  /*79a0*/  F2FP.RELU.F16.F32.PACK_AB R0, R168, R170 ;  /* 0x000000aaa800723e */ /* 0x004fea00000008ff */
[----:B------:R2:W-:Y:S01]  /*79b0*/  STS [R160+0x400], R0 ;  /* 0x00040000a0007388 */ /* 0x0005e20000000800 */
[----:B---3--:R-:W-:Y:S05]  /*79c0*/  F2FP.RELU.F16.F32.PACK_AB R3, R189, R192 ;  /* 0x000000c0bd03723e */ /* 0x008fea00000008ff */
[----:B------:R3:W-:Y:S01]  /*79d0*/  STS [R159+0x2400], R3 ;  /* 0x002400039f007388 */ /* 0x0007e20000000800 */
[----:B-1----:R-:W-:Y:S05]  /*79e0*/  F2FP.RELU.F16.F32.PACK_AB R2, R179, R188 ;  /* 0x000000bcb302723e */ /* 0x002fea00000008ff */
[----:B------:R1:W-:Y:S01]  /*79f0*/  STS [R159+0x2000], R2 ;  /* 0x002000029f007388 */ /* 0x0003e20000000800 */
[----:B--2---:R-:W-:Y:S05]  /*7a00*/  F2FP.RELU.F16.F32.PACK_AB R0, R169, R171 ;  /* 0x000000aba900723e */ /* 0x004fea00000008ff */
[----:B------:R2:W-:Y:S01]  /*7a10*/  STS [R160+0x2400], R0 ;  /* 0x00240000a0007388 */ /* 0x0005e20000000800 */
[----:B---3--:R-:W-:Y:S01]  /*7a20*/  IMAD.U32 R3, RZ, RZ, UR9 ;  /* 0x00000009ff037e24 */ /* 0x008fe2000f8e00ff */
[----:B-1----:R-:W-:Y:S05]  /*7a30*/  F2FP.RELU.F16.F32.PACK_AB R2, R167, R176 ;  /* 0x000000b0a702723e */ /* 0x002fea00000008ff */
[----:B------:R1:W-:Y:S01]  /*7a40*/  STS [R160+0x2000], R2 ;  /* 0x00200002a0007388 */ /* 0x0003e20000000800 */
[----:B--2---:R-:W-:Y:S03]  /*7a50*/  IMAD.MOV.U32 R0, RZ, RZ, 0x40 ;  /* 0x00000040ff007424 */ /* 0x004fe600078e00ff */
[----:B------:R-:W-:Y:S02]  /*7a60*/  LDSM.16.M88.4 R64, [R152+0x8000] ;  /* 0x008000009840783b */ /* 0x000fe40000000200 */
[----:B------:R-:W-:Y:S06]  /*7a70*/  SEL R157, R0, 0xffffffc0, !P0 ;  /* 0xffffffc0009d7807 */ /* 0x000fec0004000000 */
[----:B------:R-:W2:Y:S01]  /*7a80*/  LDSM.16.M88.4 R16, [R153+0x10000] ;  /* 0x010000009910783b */ /* 0x000ea20000000200 */
[----:B------:R-:W-:Y:S04]  /*7a90*/  IMAD.IADD R181, R157, 0x1, R153 ;  /* 0x000000019db57824 */ /* 0x000fe800078e0299 */
[C---:B------:R-:W-:Y:S03]  /*7aa0*/  IMAD.IADD R182, R183.reuse, 0x1, R181 ;  /* 0x00000001b7b67824 */ /* 0x040fe600078e02b5 */
[----:B------:R-:W3:Y:S01]  /*7ab0*/  LDSM.16.M88.4 R60, [R152+0xa000] ;  /* 0x00a00000983c783b */ /* 0x000ee20000000200 */
[----:B-1----:R-:W-:Y:S07]  /*7ac0*/  IMAD.U32 R2, RZ, RZ, UR8 ;  /* 0x00000008ff027e24 */ /* 0x002fee000f8e00ff */
[----:B------:R-:W1:Y:S08]  /*7ad0*/  LDSM.16.M88.4 R32, [R153+0x10800] ;  /* 0x010800009920783b */ /* 0x000e700000000200 */
[----:B------:R-:W4:Y:S08]  /*7ae0*/  LDSM.16.M88.4 R48, [R153+0x11000] ;  /* 0x011000009930783b */ /* 0x000f300000000200 */
[----:B------:R-:W5:Y:S01]  /*7af0*/  LDSM.16.M88.4 R132, [R153+0x11800] ;  /* 0x011800009984783b */ /* 0x000f620000000200 */
[-C--:B--2---:R-:W-:Y:S07]  /*7b00*/  HMMA.16816.F32 R4, R64, R16.reuse, RZ ;  /* 0x000000104004723c */ /* 0x084fee00000018ff */
[----:B------:R-:W-:Y:S01]  /*7b10*/  LDSM.16.M88.4 R136, [R154+0x8000] ;  /* 0x008000009a88783b */ /* 0x000fe20000000200 */
[C---:B---3--:R-:W-:Y:S07]  /*7b20*/  HMMA.16816.F32 R8, R60.reuse, R16, RZ ;  /* 0x000000103c08723c */ /* 0x048fee00000018ff */
[----:B------:R-:W2:Y:S01]  /*7b30*/  LDSM.16.M88.4 R140, [R156+0x10000] ;  /* 0x010000009c8c783b */ /* 0x000ea20000000200 */
[-C--:B------:R-:W-:Y:S07]  /*7b40*/  HMMA.16816.F32 R12, R60, R18.reuse, RZ ;  /* 0x000000123c0c723c */ /* 0x080fee00000018ff */
[----:B------:R-:W3:Y:S01]  /*7b50*/  LDSM.16.M88.4 R144, [R154+0xa000] ;  /* 0x00a000009a90783b */ /* 0x000ee20000000200 */
[C---:B------:R-:W-:Y:S07]  /*7b60*/  HMMA.16816.F32 R16, R64.reuse, R18, RZ ;  /* 0x000000124010723c */ /* 0x040fee00000018ff */
[----:B------:R-:W3:Y:S01]  /*7b70*/  LDSM.16.M88.4 R148, [R156+0x10800] ;  /* 0x010800009c94783b */ /* 0x000ee20000000200 */
        /* <DEDUP_REMOVED lines=8> */
[-C--:B-----5:R-:W-:Y:S08]  /*7c00*/  HMMA.16816.F32 R52, R64, R132.reuse, RZ ;  /* 0x000000844034723c */ /* 0x0a0ff000000018ff */
        /* <DEDUP_REMOVED lines=9> */
[-C--:B------:R-:W-:Y:S08]  /*7ca0*/  HMMA.16816.F32 R20, R136, R148.reuse, R20 ;  /* 0x000000948814723c */ /* 0x080ff00000001814 */
[C---:B------:R-:W-:Y:S04]  /*7cb0*/  HMMA.16816.F32 R24, R144.reuse, R148, R24 ;  /* 0x000000949018723c */ /* 0x040fe80000001818 */
[----:B------:R-:W-:Y:S04]  /*7cc0*/  IMAD.IADD R148, R152, 0x1, R157 ;  /* 0x0000000198947824 */ /* 0x000fe800078e029d */
[-C--:B------:R-:W-:Y:S08]  /*7cd0*/  HMMA.16816.F32 R28, R144, R150.reuse, R28 ;  /* 0x00000096901c723c */ /* 0x080ff0000000181c */
[C---:B------:R-:W-:Y:S04]  /*7ce0*/  HMMA.16816.F32 R32, R136.reuse, R150, R32 ;  /* 0x000000968820723c */ /* 0x040fe80000001820 */
[C---:B------:R-:W-:Y:S04]  /*7cf0*/  LEA R150, P1, R248.reuse, R2, 0x2 ;  /* 0x00000002f8967211 */ /* 0x040fe800078210ff */
[-C--:B-1----:R-:W-:Y:S03]  /*7d00*/  HMMA.16816.F32 R36, R136, R132.reuse, R36 ;  /* 0x000000848824723c */ /* 0x082fe60000001824 */
[----:B------:R-:W-:Y:S02]  /*7d10*/  LEA.HI.X R151, R248, R3, RZ, 0x2, P1 ;  /* 0x00000003f8977211 */ /* 0x000fe400008f14ff */
[----:B------:R-:W-:Y:S03]  /*7d20*/  FSETP.GE.FTZ.AND P1, PT, R194, RZ, PT ;  /* 0x000000ffc200720b */ /* 0x000fe60003f36000 */
        /* <DEDUP_REMOVED lines=52> */
[-C--:B------:R-:W-:Y:S03]  /*8070*/  HMMA.16816.F32 R60, R140, R138.reuse, R60 ;  /* 0x0000008a8c3c723c */ /* 0x080fe6000000183c */
[----:B---3--:R-:W-:Y:S01]  /*8080*/  FADD.FTZ R0, -R145, R6 ;  /* 0x0000000691007221 */ /* 0x008fe20000010100 */
[----:B------:R-:W-:Y:S01]  /*8090*/  VIADD R140, R155, 0x1c020 ;  /* 0x0001c0209b8c7836 */ /* 0x000fe20000000000 */
[----:B------:R-:W2:Y:S01]  /*80a0*/  LDG.E R6, desc[UR36][R150.64+0x100] ;  /* 0x0001002496067981 */ /* 0x000ea2000c1e1900 */
[C---:B------:R-:W-:Y:S01]  /*80b0*/  FADD.FTZ R19, -R145.reuse, R19 ;  /* 0x0000001391137221 */ /* 0x040fe20000010100 */
[C---:B------:R-:W-:Y:S01]  /*80c0*/  FADD.FTZ R22, -R145.reuse, R22 ;  /* 0x0000001691167221 */ /* 0x040fe20000010100 */
[----:B------:R-:W-:Y:S01]  /*80d0*/  FSEL R0, R0, R145, P1 ;  /* 0x0000009100007208 */ /* 0x000fe20000800000 */
[----:B------:R-:W-:Y:S04]  /*80e0*/  HMMA.16816.F32 R64, R132, R138, R64 ;  /* 0x0000008a8440723c */ /* 0x000fe80000001840 */
[----:B------:R-:W-:Y:S01]  /*80f0*/  FSETP.GE.FTZ.AND P1, PT, R200, RZ, PT ;  /* 0x000000ffc800720b */ /* 0x000fe20003f36000 */
[----:B------:R-:W-:Y:S01]  /*8100*/  FMUL.FTZ R194, R194, R0 ;  /* 0x00000000c2c27220 */ /* 0x000fe20000410000 */
[C---:B------:R-:W-:Y:S01]  /*8110*/  FADD.FTZ R34, -R145.reuse, R34 ;  /* 0x0000002291227221 */ /* 0x040fe20000010100 */
[----:B------:R-:W-:Y:S01]  /*8120*/  FADD.FTZ R23, -R145, R23 ;  /* 0x0000001791177221 */ /* 0x000fe20000010100 */
[C---:B----4-:R-:W-:Y:S01]  /*8130*/  FADD.FTZ R2, -R146.reuse, R5 ;  /* 0x0000000592027221 */ /* 0x050fe20000010100 */
[C---:B------:R-:W-:Y:S01]  /*8140*/  FADD.FTZ R3, -R146.reuse, R4 ;  /* 0x0000000492037221 */ /* 0x040fe20000010100 */
[----:B------:R-:W-:Y:S01]  /*8150*/  SHF.R.U32.HI R4, RZ, 0x1, R187 ;  /* 0x00000001ff047819 */ /* 0x000fe200000116bb */
[----:B------:R-:W3:Y:S01]  /*8160*/  LDG.E R5, desc[UR36][R150.64+0x120] ;  /* 0x0001202496057981 */ /* 0x000ee2000c1e1900 */
[----:B------:R-:W-:Y:S01]  /*8170*/  FADD.FTZ R16, -R146, R16 ;  /* 0x0000001092107221 */ /* 0x000fe20000010100 */
[-C--:B------:R-:W-:Y:S01]  /*8180*/  FSEL R2, R2, R146.reuse, P2 ;  /* 0x0000009202027208 */ /* 0x080fe20001000000 */
[C---:B------:R-:W-:Y:S01]  /*8190*/  FADD.FTZ R17, -R146.reuse, R17 ;  /* 0x0000001192117221 */ /* 0x040fe20000010100 */
[----:B------:R-:W-:Y:S01]  /*81a0*/  FSEL R3, R3, R146, P6 ;  /* 0x0000009203037208 */ /* 0x000fe20003000000 */
[----:B------:R-:W-:Y:S01]  /*81b0*/  FADD.FTZ R48, -R146, R48 ;  /* 0x0000003092307221 */ /* 0x000fe20000010100 */
[----:B------:R-:W-:Y:S01]  /*81c0*/  LOP3.LUT R136, R4, 0x30, RZ, 0xc0, !PT ;  /* 0x0000003004887812 */ /* 0x000fe200078ec0ff */
[----:B------:R-:W-:Y:S01]  /*81d0*/  FMUL.FTZ R196, R196, R2 ;  /* 0x00000002c4c47220 */ /* 0x000fe20000410000 */
[----:B------:R-:W-:Y:S01]  /*81e0*/  SHF.R.U32.HI R2, RZ, 0x4, R187 ;  /* 0x00000004ff027819 */ /* 0x000fe200000116bb */
[----:B------:R-:W-:Y:S01]  /*81f0*/  FMUL.FTZ R197, R197, R3 ;  /* 0x00000003c5c57220 */ /* 0x000fe20000410000 */
[----:B------:R-:W-:Y:S01]  /*8200*/  FSETP.GE.FTZ.AND P6, PT, R198, RZ, PT ;  /* 0x000000ffc600720b */ /* 0x000fe20003fd6000 */
[----:B------:R-:W-:Y:S01]  /*8210*/  IMAD.SHL.U32 R3, R187, 0x40, RZ ;  /* 0x00000040bb037824 */ /* 0x000fe200078e00ff */
[----:B------:R-:W-:Y:S01]  /*8220*/  LOP3.LUT R137, R2, 0x8, RZ, 0xc0, !PT ;  /* 0x0000000802897812 */ /* 0x000fe200078ec0ff */
[----:B------:R-:W-:Y:S01]  /*8230*/  FADD.FTZ R4, -R146, R20 ;  /* 0x0000001492047221 */ /* 0x000fe20000010100 */
[----:B------:R-:W-:Y:S01]  /*8240*/  FSEL R20, R16, R146, P1 ;  /* 0x0000009210147208 */ /* 0x000fe20000800000 */
[C---:B------:R-:W-:Y:S01]  /*8250*/  FADD.FTZ R52, -R146.reuse, R52 ;  /* 0x0000003492347221 */ /* 0x040fe20000010100 */
[----:B------:R-:W-:Y:S01]  /*8260*/  LOP3.LUT R0, R3, 0x1c0, RZ, 0xc0, !PT ;  /* 0x000001c003007812 */ /* 0x000fe200078ec0ff */
[----:B------:R-:W-:Y:S01]  /*8270*/  FADD.FTZ R53, -R146, R53 ;  /* 0x0000003592357221 */ /* 0x000fe20000010100 */
[----:B------:R-:W-:Y:S01]  /*8280*/  LOP3.LUT R2, R137, 0x10, R187, 0xf8, !PT ;  /* 0x0000001089027812 */ /* 0x000fe200078ef8bb */
[----:B------:R-:W-:Y:S01]  /*8290*/  FMUL.FTZ R132, R200, R20 ;  /* 0x00000014c8847220 */ /* 0x000fe20000410000 */
[----:B------:R-:W-:Y:S01]  /*82a0*/  LOP3.LUT R0, R0, 0x38, R186, 0xf8, !PT ;  /* 0x0000003800007812 */ /* 0x000fe200078ef8ba */
[----:B------:R-:W-:Y:S01]  /*82b0*/  FADD.FTZ R35, -R145, R35 ;  /* 0x0000002391237221 */ /* 0x000fe20000010100 */
[----:B------:R-:W-:Y:S01]  /*82c0*/  FSETP.GE.FTZ.AND P2, PT, R195, RZ, PT ;  /* 0x000000ffc300720b */ /* 0x000fe20003f56000 */
[C---:B------:R-:W-:Y:S01]  /*82d0*/  FADD.FTZ R39, -R145.reuse, R39 ;  /* 0x0000002791277221 */ /* 0x040fe20000010100 */
[----:B------:R-:W-:Y:S01]  /*82e0*/  LOP3.LUT R2, R2, R0, RZ, 0x3c, !PT ;  /* 0x0000000002027212 */ /* 0x000fe200078e3cff */
[C---:B------:R-:W-:Y:S01]  /*82f0*/  FADD.FTZ R38, -R145.reuse, R38 ;  /* 0x0000002691267221 */ /* 0x040fe20000010100 */
[----:B------:R-:W-:Y:S01]  /*8300*/  LOP3.LUT R0, R136, 0x8, R187, 0xf8, !PT ;  /* 0x0000000888007812 */ /* 0x000fe200078ef8bb */
[C---:B------:R-:W-:Y:S01]  /*8310*/  FADD.FTZ R50, -R145.reuse, R50 ;  /* 0x0000003291327221 */ /* 0x040fe20000010100 */
[----:B------:R-:W-:Y:S01]  /*8320*/  LOP3.LUT R2, R2, 0x200, R3, 0xf8, !PT ;  /* 0x0000020002027812 */ /* 0x000fe200078ef803 */
[----:B------:R-:W-:Y:S01]  /*8330*/  FADD.FTZ R51, -R145, R51 ;  /* 0x0000003391337221 */ /* 0x000fe20000010100 */
[----:B------:R-:W-:Y:S01]  /*8340*/  LOP3.LUT R0, R0, 0x1c0, R3, 0xf8, !PT ;  /* 0x000001c000007812 */ /* 0x000fe200078ef803 */
[C---:B------:R-:W-:Y:S01]  /*8350*/  FADD.FTZ R3, -R146.reuse, R21 ;  /* 0x0000001592037221 */ /* 0x040fe20000010100 */
[----:B------:R-:W-:Y:S01]  /*8360*/  FSETP.GE.FTZ.AND P1, PT, R193, RZ, PT ;  /* 0x000000ffc100720b */ /* 0x000fe20003f36000 */
[----:B------:R-:W-:Y:S01]  /*8370*/  FADD.FTZ R54, -R145, R54 ;  /* 0x0000003691367221 */ /* 0x000fe20000010100 */
[-C--:B------:R-:W-:Y:S01]  /*8380*/  FSEL R16, R17, R146.reuse, P6 ;  /* 0x0000009211107208 */ /* 0x080fe20003000000 */
[----:B------:R-:W-:Y:S01]  /*8390*/  FADD.FTZ R17, -R146, R32 ;  /* 0x0000002092117221 */ /* 0x000fe20000010100 */
[-C--:B------:R-:W-:Y:S01]  /*83a0*/  FSEL R4, R4, R146.reuse, P2 ;  /* 0x0000009204047208 */ /* 0x080fe20001000000 */
[----:B------:R-:W-:Y:S01]  /*83b0*/  FADD.FTZ R55, -R145, R55 ;  /* 0x0000003791377221 */ /* 0x000fe20000010100 */
[----:B------:R-:W-:Y:S01]  /*83c0*/  FSEL R3, R3, R146, P1 ;  /* 0x0000009203037208 */ /* 0x000fe20000800000 */
[----:B------:R-:W-:Y:S01]  /*83d0*/  FMUL.FTZ R20, R198, R16 ;  /* 0x00000010c6147220 */ /* 0x000fe20000410000 */
[----:B------:R-:W-:Y:S01]  /*83e0*/  FSETP.GE.FTZ.AND P1, PT, R175, RZ, PT ;  /* 0x000000ffaf00720b */ /* 0x000fe20003f36000 */
[----:B------:R-:W-:Y:S01]  /*83f0*/  FMUL.FTZ R133, R195, R4 ;  /* 0x00000004c3857220 */ /* 0x000fe20000410000 */
[----:B------:R-:W-:Y:S01]  /*8400*/  FSETP.GE.FTZ.AND P6, PT, R174, RZ, PT ;  /* 0x000000ffae00720b */ /* 0x000fe20003fd6000 */
[C---:B------:R-:W-:Y:S01]  /*8410*/  FADD.FTZ R16, -R146.reuse, R33 ;  /* 0x0000002192107221 */ /* 0x040fe20000010100 */
[----:B------:R-:W-:Y:S01]  /*8420*/  FSEL R17, R17, R146, P1 ;  /* 0x0000009211117208 */ /* 0x000fe20000800000 */
[----:B------:R-:W-:Y:S01]  /*8430*/  FADD.FTZ R4, -R146, R36 ;  /* 0x0000002492047221 */ /* 0x000fe20000010100 */
[----:B------:R-:W-:Y:S01]  /*8440*/  FSETP.GE.FTZ.AND P2, PT, R173, RZ, PT ;  /* 0x000000ffad00720b */ /* 0x000fe20003f56000 */
[----:B------:R-:W-:Y:S01]  /*8450*/  FMUL.FTZ R21, R193, R3 ;  /* 0x00000003c1157220 */ /* 0x000fe20000410000 */
[----:B------:R-:W-:Y:S01]  /*8460*/  F2FP.F16.F32.PACK_AB R132, R20, R132 ;  /* 0x000000841484723e */ /* 0x000fe200000000ff */
[----:B------:R-:W-:Y:S01]  /*8470*/  FADD.FTZ R3, -R146, R37 ;  /* 0x0000002592037221 */ /* 0x000fe20000010100 */
[-C--:B------:R-:W-:Y:S01]  /*8480*/  FSEL R16, R16, R146.reuse, P6 ;  /* 0x0000009210107208 */ /* 0x080fe20003000000 */
[----:B------:R-:W-:Y:S01]  /*8490*/  FMUL.FTZ R20, R175, R17 ;  /* 0x00000011af147220 */ /* 0x000fe20000410000 */
[----:B------:R-:W-:Y:S01]  /*84a0*/  FSETP.GE.FTZ.AND P1, PT, R172, RZ, PT ;  /* 0x000000ffac00720b */ /* 0x000fe20003f36000 */
[----:B------:R-:W-:Y:S01]  /*84b0*/  FADD.FTZ R17, -R146, R49 ;  /* 0x0000003192117221 */ /* 0x000fe20000010100 */
[----:B------:R-:W-:Y:S01]  /*84c0*/  FSEL R4, R4, R146, P2 ;  /* 0x0000009204047208 */ /* 0x000fe20001000000 */
[----:B------:R-:W-:Y:S01]  /*84d0*/  FMUL.FTZ R16, R174, R16 ;  /* 0x00000010ae107220 */ /* 0x000fe20000410000 */
[----:B------:R-:W-:Y:S01]  /*84e0*/  FSETP.GE.FTZ.AND P2, PT, R165, RZ, PT ;  /* 0x000000ffa500720b */ /* 0x000fe20003f56000 */
[----:B------:R-:W-:Y:S01]  /*84f0*/  FADD.FTZ R66, -R145, R66 ;  /* 0x0000004291427221 */ /* 0x000fe20000010100 */
[----:B------:R-:W-:Y:S01]  /*8500*/  FSEL R3, R3, R146, P1 ;  /* 0x0000009203037208 */ /* 0x000fe20000800000 */
[----:B------:R-:W-:Y:S01]  /*8510*/  FMUL.FTZ R32, R173, R4 ;  /* 0x00000004ad207220 */ /* 0x000fe20000410000 */
[----:B------:R-:W-:Y:S01]  /*8520*/  FSETP.GE.FTZ.AND P1, PT, R166, RZ, PT ;  /* 0x000000ffa600720b */ /* 0x000fe20003f36000 */
[----:B------:R-:W-:Y:S01]  /*8530*/  @P5 VIADD R140, R231, 0xffffffe0 ;  /* 0xffffffe0e78c5836 */ /* 0x000fe20000000000 */
[-C--:B------:R-:W-:Y:S02]  /*8540*/  FSEL R17, R17, R146.reuse, P2 ;  /* 0x0000009211117208 */ /* 0x080fe40001000000 */
[----:B------:R-:W-:Y:S02]  /*8550*/  FSETP.GE.FTZ.AND P6, PT, R164, RZ, PT ;  /* 0x000000ffa400720b */ /* 0x000fe40003fd6000 */
[----:B------:R-:W-:Y:S01]  /*8560*/  FSETP.GE.FTZ.AND P2, PT, R163, RZ, PT ;  /* 0x000000ffa300720b */ /* 0x000fe20003f56000 */
[----:B------:R-:W-:Y:S01]  /*8570*/  FMUL.FTZ R17, R165, R17 ;  /* 0x00000011a5117220 */ /* 0x000fe20000410000 */
[----:B------:R-:W-:Y:S01]  /*8580*/  F2FP.F16.F32.PACK_AB R135, R21, R133 ;  /* 0x000000851587723e */ /* 0x000fe200000000ff */
[----:B------:R-:W-:Y:S01]  /*8590*/  FMUL.FTZ R21, R172, R3 ;  /* 0x00000003ac157220 */ /* 0x000fe20000410000 */
[----:B------:R-:W-:Y:S01]  /*85a0*/  FSEL R48, R48, R146, P1 ;  /* 0x0000009230307208 */ /* 0x000fe20000800000 */
[----:B------:R-:W-:Y:S01]  /*85b0*/  FADD.FTZ R3, -R146, R64 ;  /* 0x0000004092037221 */ /* 0x000fe20000010100 */
[----:B------:R-:W-:Y:S02]  /*85c0*/  F2FP.F16.F32.PACK_AB R133, R16, R20 ;  /* 0x000000141085723e */ /* 0x000fe400000000ff */
[----:B------:R-:W-:Y:S01]  /*85d0*/  FSETP.GE.FTZ.AND P1, PT, R161, RZ, PT ;  /* 0x000000ffa100720b */ /* 0x000fe20003f36000 */
[----:B------:R-:W-:Y:S01]  /*85e0*/  FMUL.FTZ R48, R166, R48 ;  /* 0x00000030a6307220 */ /* 0x000fe20000410000 */
[-C--:B------:R-:W-:Y:S02]  /*85f0*/  FSEL R16, R52, R146.reuse, P6 ;  /* 0x0000009234107208 */ /* 0x080fe40003000000 */
[----:B------:R-:W-:Y:S02]  /*8600*/  FSEL R4, R53, R146, P2 ;  /* 0x0000009235047208 */ /* 0x000fe40001000000 */
[----:B------:R-:W-:Y:S01]  /*8610*/  FSETP.GE.FTZ.AND P2, PT, R162, RZ, PT ;  /* 0x000000ffa200720b */ /* 0x000fe20003f56000 */
[----:B------:R-:W-:Y:S01]  /*8620*/  FMUL.FTZ R16, R164, R16 ;  /* 0x00000010a4107220 */ /* 0x000fe20000410000 */
[----:B------:R-:W-:Y:S01]  /*8630*/  FSETP.GE.FTZ.AND P6, PT, R212, RZ, PT ;  /* 0x000000ffd400720b */ /* 0x000fe20003fd6000 */
[----:B------:R-:W-:Y:S01]  /*8640*/  FMUL.FTZ R4, R163, R4 ;  /* 0x00000004a3047220 */ /* 0x000fe20000410000 */
[----:B------:R-:W-:Y:S02]  /*8650*/  FSEL R3, R3, R146, P2 ;  /* 0x0000009203037208 */ /* 0x000fe40001000000 */
[----:B------:R-:W-:Y:S01]  /*8660*/  FSETP.GE.FTZ.AND P2, PT, R224, RZ, PT ;  /* 0x000000ffe000720b */ /* 0x000fe20003f56000 */
[----:B------:R-:W-:Y:S01]  /*8670*/  @P1 FADD.FTZ R146, -R146, R65 ;  /* 0x0000004192921221 */ /* 0x000fe20000010100 */
[----:B------:R-:W-:Y:S01]  /*8680*/  F2FP.F16.F32.PACK_AB R37, R4, R16 ;  /* 0x000000100425723e */ /* 0x000fe200000000ff */
[----:B------:R-:W-:Y:S01]  /*8690*/  FADD.FTZ R4, -R145, R7 ;  /* 0x0000000791047221 */ /* 0x000fe20000010100 */
[----:B------:R-:W-:Y:S01]  /*86a0*/  FSETP.GE.FTZ.AND P1, PT, R214, RZ, PT ;  /* 0x000000ffd600720b */ /* 0x000fe20003f36000 */
[----:B------:R-:W-:Y:S01]  /*86b0*/  FMUL.FTZ R162, R162, R3 ;  /* 0x00000003a2a27220 */ /* 0x000fe20000410000 */
[----:B------:R-:W-:Y:S01]  /*86c0*/  F2FP.F16.F32.PACK_AB R49, R21, R32 ;  /* 0x000000201531723e */ /* 0x000fe200000000ff */
[----:B------:R-:W-:Y:S01]  /*86d0*/  FADD.FTZ R3, -R145, R18 ;  /* 0x0000001291037221 */ /* 0x000fe20000010100 */
[-C--:B------:R-:W-:Y:S01]  /*86e0*/  FSEL R4, R4, R145.reuse, P2 ;  /* 0x0000009104047208 */ /* 0x080fe20001000000 */
[----:B------:R-:W-:Y:S01]  /*86f0*/  FMUL.FTZ R146, R161, R146 ;  /* 0x00000092a1927220 */ /* 0x000fe20000410000 */
[----:B------:R-:W-:Y:S02]  /*8700*/  FSETP.GE.FTZ.AND P2, PT, R213, RZ, PT ;  /* 0x000000ffd500720b */ /* 0x000fe40003f56000 */
[-C--:B------:R-:W-:Y:S01]  /*8710*/  FSEL R7, R19, R145.reuse, P1 ;  /* 0x0000009113077208 */ /* 0x080fe20000800000 */
[----:B------:R-:W-:Y:S01]  /*8720*/  FMUL.FTZ R19, R224, R4 ;  /* 0x00000004e0137220 */ /* 0x000fe20000410000 */
[----:B------:R-:W-:Y:S02]  /*8730*/  FSETP.GE.FTZ.AND P1, PT, R209, RZ, PT ;  /* 0x000000ffd100720b */ /* 0x000fe40003f36000 */
[----:B------:R-:W-:Y:S01]  /*8740*/  FSEL R3, R3, R145, P6 ;  /* 0x0000009103037208 */ /* 0x000fe20003000000 */
[----:B------:R-:W-:Y:S01]  /*8750*/  FMUL.FTZ R7, R214, R7 ;  /* 0x00000007d6077220 */ /* 0x000fe20000410000 */
[-C--:B------:R-:W-:Y:S02]  /*8760*/  FSEL R16, R22, R145.reuse, P2 ;  /* 0x0000009116107208 */ /* 0x080fe40001000000 */
[----:B------:R-:W-:Y:S02]  /*8770*/  FSETP.GE.FTZ.AND P6, PT, R215, RZ, PT ;  /* 0x000000ffd700720b */ /* 0x000fe40003fd6000 */
[----:B------:R-:W-:Y:S01]  /*8780*/  FSETP.GE.FTZ.AND P2, PT, R208, RZ, PT ;  /* 0x000000ffd000720b */ /* 0x000fe20003f56000 */
[----:B------:R-:W-:Y:S01]  /*8790*/  FMUL.FTZ R16, R213, R16 ;  /* 0x00000010d5107220 */ /* 0x000fe20000410000 */
[-C--:B------:R-:W-:Y:S02]  /*87a0*/  FSEL R139, R34, R145.reuse, P1 ;  /* 0x00000091228b7208 */ /* 0x080fe40000800000 */
[----:B------:R-:W-:Y:S02]  /*87b0*/  FSETP.GE.FTZ.AND P1, PT, R202, RZ, PT ;  /* 0x000000ffca00720b */ /* 0x000fe40003f36000 */
[-C--:B------:R-:W-:Y:S02]  /*87c0*/  FSEL R21, R23, R145.reuse, P6 ;  /* 0x0000009117157208 */ /* 0x080fe40003000000 */
[----:B------:R-:W-:Y:S02]  /*87d0*/  FSEL R20, R35, R145, P2 ;  /* 0x0000009123147208 */ /* 0x000fe40001000000 */
[----:B------:R-:W-:Y:S01]  /*87e0*/  FSETP.GE.FTZ.AND P6, PT, R203, RZ, PT ;  /* 0x000000ffcb00720b */ /* 0x000fe20003fd6000 */
[----:B------:R-:W-:Y:S01]  /*87f0*/  FMUL.FTZ R21, R215, R21 ;  /* 0x00000015d7157220 */ /* 0x000fe20000410000 */
[----:B------:R-:W-:Y:S02]  /*8800*/  FSETP.GE.FTZ.AND P2, PT, R191, RZ, PT ;  /* 0x000000ffbf00720b */ /* 0x000fe40003f56000 */
[-C--:B------:R-:W-:Y:S02]  /*8810*/  FSEL R65, R39, R145.reuse, P1 ;  /* 0x0000009127417208 */ /* 0x080fe40000800000 */
[----:B------:R-:W-:Y:S02]  /*8820*/  FSETP.GE.FTZ.AND P1, PT, R168, RZ, PT ;  /* 0x000000ffa800720b */ /* 0x000fe40003f36000 */
[-C--:B------:R-:W-:Y:S02]  /*8830*/  FSEL R138, R38, R145.reuse, P6 ;  /* 0x00000091268a7208 */ /* 0x080fe40003000000 */
[-C--:B------:R-:W-:Y:S02]  /*8840*/  FSEL R64, R50, R145.reuse, P2 ;  /* 0x0000009132407208 */ /* 0x080fe40001000000 */
[----:B------:R-:W-:Y:S02]  /*8850*/  FSETP.GE.FTZ.AND P6, PT, R190, RZ, PT ;  /* 0x000000ffbe00720b */ /* 0x000fe40003fd6000 */
[----:B------:R-:W-:Y:S02]  /*8860*/  FSETP.GE.FTZ.AND P2, PT, R178, RZ, PT ;  /* 0x000000ffb200720b */ /* 0x000fe40003f56000 */
[-C--:B------:R-:W-:Y:S02]  /*8870*/  FSEL R23, R51, R145.reuse, P6 ;  /* 0x0000009133177208 */ /* 0x080fe40003000000 */
[-C--:B------:R-:W-:Y:S02]  /*8880*/  FSEL R22, R54, R145.reuse, P2 ;  /* 0x0000009136167208 */ /* 0x080fe40001000000 */
[----:B------:R-:W-:Y:S02]  /*8890*/  FSETP.GE.FTZ.AND P6, PT, R177, RZ, PT ;  /* 0x000000ffb100720b */ /* 0x000fe40003fd6000 */
[----:B------:R-:W-:Y:S02]  /*88a0*/  FSETP.GE.FTZ.AND P2, PT, R170, RZ, PT ;  /* 0x000000ffaa00720b */ /* 0x000fe40003f56000 */
[-C--:B------:R-:W-:Y:S02]  /*88b0*/  FSEL R55, R55, R145.reuse, P6 ;  /* 0x0000009137377208 */ /* 0x080fe40003000000 */
[----:B------:R-:W-:Y:S01]  /*88c0*/  FSEL R66, R66, R145, P2 ;  /* 0x0000009142427208 */ /* 0x000fe20001000000 */
[----:B------:R-:W-:Y:S01]  /*88d0*/  @P1 FADD.FTZ R145, -R145, R67 ;  /* 0x0000004391911221 */ /* 0x000fe20000010100 */
[----:B------:R-:W-:Y:S02]  /*88e0*/  FSETP.GE.FTZ.AND P1, PT, R230, RZ, PT ;  /* 0x000000ffe600720b */ /* 0x000fe40003f36000 */
[----:B------:R-:W-:Y:S02]  /*88f0*/  FSETP.GE.FTZ.AND P2, PT, R229, RZ, PT ;  /* 0x000000ffe500720b */ /* 0x000fe40003f56000 */
[----:B------:R-:W-:Y:S02]  /*8900*/  FSETP.GE.FTZ.AND P6, PT, R226, RZ, PT ;  /* 0x000000ffe200720b */ /* 0x000fe40003fd6000 */
[----:B------:R-:W-:Y:S01]  /*8910*/  F2FP.F16.F32.PACK_AB R48, R17, R48 ;  /* 0x000000301130723e */ /* 0x000fe200000000ff */
[----:B------:R-:W-:Y:S01]  /*8920*/  FMUL.FTZ R17, R212, R3 ;  /* 0x00000003d4117220 */ /* 0x000fe20000410000 */
[----:B------:R-:W-:Y:S01]  /*8930*/  F2FP.F16.F32.PACK_AB R134, R196, R197 ;  /* 0x000000c5c486723e */ /* 0x000fe200000000ff */
[C---:B--2---:R-:W-:Y:S01]  /*8940*/  FADD.FTZ R8, -R6.reuse, R8 ;  /* 0x0000000806087221 */ /* 0x044fe20000010100 */
[C---:B------:R-:W-:Y:S01]  /*8950*/  FADD.FTZ R9, -R6.reuse, R9 ;  /* 0x0000000906097221 */ /* 0x040fe20000010100 */
[C---:B------:R-:W-:Y:S01]  /*8960*/  FADD.FTZ R13, -R6.reuse, R13 ;  /* 0x0000000d060d7221 */ /* 0x040fe20000010100 */
[C---:B------:R-:W-:Y:S01]  /*8970*/  FADD.FTZ R12, -R6.reuse, R12 ;  /* 0x0000000c060c7221 */ /* 0x040fe20000010100 */
[----:B------:R-:W-:Y:S01]  /*8980*/  FADD.FTZ R24, -R6, R24 ;  /* 0x0000001806187221 */ /* 0x000fe20000010100 */
[-C--:B------:R-:W-:Y:S01]  /*8990*/  FSEL R54, R8, R6.reuse, P1 ;  /* 0x0000000608367208 */ /* 0x080fe20000800000 */
[C---:B------:R-:W-:Y:S01]  /*89a0*/  FADD.FTZ R28, -R6.reuse, R28 ;  /* 0x0000001c061c7221 */ /* 0x040fe20000010100 */
[----:B------:R-:W-:Y:S01]  /*89b0*/  FSETP.GE.FTZ.AND P1, PT, R225, RZ, PT ;  /* 0x000000ffe100720b */ /* 0x000fe20003f36000 */
[C---:B------:R-:W-:Y:S01]  /*89c0*/  FADD.FTZ R25, -R6.reuse, R25 ;  /* 0x0000001906197221 */ /* 0x040fe20000010100 */
[-C--:B------:R-:W-:Y:S01]  /*89d0*/  FSEL R53, R9, R6.reuse, P2 ;  /* 0x0000000609357208 */ /* 0x080fe20001000000 */
[C---:B------:R-:W-:Y:S01]  /*89e0*/  FADD.FTZ R29, -R6.reuse, R29 ;  /* 0x0000001d061d7221 */ /* 0x040fe20000010100 */
[----:B------:R-:W-:Y:S01]  /*89f0*/  FSETP.GE.FTZ.AND P2, PT, R221, RZ, PT ;  /* 0x000000ffdd00720b */ /* 0x000fe20003f56000 */
[C---:B------:R-:W-:Y:S01]  /*8a00*/  FADD.FTZ R41, -R6.reuse, R41 ;  /* 0x0000002906297221 */ /* 0x040fe20000010100 */
[-C--:B------:R-:W-:Y:S01]  /*8a10*/  FSEL R51, R13, R6.reuse, P1 ;  /* 0x000000060d337208 */ /* 0x080fe20000800000 */
[C---:B------:R-:W-:Y:S01]  /*8a20*/  FADD.FTZ R40, -R6.reuse, R40 ;  /* 0x0000002806287221 */ /* 0x040fe20000010100 */
[----:B------:R-:W-:Y:S01]  /*8a30*/  FSETP.GE.FTZ.AND P1, PT, R217, RZ, PT ;  /* 0x000000ffd900720b */ /* 0x000fe20003f36000 */
[----:B------:R-:W-:Y:S01]  /*8a40*/  FADD.FTZ R44, -R6, R44 ;  /* 0x0000002c062c7221 */ /* 0x000fe20000010100 */
[-C--:B------:R-:W-:Y:S01]  /*8a50*/  FSEL R52, R12, R6.reuse, P6 ;  /* 0x000000060c347208 */ /* 0x080fe20003000000 */
[----:B------:R-:W-:Y:S01]  /*8a60*/  FADD.FTZ R45, -R6, R45 ;  /* 0x0000002d062d7221 */ /* 0x000fe20000010100 */
[-C--:B------:R-:W-:Y:S01]  /*8a70*/  FSEL R39, R24, R6.reuse, P2 ;  /* 0x0000000618277208 */ /* 0x080fe20001000000 */
[----:B------:R-:W-:Y:S01]  /*8a80*/  FADD.FTZ R56, -R6, R56 ;  /* 0x0000003806387221 */ /* 0x000fe20000010100 */
[----:B------:R-:W-:Y:S01]  /*8a90*/  FSETP.GE.FTZ.AND P6, PT, R220, RZ, PT ;  /* 0x000000ffdc00720b */ /* 0x000fe20003fd6000 */
[----:B------:R-:W-:Y:S01]  /*8aa0*/  FADD.FTZ R57, -R6, R57 ;  /* 0x0000003906397221 */ /* 0x000fe20000010100 */
[----:B------:R-:W-:Y:S01]  /*8ab0*/  FSETP.GE.FTZ.AND P2, PT, R216, RZ, PT ;  /* 0x000000ffd800720b */ /* 0x000fe20003f56000 */
[----:B------:R-:W-:Y:S01]  /*8ac0*/  FADD.FTZ R60, -R6, R60 ;  /* 0x0000003c063c7221 */ /* 0x000fe20000010100 */
[-C--:B------:R-:W-:Y:S01]  /*8ad0*/  FSEL R50, R28, R6.reuse, P1 ;  /* 0x000000061c327208 */ /* 0x080fe20000800000 */
[C---:B---3--:R-:W-:Y:S01]  /*8ae0*/  FADD.FTZ R10, -R5.reuse, R10 ;  /* 0x0000000a050a7221 */ /* 0x048fe20000010100 */
        /* <DEDUP_REMOVED lines=11> */
[----:B------:R-:W-:Y:S01]  /*8ba0*/  FADD.FTZ R27, -R5, R27 ;  /* 0x0000001b051b7221 */ /* 0x000fe20000010100 */
[----:B------:R-:W-:Y:S01]  /*8bb0*/  FSETP.GE.FTZ.AND P1, PT, R167, RZ, PT ;  /* 0x000000ffa700720b */ /* 0x000fe20003f36000 */
[C---:B------:R-:W-:Y:S01]  /*8bc0*/  FADD.FTZ R31, -R5.reuse, R31 ;  /* 0x0000001f051f7221 */ /* 0x040fe20000010100 */
[-C--:B------:R-:W-:Y:S01]  /*8bd0*/  FSEL R40, R40, R6.reuse, P6 ;  /* 0x0000000628287208 */ /* 0x080fe20003000000 */
[C---:B------:R-:W-:Y:S01]  /*8be0*/  FADD.FTZ R43, -R5.reuse, R43 ;  /* 0x0000002b052b7221 */ /* 0x040fe20000010100 */
[-C--:B------:R-:W-:Y:S01]  /*8bf0*/  FSEL R44, R44, R6.reuse, P2 ;  /* 0x000000062c2c7208 */ /* 0x080fe20001000000 */
[----:B------:R-:W-:Y:S01]  /*8c00*/  FADD.FTZ R42, -R5, R42 ;  /* 0x0000002a052a7221 */ /* 0x000fe20000010100 */
[----:B------:R-:W-:Y:S01]  /*8c10*/  FSETP.GE.FTZ.AND P6, PT, R199, RZ, PT ;  /* 0x000000ffc700720b */ /* 0x000fe20003fd6000 */
[C---:B------:R-:W-:Y:S01]  /*8c20*/  FADD.FTZ R46, -R5.reuse, R46 ;  /* 0x0000002e052e7221 */ /* 0x040fe20000010100 */
[----:B------:R-:W-:Y:S01]  /*8c30*/  FSETP.GE.FTZ.AND P2, PT, R188, RZ, PT ;  /* 0x000000ffbc00720b */ /* 0x000fe20003f56000 */
[----:B------:R-:W-:Y:S01]  /*8c40*/  FADD.FTZ R47, -R5, R47 ;  /* 0x0000002f052f7221 */ /* 0x000fe20000010100 */
[-C--:B------:R-:W-:Y:S01]  /*8c50*/  FSEL R45, R45, R6.reuse, P6 ;  /* 0x000000062d2d7208 */ /* 0x080fe20003000000 */
[C---:B------:R-:W-:Y:S01]  /*8c60*/  FADD.FTZ R58, -R5.reuse, R58 ;  /* 0x0000003a053a7221 */ /* 0x040fe20000010100 */
[-C--:B------:R-:W-:Y:S01]  /*8c70*/  FSEL R56, R56, R6.reuse, P2 ;  /* 0x0000000638387208 */ /* 0x080fe20001000000 */
[----:B------:R-:W-:Y:S01]  /*8c80*/  FADD.FTZ R59, -R5, R59 ;  /* 0x0000003b053b7221 */ /* 0x000fe20000010100 */
[----:B------:R-:W-:Y:S01]  /*8c90*/  FSETP.GE.FTZ.AND P6, PT, R179, RZ, PT ;  /* 0x000000ffb300720b */ /* 0x000fe20003fd6000 */
[----:B------:R-:W-:Y:S01]  /*8ca0*/  FADD.FTZ R62, -R5, R62 ;  /* 0x0000003e053e7221 */ /* 0x000fe20000010100 */
[----:B------:R-:W-:Y:S02]  /*8cb0*/  FSETP.GE.FTZ.AND P2, PT, R176, RZ, PT ;  /* 0x000000ffb000720b */ /* 0x000fe40003f56000 */
[-C--:B------:R-:W-:Y:S02]  /*8cc0*/  FSEL R57, R57, R6.reuse, P6 ;  /* 0x0000000639397208 */ /* 0x080fe40003000000 */
[----:B------:R-:W-:Y:S01]  /*8cd0*/  FSEL R60, R60, R6, P2 ;  /* 0x000000063c3c7208 */ /* 0x000fe20001000000 */
[----:B------:R-:W-:Y:S01]  /*8ce0*/  @P1 FADD.FTZ R6, -R6, R61 ;  /* 0x0000003d06061221 */ /* 0x000fe20000010100 */
[----:B------:R-:W-:Y:S02]  /*8cf0*/  FSETP.GE.FTZ.AND P1, PT, R233, RZ, PT ;  /* 0x000000ffe900720b */ /* 0x000fe40003f36000 */
[----:B------:R-:W-:Y:S02]  /*8d00*/  FSETP.GE.FTZ.AND P2, PT, R232, RZ, PT ;  /* 0x000000ffe800720b */ /* 0x000fe40003f56000 */
[-C--:B------:R-:W-:Y:S02]  /*8d10*/  FSEL R34, R10, R5.reuse, P1 ;  /* 0x000000050a227208 */ /* 0x080fe40000800000 */
[----:B------:R-:W-:Y:S02]  /*8d20*/  FSETP.GE.FTZ.AND P1, PT, R227, RZ, PT ;  /* 0x000000ffe300720b */ /* 0x000fe40003f36000 */
[-C--:B------:R-:W-:Y:S02]  /*8d30*/  FSEL R33, R11, R5.reuse, P2 ;  /* 0x000000050b217208 */ /* 0x080fe40001000000 */
[----:B------:R-:W-:Y:S02]  /*8d40*/  FSETP.GE.FTZ.AND P6, PT, R228, RZ, PT ;  /* 0x000000ffe400720b */ /* 0x000fe40003fd6000 */
        /* <DEDUP_REMOVED lines=26> */
[----:B------:R-:W-:Y:S07]  /*8ef0*/  BRA.U !UP0, `(.L_x_1285) ;  /* 0x0000000108e07547 */ /* 0x000fee000b800000 */
        /* <DEDUP_REMOVED lines=10> */
[C---:B-1----:R-:W-:Y:S02]  /*8fa0*/  IMAD.SHL.U32 R3, R24.reuse, 0x80, RZ ;  /* 0x0000008018037824 */ /* 0x042fe400078e00ff */
[C---:B------:R-:W-:Y:S02]  /*8fb0*/  @!P1 IMAD.SHL.U32 R12, R24.reuse, 0x40, RZ ;  /* 0x00000040180c9824 */ /* 0x040fe400078e00ff */
[----:B------:R-:W-:Y:S01]  /*8fc0*/  IMAD.X R3, RZ, RZ, ~R3, P2 ;  /* 0x000000ffff037224 */ /* 0x000fe200010e0e03 */
[----:B------:R-:W-:Y:S04]  /*8fd0*/  LEA R8, P2, R24, RZ, 0x6 ;  /* 0x000000ff18087211 */ /* 0x000fe800078430ff */
[----:B------:R-:W-:Y:S02]  /*8fe0*/  SHF.R.S64 R4, R4, 0x1f, R3 ;  /* 0x0000001f04047819 */ /* 0x000fe40000001003 */
[----:B------:R-:W-:Y:S02]  /*8ff0*/  LEA.HI.X R9, R24, RZ, RZ, 0x6, P2 ;  /* 0x000000ff18097211 */ /* 0x000fe400010f34ff */
[----:B------:R-:W-:Y:S04]  /*9000*/  IADD3 R242, P6, PT, R4, R242, RZ ;  /* 0x000000f204f27210 */ /* 0x000fe80007fde0ff */
[----:B------:R-:W-:Y:S02]  /*9010*/  LEA.HI.X.SX32 R241, R3, R241, 0x1, P6 ;  /* 0x000000f103f17211 */ /* 0x000fe400030f0eff */
[----:B------:R-:W-:Y:S02]  /*9020*/  @!P1 IADD3 R12, P6, P2, R12, R242, R12 ;  /* 0x000000f20c0c9210 */ /* 0x000fe40007ade00c */
[--C-:B--2---:R-:W-:Y:S04]  /*9030*/  @!P1 SHF.L.U64.HI R3, R24, 0x6, R26.reuse ;  /* 0x0000000618039819 */ /* 0x104fe8000001021a */
[----:B------:R-:W-:Y:S01]  /*9040*/  @!P1 IADD3.X R13, PT, PT, R3, R241, R3, P6, P2 ;  /* 0x000000f1030d9210 */ /* 0x000fe200037e4403 */
[----:B------:R-:W-:Y:S01]  /*9050*/  IMAD.SHL.U32 R3, R26, 0x40, RZ ;  /* 0x000000401a037824 */ /* 0x000fe200078e00ff */
[----:B------:R-:W-:Y:S02]  /*9060*/  ISETP.GE.AND P2, PT, R238, UR11, PT ;  /* 0x0000000bee007c0c */ /* 0x000fe4000bf46270 */
[----:B------:R-:W-:Y:S04]  /*9070*/  @!P1 IADD3 R10, P6, PT, R242, R8, RZ ;  /* 0x00000008f20a9210 */ /* 0x000fe80007fde0ff */
[----:B------:R-:W-:Y:S02]  /*9080*/  @!P1 IADD3.X R11, PT, PT, R241, R9, R3, P6, !PT ;  /* 0x00000009f10b9210 */ /* 0x000fe400037fe403 */
[C---:B------:R-:W-:Y:S04]  /*9090*/  @!P1 LEA R8, P6, R24.reuse, R242, 0x6 ;  /* 0x000000f218089211 */ /* 0x040fe800078c30ff */
[C---:B------:R-:W-:Y:S01]  /*90a0*/  @!P1 LEA.HI.X R3, R24.reuse, R241, R26, 0x6, P6 ;  /* 0x000000f118039211 */ /* 0x040fe200030f341a */
[----:B------:R-:W-:Y:S01]  /*90b0*/  @!P2 IMAD.MOV.U32 R14, RZ, RZ, R242 ;  /* 0x000000ffff0ea224 */ /* 0x000fe200078e00f2 */
[C---:B------:R-:W-:Y:S01]  /*90c0*/  @!P1 LEA R8, P6, R24.reuse, R8, 0x7 ;  /* 0x0000000818089211 */ /* 0x040fe200078c38ff */
[----:B------:R-:W-:Y:S03]  /*90d0*/  @!P2 IMAD.MOV.U32 R15, RZ, RZ, R241 ;  /* 0x000000ffff0fa224 */ /* 0x000fe600078e00f1 */
[----:B------:R-:W-:Y:S02]  /*90e0*/  @!P1 LEA.HI.X R9, R24, R3, R26, 0x7, P6 ;  /* 0x0000000318099211 */ /* 0x000fe400030f3c1a */
        /* <DEDUP_REMOVED lines=25> */
.L_x_1285:
[----:B------:R-:W-:Y:S01]  /*9280*/  LOP3.LUT P1, RZ, R187, 0x4, RZ, 0xc0, !PT ;  /* 0x00000004bbff7812 */ /* 0x000fe2000782c0ff */
[----:B------:R-:W-:Y:S01]  /*9290*/  FMUL.FTZ R3, R209, R139 ;  /* 0x0000008bd1037220 */ /* 0x000fe20000410000 */
[----:B------:R-:W-:Y:S01]  /*92a0*/  MOV R4, 0x10 ;  /* 0x0000001000047802 */ /* 0x000fe20000000f00 */
[----:B------:R-:W-:Y:S01]  /*92b0*/  FMUL.FTZ R20, R208, R20 ;  /* 0x00000014d0147220 */ /* 0x000fe20000410000 */
[----:B-1----:R-:W-:Y:S01]  /*92c0*/  F2FP.F16.F32.PACK_AB R8, R19, R194 ;  /* 0x000000c21308723e */ /* 0x002fe200000000ff */
[----:B------:R-:W-:Y:S01]  /*92d0*/  STS [R155+0x14000], R134 ;  /* 0x014000869b007388 */ /* 0x000fe20000000800 */
[----:B------:R-:W-:Y:S01]  /*92e0*/  SEL R4, R4, 0xfffffff0, !P1 ;  /* 0xfffffff004047807 */ /* 0x000fe20004800000 */
[----:B------:R-:W-:Y:S01]  /*92f0*/  FMUL.FTZ R9, R203, R138 ;  /* 0x0000008acb097220 */ /* 0x000fe20000410000 */
[----:B------:R-:W-:Y:S01]  /*9300*/  F2FP.F16.F32.PACK_AB R20, R20, R3 ;  /* 0x000000031414723e */ /* 0x000fe200000000ff */
[----:B------:R1:W-:Y:S01]  /*9310*/  STS [R155+0x14400], R8 ;  /* 0x014400089b007388 */ /* 0x0003e20000000800 */
[----:B------:R-:W-:Y:S01]  /*9320*/  F2FP.F16.F32.PACK_AB R7, R7, R17 ;  /* 0x000000110707723e */ /* 0x000fe200000000ff */
[----:B------:R-:W-:Y:S01]  /*9330*/  FMUL.FTZ R24, R202, R65 ;  /* 0x00000041ca187220 */ /* 0x000fe20000410000 */
[----:B------:R-:W-:Y:S01]  /*9340*/  IADD3 R3, PT, PT, R155, R4, RZ ;  /* 0x000000049b037210 */ /* 0x000fe20007ffe0ff */
[----:B------:R-:W-:Y:S01]  /*9350*/  FMUL.FTZ R10, R191, R64 ;  /* 0x00000040bf0a7220 */ /* 0x000fe20000410000 */
[----:B------:R-:W-:Y:S01]  /*9360*/  FMUL.FTZ R23, R190, R23 ;  /* 0x00000017be177220 */ /* 0x000fe20000410000 */
[----:B------:R-:W-:Y:S01]  /*9370*/  FMUL.FTZ R11, R178, R22 ;  /* 0x00000016b20b7220 */ /* 0x000fe20000410000 */
[----:B------:R-:W-:Y:S01]  /*9380*/  F2FP.F16.F32.PACK_AB R24, R24, R9 ;  /* 0x000000091818723e */ /* 0x000fe200000000ff */
[----:B------:R2:W-:Y:S01]  /*9390*/  STS [R3+0x14400], R7 ;  /* 0x0144000703007388 */ /* 0x0005e20000000800 */
[----:B------:R-:W-:Y:S01]  /*93a0*/  FMUL.FTZ R9, R170, R66 ;  /* 0x00000042aa097220 */ /* 0x000fe20000410000 */
[----:B------:R-:W-:Y:S01]  /*93b0*/  FMUL.FTZ R22, R168, R145 ;  /* 0x00000091a8167220 */ /* 0x000fe20000410000 */
[----:B------:R-:W-:Y:S01]  /*93c0*/  F2FP.F16.F32.PACK_AB R21, R21, R16 ;  /* 0x000000101515723e */ /* 0x000fe200000000ff */
[----:B------:R-:W-:Y:S01]  /*93d0*/  STS [R3+0x14000], R132 ;  /* 0x0140008403007388 */ /* 0x000fe20000000800 */
[----:B------:R-:W-:Y:S01]  /*93e0*/  F2FP.F16.F32.PACK_AB R23, R23, R10 ;  /* 0x0000000a1717723e */ /* 0x000fe200000000ff */
[----:B------:R-:W-:Y:S01]  /*93f0*/  FMUL.FTZ R10, R226, R52 ;  /* 0x00000034e20a7220 */ /* 0x000fe20000410000 */
[----:B------:R-:W-:Y:S01]  /*9400*/  F2FP.F16.F32.PACK_AB R22, R22, R9 ;  /* 0x000000091616723e */ /* 0x000fe200000000ff */
        /* <DEDUP_REMOVED lines=9> */
[----:B-1----:R-:W-:Y:S01]  /*94a0*/  FMUL.FTZ R8, R230, R54 ;  /* 0x00000036e6087220 */ /* 0x002fe20000410000 */
[----:B------:R-:W-:Y:S01]  /*94b0*/  F2FP.F16.F32.PACK_AB R15, R15, R9 ;  /* 0x000000090f0f723e */ /* 0x000fe200000000ff */
[----:B------:R-:W-:Y:S01]  /*94c0*/  FMUL.FTZ R9, R201, R44 ;  /* 0x0000002cc9097220 */ /* 0x000fe20000410000 */
[----:B------:R-:W-:Y:S01]  /*94d0*/  FMUL.FTZ R12, R199, R45 ;  /* 0x0000002dc70c7220 */ /* 0x000fe20000410000 */
[----:B------:R-:W-:Y:S01]  /*94e0*/  FMUL.FTZ R11, R188, R56 ;  /* 0x00000038bc0b7220 */ /* 0x000fe20000410000 */
[----:B------:R-:W-:Y:S01]  /*94f0*/  FMUL.FTZ R19, R179, R57 ;  /* 0x00000039b3137220 */ /* 0x000fe20000410000 */
[----:B------:R-:W-:Y:S01]  /*9500*/  FMUL.FTZ R25, R167, R6 ;  /* 0x00000006a7197220 */ /* 0x000fe20000410000 */
[----:B------:R-:W-:Y:S01]  /*9510*/  FMUL.FTZ R6, R232, R33 ;  /* 0x00000021e8067220 */ /* 0x000fe20000410000 */
[----:B--2---:R-:W-:Y:S01]  /*9520*/  FMUL.FTZ R7, R229, R53 ;  /* 0x00000035e5077220 */ /* 0x004fe20000410000 */
[----:B------:R-:W-:Y:S01]  /*9530*/  F2FP.F16.F32.PACK_AB R14, R14, R10 ;  /* 0x0000000a0e0e723e */ /* 0x000fe200000000ff */
[----:B------:R-:W-:Y:S01]  /*9540*/  FMUL.FTZ R10, R222, R18 ;  /* 0x00000012de0a7220 */ /* 0x000fe20000410000 */
[----:B------:R-:W-:Y:S01]  /*9550*/  F2FP.F16.F32.PACK_AB R12, R12, R9 ;  /* 0x000000090c0c723e */ /* 0x000fe200000000ff */
[----:B------:R-:W-:Y:S01]  /*9560*/  FMUL.FTZ R9, R228, R32 ;  /* 0x00000020e4097220 */ /* 0x000fe20000410000 */
[----:B------:R-:W-:Y:S01]  /*9570*/  F2FP.F16.F32.PACK_AB R7, R7, R8 ;  /* 0x000000080707723e */ /* 0x000fe200000000ff */
[----:B------:R-:W-:Y:S01]  /*9580*/  FMUL.FTZ R8, R207, R40 ;  /* 0x00000028cf087220 */ /* 0x000fe20000410000 */
[----:B------:R-:W-:Y:S01]  /*9590*/  F2FP.F16.F32.PACK_AB R19, R19, R11 ;  /* 0x0000000b1313723e */ /* 0x000fe200000000ff */
[----:B------:R-:W-:Y:S01]  /*95a0*/  FMUL.FTZ R17, R176, R60 ;  /* 0x0000003cb0117220 */ /* 0x000fe20000410000 */
[----:B------:R-:W-:Y:S01]  /*95b0*/  FMUL.FTZ R11, R227, R29 ;  /* 0x0000001de30b7220 */ /* 0x000fe20000410000 */
[----:B------:R1:W-:Y:S01]  /*95c0*/  STS [R155+0x16000], R7 ;  /* 0x016000079b007388 */ /* 0x0003e20000000800 */
        /* <DEDUP_REMOVED lines=9> */
[----:B------:R-:W-:Y:S01]  /*9660*/  FMUL.FTZ R5, R169, R5 ;  /* 0x00000005a9057220 */ /* 0x000fe20000410000 */
[----:B------:R-:W-:Y:S01]  /*9670*/  FMUL.FTZ R9, R218, R35 ;  /* 0x00000023da097220 */ /* 0x000fe20000410000 */
[----:B------:R-:W-:Y:S01]  /*9680*/  STS [R155+0x16400], R6 ;  /* 0x016400069b007388 */ /* 0x000fe20000000800 */
[----:B------:R-:W-:Y:S01]  /*9690*/  FMUL.FTZ R30, R192, R30 ;  /* 0x0000001ec01e7220 */ /* 0x000fe20000410000 */
[----:B------:R-:W-:Y:S01]  /*96a0*/  FMUL.FTZ R29, R189, R59 ;  /* 0x0000003bbd1d7220 */ /* 0x000fe20000410000 */
[----:B------:R-:W-:Y:S01]  /*96b0*/  F2FP.F16.F32.PACK_AB R26, R146, R162 ;  /* 0x000000a2921a723e */ /* 0x000fe200000000ff */
[----:B------:R-:W-:Y:S01]  /*96c0*/  STS [R3+0x16000], R16 ;  /* 0x0160001003007388 */ /* 0x000fe20000000800 */
[----:B------:R-:W-:Y:S01]  /*96d0*/  SHF.L.U32 R138, R187, 0x5, RZ ;  /* 0x00000005bb8a7819 */ /* 0x000fe200000006ff */
[----:B------:R-:W-:Y:S01]  /*96e0*/  IMAD R145, R240, UR12, RZ ;  /* 0x0000000cf0917c24 */ /* 0x000fe2000f8e02ff */
[----:B------:R-:W-:Y:S01]  /*96f0*/  LOP3.LUT R0, R0, 0x38, R186, 0x78, !PT ;  /* 0x0000003800007812 */ /* 0x000fe200078e78ba */
[----:B------:R2:W-:Y:S01]  /*9700*/  STS [R3+0x16400], R11 ;  /* 0x0164000b03007388 */ /* 0x0005e20000000800 */
[----:B------:R-:W-:Y:S02]  /*9710*/  LEA R2, R2, UR4, 0x1 ;  /* 0x0000000402027c11 */ /* 0x000fe4000f8e08ff */
[----:B------:R-:W-:Y:S01]  /*9720*/  LOP3.LUT R0, R0, 0x200, R138, 0xf8, !PT ;  /* 0x0000020000007812 */ /* 0x000fe200078ef88a */
[----:B------:R-:W-:Y:S01]  /*9730*/  STS [R140+-0x8000], R135 ;  /* 0xff8000878c007388 */ /* 0x000fe20000000800 */
[----:B-1----:R-:W-:Y:S01]  /*9740*/  FMUL.FTZ R7, R223, R28 ;  /* 0x0000001cdf077220 */ /* 0x002fe20000410000 */
[----:B------:R-:W-:Y:S01]  /*9750*/  FMUL.FTZ R28, R219, R36 ;  /* 0x00000024db1c7220 */ /* 0x000fe20000410000 */
[----:B------:R-:W-:Y:S01]  /*9760*/  LEA R0, R0, UR4, 0x1 ;  /* 0x0000000400007c11 */ /* 0x000fe2000f8e08ff */
[----:B------:R-:W-:Y:S02]  /*9770*/  STS [R140+-0x7c00], R21 ;  /* 0xff8400158c007388 */ /* 0x000fe40000000800 */
[----:B------:R-:W-:Y:S01]  /*9780*/  F2FP.F16.F32.PACK_AB R10, R10, R7 ;  /* 0x000000070a0a723e */ /* 0x000fe200000000ff */
[----:B------:R-:W-:Y:S01]  /*9790*/  FMUL.FTZ R7, R211, R42 ;  /* 0x0000002ad3077220 */ /* 0x000fe20000410000 */
[----:B------:R-:W-:Y:S04]  /*97a0*/  F2FP.F16.F32.PACK_AB R9, R9, R28 ;  /* 0x0000001c0909723e */ /* 0x000fe800000000ff */
[----:B------:R-:W-:Y:S02]  /*97b0*/  F2FP.F16.F32.PACK_AB R8, R8, R7 ;  /* 0x000000070808723e */ /* 0x000fe400000000ff */
[----:B------:R-:W-:Y:S02]  /*97c0*/  F2FP.F16.F32.PACK_AB R7, R17, R18 ;  /* 0x000000121107723e */ /* 0x000fe400000000ff */
[----:B------:R-:W-:Y:S02]  /*97d0*/  F2FP.F16.F32.PACK_AB R18, R5, R31 ;  /* 0x0000001f0512723e */ /* 0x000fe400000000ff */
[C---:B------:R-:W-:Y:S02]  /*97e0*/  IADD3 R5, PT, PT, R4.reuse, R140, RZ ;  /* 0x0000008c04057210 */ /* 0x040fe40007ffe0ff */
[----:B------:R-:W-:Y:S02]  /*97f0*/  IADD3 R4, PT, PT, R4, R158, RZ ;  /* 0x0000009e04047210 */ /* 0x000fe40007ffe0ff */
[----:B------:R-:W-:Y:S01]  /*9800*/  F2FP.F16.F32.PACK_AB R17, R29, R30 ;  /* 0x0000001e1d11723e */ /* 0x000fe200000000ff */
[----:B------:R-:W-:Y:S01]  /*9810*/  STS [R5+-0x8000], R133 ;  /* 0xff80008505007388 */ /* 0x000fe20000000800 */
[----:B--2---:R-:W-:Y:S03]  /*9820*/  IADD3 R3, PT, PT, R2, R157, RZ ;  /* 0x0000009d02037210 */ /* 0x004fe60007ffe0ff */
[----:B------:R-:W-:Y:S04]  /*9830*/  STS [R5+-0x7c00], R20 ;  /* 0xff84001405007388 */ /* 0x000fe80000000800 */
        /* <DEDUP_REMOVED lines=27> */
[----:B------:R-:W5:Y:S04]  /*99f0*/  LDSM.16.MT88.4 R28, [R0+0x20800] ;  /* 0x02080000001c783b */ /* 0x000f680000004200 */
[----:B------:R-:W5:Y:S04]  /*9a00*/  LDSM.16.MT88.4 R32, [R3+0x8800] ;  /* 0x008800000320783b */ /* 0x000f680000004200 */
        /* <DEDUP_REMOVED lines=16> */
[C---:B-----5:R-:W-:Y:S08]  /*9b10*/  HMMA.16816.F32 R72, R28.reuse, R24, R72 ;  /* 0x000000181c48723c */ /* 0x060ff00000001848 */
        /* <DEDUP_REMOVED lines=8> */
[----:B------:R-:W5:Y:S04]  /*9ba0*/  LDSM.16.MT88.4 R20, [R0+0x1e000] ;  /* 0x01e000000014783b */ /* 0x000f680000004200 */
[----:B------:R-:W5:Y:S03]  /*9bb0*/  LDSM.16.MT88.4 R32, [R0+0x22000] ;  /* 0x022000000020783b */ /* 0x000f660000004200 */
        /* <DEDUP_REMOVED lines=24> */
[-C--:B-----5:R-:W-:Y:S08]  /*9d40*/  HMMA.16816.F32 R68, R20, R28.reuse, R68 ;  /* 0x0000001c1444723c */ /* 0x0a0ff00000001844 */
[C---:B------:R-:W-:Y:S08]  /*9d50*/  HMMA.16816.F32 R72, R32.reuse, R28, R72 ;  /* 0x0000001c2048723c */ /* 0x040ff00000001848 */
[-C--:B------:R-:W-:Y:S08]  /*9d60*/  HMMA.16816.F32 R76, R32, R30.reuse, R76 ;  /* 0x0000001e204c723c */ /* 0x080ff0000000184c */
[C---:B------:R-:W-:Y:S01]  /*9d70*/  HMMA.16816.F32 R80, R20.reuse, R30, R80 ;  /* 0x0000001e1450723c */ /* 0x040fe20000001850 */
[----:B------:R-:W5:Y:S07]  /*9d80*/  LDSM.16.MT88.4 R28, [R3+0xb000] ;  /* 0x00b00000031c783b */ /* 0x000f6e0000004200 */
        /* <DEDUP_REMOVED lines=21> */
[-C--:B-----5:R-:W-:Y:S08]  /*9ee0*/  HMMA.16816.F32 R84, R4, R28.reuse, R84 ;  /* 0x0000001c0454723c */ /* 0x0a0ff00000001854 */
        /* <DEDUP_REMOVED lines=24> */
[----:B------:R-:W-:Y:S02]  /*a070*/  IADD3 R5, P1, PT, RZ, -UR23, RZ ;  /* 0x80000017ff057c10 */ /* 0x000fe4000ff3e0ff */
[----:B------:R-:W3:Y:S05]  /*a080*/  LDL.LU R58, [R1+0x34] ;  /* 0x00003400013a7983 */ /* 0x000eea0000300800 */
        /* <DEDUP_REMOVED lines=8> */
[----:B------:R-:W-:Y:S02]  /*a110*/  ISETP.GE.AND P2, PT, R238, UR11, PT ;  /* 0x0000000bee007c0c */ /* 0x000fe4000bf46270 */
[C---:B------:R-:W-:Y:S01]  /*a120*/  LEA R4, P6, R7.reuse, R58, 0x6 ;  /* 0x0000003a07047211 */ /* 0x040fe200078c30ff */
[----:B------:R1:W-:Y:S03]  /*a130*/  STL [R1+0x30], R61 ;  /* 0x0000303d01007387 */ /* 0x0003e60000100800 */
[C-C-:B----4-:R-:W-:Y:S02]  /*a140*/  LEA.HI.X R5, R7.reuse, R61, R12.reuse, 0x6, P6 ;  /* 0x0000003d07057211 */ /* 0x150fe400030f340c */
[CC--:B------:R-:W-:Y:S04]  /*a150*/  @!P1 LEA R8, P6, R7.reuse, R4.reuse, 0x6 ;  /* 0x0000000407089211 */ /* 0x0c0fe800078c30ff */
[CC--:B------:R-:W-:Y:S01]  /*a160*/  @!P1 LEA.HI.X R9, R7.reuse, R5.reuse, R12, 0x6, P6 ;  /* 0x0000000507099211 */ /* 0x0c0fe200030f340c */
[----:B------:R-:W-:Y:S01]  /*a170*/  @!P2 IMAD.MOV.U32 R10, RZ, RZ, R58 ;  /* 0x000000ffff0aa224 */ /* 0x000fe200078e003a */
[C---:B------:R-:W-:Y:S01]  /*a180*/  @!P1 LEA R6, P6, R7.reuse, R4, 0x7 ;  /* 0x0000000407069211 */ /* 0x040fe200078c38ff */
[----:B------:R-:W-:Y:S03]  /*a190*/  @!P2 IMAD.MOV.U32 R11, RZ, RZ, R61 ;  /* 0x000000ffff0ba224 */ /* 0x000fe600078e003d */
[----:B------:R-:W-:Y:S02]  /*a1a0*/  @!P1 LEA.HI.X R7, R7, R5, R12, 0x7, P6 ;  /* 0x0000000507079211 */ /* 0x000fe400030f3c0c */
        /* <DEDUP_REMOVED lines=21> */
.L_x_1286:
        /* <DEDUP_REMOVED lines=482> */
.L_x_1288:
[----:B------:R-:W2:Y:S01]  /*c120*/  LDCU.64 UR8, c[0x0][0x5c0] ;  /* 0x0000b800ff0877ac */ /* 0x000ea20008000a00 */
[----:B------:R-:W-:-:S04]  /*c130*/  UIADD3 UR4, UPT, UPT, UR29, UR30, URZ ;  /* 0x0000001e1d047290 */ /* 0x000fc8000fffe0ff */
[----:B--2---:R-:W-:Y:S02]  /*c140*/  UIMAD.WIDE.U32 UR26, UR4, UR8, URZ ;  /* 0x00000008041a72a5 */ /* 0x004fe4000f8e00ff */
[----:B------:R-:W-:-:S04]  /*c150*/  UIMAD UR4, UR4, UR9, URZ ;  /* 0x00000009040472a4 */ /* 0x000fc8000f8e02ff */
[----:B------:R-:W-:-:S06]  /*c160*/  UIADD3 UR4, UPT, UPT, UR27, UR4, URZ ;  /* 0x000000041b047290 */ /* 0x000fcc000fffe0ff */
[----:B-1----:R-:W-:Y:S02]  /*c170*/  MOV R0, UR4 ;  /* 0x0000000400007c02 */ /* 0x002fe40008000f00 */
.L_x_1289:
        /* <DEDUP_REMOVED lines=12> */
.L_x_1290:
[----:B------:R-:W1:Y:S01]  /*c240*/  LDCU.64 UR4, c[0x0][0x5c8] ;  /* 0x0000b900ff0477ac */ /* 0x000e620008000a00 */
[----:B------:R-:W-:-:S04]  /*c250*/  UIADD3 UR10, UPT, UPT, UR29, UR30, URZ ;  /* 0x0000001e1d0a7290 */ /* 0x000fc8000fffe0ff */
[----:B-1----:R-:W-:Y:S02]  /*c260*/  UIMAD.WIDE.U32 UR14, UR10, UR4, URZ ;  /* 0x000000040a0e72a5 */ /* 0x002fe4000f8e00ff */
[----:B------:R-:W-:-:S04]  /*c270*/  UIMAD UR10, UR10, UR5, URZ ;  /* 0x000000050a0a72a4 */ /* 0x000fc8000f8e02ff */
[----:B------:R-:W-:-:S06]  /*c280*/  UIADD3 UR10, UPT, UPT, UR15, UR10, URZ ;  /* 0x0000000a0f0a7290 */ /* 0x000fcc000fffe0ff */
[----:B------:R-:W-:-:S07]  /*c290*/  MOV R20, UR10 ;  /* 0x0000000a00147c02 */ /* 0x000fce0008000f00 */
.L_x_1291:
        /* <DEDUP_REMOVED lines=44> */
.L_x_1293:
[----:B------:R-:W-:Y:S05]  /*c560*/  BSYNC.RECONVERGENT B0 ;  /* 0x0000000000007941 */ /* 0x000fea0003800200 */
.L_x_1292:
        /* <DEDUP_REMOVED lines=12> */
.L_x_1295:
[----:B------:R-:W-:Y:S05]  /*c630*/  BSYNC.RECONVERGENT B0 ;  /* 0x0000000000007941 */ /* 0x000fea0003800200 */
.L_x_1294:
        /* <DEDUP_REMOVED lines=14> */
.L_x_1297:
[----:B------:R-:W-:Y:S05]  /*c720*/  BSYNC.RECONVERGENT B0 ;  /* 0x0000000000007941 */ /* 0x000fea0003800200 */
.L_x_1296:
        /* <DEDUP_REMOVED lines=15> */
.L_x_1299:
[----:B------:R-:W-:Y:S05]  /*c820*/  BSYNC.RECONVERGENT B0 ;  /* 0x0000000000007941 */ /* 0x000fea0003800200 */
.L_x_1298:
        /* <DEDUP_REMOVED lines=32> */
.L_x_1301:
[----:B------:R-:W-:Y:S05]  /*ca30*/  BSYNC.RECONVERGENT B0 ;  /* 0x0000000000007941 */ /* 0x000fea0003800200 */
.L_x_1300:
        /* <DEDUP_REMOVED lines=12> */
.L_x_1303:
[----:B------:R-:W-:Y:S05]  /*cb00*/  BSYNC.RECONVERGENT B0 ;  /* 0x0000000000007941 */ /* 0x000fea0003800200 */
.L_x_1302:
        /* <DEDUP_REMOVED lines=11> */
.L_x_1244:
[----:B------:R-:W-:Y:S05]  /*cbc0*/  BSYNC.RECONVERGENT B1 ;  /* 0x0000000000017941 */ /* 0x000fea0003800200 */
.L_x_1218:
[----:B------:R-:W5:Y:S01]  /*cbd0*/  LDCU UR5, c[0x0][0x438] ;  /* 0x00008700ff0577ac */ /* 0x000f620008000800 */
[----:B------:R-:W3:Y:S01]  /*cbe0*/  LDCU UR8, c[0x0][0x370] ;  /* 0x00006e00ff0877ac */ /* 0x000ee20008000800 */
[----:B-----5:R-:W-:-:S04]  /*cbf0*/  UIADD3 UR5, UPT, UPT, UR5, 0x7f, URZ ;  /* 0x0000007f05057890 */ /* 0x020fc8000fffe0ff */
[----:B------:R-:W-:Y:S02]  /*cc00*/  USHF.R.S32.HI UR4, URZ, 0x1f, UR5 ;  /* 0x0000001fff047899 */ /* 0x000fe40008011405 */
[----:B---3--:R-:W-:Y:S02]  /*cc10*/  UIADD3 UR31, UPT, UPT, UR8, UR31, URZ ;  /* 0x0000001f081f7290 */ /* 0x008fe4000fffe0ff */
[----:B------:R-:W-:Y:S01]  /*cc20*/  ULEA.HI UR4, UR4, UR5, URZ, 0x7 ;  /* 0x0000000504047291 */ /* 0x000fe2000f8f38ff */
[----:B------:R-:W-:-:S03]  /*cc30*/  UMOV UR8, UR17 ;  /* 0x0000001100087c82 */ /* 0x000fc60008000000 */
[----:B------:R-:W-:-:S04]  /*cc40*/  USHF.R.S32.HI UR4, URZ, 0x7, UR4 ;  /* 0x00000007ff047899 */ /* 0x000fc80008011404 */
[----:B------:R-:W-:-:S09]  /*cc50*/  UISETP.GE.AND UP0, UPT, UR31, UR4, UPT ;  /* 0x000000041f00728c */ /* 0x000fd2000bf06270 */
[----:B------:R-:W-:Y:S05]  /*cc60*/  BRA.U !UP0, `(.L_x_1304) ;  /* 0xffffff35089c7547 */ /* 0x000fea000b83ffff */
[----:B------:R-:W-:Y:S05]  /*cc70*/  EXIT ;  /* 0x000000000000794d */ /* 0x000fea0003800000 */
.L_x_1305:
        /* <DEDUP_REMOVED lines=16> */
.L_x_1429:


//--------------------- .text._ZN5flash44flash_bwd_dq_dk_dv_loop_seqk_parallel_kernelI23Flash_bwd_kernel_traitsILi64ELi128ELi128ELi8ELi4ELi4ELi4ELb0ELb0EN7cutlass6half_tE19Flash_kernel_traitsILi64ELi128ELi128ELi8ES3_EELb0ELb1ELb0ELb1ELb0ELb0ELb1EEEvNS_16Flash_bwd_paramsE --------------------------
	.section	.text._ZN5flash44flash_bwd_dq_dk_dv_loop_seqk_parallel_kernelI23Flash_bwd_kernel_traitsILi64ELi128ELi128ELi8ELi4ELi4ELi4ELb0ELb0EN7cutlass6half_tE19Flash_kernel_traitsILi64ELi128ELi128ELi8ES3_EELb0ELb1ELb0ELb1ELb0ELb0ELb1EEEvNS_16Flash_bwd_paramsE,"ax",@progbits
	.align	128
        .global         _ZN5flash44flash_bwd_dq_dk_dv_loop_seqk_parallel_kernelI23Flash_bwd_kernel_traitsILi64ELi128ELi128ELi8ELi4ELi4ELi4ELb0ELb0EN7cutlass6half_tE19Flash_kernel_traitsILi64ELi128ELi128ELi8ES3_EELb0ELb1ELb0ELb1ELb0ELb0ELb1EEEvNS_16Flash_bwd_paramsE
        .type           _ZN5flash44flash_bwd_dq_dk_dv_loop_seqk_parallel_kernelI23Flash_bwd_kernel_traitsILi64ELi128ELi128ELi8ELi4ELi4ELi4ELb0ELb0EN7cutlass6half_tE19Flash_kernel_traitsILi64ELi128ELi128ELi8ES3_EELb0ELb1ELb0ELb1ELb0ELb0ELb1EEEvNS_16Flash_bwd_paramsE,@function
        .size           _ZN5flash44flash_bwd_dq_dk_dv_loop_seqk_parallel_kernelI23Flash_bwd_kernel_traitsILi64ELi128ELi128ELi8ELi4ELi4ELi4ELb0ELb0EN7cutlass6half_tE19Flash_kernel_traitsILi64ELi128ELi128ELi8ES3_EELb0ELb1ELb0ELb1ELb0ELb0ELb1EEEvNS_16Flash_bwd_paramsE,(.L_x_1430 - _ZN5flash44flash_bwd_dq_dk_dv_loop_seqk_parallel_kernelI23Flash_bwd_kernel_traitsILi64ELi128ELi128ELi8ELi4ELi4ELi4ELb0ELb0EN7cutlass6half_tE19Flash_kernel_traitsILi64ELi128ELi128ELi8ES3_EELb0ELb1ELb0ELb1ELb0ELb0ELb1EEEvNS_16Flash_bwd_paramsE)
        .other          _ZN5flash44flash_bwd_dq_dk_dv_loop_seqk_parallel_kernelI23Flash_bwd_kernel_traitsILi64ELi128ELi128ELi8ELi4ELi4ELi4ELb0ELb0EN7cutlass6half_tE19Flash_kernel_traitsILi64ELi128ELi128ELi8ES3_EELb0ELb1ELb0ELb1ELb0ELb0ELb1EEEvNS_16Flash_bwd_paramsE,@"STO_CUDA_ENTRY STV_DEFAULT"
_ZN5flash44flash_bwd_dq_dk_dv_loop_seqk_parallel_kernelI23Flash_bwd_kernel_traitsILi64ELi128ELi128ELi8ELi4ELi4ELi4ELb0ELb0EN7cutlass6half_tE19Flash_kernel_traitsILi64ELi128ELi128ELi8ES3_EELb0ELb1ELb0ELb1ELb0ELb0ELb1EEEvNS_16Flash_bwd_paramsE:
.text._ZN5flash44flash_bwd_dq_dk_dv_loop_seqk_parallel_kernelI23Flash_bwd_kernel_traitsILi64ELi128ELi128ELi8ELi4ELi4ELi4ELb0ELb0EN7cutlass6half_tE19Flash_kernel_traitsILi64ELi128ELi128ELi8ES3_EELb0ELb1ELb0ELb1ELb0ELb0ELb1EEEvNS_16Flash_bwd_paramsE:
        /* <DEDUP_REMOVED lines=50> */
.L_x_1393:
[----:B-1----:R-:W1:Y:S01]  /*0320*/  LDCU.64 UR8, c[0x0][0x478] ;  /* 0x00008f00ff0877ac */ /* 0x002e620008000a00 */
        /* <DEDUP_REMOVED lines=51> */
.L_x_1306:
        /* <DEDUP_REMOVED lines=34> */
.L_x_1308:
[----:B------:R-:W1:Y:S01]  /*0880*/  LDCU.64 UR16, c[0x0][0x3b8] ;  /* 0x00007700ff1077ac */ /* 0x000e620008000a00 */
[----:B------:R-:W-:-:S04]  /*0890*/  UIADD3 UR8, UPT, UPT, UR39, UR41, URZ ;  /* 0x0000002927087290 */ /* 0x000fc8000fffe0ff */
[----:B-1----:R-:W-:Y:S02]  /*08a0*/  UIMAD.WIDE.U32 UR52, UR8, UR16, URZ ;  /* 0x00000010083472a5 */ /* 0x002fe4000f8e00ff */
[----:B------:R-:W-:-:S04]  /*08b0*/  UIMAD UR8, UR8, UR17, URZ ;  /* 0x00000011080872a4 */ /* 0x000fc8000f8e02ff */
[----:B------:R-:W-:-:S06]  /*08c0*/  UIADD3 UR8, UPT, UPT, UR53, UR8, URZ ;  /* 0x0000000835087290 */ /* 0x000fcc000fffe0ff */
[----:B------:R-:W-:Y:S02]  /*08d0*/  MOV R21, UR8 ;  /* 0x0000000800157c02 */ /* 0x000fe40008000f00 */
.L_x_1309:
        /* <DEDUP_REMOVED lines=43> */
.L_x_1310:
[----:B------:R-:W1:Y:S01]  /*0b90*/  LDCU.64 UR14, c[0x0][0x3c0] ;  /* 0x00007800ff0e77ac */ /* 0x000e620008000a00 */
[----:B------:R-:W-:-:S04]  /*0ba0*/  UIADD3 UR8, UPT, UPT, UR39, UR41, URZ ;  /* 0x0000002927087290 */ /* 0x000fc8000fffe0ff */
[----:B-1----:R-:W-:Y:S02]  /*0bb0*/  UIMAD.WIDE.U32 UR48, UR8, UR14, URZ ;  /* 0x0000000e083072a5 */ /* 0x002fe4000f8e00ff */
[----:B------:R-:W-:-:S04]  /*0bc0*/  UIMAD UR8, UR8, UR15, URZ ;  /* 0x0000000f080872a4 */ /* 0x000fc8000f8e02ff */
[----:B------:R-:W-:-:S06]  /*0bd0*/  UIADD3 UR8, UPT, UPT, UR49, UR8, URZ ;  /* 0x0000000831087290 */ /* 0x000fcc000fffe0ff */
[----:B------:R-:W-:-:S07]  /*0be0*/  MOV R25, UR8 ;  /* 0x0000000800197c02 */ /* 0x000fce0008000f00 */
.L_x_1311:
        /* <DEDUP_REMOVED lines=28> */
.L_x_1312:
[----:B------:R-:W-:Y:S02]  /*0db0*/  UIMAD.WIDE.U32 UR54, UR64, UR43, URZ ;  /* 0x0000002b403672a5 */ /* 0x000fe4000f8e00ff */
[----:B------:R-:W-:-:S04]  /*0dc0*/  UIMAD UR8, UR65, UR43, URZ ;  /* 0x0000002b410872a4 */ /* 0x000fc8000f8e02ff */
[----:B------:R-:W-:Y:S01]  /*0dd0*/  UIADD3 UR8, UPT, UPT, UR55, UR8, URZ ;  /* 0x0000000837087290 */ /* 0x000fe2000fffe0ff */
[----:B------:R-:W-:-:S11]  /*0de0*/  UMOV UR46, UR54 ;  /* 0x00000036002e7c82 */ /* 0x000fd60008000000 */
.L_x_1313:
        /* <DEDUP_REMOVED lines=21> */
.L_x_1314:
[----:B------:R-:W1:Y:S01]  /*0f40*/  LDCU UR53, c[0x0][0x434] ;  /* 0x00008680ff3577ac */ /* 0x000e620008000800 */
[----:B------:R-:W-:-:S04]  /*0f50*/  UIMAD UR9, UR25, UR58, UR24 ;  /* 0x0000003a190972a4 */ /* 0x000fc8000f8e0218 */
[----:B-1----:R-:W-:Y:S02]  /*0f60*/  UIMAD UR53, UR9, UR53, URZ ;  /* 0x00000035093572a4 */ /* 0x002fe4000f8e02ff */
.L_x_1315:
        /* <DEDUP_REMOVED lines=11> */
.L_x_1316:
[----:B------:R-:W1:Y:S01]  /*1020*/  LDCU UR56, c[0x0][0x444] ;  /* 0x00008880ff3877ac */ /* 0x000e620008000800 */
[----:B------:R-:W-:-:S04]  /*1030*/  UIMAD UR9, UR25, UR58, UR24 ;  /* 0x0000003a190972a4 */ /* 0x000fc8000f8e0218 */
[----:B-1----:R-:W-:-:S12]  /*1040*/  UIMAD UR56, UR9, UR56, URZ ;  /* 0x00000038093872a4 */ /* 0x002fd8000f8e02ff */
.L_x_1317:
        /* <DEDUP_REMOVED lines=71> */
[----:B------:R-:W-:Y:S01]  /*14c0*/  LEA.HI.X R32, R4, UR13, R6, 0x1, P1 ;  /* 0x0000000d04207c11 */ /* 0x000fe200088f0c06 */
[----:B------:R-:W-:Y:S01]  /*14d0*/  STL [R1+0x54], R33 ;  /* 0x0000542101007387 */ /* 0x000fe20000100800 */
[----:B------:R-:W-:Y:S01]  /*14e0*/  LEA.HI.X.SX32 R4, R0, R7, 0x1, P0 ;  /* 0x0000000700047211 */ /* 0x000fe200000f0eff */
[----:B------:R-:W-:Y:S01]  /*14f0*/  IMAD R0, R26, R13, R3 ;  /* 0x0000000d1a007224 */ /* 0x000fe200078e0203 */
[----:B-----5:R-:W-:Y:S01]  /*1500*/  LEA R35, P1, R2, UR10, 0x1 ;  /* 0x0000000a02237c11 */ /* 0x020fe2000f8208ff */
[----:B------:R-:W-:Y:S01]  /*1510*/  STL [R1+0x50], R32 ;  /* 0x0000502001007387 */ /* 0x000fe20000100800 */
[C---:B-1----:R-:W-:Y:S01]  /*1520*/  LEA R22, P0, R5.reuse, UR8, 0x2 ;  /* 0x0000000805167c11 */ /* 0x042fe2000f8010ff */
[----:B------:R-:W-:Y:S01]  /*1530*/  IMAD.SHL.U32 R6, R14, 0x20, RZ ;  /* 0x000000200e067824 */ /* 0x000fe200078e00ff */
[----:B------:R-:W-:Y:S01]  /*1540*/  LEA.HI.X R34, R2, UR11, R0, 0x1, P1 ;  /* 0x0000000b02227c11 */ /* 0x000fe200088f0c00 */
[----:B------:R-:W-:Y:S01]  /*1550*/  UIMAD.WIDE UR10, UR56, 0x4, UR50 ;  /* 0x00000004380a78a5 */ /* 0x000fe2000f8e0232 */
[----:B------:R-:W-:Y:S01]  /*1560*/  LEA.HI.X R23, R5, UR9, R4, 0x2, P0 ;  /* 0x0000000905177c11 */ /* 0x000fe200080f1404 */
[----:B------:R-:W-:Y:S01]  /*1570*/  STL [R1+0xa0], R35 ;  /* 0x0000a02301007387 */ /* 0x000fe20000100800 */
[C---:B------:R-:W-:Y:S01]  /*1580*/  IADD3 R18, P1, PT, R26.reuse, 0x40, RZ ;  /* 0x000000401a127810 */ /* 0x040fe20007f3e0ff */
[----:B------:R-:W-:Y:S01]  /*1590*/  IMAD.X R20, RZ, RZ, RZ, P2 ;  /* 0x000000ffff147224 */ /* 0x000fe200010e06ff */
[----:B------:R-:W-:Y:S01]  /*15a0*/  IADD3 R19, P0, PT, R26, 0x60, RZ ;  /* 0x000000601a137810 */ /* 0x000fe20007f1e0ff */
[----:B------:R-:W-:Y:S01]  /*15b0*/  STL [R1+0x9c], R34 ;  /* 0x00009c2201007387 */ /* 0x000fe20000100800 */
[----:B------:R-:W-:Y:S01]  /*15c0*/  SHF.L.U64.HI R7, R14, 0x5, R15 ;  /* 0x000000050e077819 */ /* 0x000fe2000001020f */
[----:B------:R-:W-:Y:S01]  /*15d0*/  UIMAD.WIDE UR50, UR53, 0x4, UR58 ;  /* 0x00000004353278a5 */ /* 0x000fe2000f8e023a */
[C---:B------:R-:W-:Y:S01]  /*15e0*/  SHF.L.U64.HI R5, R12.reuse, 0x5, R13 ;  /* 0x000000050c057819 */ /* 0x040fe2000001020d */
[----:B------:R1:W-:Y:S01]  /*15f0*/  STL.64 [R1+0x38], R22 ;  /* 0x0000381601007387 */ /* 0x0003e20000100a00 */
[----:B------:R-:W-:Y:S01]  /*1600*/  SHF.L.U32 R4, R12, 0x5, RZ ;  /* 0x000000050c047819 */ /* 0x000fe200000006ff */
[----:B------:R-:W-:Y:S01]  /*1610*/  UMOV UR12, UR10 ;  /* 0x0000000a000c7c82 */ /* 0x000fe20008000000 */
[----:B-1----:R-:W-:Y:S01]  /*1620*/  IMAD.X R22, RZ, RZ, RZ, P1 ;  /* 0x000000ffff167224 */ /* 0x002fe200008e06ff */
        /* <DEDUP_REMOVED lines=15> */
.L_x_1319:
[----:B------:R-:W1:Y:S01]  /*1720*/  LDCU.64 UR10, c[0x0][0x5c0] ;  /* 0x0000b800ff0a77ac */ /* 0x000e620008000a00 */
[----:B------:R-:W-:-:S04]  /*1730*/  UIADD3 UR8, UPT, UPT, UR39, UR41, URZ ;  /* 0x0000002927087290 */ /* 0x000fc8000fffe0ff */
[----:B-1----:R-:W-:Y:S02]  /*1740*/  UIMAD.WIDE.U32 UR16, UR8, UR10, URZ ;  /* 0x0000000a081072a5 */ /* 0x002fe4000f8e00ff */
[----:B------:R-:W-:-:S04]  /*1750*/  UIMAD UR8, UR8, UR11, URZ ;  /* 0x0000000b080872a4 */ /* 0x000fc8000f8e02ff */
[----:B------:R-:W-:-:S06]  /*1760*/  UIADD3 UR8, UPT, UPT, UR17, UR8, URZ ;  /* 0x0000000811087290 */ /* 0x000fcc000fffe0ff */
[----:B------:R-:W-:Y:S02]  /*1770*/  MOV R0, UR8 ;  /* 0x0000000800007c02 */ /* 0x000fe40008000f00 */
.L_x_1320:
        /* <DEDUP_REMOVED lines=13> */
.L_x_1321:
[----:B------:R-:W1:Y:S01]  /*1850*/  LDCU.64 UR8, c[0x0][0x5c8] ;  /* 0x0000b900ff0877ac */ /* 0x000e620008000a00 */
[----:B------:R-:W-:-:S04]  /*1860*/  UIADD3 UR39, UPT, UPT, UR39, UR41, URZ ;  /* 0x0000002927277290 */ /* 0x000fc8000fffe0ff */
[----:B-1----:R-:W-:Y:S02]  /*1870*/  UIMAD.WIDE.U32 UR14, UR39, UR8, URZ ;  /* 0x00000008270e72a5 */ /* 0x002fe4000f8e00ff */
[----:B------:R-:W-:-:S04]  /*1880*/  UIMAD UR39, UR39, UR9, URZ ;  /* 0x00000009272772a4 */ /* 0x000fc8000f8e02ff */
[----:B------:R-:W-:-:S06]  /*1890*/  UIADD3 UR39, UPT, UPT, UR15, UR39, URZ ;  /* 0x000000270f277290 */ /* 0x000fcc000fffe0ff */
[----:B------:R-:W-:-:S07]  /*18a0*/  MOV R12, UR39 ;  /* 0x00000027000c7c02 */ /* 0x000fce0008000f00 */
.L_x_1322:
        /* <DEDUP_REMOVED lines=37> */
.L_x_1324:
[----:B------:R-:W-:Y:S05]  /*1b00*/  BSYNC.RECONVERGENT B0 ;  /* 0x0000000000007941 */ /* 0x000fea0003800200 */
.L_x_1323:
        /* <DEDUP_REMOVED lines=12> */
.L_x_1326:
[----:B------:R-:W-:Y:S05]  /*1bd0*/  BSYNC.RECONVERGENT B0 ;  /* 0x0000000000007941 */ /* 0x000fea0003800200 */
.L_x_1325:
        /* <DEDUP_REMOVED lines=12> */
.L_x_1328:
[----:B------:R-:W-:Y:S05]  /*1ca0*/  BSYNC.RECONVERGENT B0 ;  /* 0x0000000000007941 */ /* 0x000fea0003800200 */
.L_x_1327:
        /* <DEDUP_REMOVED lines=30> */
.L_x_1330:
[----:B------:R-:W-:Y:S05]  /*1e90*/  BSYNC.RECONVERGENT B0 ;  /* 0x0000000000007941 */ /* 0x000fea0003800200 */
.L_x_1329:
        /* <DEDUP_REMOVED lines=12> */
.L_x_1332:
[----:B------:R-:W-:Y:S05]  /*1f60*/  BSYNC.RECONVERGENT B0 ;  /* 0x0000000000007941 */ /* 0x000fea0003800200 */
.L_x_1331:
        /* <DEDUP_REMOVED lines=12> */
.L_x_1318:
        /* <DEDUP_REMOVED lines=22> */
.L_x_1336:
[----:B------:R3:W-:Y:S01]  /*2190*/  STS.128 [R8+0x8000], RZ ;  /* 0x008000ff08007388 */ /* 0x0007e20000000c00 */
[----:B------:R-:W-:Y:S05]  /*21a0*/  BRA `(.L_x_1337) ;  /* 0x0000000000047947 */ /* 0x000fea0003800000 */
.L_x_1335:
[----:B------:R1:W-:Y:S02]  /*21b0*/  STS.128 [R8+0x8000], RZ ;  /* 0x008000ff08007388 */ /* 0x0003e40000000c00 */
.L_x_1337:
[----:B------:R-:W-:Y:S05]  /*21c0*/  BSYNC.RECONVERGENT B0 ;  /* 0x0000000000007941 */ /* 0x000fea0003800200 */
.L_x_1334:
        /* <DEDUP_REMOVED lines=16> */
.L_x_1339:
[----:B------:R-:W-:Y:S05]  /*22d0*/  BSYNC.RECONVERGENT B0 ;  /* 0x0000000000007941 */ /* 0x000fea0003800200 */
.L_x_1338:
        /* <DEDUP_REMOVED lines=13> */
.L_x_1341:
[----:B------:R-:W-:Y:S05]  /*23b0*/  BSYNC.RECONVERGENT B0 ;  /* 0x0000000000007941 */ /* 0x000fea0003800200 */
.L_x_1340:
        /* <DEDUP_REMOVED lines=13> */
.L_x_1343:
[----:B------:R-:W-:Y:S05]  /*2490*/  BSYNC.RECONVERGENT B0 ;  /* 0x0000000000007941 */ /* 0x000fea0003800200 */
.L_x_1342:
        /* <DEDUP_REMOVED lines=13> */
.L_x_1346:
[----:B------:R1:W-:Y:S01]  /*2570*/  STS.128 [R196], RZ ;  /* 0x000000ffc4007388 */ /* 0x0003e20000000c00 */
[----:B------:R-:W-:Y:S05]  /*2580*/  BRA `(.L_x_1347) ;  /* 0x0000000000047947 */ /* 0x000fea0003800000 */
.L_x_1345:
[----:B------:R1:W-:Y:S02]  /*2590*/  STS.128 [R196], RZ ;  /* 0x000000ffc4007388 */ /* 0x0003e40000000c00 */
.L_x_1347:
[----:B------:R-:W-:Y:S05]  /*25a0*/  BSYNC.RECONVERGENT B0 ;  /* 0x0000000000007941 */ /* 0x000fea0003800200 */
.L_x_1344:
        /* <DEDUP_REMOVED lines=14> */
[----:B------:R-:W-:Y:S01]  /*2690*/  ISETP.GE.AND P0, PT, R0, UR49, PT ;  /* 0x0000003100007c0c */ /* 0x000fe2000bf06270 */
[----:B------:R1:W-:Y:S01]  /*26a0*/  STL [R1+0x58], R13 ;  /* 0x0000580d01007387 */ /* 0x0003e20000100800 */
[----:B------:R-:W-:Y:S01]  /*26b0*/  ISETP.GE.AND P2, PT, R3, UR49, PT ;  /* 0x0000003103007c0c */ /* 0x000fe2000bf46270 */
[----:B------:R-:W-:-:S06]  /*26c0*/  IMAD.WIDE.U32 R2, R13, R2, UR50 ;  /* 0x000000320d027e25 */ /* 0x000fcc000f8e0002 */
        /* <DEDUP_REMOVED lines=21> */
.L_x_1349:
[----:B------:R-:W-:Y:S05]  /*2820*/  BSYNC.RECONVERGENT B0 ;  /* 0x0000000000007941 */ /* 0x000fea0003800200 */
.L_x_1348:
        /* <DEDUP_REMOVED lines=13> */
.L_x_1351:
[----:B------:R-:W-:Y:S05]  /*2900*/  BSYNC.RECONVERGENT B0 ;  /* 0x0000000000007941 */ /* 0x000fea0003800200 */
.L_x_1350:
        /* <DEDUP_REMOVED lines=13> */
.L_x_1353:
[----:B------:R-:W-:Y:S05]  /*29e0*/  BSYNC.RECONVERGENT B0 ;  /* 0x0000000000007941 */ /* 0x000fea0003800200 */
.L_x_1352:
        /* <DEDUP_REMOVED lines=30> */
.L_x_1356:
[----:B------:R3:W-:Y:S01]  /*2bd0*/  STS.128 [R8+0xc000], RZ ;  /* 0x00c000ff08007388 */ /* 0x0007e20000000c00 */
[----:B------:R-:W-:Y:S05]  /*2be0*/  BRA `(.L_x_1357) ;  /* 0x0000000000047947 */ /* 0x000fea0003800000 */
.L_x_1355:
[----:B------:R1:W-:Y:S02]  /*2bf0*/  STS.128 [R8+0xc000], RZ ;  /* 0x00c000ff08007388 */ /* 0x0003e40000000c00 */
.L_x_1357:
[----:B------:R-:W-:Y:S05]  /*2c00*/  BSYNC.RECONVERGENT B0 ;  /* 0x0000000000007941 */ /* 0x000fea0003800200 */
.L_x_1354:
        /* <DEDUP_REMOVED lines=23> */
.L_x_1359:
[----:B------:R-:W-:Y:S05]  /*2d80*/  BSYNC.RECONVERGENT B0 ;  /* 0x0000000000007941 */ /* 0x000fea0003800200 */
.L_x_1358:
        /* <DEDUP_REMOVED lines=20> */
.L_x_1361:
[----:B------:R-:W-:Y:S05]  /*2ed0*/  BSYNC.RECONVERGENT B0 ;  /* 0x0000000000007941 */ /* 0x000fea0003800200 */
.L_x_1360:
        /* <DEDUP_REMOVED lines=20> */
.L_x_1363:
[----:B------:R-:W-:Y:S05]  /*3020*/  BSYNC.RECONVERGENT B0 ;  /* 0x0000000000007941 */ /* 0x000fea0003800200 */
.L_x_1362:
        /* <DEDUP_REMOVED lines=28> */
.L_x_1366:
[----:B------:R1:W-:Y:S01]  /*31f0*/  STS.128 [R8+0x10000], RZ ;  /* 0x010000ff08007388 */ /* 0x0003e20000000c00 */
[----:B------:R-:W-:Y:S05]  /*3200*/  BRA `(.L_x_1367) ;  /* 0x0000000000047947 */ /* 0x000fea0003800000 */
.L_x_1365:
[----:B------:R1:W-:Y:S02]  /*3210*/  STS.128 [R8+0x10000], RZ ;  /* 0x010000ff08007388 */ /* 0x0003e40000000c00 */
.L_x_1367:
[----:B------:R-:W-:Y:S05]  /*3220*/  BSYNC.RECONVERGENT B0 ;  /* 0x0000000000007941 */ /* 0x000fea0003800200 */
.L_x_1364:
        /* <DEDUP_REMOVED lines=20> */
.L_x_1369:
[----:B------:R-:W-:Y:S05]  /*3370*/  BSYNC.RECONVERGENT B0 ;  /* 0x0000000000007941 */ /* 0x000fea0003800200 */
.L_x_1368:
        /* <DEDUP_REMOVED lines=20> */
.L_x_1371:
[----:B------:R-:W-:Y:S05]  /*34c0*/  BSYNC.RECONVERGENT B0 ;  /* 0x0000000000007941 */ /* 0x000fea0003800200 */
.L_x_1370:
        /* <DEDUP_REMOVED lines=20> */
.L_x_1373:
[----:B------:R-:W-:Y:S05]  /*3610*/  BSYNC.RECONVERGENT B0 ;  /* 0x0000000000007941 */ /* 0x000fea0003800200 */
.L_x_1372:
[----:B------:R-:W5:Y:S01]  /*3620*/  LDCU.64 UR8, c[0x0][0x538] ;  /* 0x0000a700ff0877ac */ /* 0x000f620008000a00 */
[----:B-1----:R-:W-:Y:S01]  /*3630*/  IMAD.U32 R2, RZ, RZ, UR24 ;  /* 0x00000018ff027e24 */ /* 0x002fe2000f8e00ff */
[----:B------:R-:W1:Y:S01]  /*3640*/  S2R R193, SR_TID.X ;  /* 0x0000000000c17919 */ /* 0x000e620000002100 */
[C---:B------:R-:W-:Y:S02]  /*3650*/  IMAD.SHL.U32 R180, R30.reuse, 0x40, RZ ;  /* 0x000000401eb47824 */ /* 0x040fe400078e00ff */
[C---:B------:R-:W-:Y:S01]  /*3660*/  IMAD.SHL.U32 R149, R30.reuse, 0x20, RZ ;  /* 0x000000201e957824 */ /* 0x040fe200078e00ff */
[----:B------:R-:W-:Y:S01]  /*3670*/  SHF.R.U32.HI R10, RZ, 0x4, R30 ;  /* 0x00000004ff0a7819 */ /* 0x000fe2000001161e */
[----:B------:R-:W-:Y:S01]  /*3680*/  IMAD.U32 R0, RZ, RZ, UR36 ;  /* 0x00000024ff007e24 */ /* 0x000fe2000f8e00ff */
[----:B------:R-:W0:Y:S01]  /*3690*/  LDGDEPBAR ;  /* 0x00000000000079af */ /* 0x000e220000000000 */
[----:B------:R-:W-:Y:S01]  /*36a0*/  IMAD.SHL.U32 R6, R30, 0x2, RZ ;  /* 0x000000021e067824 */ /* 0x000fe200078e00ff */
[----:B------:R-:W1:Y:S01]  /*36b0*/  LDCU UR13, c[0x0][0x50c] ;  /* 0x0000a180ff0d77ac */ /* 0x000e620008000800 */
[----:B-----5:R-:W-:-:S04]  /*36c0*/  ISETP.NE.U32.AND P3, PT, RZ, UR8, PT ;  /* 0x00000008ff007c0c */ /* 0x020fc8000bf65070 */
[----:B------:R-:W-:-:S13]  /*36d0*/  ISETP.NE.AND.EX P3, PT, RZ, UR9, PT, P3 ;  /* 0x00000009ff007c0c */ /* 0x000fda000bf65330 */
[----:B------:R-:W5:Y:S01]  /*36e0*/  @P3 LDC.64 R4, c[0x0][0x540] ;  /* 0x00015000ff043b82 */ /* 0x000f620000000a00 */
[----:B------:R-:W-:-:S07]  /*36f0*/  @P3 IMAD.MOV.U32 R3, RZ, RZ, RZ ;  /* 0x000000ffff033224 */ /* 0x000fce00078e00ff */
[----:B---3--:R-:W3:Y:S01]  /*3700*/  @P3 LDC R8, c[0x0][0x458] ;  /* 0x00011600ff083b82 */ /* 0x008ee20000000800 */
[----:B-----5:R-:W-:-:S04]  /*3710*/  @P3 IMAD.WIDE.U32 R2, R4, UR25, R2 ;  /* 0x0000001904023c25 */ /* 0x020fc8000f8e0002 */
[----:B------:R-:W-:Y:S01]  /*3720*/  @P3 IMAD R5, R5, UR25, R3 ;  /* 0x0000001905053c24 */ /* 0x000fe2000f8e0203 */
[----:B------:R-:W-:Y:S01]  /*3730*/  @P3 LEA R4, P0, R2, UR8, 0x2 ;  /* 0x0000000802043c11 */ /* 0x000fe2000f8010ff */
[C---:B-1----:R-:W-:Y:S01]  /*3740*/  IMAD.SHL.U32 R194, R193.reuse, 0x40, RZ ;  /* 0x00000040c1c27824 */ /* 0x042fe200078e00ff */
[----:B------:R-:W-:Y:S01]  /*3750*/  IADD3 R3, PT, PT, R0, UR38, R13 ;  /* 0x0000002600037c10 */ /* 0x000fe2000fffe00d */
[C---:B------:R-:W-:Y:S01]  /*3760*/  IMAD.SHL.U32 R192, R193.reuse, 0x8, RZ ;  /* 0x00000008c1c07824 */ /* 0x040fe200078e00ff */
[----:B------:R-:W-:Y:S01]  /*3770*/  @P3 LEA.HI.X R5, R2, UR9, R5, 0x2, P0 ;  /* 0x0000000902053c11 */ /* 0x000fe200080f1405 */
[----:B------:R-:W-:Y:S01]  /*3780*/  IMAD.SHL.U32 R195, R193, 0x20, RZ ;  /* 0x00000020c1c37824 */ /* 0x000fe200078e00ff */
[----:B------:R-:W-:Y:S01]  /*3790*/  LOP3.LUT R2, R180, 0x1c0, RZ, 0xc0, !PT ;  /* 0x000001c0b4027812 */ /* 0x000fe200078ec0ff */
[----:B------:R-:W-:Y:S01]  /*37a0*/  IMAD.MOV.U32 R190, RZ, RZ, 0x20 ;  /* 0x00000020ffbe7424 */ /* 0x000fe200078e00ff */
[----:B------:R-:W-:Y:S01]  /*37b0*/  LOP3.LUT R25, R194, 0x1c0, RZ, 0xc0, !PT ;  /* 0x000001c0c2197812 */ /* 0x000fe200078ec0ff */
[----:B------:R1:W5:Y:S01]  /*37c0*/  @P3 LDG.E R7, desc[UR34][R4.64] ;  /* 0x0000002204073981 */ /* 0x000362000c1e1900 */
[----:B------:R-:W-:Y:S01]  /*37d0*/  LOP3.LUT R2, R2, 0x38, R31, 0xf8, !PT ;  /* 0x0000003802027812 */ /* 0x000fe200078ef81f */
[----:B------:R-:W-:Y:S01]  /*37e0*/  IMAD.MOV.U32 R188, RZ, RZ, 0x40 ;  /* 0x00000040ffbc7424 */ /* 0x000fe200078e00ff */
[----:B------:R-:W-:Y:S01]  /*37f0*/  LOP3.LUT R6, R6, 0x6, RZ, 0xc0, !PT ;  /* 0x0000000606067812 */ /* 0x000fe200078ec0ff */
[----:B------:R-:W-:Y:S01]  /*3800*/  IMAD.MOV.U32 R185, RZ, RZ, 0x20 ;  /* 0x00000020ffb97424 */ /* 0x000fe200078e00ff */
[----:B------:R-:W-:Y:S01]  /*3810*/  SHF.R.U32.HI R11, RZ, 0x1, R193 ;  /* 0x00000001ff0b7819 */ /* 0x000fe200000116c1 */
[----:B------:R-:W-:Y:S01]  /*3820*/  IMAD.MOV.U32 R187, RZ, RZ, 0x40 ;  /* 0x00000040ffbb7424 */ /* 0x000fe200078e00ff */
[----:B------:R-:W-:-:S02]  /*3830*/  LOP3.LUT R25, R25, 0x38, R192, 0xf8, !PT ;  /* 0x0000003819197812 */ /* 0x000fc400078ef8c0 */
[----:B------:R-:W-:Y:S02]  /*3840*/  CS2R R126, SRZ ;  /* 0x00000000007e7805 */ /* 0x000fe4000001ff00 */
[----:B------:R-:W-:Y:S02]  /*3850*/  LOP3.LUT R6, R6, 0x1c0, R12, 0xf8, !PT ;  /* 0x000001c006067812 */ /* 0x000fe400078ef80c */
[----:B------:R-:W-:Y:S02]  /*3860*/  CS2R R124, SRZ ;  /* 0x00000000007c7805 */ /* 0x000fe4000001ff00 */
[----:B------:R-:W-:Y:S02]  /*3870*/  LOP3.LUT R9, R193, 0x2, RZ, 0xc0, !PT ;  /* 0x00000002c1097812 */ /* 0x000fe400078ec0ff */
[----:B------:R-:W-:Y:S02]  /*3880*/  CS2R R130, SRZ ;  /* 0x0000000000827805 */ /* 0x000fe4000001ff00 */
[----:B------:R-:W-:-:S02]  /*3890*/  CS2R R128, SRZ ;  /* 0x0000000000807805 */ /* 0x000fc4000001ff00 */
[----:B------:R-:W-:Y:S02]  /*38a0*/  CS2R R122, SRZ ;  /* 0x00000000007a7805 */ /* 0x000fe4000001ff00 */
[----:B------:R-:W-:Y:S02]  /*38b0*/  ISETP.NE.AND P0, PT, R9, RZ, PT ;  /* 0x000000ff0900720c */ /* 0x000fe40003f05270 */
[----:B------:R-:W-:Y:S02]  /*38c0*/  CS2R R120, SRZ ;  /* 0x0000000000787805 */ /* 0x000fe4000001ff00 */
[----:B------:R-:W-:Y:S02]  /*38d0*/  CS2R R118, SRZ ;  /* 0x0000000000767805 */ /* 0x000fe4000001ff00 */
[----:B------:R-:W-:Y:S02]  /*38e0*/  CS2R R116, SRZ ;  /* 0x0000000000747805 */ /* 0x000fe4000001ff00 */
[----:B------:R-:W-:-:S02]  /*38f0*/  R2P PR, R30, 0x6 ;  /* 0x000000061e007804 */ /* 0x000fc40000000000 */
[----:B------:R-:W-:Y:S02]  /*3900*/  CS2R R110, SRZ ;  /* 0x00000000006e7805 */ /* 0x000fe4000001ff00 */
[C---:B------:R-:W-:Y:S02]  /*3910*/  LOP3.LUT P6, RZ, R193.reuse, 0x8, RZ, 0xc0, !PT ;  /* 0x00000008c1ff7812 */ /* 0x040fe400078cc0ff */
[----:B------:R-:W-:Y:S02]  /*3920*/  CS2R R108, SRZ ;  /* 0x00000000006c7805 */ /* 0x000fe4000001ff00 */
[----:B------:R-:W-:Y:S02]  /*3930*/  LOP3.LUT P4, RZ, R193, 0x2, RZ, 0xc0, !PT ;  /* 0x00000002c1ff7812 */ /* 0x000fe4000788c0ff */
[----:B------:R-:W-:Y:S01]  /*3940*/  CS2R R114, SRZ ;  /* 0x0000000000727805 */ /* 0x000fe2000001ff00 */
[----:B-1----:R-:W-:Y:S01]  /*3950*/  IMAD.U32 R4, RZ, RZ, UR40 ;  /* 0x00000028ff047e24 */ /* 0x002fe2000f8e00ff */
[----:B------:R-:W-:-:S02]  /*3960*/  LOP3.LUT R5, R180, 0x200, RZ, 0xc0, !PT ;  /* 0x00000200b4057812 */ /* 0x000fc400078ec0ff */
[----:B------:R-:W-:Y:S02]  /*3970*/  CS2R R112, SRZ ;  /* 0x0000000000707805 */ /* 0x000fe4000001ff00 */
[----:B------:R-:W-:Y:S02]  /*3980*/  SEL R188, R188, 0xffffffc0, !P2 ;  /* 0xffffffc0bcbc7807 */ /* 0x000fe40005000000 */
[----:B------:R-:W-:Y:S02]  /*3990*/  CS2R R106, SRZ ;  /* 0x00000000006a7805 */ /* 0x000fe4000001ff00 */
[----:B------:R-:W-:Y:S02]  /*39a0*/  LOP3.LUT R0, R5, 0xc00, R149, 0xf8, !PT ;  /* 0x00000c0005007812 */ /* 0x000fe400078ef895 */
[----:B------:R-:W-:Y:S02]  /*39b0*/  CS2R R104, SRZ ;  /* 0x0000000000687805 */ /* 0x000fe4000001ff00 */
[----:B------:R-:W-:-:S02]  /*39c0*/  LOP3.LUT R5, R2, 0x8, R12, 0x78, !PT ;  /* 0x0000000802057812 */ /* 0x000fc400078e780c */
[----:B------:R-:W-:Y:S02]  /*39d0*/  CS2R R102, SRZ ;  /* 0x0000000000667805 */ /* 0x000fe4000001ff00 */
[----:B------:R-:W-:Y:S02]  /*39e0*/  IADD3 R228, PT, PT, R3, -0x3f, -R4 ;  /* 0xffffffc103e47810 */ /* 0x000fe40007ffe804 */
[----:B------:R-:W-:Y:S02]  /*39f0*/  CS2R R100, SRZ ;  /* 0x0000000000647805 */ /* 0x000fe4000001ff00 */
[----:B------:R-:W-:Y:S01]  /*3a00*/  LOP3.LUT R3, R10, 0x8, RZ, 0xc0, !PT ;  /* 0x000000080a037812 */ /* 0x000fe200078ec0ff */
[----:B---3--:R1:W5:Y:S01]  /*3a10*/  @P3 MUFU.RCP R4, R8 ;  /* 0x0000000800043308 */ /* 0x0083620000001000 */
[----:B------:R-:W-:Y:S02]  /*3a20*/  LOP3.LUT R181, R0, R5, RZ, 0xfc, !PT ;  /* 0x0000000500b57212 */ /* 0x000fe400078efcff */
[----:B------:R-:W-:-:S02]  /*3a30*/  CS2R R94, SRZ ;  /* 0x00000000005e7805 */ /* 0x000fc4000001ff00 */
[----:B------:R-:W-:Y:S02]  /*3a40*/  LOP3.LUT R0, R3, 0x10, R30, 0xf8, !PT ;  /* 0x0000001003007812 */ /* 0x000fe400078ef81e */
[----:B------:R-:W-:Y:S02]  /*3a50*/  CS2R R92, SRZ ;  /* 0x00000000005c7805 */ /* 0x000fe4000001ff00 */
[----:B------:R-:W-:Y:S02]  /*3a60*/  LOP3.LUT R5, R194, 0x200, RZ, 0xc0, !PT ;  /* 0x00000200c2057812 */ /* 0x000fe400078ec0ff */
[----:B------:R-:W-:Y:S02]  /*3a70*/  CS2R R98, SRZ ;  /* 0x0000000000627805 */ /* 0x000fe4000001ff00 */
[----:B------:R-:W-:Y:S02]  /*3a80*/  LOP3.LUT R0, R0, R2, RZ, 0x3c, !PT ;  /* 0x0000000200007212 */ /* 0x000fe400078e3cff */
[----:B------:R-:W-:-:S02]  /*3a90*/  CS2R R96, SRZ ;  /* 0x0000000000607805 */ /* 0x000fc4000001ff00 */
[----:B------:R-:W-:Y:S02]  /*3aa0*/  LOP3.LUT R3, R2, 0x8, R30, 0x78, !PT ;  /* 0x0000000802037812 */ /* 0x000fe400078e781e */
[----:B------:R-:W-:Y:S02]  /*3ab0*/  CS2R R90, SRZ ;  /* 0x00000000005a7805 */ /* 0x000fe4000001ff00 */
[----:B------:R-:W-:Y:S02]  /*3ac0*/  LOP3.LUT R180, R0, 0x200, R180, 0xf8, !PT ;  /* 0x0000020000b47812 */ /* 0x000fe400078ef8b4 */
[----:B------:R-:W-:Y:S02]  /*3ad0*/  CS2R R88, SRZ ;  /* 0x0000000000587805 */ /* 0x000fe4000001ff00 */
[----:B------:R-:W-:Y:S02]  /*3ae0*/  LOP3.LUT R0, R5, 0xc00, R195, 0xf8, !PT ;  /* 0x00000c0005007812 */ /* 0x000fe400078ef8c3 */
[----:B------:R-:W-:-:S02]  /*3af0*/  CS2R R86, SRZ ;  /* 0x0000000000567805 */ /* 0x000fc4000001ff00 */
[----:B------:R-:W-:Y:S02]  /*3b00*/  LOP3.LUT R2, R25, 0x8, R11, 0x78, !PT ;  /* 0x0000000819027812 */ /* 0x000fe400078e780b */
[----:B------:R-:W-:Y:S02]  /*3b10*/  CS2R R84, SRZ ;  /* 0x0000000000547805 */ /* 0x000fe4000001ff00 */
[----:B------:R-:W-:Y:S01]  /*3b20*/  LOP3.LUT R149, R3, 0x7200, R149, 0xf8, !PT ;  /* 0x0000720003957812 */ /* 0x000fe200078ef895 */
[----:B------:R-:W-:Y:S01]  /*3b30*/  IMAD.MOV.U32 R3, RZ, RZ, RZ ;  /* 0x000000ffff037224 */ /* 0x000fe200078e00ff */
[----:B------:R-:W-:Y:S01]  /*3b40*/  LOP3.LUT R189, R0, R2, RZ, 0xfc, !PT ;  /* 0x0000000200bd7212 */ /* 0x000fe200078efcff */
[----:B------:R-:W-:Y:S01]  /*3b50*/  VIADD R0, R6, UR5 ;  /* 0x0000000506007c36 */ /* 0x000fe20008000000 */
[----:B------:R-:W-:Y:S02]  /*3b60*/  LOP3.LUT R25, R25, 0x8, R193, 0x78, !PT ;  /* 0x0000000819197812 */ /* 0x000fe400078e78c1 */
[----:B------:R-:W-:-:S02]  /*3b70*/  CS2R R78, SRZ ;  /* 0x00000000004e7805 */ /* 0x000fc4000001ff00 */
[----:B------:R-:W-:Y:S01]  /*3b80*/  LEA R149, R149, UR26, 0x1 ;  /* 0x0000001a95957c11 */ /* 0x000fe2000f8e08ff */
[C---:B------:R-:W-:Y:S01]  /*3b90*/  VIADD R9, R0.reuse, 0x1 ;  /* 0x0000000100097836 */ /* 0x040fe20000000000 */
[----:B------:R-:W-:Y:S01]  /*3ba0*/  I2FP.F32.S32 R24, R0 ;  /* 0x0000000000187245 */ /* 0x000fe20000201400 */
[C---:B-1----:R-:W-:Y:S01]  /*3bb0*/  VIADD R8, R0.reuse, 0x8 ;  /* 0x0000000800087836 */ /* 0x042fe20000000000 */
[----:B------:R-:W-:Y:S01]  /*3bc0*/  LEA R181, R181, UR26, 0x1 ;  /* 0x0000001ab5b57c11 */ /* 0x000fe2000f8e08ff */
        /* <DEDUP_REMOVED lines=21> */
[----:B------:R-:W-:-:S02]  /*3d20*/  SEL R185, R185, 0xffffffe0, !P1 ;  /* 0xffffffe0b9b97807 */ /* 0x000fc40004800000 */
[----:B------:R-:W-:Y:S02]  /*3d30*/  CS2R R76, SRZ ;  /* 0x00000000004c7805 */ /* 0x000fe4000001ff00 */
[----:B------:R-:W-:Y:S02]  /*3d40*/  I2FP.F32.S32 R2, R23 ;  /* 0x0000001700027245 */ /* 0x000fe40000201400 */
[----:B------:R-:W-:Y:S02]  /*3d50*/  CS2R R82, SRZ ;  /* 0x0000000000527805 */ /* 0x000fe4000001ff00 */
[----:B------:R-:W-:Y:S02]  /*3d60*/  CS2R R80, SRZ ;  /* 0x0000000000507805 */ /* 0x000fe4000001ff00 */
[----:B------:R-:W-:Y:S02]  /*3d70*/  CS2R R74, SRZ ;  /* 0x00000000004a7805 */ /* 0x000fe4000001ff00 */
[----:B------:R-:W-:-:S02]  /*3d80*/  CS2R R72, SRZ ;  /* 0x0000000000487805 */ /* 0x000fc4000001ff00 */
[----:B------:R-:W-:Y:S02]  /*3d90*/  CS2R R70, SRZ ;  /* 0x0000000000467805 */ /* 0x000fe4000001ff00 */
[----:B------:R-:W-:Y:S02]  /*3da0*/  CS2R R68, SRZ ;  /* 0x0000000000447805 */ /* 0x000fe4000001ff00 */
[----:B------:R-:W-:Y:S01]  /*3db0*/  LOP3.LUT P5, RZ, R193, 0x10, RZ, 0xc0, !PT ;  /* 0x00000010c1ff7812 */ /* 0x000fe200078ac0ff */
[----:B------:R-:W-:Y:S01]  /*3dc0*/  VIADD R181, R181, UR10 ;  /* 0x0000000ab5b57c36 */ /* 0x000fe20008000000 */
[----:B------:R-:W-:Y:S01]  /*3dd0*/  SEL R191, R190, 0xffffffe0, !P4 ;  /* 0xffffffe0bebf7807 */ /* 0x000fe20006000000 */
[----:B------:R-:W-:Y:S01]  /*3de0*/  VIADD R180, R180, UR10 ;  /* 0x0000000ab4b47c36 */ /* 0x000fe20008000000 */
[----:B------:R-:W-:Y:S01]  /*3df0*/  SEL R186, R190, 0xffffffe0, !P0 ;  /* 0xffffffe0beba7807 */ /* 0x000fe20004000000 */
[C---:B------:R-:W-:Y:S01]  /*3e00*/  IMAD.IADD R184, R185.reuse, 0x1, R149 ;  /* 0x00000001b9b87824 */ /* 0x040fe200078e0295 */
[----:B------:R-:W1:Y:S01]  /*3e10*/  LDCU UR8, c[0x0][0x440] ;  /* 0x00008800ff0877ac */ /* 0x000e620008000800 */
[----:B------:R-:W-:Y:S01]  /*3e20*/  IMAD.IADD R183, R185, 0x1, R182 ;  /* 0x00000001b9b77824 */ /* 0x000fe200078e02b6 */
[----:B------:R-:W3:Y:S01]  /*3e30*/  LDCU UR9, c[0x0][0x3e0] ;  /* 0x00007c00ff0977ac */ /* 0x000ee20008000800 */
[----:B------:R-:W1:Y:S01]  /*3e40*/  LDCU UR5, c[0x0][0x45c] ;  /* 0x00008b80ff0577ac */ /* 0x000e620008000800 */
[----:B------:R-:W-:Y:S01]  /*3e50*/  UIADD3 UR46, UPT, UPT, UR46, 0x80, -UR38 ;  /* 0x000000802e2e7890 */ /* 0x000fe2000fffe826 */
[----:B-----5:R-:W-:Y:S01]  /*3e60*/  @P3 FMUL.FTZ R3, R7, R4 ;  /* 0x0000000407033220 */ /* 0x020fe20000410000 */
[C---:B------:R-:W-:Y:S01]  /*3e70*/  VIADD R7, R0.reuse, 0x9 ;  /* 0x0000000900077836 */ /* 0x040fe20000000000 */
[----:B------:R-:W-:Y:S01]  /*3e80*/  LOP3.LUT P3, RZ, R193, 0x4, RZ, 0xc0, !PT ;  /* 0x00000004c1ff7812 */ /* 0x000fe2000786c0ff */
[----:B------:R-:W-:-:S02]  /*3e90*/  VIADD R4, R0, 0x18 ;  /* 0x0000001800047836 */ /* 0x000fc40000000000 */
[-C--:B------:R-:W-:Y:S01]  /*3ea0*/  FMUL.FTZ R11, R21, R3.reuse ;  /* 0x00000003150b7220 */ /* 0x080fe20000410000 */
[----:B------:R-:W-:Y:S01]  /*3eb0*/  FMUL.FTZ R13, R19, R3 ;  /* 0x00000003130d7220 */ /* 0x000fe20000410000 */
[----:B------:R-:W-:Y:S01]  /*3ec0*/  I2FP.F32.S32 R17, R7 ;  /* 0x0000000700117245 */ /* 0x000fe20000201400 */
[----:B------:R-:W-:Y:S01]  /*3ed0*/  VIADD R0, R0, 0x39 ;  /* 0x0000003900007836 */ /* 0x000fe20000000000 */
[----:B------:R-:W-:Y:S01]  /*3ee0*/  I2FP.F32.S32 R7, R15 ;  /* 0x0000000f00077245 */ /* 0x000fe20000201400 */
[----:B------:R5:W-:Y:S01]  /*3ef0*/  STL [R1+0x98], R11 ;  /* 0x0000980b01007387 */ /* 0x000be20000100800 */
[----:B------:R-:W-:Y:S01]  /*3f00*/  I2FP.F32.S32 R12, R4 ;  /* 0x00000004000c7245 */ /* 0x000fe20000201400 */
[-C--:B------:R-:W-:Y:S01]  /*3f10*/  FMUL.FTZ R15, R17, R3.reuse ;  /* 0x00000003110f7220 */ /* 0x080fe20000410000 */
[----:B------:R-:W-:Y:S01]  /*3f20*/  I2FP.F32.S32 R4, R22 ;  /* 0x0000001600047245 */ /* 0x000fe20000201400 */
[----:B------:R2:W-:Y:S01]  /*3f30*/  STL [R1+0x94], R13 ;  /* 0x0000940d01007387 */ /* 0x0005e20000100800 */
[----:B------:R-:W-:Y:S01]  /*3f40*/  I2FP.F32.S32 R0, R0 ;  /* 0x0000000000007245 */ /* 0x000fe20000201400 */
[-C--:B------:R-:W-:Y:S01]  /*3f50*/  FMUL.FTZ R12, R12, R3.reuse ;  /* 0x000000030c0c7220 */ /* 0x080fe20000410000 */
[----:B------:R-:W-:Y:S01]  /*3f60*/  SEL R187, R187, 0xffffffc0, !P3 ;  /* 0xffffffc0bbbb7807 */ /* 0x000fe20005800000 */
[----:B------:R-:W-:Y:S02]  /*3f70*/  STL [R1+0x90], R15 ;  /* 0x0000900f01007387 */ /* 0x000fe40000100800 */
[-C--:B------:R-:W-:Y:S01]  /*3f80*/  FMUL.FTZ R0, R0, R3.reuse ;  /* 0x0000000300007220 */ /* 0x080fe20000410000 */
[-C--:B-----5:R-:W-:Y:S01]  /*3f90*/  FMUL.FTZ R11, R16, R3.reuse ;  /* 0x00000003100b7220 */ /* 0x0a0fe20000410000 */
[----:B--2---:R-:W-:-:S04]  /*3fa0*/  FMUL.FTZ R13, R14, R3 ;  /* 0x000000030e0d7220 */ /* 0x004fc80000410000 */
[----:B------:R2:W-:Y:S04]  /*3fb0*/  STL [R1+0x8c], R11 ;  /* 0x00008c0b01007387 */ /* 0x0005e80000100800 */
[----:B------:R-:W-:Y:S04]  /*3fc0*/  STL [R1+0x88], R13 ;  /* 0x0000880d01007387 */ /* 0x000fe80000100800 */
[----:B------:R-:W-:Y:S01]  /*3fd0*/  STL [R1+0x84], R12 ;  /* 0x0000840c01007387 */ /* 0x000fe20000100800 */
[-C--:B--2---:R-:W-:Y:S01]  /*3fe0*/  FMUL.FTZ R11, R10, R3.reuse ;  /* 0x000000030a0b7220 */ /* 0x084fe20000410000 */
[-C--:B------:R-:W-:Y:S01]  /*3ff0*/  FMUL.FTZ R10, R9, R3.reuse ;  /* 0x00000003090a7220 */ /* 0x080fe20000410000 */
[-C--:B------:R-:W-:Y:S01]  /*4000*/  FMUL.FTZ R9, R8, R3.reuse ;  /* 0x0000000308097220 */ /* 0x080fe20000410000 */
[-C--:B------:R-:W-:Y:S01]  /*4010*/  FMUL.FTZ R8, R7, R3.reuse ;  /* 0x0000000307087220 */ /* 0x080fe20000410000 */
[-C--:B------:R-:W-:Y:S01]  /*4020*/  FMUL.FTZ R7, R6, R3.reuse ;  /* 0x0000000306077220 */ /* 0x080fe20000410000 */
[----:B------:R-:W-:Y:S01]  /*4030*/  STL [R1+0x80], R11 ;  /* 0x0000800b01007387 */ /* 0x000fe20000100800 */
[-C--:B------:R-:W-:Y:S01]  /*4040*/  FMUL.FTZ R6, R5, R3.reuse ;  /* 0x0000000305067220 */ /* 0x080fe20000410000 */
[-C--:B------:R-:W-:Y:S01]  /*4050*/  FMUL.FTZ R5, R4, R3.reuse ;  /* 0x0000000304057220 */ /* 0x080fe20000410000 */
[-C--:B------:R-:W-:Y:S01]  /*4060*/  FMUL.FTZ R4, R2, R3.reuse ;  /* 0x0000000302047220 */ /* 0x080fe20000410000 */
[----:B------:R-:W-:Y:S01]  /*4070*/  STL [R1+0x7c], R10 ;  /* 0x00007c0a01007387 */ /* 0x000fe20000100800 */
[----:B------:R-:W-:Y:S01]  /*4080*/  FMUL.FTZ R2, R24, R3 ;  /* 0x0000000318027220 */ /* 0x000fe20000410000 */
[----:B------:R-:W-:-:S02]  /*4090*/  IMAD.MOV.U32 R3, RZ, RZ, 0x10 ;  /* 0x00000010ff037424 */ /* 0x000fc400078e00ff */
[----:B------:R-:W-:Y:S03]  /*40a0*/  STL [R1+0x78], R9 ;  /* 0x0000780901007387 */ /* 0x000fe60000100800 */
[----:B------:R-:W-:Y:S01]  /*40b0*/  SEL R3, R3, 0xfffffff0, !P3 ;  /* 0xfffffff003037807 */ /* 0x000fe20005800000 */
[----:B------:R-:W-:Y:S04]  /*40c0*/  STL [R1+0x74], R8 ;  /* 0x0000740801007387 */ /* 0x000fe80000100800 */
[----:B------:R-:W-:Y:S04]  /*40d0*/  STL [R1+0x70], R7 ;  /* 0x0000700701007387 */ /* 0x000fe80000100800 */
[----:B------:R-:W-:Y:S04]  /*40e0*/  STL [R1+0x6c], R6 ;  /* 0x00006c0601007387 */ /* 0x000fe80000100800 */
[----:B------:R-:W-:Y:S04]  /*40f0*/  STL [R1+0x68], R5 ;  /* 0x0000680501007387 */ /* 0x000fe80000100800 */
[----:B------:R-:W-:Y:S04]  /*4100*/  STL [R1+0x64], R4 ;  /* 0x0000640401007387 */ /* 0x000fe80000100800 */
[----:B------:R2:W-:Y:S04]  /*4110*/  STL [R1+0x60], R2 ;  /* 0x0000600201007387 */ /* 0x0005e80000100800 */
[----:B------:R5:W-:Y:S04]  /*4120*/  STL [R1+0x5c], R0 ;  /* 0x00005c0001007387 */ /* 0x000be80000100800 */
[----:B------:R-:W-:Y:S04]  /*4130*/  STL [R1+0x4c], R196 ;  /* 0x00004cc401007387 */ /* 0x000fe80000100800 */
[----:B------:R4:W-:Y:S01]  /*4140*/  STL [R1+0xbc], R3 ;  /* 0x0000bc0301007387 */ /* 0x0009e20000100800 */
[----:B--2---:R-:W-:-:S02]  /*4150*/  IMAD.SHL.U32 R2, R193, 0x10, RZ ;  /* 0x00000010c1027824 */ /* 0x004fc400078e00ff */
[----:B-----5:R-:W-:-:S03]  /*4160*/  IMAD.SHL.U32 R0, R193, 0x2, RZ ;  /* 0x00000002c1007824 */ /* 0x020fc600078e00ff */
[----:B------:R-:W-:-:S04]  /*4170*/  LOP3.LUT R2, R2, 0x1c0, RZ, 0xc0, !PT ;  /* 0x000001c002027812 */ /* 0x000fc800078ec0ff */
[----:B------:R-:W-:Y:S02]  /*4180*/  LOP3.LUT R2, R2, 0x38, R0, 0xf8, !PT ;  /* 0x0000003802027812 */ /* 0x000fe400078ef800 */
[----:B------:R-:W-:Y:S02]  /*4190*/  LOP3.LUT R0, R0, 0xe006, R194, 0xc8, !PT ;  /* 0x0000e00600007812 */ /* 0x000fe400078ec8c2 */
[----:B----4-:R-:W-:Y:S02]  /*41a0*/  SEL R3, R190, 0xffffffe0, !P6 ;  /* 0xffffffe0be037807 */ /* 0x010fe40007000000 */
[----:B------:R-:W-:-:S03]  /*41b0*/  LOP3.LUT R0, R0, 0xc00, R195, 0xf8, !PT ;  /* 0x00000c0000007812 */ /* 0x000fc600078ef8c3 */
[----:B------:R-:W-:Y:S01]  /*41c0*/  STL [R1+0xc0], R3 ;  /* 0x0000c00301007387 */ /* 0x000fe20000100800 */
[----:B------:R-:W-:-:S05]  /*41d0*/  LOP3.LUT R0, R0, R2, RZ, 0xfc, !PT ;  /* 0x0000000200007212 */ /* 0x000fca00078efcff */
[----:B------:R2:W-:Y:S02]  /*41e0*/  STL [R1+0xb8], R0 ;  /* 0x0000b80001007387 */ /* 0x0005e40000100800 */
[----:B--2---:R-:W-:-:S05]  /*41f0*/  LOP3.LUT R0, R25, 0x7200, R195, 0xf8, !PT ;  /* 0x0000720019007812 */ /* 0x004fca00078ef8c3 */
[----:B-1-3--:R2:W-:Y:S02]  /*4200*/  STL [R1+0xb4], R0 ;  /* 0x0000b40001007387 */ /* 0x00a5e40000100800 */
.L_x_1376:
[----:B------:R-:W0:Y:S01]  /*4210*/  LDGDEPBAR ;  /* 0x00000000000079af */ /* 0x000e220000000000 */
[C---:B------:R-:W-:Y:S01]  /*4220*/  IADD3 R144, PT, PT, R181.reuse, R185, RZ ;  /* 0x000000b9b5907210 */ /* 0x040fe20007ffe0ff */
[----:B------:R-:W-:Y:S01]  /*4230*/  UIADD3 UR36, UPT, UPT, UR36, -0x80, URZ ;  /* 0xffffff8024247890 */ /* 0x000fe2000fffe0ff */
[----:B--2---:R-:W-:Y:S05]  /*4240*/  IADD3 R0, PT, PT, R181, R188, RZ ;  /* 0x000000bcb5007210 */ /* 0x004fea0007ffe0ff */
[----:B------:R-:W2:Y:S01]  /*4250*/  LDL R202, [R1+0xb0] ;  /* 0x0000b00001ca7983 */ /* 0x000ea20000100800 */
[----:B------:R-:W-:Y:S02]  /*4260*/  USHF.L.U32 UR10, UR42, 0x7, URZ ;  /* 0x000000072a0a7899 */ /* 0x000fe400080006ff */
[----:B------:R-:W-:Y:S01]  /*4270*/  UISETP.GE.AND UP0, UPT, UR36, UR46, UPT ;  /* 0x0000002e2400728c */ /* 0x000fe2000bf06270 */
[----:B------:R-:W3:Y:S01]  /*4280*/  LDL R201, [R1+0xac] ;  /* 0x0000ac0001c97983 */ /* 0x000ee20000100800 */
[----:B------:R-:W-:Y:S02]  /*4290*/  UIADD3 UR10, UPT, UPT, UR10, 0x80, URZ ;  /* 0x000000800a0a7890 */ /* 0x000fe4000fffe0ff */
[----:B------:R-:W-:Y:S01]  /*42a0*/  UIADD3 UR37, UPT, UPT, UR37, -0x1, URZ ;  /* 0xffffffff25257890 */ /* 0x000fe2000fffe0ff */
[----:B------:R-:W-:Y:S01]  /*42b0*/  STL [R1+0x124], R92 ;  /* 0x0001245c01007387 */ /* 0x000fe20000100800 */
        /* <DEDUP_REMOVED lines=27> */
[----:B------:R-:W1:Y:S01]  /*4470*/  S2R R2, SR_TID.X ;  /* 0x0000000000027919 */ /* 0x000e620000002100 */
[----:B------:R-:W4:Y:S01]  /*4480*/  S2R R3, SR_TID.X ;  /* 0x0000000000037919 */ /* 0x000f220000002100 */
[----:B---3--:R-:W-:Y:S01]  /*4490*/  FSETP.NEU.FTZ.AND P1, PT, R201, -INF , PT ;  /* 0xff800000c900780b */ /* 0x008fe20003f3d000 */
[----:B------:R-:W-:Y:S04]  /*44a0*/  DEPBAR.LE SB0, 0x0 ;  /* 0x000080000000791a */ /* 0x000fe80000000000 */
[----:B------:R-:W-:Y:S01]  /*44b0*/  BAR.SYNC.DEFER_BLOCKING 0x0 ;  /* 0x0000000000007b1d */ /* 0x000fe20000010000 */
[----:B-1----:R-:W-:Y:S02]  /*44c0*/  SHF.L.U32 R2, R2, 0x1, RZ ;  /* 0x0000000102027819 */ /* 0x002fe400000006ff */
[----:B----4-:R-:W-:Y:S02]  /*44d0*/  SHF.R.U32.HI R3, RZ, 0x1, R3 ;  /* 0x00000001ff037819 */ /* 0x010fe40000011603 */
[----:B--2---:R-:W-:Y:S01]  /*44e0*/  FSETP.NEU.FTZ.AND P2, PT, R202, -INF , PT ;  /* 0xff800000ca00780b */ /* 0x004fe20003f5d000 */
        /* <DEDUP_REMOVED lines=20> */
[C---:B------:R-:W-:Y:S07]  /*4630*/  HMMA.16816.F32 R32, R64.reuse, R34, RZ ;  /* 0x000000224020723c */ /* 0x040fee00000018ff */
[----:B------:R3:W-:Y:S01]  /*4640*/  LDSM.16.M88.4 R164, [R0+0x2000] ;  /* 0x0020000000a4783b */ /* 0x0007e20000000200 */
[-C--:B----4-:R-:W-:Y:S07]  /*4650*/  HMMA.16816.F32 R36, R64, R48.reuse, RZ ;  /* 0x000000304024723c */ /* 0x090fee00000018ff */
[----:B------:R-:W-:Y:S01]  /*4660*/  LDSM.16.M88.4 R168, [R182+0xd000] ;  /* 0x00d00000b6a8783b */ /* 0x000fe20000000200 */
[C---:B------:R-:W-:Y:S07]  /*4670*/  HMMA.16816.F32 R40, R60.reuse, R48, RZ ;  /* 0x000000303c28723c */ /* 0x040fee00000018ff */
[----:B------:R-:W-:Y:S01]  /*4680*/  LDSM.16.M88.4 R172, [R182+0xd800] ;  /* 0x00d80000b6ac783b */ /* 0x000fe20000000200 */
[-C--:B------:R-:W-:Y:S01]  /*4690*/  HMMA.16816.F32 R44, R60, R50.reuse, RZ ;  /* 0x000000323c2c723c */ /* 0x080fe200000018ff */
[----:B---3--:R-:W-:Y:S06]  /*46a0*/  IADD3 R0, PT, PT, R185, R0, RZ ;  /* 0x00000000b9007210 */ /* 0x008fec0007ffe0ff */
[----:B------:R-:W-:Y:S01]  /*46b0*/  LDSM.16.M88.4 R176, [R183+0xc000] ;  /* 0x00c00000b7b0783b */ /* 0x000fe20000000200 */
        /* <DEDUP_REMOVED lines=15> */
[----:B------:R-:W2:Y:S07]  /*47b0*/  LDSM.16.M88.4 R148, [R0] ;  /* 0x000000000094783b */ /* 0x000eae0000000200 */
[-C--:B---3--:R-:W-:Y:S08]  /*47c0*/  HMMA.16816.F32 R36, R136, R132.reuse, R36 ;  /* 0x000000848824723c */ /* 0x088ff00000001824 */
[C---:B------:R-:W-:Y:S08]  /*47d0*/  HMMA.16816.F32 R40, R144.reuse, R132, R40 ;  /* 0x000000849028723c */ /* 0x040ff00000001828 */
[-C--:B------:R-:W-:Y:S08]  /*47e0*/  HMMA.16816.F32 R44, R144, R134.reuse, R44 ;  /* 0x00000086902c723c */ /* 0x080ff0000000182c */
[C---:B------:R-:W-:Y:S01]  /*47f0*/  HMMA.16816.F32 R48, R136.reuse, R134, R48 ;  /* 0x000000868830723c */ /* 0x040fe20000001830 */
[----:B------:R3:W4:Y:S07]  /*4800*/  LDSM.16.M88.4 R132, [R0+0x2000] ;  /* 0x002000000084783b */ /* 0x00072e0000000200 */
[-C--:B------:R-:W-:Y:S08]  /*4810*/  HMMA.16816.F32 R52, R136, R152.reuse, R52 ;  /* 0x000000988834723c */ /* 0x080ff00000001834 */
[C---:B------:R-:W-:Y:S08]  /*4820*/  HMMA.16816.F32 R56, R144.reuse, R152, R56 ;  /* 0x000000989038723c */ /* 0x040ff00000001838 */
[-C--:B------:R-:W-:Y:S03]  /*4830*/  HMMA.16816.F32 R60, R144, R154.reuse, R60 ;  /* 0x0000009a903c723c */ /* 0x080fe6000000183c */
[----:B---3--:R-:W-:Y:S02]  /*4840*/  @!P0 LOP3.LUT R0, R2, 0x6, RZ, 0xc0, !PT ;  /* 0x0000000602008812 */ /* 0x008fe400078ec0ff */
[----:B------:R-:W-:Y:S02]  /*4850*/  MOV R2, UR42 ;  /* 0x0000002a00027c02 */ /* 0x000fe40008000f00 */
[----:B------:R-:W-:Y:S01]  /*4860*/  @!P0 LOP3.LUT R0, R0, 0x1c0, R3, 0xf8, !PT ;  /* 0x000001c000008812 */ /* 0x000fe200078ef803 */
[----:B------:R-:W-:Y:S01]  /*4870*/  HMMA.16816.F32 R64, R136, R154, R64 ;  /* 0x0000009a8840723c */ /* 0x000fe20000001840 */
[----:B------:R-:W-:Y:S03]  /*4880*/  MOV R3, 0x40 ;  /* 0x0000004000037802 */ /* 0x000fe60000000f00 */
[----:B------:R-:W-:Y:S04]  /*4890*/  @!P0 LEA R0, R2, R0, 0x7 ;  /* 0x0000000002008211 */ /* 0x000fe800078e38ff */
[-C--:B------:R-:W-:Y:S05]  /*48a0*/  HMMA.16816.F32 R4, R156, R160.reuse, R4 ;  /* 0x000000a09c04723c */ /* 0x080fea0000001804 */
[----:B------:R-:W-:Y:S03]  /*48b0*/  @!P0 IADD3 R2, PT, PT, R0, 0x1, RZ ;  /* 0x0000000100028810 */ /* 0x000fe60007ffe0ff */
[C---:B------:R-:W-:Y:S08]  /*48c0*/  HMMA.16816.F32 R8, R164.reuse, R160, R8 ;  /* 0x000000a0a408723c */ /* 0x040ff00000001808 */
[-C--:B------:R-:W-:Y:S08]  /*48d0*/  HMMA.16816.F32 R12, R164, R162.reuse, R12 ;  /* 0x000000a2a40c723c */ /* 0x080ff0000000180c */
[C---:B------:R-:W-:Y:S08]  /*48e0*/  HMMA.16816.F32 R16, R156.reuse, R162, R16 ;  /* 0x000000a29c10723c */ /* 0x040ff00000001810 */
[-C--:B-1----:R-:W-:Y:S08]  /*48f0*/  HMMA.16816.F32 R20, R156, R140.reuse, R20 ;  /* 0x0000008c9c14723c */ /* 0x082ff00000001814 */
        /* <DEDUP_REMOVED lines=12> */
[C---:B----4-:R-:W-:Y:S08]  /*49c0*/  HMMA.16816.F32 R8, R132.reuse, R176, R8 ;  /* 0x000000b08408723c */ /* 0x050ff00000001808 */
        /* <DEDUP_REMOVED lines=21> */
[----:B------:R-:W2:Y:S10]  /*4b20*/  MUFU.TANH R200, R8 ;  /* 0x0000000800c87308 */ /* 0x000eb40000002400 */
[----:B------:R-:W-:Y:S01]  /*4b30*/  MUFU.TANH R195, R12 ;  /* 0x0000000c00c37308 */ /* 0x000fe20000002400 */
[----:B-1----:R-:W-:Y:S05]  /*4b40*/  FMUL.FTZ R11, R202, 1.4426950216293334961 ;  /* 0x3fb8aa3bca0b7820 */ /* 0x002fea0000410000 */
[----:B------:R-:W-:Y:S04]  /*4b50*/  FSEL R11, R11, RZ, P2 ;  /* 0x000000ff0b0b7208 */ /* 0x000fe80001000000 */
[----:B------:R-:W1:Y:S01]  /*4b60*/  MUFU.TANH R199, R9 ;  /* 0x0000000900c77308 */ /* 0x000e620000002400 */
[----:B--2---:R-:W-:Y:S01]  /*4b70*/  STL [R1+0x20], R200 ;  /* 0x000020c801007387 */ /* 0x004fe20000100800 */
[----:B------:R-:W-:Y:S04]  /*4b80*/  MOV R8, 0x8 ;  /* 0x0000000800087802 */ /* 0x000fe80000000f00 */
[C---:B------:R-:W-:Y:S04]  /*4b90*/  @!P0 VIADDMNMX R8, R228.reuse, R8, UR38, PT ;  /* 0x00000026e4088e46 */ /* 0x040fe8000b800108 */
[----:B------:R-:W-:Y:S10]  /*4ba0*/  MUFU.TANH R190, R15 ;  /* 0x0000000f00be7308 */ /* 0x000ff40000002400 */
[----:B------:R-:W2:Y:S01]  /*4bb0*/  MUFU.TANH R198, R10 ;  /* 0x0000000a00c67308 */ /* 0x000ea20000002400 */
[----:B-1----:R-:W-:Y:S04]  /*4bc0*/  STL [R1+0x14], R199 ;  /* 0x000014c701007387 */ /* 0x002fe80000100800 */
[----:B------:R-:W3:Y:S05]  /*4bd0*/  LDL R71, [R1+0x60] ;  /* 0x0000600001477983 */ /* 0x000eea0000100800 */
[----:B------:R-:W-:Y:S10]  /*4be0*/  MUFU.TANH R230, R19 ;  /* 0x0000001300e67308 */ /* 0x000ff40000002400 */
[----:B------:R-:W1:Y:S01]  /*4bf0*/  MUFU.TANH R194, R13 ;  /* 0x0000000d00c27308 */ /* 0x000e620000002400 */
[----:B--2---:R-:W-:Y:S01]  /*4c00*/  STL [R1+0x48], R198 ;  /* 0x000048c601007387 */ /* 0x004fe20000100800 */
[----:B------:R-:W-:Y:S01]  /*4c10*/  FMUL.FTZ R10, R201, 1.4426950216293334961 ;  /* 0x3fb8aa3bc90a7820 */ /* 0x000fe20000410000 */
[----:B------:R-:W-:Y:S02]  /*4c20*/  MOV R201, 0x38 ;  /* 0x0000003800c97802 */ /* 0x000fe40000000f00 */
[----:B------:R-:W2:Y:S02]  /*4c30*/  LDL R70, [R1+0x98] ;  /* 0x0000980001467983 */ /* 0x000ea40000100800 */
[----:B------:R-:W-:Y:S03]  /*4c40*/  @!P0 VIADDMNMX R12, R228, -R201, UR38, PT ;  /* 0x00000026e40c8e46 */ /* 0x000fe6000b8009c9 */
[----:B------:R-:W-:Y:S01]  /*4c50*/  MUFU.TANH R87, R16 ;  /* 0x0000001000577308 */ /* 0x000fe20000002400 */
[----:B------:R-:W-:Y:S01]  /*4c60*/  STL [R1+0x44], R197 ;  /* 0x000044c501007387 */ /* 0x000fe20000100800 */
[----:B------:R-:W-:Y:S02]  /*4c70*/  FSEL R10, R10, RZ, P1 ;  /* 0x000000ff0a0a7208 */ /* 0x000fe40000800000 */
[----:B------:R-:W-:Y:S01]  /*4c80*/  @!P0 ISETP.GE.AND P2, PT, R0, R12, PT ;  /* 0x0000000c0000820c */ /* 0x000fe20003f46270 */
[----:B------:R-:W-:Y:S05]  /*4c90*/  STL [R1+0x10], R195 ;  /* 0x000010c301007387 */ /* 0x000fea0000100800 */
[----:B------:R-:W4:Y:S01]  /*4ca0*/  MUFU.TANH R192, R14 ;  /* 0x0000000e00c07308 */ /* 0x000f220000002400 */
[----:B-1----:R-:W-:Y:S01]  /*4cb0*/  STL [R1+0xc], R194 ;  /* 0x00000cc201007387 */ /* 0x002fe20000100800 */
[----:B------:R-:W-:Y:S04]  /*4cc0*/  @!P0 VIADDMNMX R13, R228, -R3, UR38, PT ;  /* 0x00000026e40d8e46 */ /* 0x000fe8000b800903 */
[-C--:B------:R-:W-:Y:S04]  /*4cd0*/  @!P0 ISETP.GE.AND P3, PT, R0, R13.reuse, PT ;  /* 0x0000000d0000820c */ /* 0x080fe80003f66270 */
[----:B------:R-:W-:Y:S01]  /*4ce0*/  MUFU.TANH R231, R18 ;  /* 0x0000001200e77308 */ /* 0x000fe20000002400 */
[----:B------:R-:W-:Y:S09]  /*4cf0*/  @!P0 ISETP.GE.AND P1, PT, R2, R13, PT ;  /* 0x0000000d0200820c */ /* 0x000ff20003f26270 */
[----:B------:R-:W-:Y:S01]  /*4d00*/  MUFU.TANH R239, R6 ;  /* 0x0000000600ef7308 */ /* 0x000fe20000002400 */
[----:B----4-:R-:W-:Y:S04]  /*4d10*/  STL [R1+0x40], R192 ;  /* 0x000040c001007387 */ /* 0x010fe80000100800 */
[----:B------:R-:W-:Y:S05]  /*4d20*/  STL [R1+0x34], R190 ;  /* 0x000034be01007387 */ /* 0x000fea0000100800 */
[----:B------:R1:W-:Y:S01]  /*4d30*/  MUFU.TANH R238, R7 ;  /* 0x0000000700ee7308 */ /* 0x0003e20000002400 */
[----:B------:R-:W4:Y:S04]  /*4d40*/  LDL R9, [R1+0xa8] ;  /* 0x0000a80001097983 */ /* 0x000f280000100800 */
[----:B------:R-:W4:Y:S05]  /*4d50*/  LDL R15, [R1+0xa4] ;  /* 0x0000a400010f7983 */ /* 0x000f2a0000100800 */
[----:B------:R-:W-:Y:S01]  /*4d60*/  MUFU.TANH R86, R17 ;  /* 0x0000001100567308 */ /* 0x000fe20000002400 */
[----:B-1----:R-:W1:Y:S02]  /*4d70*/  LDSM.16.M88.4 R4, [R183+0xc800] ;  /* 0x00c80000b704783b */ /* 0x002e640000000200 */
[-C--:B-1----:R-:W-:Y:S08]  /*4d80*/  HMMA.16816.F32 R20, R148, R4.reuse, R20 ;  /* 0x000000049414723c */ /* 0x082ff00000001814 */
[C---:B------:R-:W-:Y:S08]  /*4d90*/  HMMA.16816.F32 R24, R132.reuse, R4, R24 ;  /* 0x000000048418723c */ /* 0x040ff00000001818 */
        /* <DEDUP_REMOVED lines=16> */
[----:B------:R1:W1:Y:S01]  /*4ea0*/  MUFU.TANH R69, R26 ;  /* 0x0000001a00457308 */ /* 0x0002620000002400 */
[----:B------:R-:W-:Y:S01]  /*4eb0*/  FMUL.FTZ R32, R32, UR13 ;  /* 0x0000000d20207c20 */ /* 0x000fe20008410000 */
[----:B------:R-:W-:Y:S01]  /*4ec0*/  FMUL.FTZ R33, R33, UR13 ;  /* 0x0000000d21217c20 */ /* 0x000fe20008410000 */
[----:B------:R-:W-:Y:S01]  /*4ed0*/  FMUL.FTZ R35, R35, UR13 ;  /* 0x0000000d23237c20 */ /* 0x000fe20008410000 */
[----:B------:R-:W-:Y:S06]  /*4ee0*/  FMUL.FTZ R34, R34, UR13 ;  /* 0x0000000d22227c20 */ /* 0x000fec0008410000 */
[----:B------:R-:W-:Y:S10]  /*4ef0*/  MUFU.TANH R250, R25 ;  /* 0x0000001900fa7308 */ /* 0x000ff40000002400 */
[----:B------:R-:W1:Y:S02]  /*4f00*/  MUFU.TANH R68, R27 ;  /* 0x0000001b00447308 */ /* 0x000e640000002400 */
[----:B-1----:R-:W4:Y:S04]  /*4f10*/  LDL R26, [R1+0x94] ;  /* 0x00009400011a7983 */ /* 0x002f280000100800 */
[----:B------:R-:W-:Y:S04]  /*4f20*/  STL [R1+0x30], R69 ;  /* 0x0000304501007387 */ /* 0x000fe80000100800 */
[----:B------:R-:W-:Y:S10]  /*4f30*/  MUFU.TANH R251, R24 ;  /* 0x0000001800fb7308 */ /* 0x000ff40000002400 */
[----:B------:R-:W-:Y:S01]  /*4f40*/  MUFU.TANH R24, R30 ;  /* 0x0000001e00187308 */ /* 0x000fe20000002400 */
[----:B------:R-:W-:Y:S04]  /*4f50*/  STL [R1+0x2c], R68 ;  /* 0x00002c4401007387 */ /* 0x000fe80000100800 */
[----:B------:R-:W4:Y:S05]  /*4f60*/  LDL R25, [R1+0x90] ;  /* 0x0000900001197983 */ /* 0x000f2a0000100800 */
        /* <DEDUP_REMOVED lines=9> */
[C---:B---3--:R-:W-:Y:S01]  /*5000*/  FADD.FTZ R3, R71.reuse, R154 ;  /* 0x0000009a47037221 */ /* 0x048fe20000010000 */
[----:B------:R-:W-:Y:S04]  /*5010*/  FADD.FTZ R4, R71, R239 ;  /* 0x000000ef47047221 */ /* 0x000fe80000010000 */
[----:B------:R-:W-:Y:S02]  /*5020*/  @!P0 FSEL R3, R3, -INF , !P3 ;  /* 0xff80000003038808 */ /* 0x000fe40005800000 */
[----:B------:R-:W-:Y:S02]  /*5030*/  @!P0 FSEL R4, R4, -INF , !P2 ;  /* 0xff80000004048808 */ /* 0x000fe40005000000 */
[----:B------:R-:W-:Y:S01]  /*5040*/  @!P0 ISETP.GE.AND P2, PT, R2, R8, PT ;  /* 0x000000080200820c */ /* 0x000fe20003f46270 */
[----:B------:R-:W-:Y:S02]  /*5050*/  FFMA.FTZ R3, R3, UR5, -R11 ;  /* 0x0000000503037c23 */ /* 0x000fe4000801080b */
[----:B------:R-:W-:Y:S02]  /*5060*/  FFMA.FTZ R4, R4, UR5, -R10 ;  /* 0x0000000504047c23 */ /* 0x000fe4000801080a */
[----:B------:R1:W-:Y:S01]  /*5070*/  MUFU.EX2 R92, R3 ;  /* 0x00000003005c7308 */ /* 0x0003e20000000800 */
[C---:B--2---:R-:W-:Y:S01]  /*5080*/  FADD.FTZ R5, R70.reuse, R193 ;  /* 0x000000c146057221 */ /* 0x044fe20000010000 */
[----:B------:R-:W-:Y:S04]  /*5090*/  FADD.FTZ R14, R70, R199 ;  /* 0x000000c7460e7221 */ /* 0x000fe80000010000 */
[----:B------:R-:W-:Y:S04]  /*50a0*/  @!P0 FSEL R5, R5, -INF , !P1 ;  /* 0xff80000005058808 */ /* 0x000fe80004800000 */
[----:B------:R2:W-:Y:S01]  /*50b0*/  MUFU.EX2 R218, R4 ;  /* 0x0000000400da7308 */ /* 0x0005e20000000800 */
[----:B------:R-:W-:Y:S01]  /*50c0*/  @!P0 ISETP.GE.AND P1, PT, R2, R12, PT ;  /* 0x0000000c0200820c */ /* 0x000fe20003f26270 */
[----:B------:R-:W-:Y:S08]  /*50d0*/  FFMA.FTZ R5, R5, UR5, -R11 ;  /* 0x0000000505057c23 */ /* 0x000ff0000801080b */
[----:B------:R3:W-:Y:S01]  /*50e0*/  MUFU.EX2 R155, R5 ;  /* 0x00000005009b7308 */ /* 0x0007e20000000800 */
[----:B-1----:R-:W-:Y:S05]  /*50f0*/  FADD.FTZ R3, R70, R238 ;  /* 0x000000ee46037221 */ /* 0x002fea0000010000 */
[----:B------:R-:W-:Y:S01]  /*5100*/  @!P0 FSEL R3, R3, -INF , !P1 ;  /* 0xff80000003038808 */ /* 0x000fe20004800000 */
[----:B--2---:R-:W-:Y:S04]  /*5110*/  FADD.FTZ R4, R71, R200 ;  /* 0x000000c847047221 */ /* 0x004fe80000010000 */
[----:B------:R-:W-:Y:S04]  /*5120*/  FFMA.FTZ R3, R3, UR5, -R10 ;  /* 0x0000000503037c23 */ /* 0x000fe8000801080a */
[----:B------:R1:W-:Y:S01]  /*5130*/  MUFU.EX2 R217, R3 ;  /* 0x0000000300d97308 */ /* 0x0003e20000000800 */
[----:B---3--:R-:W-:Y:S01]  /*5140*/  FADD.FTZ R5, R71, R198 ;  /* 0x000000c647057221 */ /* 0x008fe20000010000 */
[C---:B----4-:R-:W-:Y:S01]  /*5150*/  FSETP.NEU.FTZ.AND P1, PT, R9.reuse, -INF , PT ;  /* 0xff8000000900780b */ /* 0x050fe20003f3d000 */
[----:B-1----:R-:W-:Y:S01]  /*5160*/  FMUL.FTZ R3, R9, 1.4426950216293334961 ;  /* 0x3fb8aa3b09037820 */ /* 0x002fe20000410000 */
[----:B------:R-:W-:Y:S04]  /*5170*/  @!P0 VIMNMX R9, PT, PT, R228, UR38, PT ;  /* 0x00000026e4098c48 */ /* 0x000fe8000bfe0100 */
[-C--:B------:R-:W-:Y:S02]  /*5180*/  @!P0 ISETP.GE.AND P3, PT, R0, R9.reuse, PT ;  /* 0x000000090000820c */ /* 0x080fe40003f66270 */
[----:B------:R-:W-:Y:S02]  /*5190*/  FSEL R3, R3, RZ, P1 ;  /* 0x000000ff03037208 */ /* 0x000fe40000800000 */
[----:B------:R-:W-:Y:S02]  /*51a0*/  @!P0 FSEL R4, R4, -INF , !P3 ;  /* 0xff80000004048808 */ /* 0x000fe40005800000 */
[-C--:B------:R-:W-:Y:S01]  /*51b0*/  @!P0 ISETP.GE.AND P4, PT, R2, R9.reuse, PT ;  /* 0x000000090200820c */ /* 0x080fe20003f86270 */
[----:B------:R-:W-:Y:S01]  /*51c0*/  FMUL.FTZ R2, R15, 1.4426950216293334961 ;  /* 0x3fb8aa3b0f027820 */ /* 0x000fe20000410000 */
[-C--:B------:R-:W-:Y:S01]  /*51d0*/  @!P0 ISETP.GE.AND P3, PT, R0, R8.reuse, PT ;  /* 0x000000080000820c */ /* 0x080fe20003f66270 */
[--C-:B------:R-:W-:Y:S01]  /*51e0*/  FFMA.FTZ R4, R4, UR5, -R3.reuse ;  /* 0x0000000504047c23 */ /* 0x100fe20008010803 */
[----:B------:R-:W-:Y:S02]  /*51f0*/  @!P0 FSEL R14, R14, -INF , !P4 ;  /* 0xff8000000e0e8808 */ /* 0x000fe40006000000 */
[----:B------:R-:W-:Y:S01]  /*5200*/  @!P0 FSEL R5, R5, -INF , !P3 ;  /* 0xff80000005058808 */ /* 0x000fe20005800000 */
[----:B------:R1:W-:Y:S01]  /*5210*/  MUFU.EX2 R243, R4 ;  /* 0x0000000400f37308 */ /* 0x0003e20000000800 */
[----:B------:R-:W-:Y:S01]  /*5220*/  FSETP.NEU.FTZ.AND P1, PT, R15, -INF , PT ;  /* 0xff8000000f00780b */ /* 0x000fe20003f3d000 */
[----:B------:R-:W-:Y:S01]  /*5230*/  FFMA.FTZ R14, R14, UR5, -R3 ;  /* 0x000000050e0e7c23 */ /* 0x000fe20008010803 */
[----:B------:R-:W-:Y:S02]  /*5240*/  @!P0 IADD3 R15, PT, PT, R0, 0x9, RZ ;  /* 0x00000009000f8810 */ /* 0x000fe40007ffe0ff */
[----:B------:R-:W-:Y:S05]  /*5250*/  FSEL R2, R2, RZ, P1 ;  /* 0x000000ff02027208 */ /* 0x000fea0000800000 */
[----:B------:R2:W-:Y:S01]  /*5260*/  MUFU.EX2 R242, R14 ;  /* 0x0000000e00f27308 */ /* 0x0005e20000000800 */
[--C-:B------:R-:W-:Y:S09]  /*5270*/  FFMA.FTZ R5, R5, UR5, -R2.reuse ;  /* 0x0000000505057c23 */ /* 0x100ff20008010802 */
[----:B------:R-:W3:Y:S01]  /*5280*/  MUFU.EX2 R22, R5 ;  /* 0x0000000500167308 */ /* 0x000ee20000000800 */
[----:B-1----:R-:W-:Y:S05]  /*5290*/  FADD.FTZ R4, R70, R197 ;  /* 0x000000c546047221 */ /* 0x002fea0000010000 */
[----:B------:R-:W-:Y:S02]  /*52a0*/  @!P0 FSEL R4, R4, -INF , !P2 ;  /* 0xff80000004048808 */ /* 0x000fe40005000000 */
[----:B--2---:R-:W-:Y:S03]  /*52b0*/  @!P0 IADD3 R14, PT, PT, R0, 0x8, RZ ;  /* 0x00000008000e8810 */ /* 0x004fe60007ffe0ff */
[----:B------:R-:W-:Y:S01]  /*52c0*/  FFMA.FTZ R4, R4, UR5, -R2 ;  /* 0x0000000504047c23 */ /* 0x000fe20008010802 */
[CC--:B------:R-:W-:Y:S03]  /*52d0*/  @!P0 ISETP.GE.AND P1, PT, R14.reuse, R9.reuse, PT ;  /* 0x000000090e00820c */ /* 0x0c0fe60003f26270 */
[----:B------:R-:W1:Y:S01]  /*52e0*/  MUFU.EX2 R23, R4 ;  /* 0x0000000400177308 */ /* 0x000e620000000800 */
[----:B------:R-:W-:Y:S01]  /*52f0*/  @!P0 ISETP.GE.AND P2, PT, R14, R8, PT ;  /* 0x000000080e00820c */ /* 0x000fe20003f46270 */
[----:B---3--:R-:W-:Y:S04]  /*5300*/  STL [R1+0x1c], R22 ;  /* 0x00001c1601007387 */ /* 0x008fe80000100800 */
[----:B-1----:R-:W-:Y:S04]  /*5310*/  STL [R1+0x18], R23 ;  /* 0x0000181701007387 */ /* 0x002fe80000100800 */
[----:B------:R-:W-:Y:S04]  /*5320*/  STL [R1+0x28], R24 ;  /* 0x0000281801007387 */ /* 0x000fe80000100800 */
[----:B------:R-:W-:Y:S04]  /*5330*/  STL [R1+0x24], R19 ;  /* 0x0000241301007387 */ /* 0x000fe80000100800 */
[----:B------:R-:W2:Y:S04]  /*5340*/  LDL R29, [R1+0x8c] ;  /* 0x00008c00011d7983 */ /* 0x000ea80000100800 */
[----:B------:R-:W3:Y:S01]  /*5350*/  LDL R28, [R1+0x88] ;  /* 0x00008800011c7983 */ /* 0x000ee20000100800 */
[C---:B------:R-:W-:Y:S01]  /*5360*/  FADD.FTZ R4, R26.reuse, R195 ;  /* 0x000000c31a047221 */ /* 0x040fe20000010000 */
[----:B------:R-:W-:Y:S04]  /*5370*/  FADD.FTZ R17, R26, R192 ;  /* 0x000000c01a117221 */ /* 0x000fe80000010000 */
[----:B------:R-:W-:Y:S02]  /*5380*/  @!P0 FSEL R4, R4, -INF , !P1 ;  /* 0xff80000004048808 */ /* 0x000fe40004800000 */
[----:B------:R-:W-:Y:S02]  /*5390*/  @!P0 ISETP.GE.AND P1, PT, R15, R9, PT ;  /* 0x000000090f00820c */ /* 0x000fe40003f26270 */
[----:B------:R-:W-:Y:S01]  /*53a0*/  @!P0 FSEL R17, R17, -INF , !P2 ;  /* 0xff80000011118808 */ /* 0x000fe20005000000 */
[--C-:B------:R-:W-:Y:S01]  /*53b0*/  FFMA.FTZ R4, R4, UR5, -R3.reuse ;  /* 0x0000000504047c23 */ /* 0x100fe20008010803 */
[----:B------:R-:W-:Y:S03]  /*53c0*/  @!P0 ISETP.GE.AND P2, PT, R14, R12, PT ;  /* 0x0000000c0e00820c */ /* 0x000fe60003f46270 */
[----:B------:R-:W-:Y:S01]  /*53d0*/  MUFU.EX2 R235, R4 ;  /* 0x0000000400eb7308 */ /* 0x000fe20000000800 */
[----:B------:R-:W-:Y:S01]  /*53e0*/  FFMA.FTZ R17, R17, UR5, -R2 ;  /* 0x0000000511117c23 */ /* 0x000fe20008010802 */
[C---:B------:R-:W-:Y:S01]  /*53f0*/  FADD.FTZ R5, R25.reuse, R194 ;  /* 0x000000c219057221 */ /* 0x040fe20000010000 */
[----:B------:R-:W-:Y:S07]  /*5400*/  FADD.FTZ R16, R25, R190 ;  /* 0x000000be19107221 */ /* 0x000fee0000010000 */
[----:B------:R-:W1:Y:S01]  /*5410*/  MUFU.EX2 R20, R17 ;  /* 0x0000001100147308 */ /* 0x000e620000000800 */
[----:B------:R-:W-:Y:S02]  /*5420*/  @!P0 FSEL R5, R5, -INF , !P1 ;  /* 0xff80000005058808 */ /* 0x000fe40004800000 */
[----:B------:R-:W-:Y:S03]  /*5430*/  @!P0 ISETP.GE.AND P1, PT, R15, R8, PT ;  /* 0x000000080f00820c */ /* 0x000fe60003f26270 */
[----:B------:R-:W-:Y:S01]  /*5440*/  FFMA.FTZ R5, R5, UR5, -R3 ;  /* 0x0000000505057c23 */ /* 0x000fe20008010803 */
[----:B------:R-:W-:Y:S02]  /*5450*/  @!P0 FSEL R16, R16, -INF , !P1 ;  /* 0xff80000010108808 */ /* 0x000fe40004800000 */
[-C--:B------:R-:W-:Y:S01]  /*5460*/  @!P0 ISETP.GE.AND P1, PT, R14, R13.reuse, PT ;  /* 0x0000000d0e00820c */ /* 0x080fe20003f26270 */
[----:B------:R4:W-:Y:S01]  /*5470*/  MUFU.EX2 R234, R5 ;  /* 0x0000000500ea7308 */ /* 0x0009e20000000800 */
[C---:B------:R-:W-:Y:S01]  /*5480*/  FADD.FTZ R14, R25.reuse, R230 ;  /* 0x000000e6190e7221 */ /* 0x040fe20000010000 */
[----:B------:R-:W-:Y:S01]  /*5490*/  FFMA.FTZ R16, R16, UR5, -R2 ;  /* 0x0000000510107c23 */ /* 0x000fe20008010802 */
[----:B-1----:R-:W-:Y:S01]  /*54a0*/  STL [R1+0x8], R20 ;  /* 0x0000081401007387 */ /* 0x002fe20000100800 */
[----:B------:R-:W-:Y:S06]  /*54b0*/  FADD.FTZ R17, R25, R86 ;  /* 0x0000005619117221 */ /* 0x000fec0000010000 */
[----:B------:R-:W1:Y:S01]  /*54c0*/  MUFU.EX2 R21, R16 ;  /* 0x0000001000157308 */ /* 0x000e620000000800 */
[----:B----4-:R-:W4:Y:S08]  /*54d0*/  LDSM.16.M88.4 R4, [R183+0xd000] ;  /* 0x00d00000b704783b */ /* 0x010f300000000200 */
[----:B-1----:R-:W-:Y:S01]  /*54e0*/  STL [R1+0x4], R21 ;  /* 0x0000041501007387 */ /* 0x002fe20000100800 */
[----:B------:R-:W-:Y:S03]  /*54f0*/  FADD.FTZ R16, R26, R87 ;  /* 0x000000571a107221 */ /* 0x000fe60000010000 */
[----:B------:R-:W3:Y:S02]  /*5500*/  LDL R27, [R1+0x84] ;  /* 0x00008400011b7983 */ /* 0x000ee40000100800 */
[----:B------:R-:W-:Y:S02]  /*5510*/  @!P0 FSEL R16, R16, -INF , !P1 ;  /* 0xff80000010108808 */ /* 0x000fe40004800000 */
[----:B------:R-:W3:Y:S01]  /*5520*/  LDL R25, [R1+0x80] ;  /* 0x0000800001197983 */ /* 0x000ee20000100800 */
[-C--:B------:R-:W-:Y:S02]  /*5530*/  @!P0 ISETP.GE.AND P1, PT, R15, R13.reuse, PT ;  /* 0x0000000d0f00820c */ /* 0x080fe40003f26270 */
[----:B------:R-:W-:Y:S01]  /*5540*/  FFMA.FTZ R18, R16, UR5, -R11 ;  /* 0x0000000510127c23 */ /* 0x000fe2000801080b */
[----:B------:R-:W-:Y:S01]  /*5550*/  FADD.FTZ R16, R26, R231 ;  /* 0x000000e71a107221 */ /* 0x000fe20000010000 */
[----:B------:R-:W-:Y:S02]  /*5560*/  @!P0 FSEL R17, R17, -INF , !P1 ;  /* 0xff80000011118808 */ /* 0x000fe40004800000 */
[----:B------:R-:W-:Y:S01]  /*5570*/  MUFU.EX2 R91, R18 ;  /* 0x00000012005b7308 */ /* 0x000fe20000000800 */
[-C--:B------:R-:W-:Y:S02]  /*5580*/  @!P0 ISETP.GE.AND P1, PT, R15, R12.reuse, PT ;  /* 0x0000000c0f00820c */ /* 0x080fe40003f26270 */
[----:B------:R-:W-:Y:S01]  /*5590*/  @!P0 FSEL R16, R16, -INF , !P2 ;  /* 0xff80000010108808 */ /* 0x000fe20005000000 */
[----:B------:R-:W-:Y:S01]  /*55a0*/  FFMA.FTZ R17, R17, UR5, -R11 ;  /* 0x0000000511117c23 */ /* 0x000fe2000801080b */
[----:B------:R-:W-:Y:S02]  /*55b0*/  @!P0 FSEL R14, R14, -INF , !P1 ;  /* 0xff8000000e0e8808 */ /* 0x000fe40004800000 */
[----:B------:R-:W-:Y:S03]  /*55c0*/  @!P0 IADD3 R15, PT, PT, R0, 0x11, RZ ;  /* 0x00000011000f8810 */ /* 0x000fe60007ffe0ff */
[----:B------:R-:W-:Y:S01]  /*55d0*/  MUFU.EX2 R90, R17 ;  /* 0x00000011005a7308 */ /* 0x000fe20000000800 */
[--C-:B------:R-:W-:Y:S01]  /*55e0*/  FFMA.FTZ R16, R16, UR5, -R10.reuse ;  /* 0x0000000510107c23 */ /* 0x100fe2000801080a */
[----:B------:R-:W-:Y:S08]  /*55f0*/  FFMA.FTZ R14, R14, UR5, -R10 ;  /* 0x000000050e0e7c23 */ /* 0x000ff0000801080a */
[----:B------:R1:W-:Y:S01]  /*5600*/  MUFU.EX2 R200, R14 ;  /* 0x0000000e00c87308 */ /* 0x0003e20000000800 */
[-C--:B----4-:R-:W-:Y:S09]  /*5610*/  HMMA.16816.F32 R36, R148, R4.reuse, R36 ;  /* 0x000000049424723c */ /* 0x090ff20000001824 */
[----:B------:R-:W-:Y:S01]  /*5620*/  MUFU.EX2 R201, R16 ;  /* 0x0000001000c97308 */ /* 0x000fe20000000800 */
[C---:B------:R-:W-:Y:S04]  /*5630*/  HMMA.16816.F32 R40, R132.reuse, R4, R40 ;  /* 0x000000048428723c */ /* 0x040fe80000001828 */
[----:B-1----:R-:W-:Y:S04]  /*5640*/  @!P0 IADD3 R14, PT, PT, R0, 0x10, RZ ;  /* 0x00000010000e8810 */ /* 0x002fe80007ffe0ff */
[-C--:B------:R-:W-:Y:S03]  /*5650*/  HMMA.16816.F32 R44, R132, R6.reuse, R44 ;  /* 0x00000006842c723c */ /* 0x080fe6000000182c */
[-C--:B------:R-:W-:Y:S01]  /*5660*/  @!P0 ISETP.GE.AND P1, PT, R14, R13.reuse, PT ;  /* 0x0000000d0e00820c */ /* 0x080fe20003f26270 */
[----:B------:R-:W-:Y:S01]  /*5670*/  FMUL.FTZ R36, R36, UR13 ;  /* 0x0000000d24247c20 */ /* 0x000fe20008410000 */
[-C--:B------:R-:W-:Y:S01]  /*5680*/  @!P0 ISETP.GE.AND P2, PT, R14, R12.reuse, PT ;  /* 0x0000000c0e00820c */ /* 0x080fe20003f46270 */
        /* <DEDUP_REMOVED lines=13> */
[----:B------:R-:W-:Y:S04]  /*5760*/  FMUL.FTZ R47, R47, UR13 ;  /* 0x0000000d2f2f7c20 */ /* 0x000fe80008410000 */
[----:B------:R-:W1:Y:S01]  /*5770*/  MUFU.TANH R26, R42 ;  /* 0x0000002a001a7308 */ /* 0x000e620000002400 */
[----:B------:R-:W-:Y:S01]  /*5780*/  FMUL.FTZ R48, R48, UR13 ;  /* 0x0000000d30307c20 */ /* 0x000fe20008410000 */
[----:B------:R-:W-:Y:S01]  /*5790*/  FMUL.FTZ R49, R49, UR13 ;  /* 0x0000000d31317c20 */ /* 0x000fe20008410000 */
[----:B------:R-:W-:Y:S01]  /*57a0*/  FMUL.FTZ R51, R51, UR13 ;  /* 0x0000000d33337c20 */ /* 0x000fe20008410000 */
[----:B------:R-:W-:Y:S06]  /*57b0*/  FMUL.FTZ R50, R50, UR13 ;  /* 0x0000000d32327c20 */ /* 0x000fec0008410000 */
[----:B------:R-:W-:Y:S10]  /*57c0*/  MUFU.TANH R206, R39 ;  /* 0x0000002700ce7308 */ /* 0x000ff40000002400 */
[----:B------:R-:W-:Y:S01]  /*57d0*/  MUFU.TANH R233, R40 ;  /* 0x0000002800e97308 */ /* 0x000fe20000002400 */
[----:B-1----:R-:W-:Y:S09]  /*57e0*/  STL [R1], R26 ;  /* 0x0000001a01007387 */ /* 0x002ff20000100800 */
[----:B------:R-:W-:Y:S10]  /*57f0*/  MUFU.TANH R232, R41 ;  /* 0x0000002900e87308 */ /* 0x000ff40000002400 */
[----:B------:R-:W-:Y:S10]  /*5800*/  MUFU.TANH R252, R43 ;  /* 0x0000002b00fc7308 */ /* 0x000ff40000002400 */
[----:B------:R-:W1:Y:S10]  /*5810*/  MUFU.TANH R207, R38 ;  /* 0x0000002600cf7308 */ /* 0x000e740000002400 */
[----:B------:R-:W4:Y:S10]  /*5820*/  MUFU.TANH R224, R44 ;  /* 0x0000002c00e07308 */ /* 0x000f340000002400 */
[----:B------:R-:W-:Y:S10]  /*5830*/  MUFU.TANH R223, R45 ;  /* 0x0000002d00df7308 */ /* 0x000ff40000002400 */
[----:B------:R-:W4:Y:S10]  /*5840*/  MUFU.TANH R249, R46 ;  /* 0x0000002e00f97308 */ /* 0x000f340000002400 */
[----:B------:R-:W4:Y:S10]  /*5850*/  MUFU.TANH R248, R47 ;  /* 0x0000002f00f87308 */ /* 0x000f340000002400 */
[----:B------:R-:W4:Y:S10]  /*5860*/  MUFU.TANH R73, R48 ;  /* 0x0000003000497308 */ /* 0x000f340000002400 */
[----:B------:R-:W4:Y:S10]  /*5870*/  MUFU.TANH R71, R49 ;  /* 0x0000003100477308 */ /* 0x000f340000002400 */
[----:B------:R-:W-:Y:S10]  /*5880*/  MUFU.TANH R176, R51 ;  /* 0x0000003300b07308 */ /* 0x000ff40000002400 */
[----:B------:R-:W4:Y:S01]  /*5890*/  MUFU.TANH R177, R50 ;  /* 0x0000003200b17308 */ /* 0x000f220000002400 */
[C---:B--2---:R-:W-:Y:S01]  /*58a0*/  FADD.FTZ R16, R29.reuse, R85 ;  /* 0x000000551d107221 */ /* 0x044fe20000010000 */
[----:B------:R-:W-:Y:S01]  /*58b0*/  FADD.FTZ R5, R29, R226 ;  /* 0x000000e21d057221 */ /* 0x000fe20000010000 */
[----:B---3--:R-:W-:Y:S03]  /*58c0*/  FADD.FTZ R17, R28, R84 ;  /* 0x000000541c117221 */ /* 0x008fe60000010000 */
[----:B------:R-:W-:Y:S01]  /*58d0*/  @!P0 FSEL R16, R16, -INF , !P1 ;  /* 0xff80000010108808 */ /* 0x000fe20004800000 */
[----:B------:R-:W-:Y:S01]  /*58e0*/  FADD.FTZ R4, R28, R225 ;  /* 0x000000e11c047221 */ /* 0x000fe20000010000 */
[----:B------:R-:W-:Y:S02]  /*58f0*/  @!P0 ISETP.GE.AND P1, PT, R15, R13, PT ;  /* 0x0000000d0f00820c */ /* 0x000fe40003f26270 */
[----:B------:R-:W-:Y:S01]  /*5900*/  @!P0 FSEL R5, R5, -INF , !P2 ;  /* 0xff80000005058808 */ /* 0x000fe20005000000 */
[--C-:B------:R-:W-:Y:S01]  /*5910*/  FFMA.FTZ R16, R16, UR5, -R11.reuse ;  /* 0x0000000510107c23 */ /* 0x100fe2000801080b */
[----:B------:R-:W-:Y:S02]  /*5920*/  @!P0 FSEL R17, R17, -INF , !P1 ;  /* 0xff80000011118808 */ /* 0x000fe40004800000 */
[----:B------:R-:W-:Y:S01]  /*5930*/  @!P0 ISETP.GE.AND P1, PT, R15, R12, PT ;  /* 0x0000000c0f00820c */ /* 0x000fe20003f26270 */
[----:B------:R2:W-:Y:S01]  /*5940*/  MUFU.EX2 R89, R16 ;  /* 0x0000001000597308 */ /* 0x0005e20000000800 */
[--C-:B------:R-:W-:Y:S01]  /*5950*/  FFMA.FTZ R5, R5, UR5, -R10.reuse ;  /* 0x0000000505057c23 */ /* 0x100fe2000801080a */
[----:B------:R-:W-:Y:S01]  /*5960*/  FFMA.FTZ R17, R17, UR5, -R11 ;  /* 0x0000000511117c23 */ /* 0x000fe2000801080b */
[----:B------:R-:W-:Y:S02]  /*5970*/  @!P0 FSEL R4, R4, -INF , !P1 ;  /* 0xff80000004048808 */ /* 0x000fe40004800000 */
[CC--:B------:R-:W-:Y:S02]  /*5980*/  @!P0 ISETP.GE.AND P1, PT, R14.reuse, R9.reuse, PT ;  /* 0x000000090e00820c */ /* 0x0c0fe40003f26270 */
[-C--:B------:R-:W-:Y:S01]  /*5990*/  @!P0 ISETP.GE.AND P2, PT, R14, R8.reuse, PT ;  /* 0x000000080e00820c */ /* 0x080fe20003f46270 */
[----:B------:R-:W-:Y:S02]  /*59a0*/  FFMA.FTZ R4, R4, UR5, -R10 ;  /* 0x0000000504047c23 */ /* 0x000fe4000801080a */
[----:B------:R-:W-:Y:S01]  /*59b0*/  MUFU.EX2 R88, R17 ;  /* 0x0000001100587308 */ /* 0x000fe20000000800 */
[----:B------:R-:W-:Y:S09]  /*59c0*/  @!P0 IADD3 R14, PT, PT, R0, 0x18, RZ ;  /* 0x00000018000e8810 */ /* 0x000ff20007ffe0ff */
[----:B------:R3:W-:Y:S01]  /*59d0*/  MUFU.EX2 R178, R4 ;  /* 0x0000000400b27308 */ /* 0x0007e20000000800 */
[----:B--2---:R-:W-:Y:S09]  /*59e0*/  FADD.FTZ R16, R28, R250 ;  /* 0x000000fa1c107221 */ /* 0x004ff20000010000 */
[----:B------:R2:W-:Y:S01]  /*59f0*/  MUFU.EX2 R179, R5 ;  /* 0x0000000500b37308 */ /* 0x0005e20000000800 */
[----:B---3--:R-:W-:Y:S05]  /*5a00*/  FADD.FTZ R4, R29, R251 ;  /* 0x000000fb1d047221 */ /* 0x008fea0000010000 */
[----:B------:R-:W-:Y:S02]  /*5a10*/  @!P0 FSEL R4, R4, -INF , !P1 ;  /* 0xff80000004048808 */ /* 0x000fe40004800000 */
[-C--:B------:R-:W-:Y:S01]  /*5a20*/  @!P0 ISETP.GE.AND P1, PT, R15, R9.reuse, PT ;  /* 0x000000090f00820c */ /* 0x080fe20003f26270 */
[----:B--2---:R-:W-:Y:S02]  /*5a30*/  FADD.FTZ R5, R29, R69 ;  /* 0x000000451d057221 */ /* 0x004fe40000010000 */
[--C-:B------:R-:W-:Y:S01]  /*5a40*/  FFMA.FTZ R4, R4, UR5, -R3.reuse ;  /* 0x0000000504047c23 */ /* 0x100fe20008010803 */
[----:B------:R-:W-:Y:S02]  /*5a50*/  @!P0 FSEL R16, R16, -INF , !P1 ;  /* 0xff80000010108808 */ /* 0x000fe40004800000 */
[-C--:B------:R-:W-:Y:S01]  /*5a60*/  @!P0 ISETP.GE.AND P1, PT, R15, R8.reuse, PT ;  /* 0x000000080f00820c */ /* 0x080fe20003f26270 */
[----:B------:R2:W-:Y:S01]  /*5a70*/  MUFU.EX2 R220, R4 ;  /* 0x0000000400dc7308 */ /* 0x0005e20000000800 */
[----:B------:R-:W-:Y:S01]  /*5a80*/  @!P0 FSEL R5, R5, -INF , !P2 ;  /* 0xff80000005058808 */ /* 0x000fe20005000000 */
[----:B------:R-:W-:Y:S01]  /*5a90*/  FFMA.FTZ R16, R16, UR5, -R3 ;  /* 0x0000000510107c23 */ /* 0x000fe20008010803 */
[----:B------:R-:W-:Y:S02]  /*5aa0*/  @!P0 IADD3 R15, PT, PT, R0, 0x19, RZ ;  /* 0x00000019000f8810 */ /* 0x000fe40007ffe0ff */
[----:B------:R-:W-:Y:S01]  /*5ab0*/  @!P0 ISETP.GE.AND P2, PT, R14, R8, PT ;  /* 0x000000080e00820c */ /* 0x000fe20003f46270 */
[----:B------:R-:W-:Y:S04]  /*5ac0*/  FFMA.FTZ R5, R5, UR5, -R2 ;  /* 0x0000000505057c23 */ /* 0x000fe80008010802 */
[----:B------:R3:W-:Y:S10]  /*5ad0*/  MUFU.EX2 R219, R16 ;  /* 0x0000001000db7308 */ /* 0x0007f40000000800 */
[----:B------:R1:W-:Y:S01]  /*5ae0*/  MUFU.EX2 R245, R5 ;  /* 0x0000000500f57308 */ /* 0x0003e20000000800 */
[----:B--2---:R-:W-:Y:S05]  /*5af0*/  FADD.FTZ R4, R28, R68 ;  /* 0x000000441c047221 */ /* 0x004fea0000010000 */
[----:B------:R-:W-:Y:S02]  /*5b00*/  @!P0 FSEL R4, R4, -INF , !P1 ;  /* 0xff80000004048808 */ /* 0x000fe40004800000 */
[-C--:B------:R-:W-:Y:S01]  /*5b10*/  @!P0 ISETP.GE.AND P1, PT, R14, R9.reuse, PT ;  /* 0x000000090e00820c */ /* 0x080fe20003f26270 */
[----:B------:R-:W-:Y:S02]  /*5b20*/  FADD.FTZ R17, R27, R24 ;  /* 0x000000181b117221 */ /* 0x000fe40000010000 */
[----:B------:R-:W2:Y:S01]  /*5b30*/  LDL R24, [R1+0x7c] ;  /* 0x00007c0001187983 */ /* 0x000ea20000100800 */
[----:B------:R-:W-:Y:S01]  /*5b40*/  FFMA.FTZ R4, R4, UR5, -R2 ;  /* 0x0000000504047c23 */ /* 0x000fe20008010802 */
[----:B---3--:R-:W-:Y:S01]  /*5b50*/  FADD.FTZ R16, R25, R19 ;  /* 0x0000001319107221 */ /* 0x008fe20000010000 */
[----:B------:R-:W-:Y:S01]  /*5b60*/  @!P0 FSEL R17, R17, -INF , !P2 ;  /* 0xff80000011118808 */ /* 0x000fe20005000000 */
[----:B------:R-:W3:Y:S01]  /*5b70*/  LDL R19, [R1+0x78] ;  /* 0x0000780001137983 */ /* 0x000ee20000100800 */
[----:B------:R4:W-:Y:S01]  /*5b80*/  MUFU.EX2 R244, R4 ;  /* 0x0000000400f47308 */ /* 0x0009e20000000800 */
[----:B-1----:R-:W-:Y:S01]  /*5b90*/  FADD.FTZ R5, R25, R246 ;  /* 0x000000f619057221 */ /* 0x002fe20000010000 */
[----:B------:R-:W-:Y:S01]  /*5ba0*/  @!P0 ISETP.GE.AND P2, PT, R14, R12, PT ;  /* 0x0000000c0e00820c */ /* 0x000fe20003f46270 */
[----:B------:R-:W-:Y:S07]  /*5bb0*/  FFMA.FTZ R17, R17, UR5, -R2 ;  /* 0x0000000511117c23 */ /* 0x000fee0008010802 */
[----:B------:R1:W-:Y:S01]  /*5bc0*/  MUFU.EX2 R241, R17 ;  /* 0x0000001100f17308 */ /* 0x0003e20000000800 */
[----:B----4-:R-:W-:Y:S05]  /*5bd0*/  FADD.FTZ R4, R27, R247 ;  /* 0x000000f71b047221 */ /* 0x010fea0000010000 */
[----:B------:R-:W-:Y:S02]  /*5be0*/  @!P0 FSEL R4, R4, -INF , !P1 ;  /* 0xff80000004048808 */ /* 0x000fe40004800000 */
[----:B------:R-:W-:Y:S01]  /*5bf0*/  @!P0 ISETP.GE.AND P1, PT, R15, R9, PT ;  /* 0x000000090f00820c */ /* 0x000fe20003f26270 */
[----:B-1----:R-:W-:Y:S02]  /*5c00*/  FADD.FTZ R17, R25, R78 ;  /* 0x0000004e19117221 */ /* 0x002fe40000010000 */
[--C-:B------:R-:W-:Y:S01]  /*5c10*/  FFMA.FTZ R4, R4, UR5, -R3.reuse ;  /* 0x0000000504047c23 */ /* 0x100fe20008010803 */
[----:B------:R-:W-:Y:S02]  /*5c20*/  @!P0 FSEL R5, R5, -INF , !P1 ;  /* 0xff80000005058808 */ /* 0x000fe40004800000 */
[----:B------:R-:W-:Y:S01]  /*5c30*/  @!P0 ISETP.GE.AND P1, PT, R15, R8, PT ;  /* 0x000000080f00820c */ /* 0x000fe20003f26270 */
[----:B------:R-:W-:Y:S02]  /*5c40*/  MUFU.EX2 R212, R4 ;  /* 0x0000000400d47308 */ /* 0x000fe40000000800 */
[----:B------:R-:W-:Y:S01]  /*5c50*/  FFMA.FTZ R5, R5, UR5, -R3 ;  /* 0x0000000505057c23 */ /* 0x000fe20008010803 */
[----:B------:R-:W-:Y:S02]  /*5c60*/  @!P0 FSEL R16, R16, -INF , !P1 ;  /* 0xff80000010108808 */ /* 0x000fe40004800000 */
[-C--:B------:R-:W-:Y:S01]  /*5c70*/  @!P0 ISETP.GE.AND P1, PT, R14, R13.reuse, PT ;  /* 0x0000000d0e00820c */ /* 0x080fe20003f26270 */
[----:B------:R-:W-:Y:S02]  /*5c80*/  FADD.FTZ R14, R25, R213 ;  /* 0x000000d5190e7221 */ /* 0x000fe40000010000 */
[----:B------:R-:W-:Y:S02]  /*5c90*/  FFMA.FTZ R16, R16, UR5, -R2 ;  /* 0x0000000510107c23 */ /* 0x000fe40008010802 */
[----:B------:R1:W-:Y:S01]  /*5ca0*/  MUFU.EX2 R211, R5 ;  /* 0x0000000500d37308 */ /* 0x0003e20000000800 */
[----:B------:R-:W4:Y:S09]  /*5cb0*/  LDL R25, [R1+0x74] ;  /* 0x0000740001197983 */ /* 0x000f320000100800 */
[----:B------:R1:W-:Y:S02]  /*5cc0*/  MUFU.EX2 R240, R16 ;  /* 0x0000001000f07308 */ /* 0x0003e40000000800 */
[----:B-1----:R-:W1:Y:S01]  /*5cd0*/  LDSM.16.M88.4 R4, [R183+0xd800] ;  /* 0x00d80000b704783b */ /* 0x002e620000000200 */
[----:B------:R-:W-:Y:S05]  /*5ce0*/  FADD.FTZ R16, R27, R80 ;  /* 0x000000501b107221 */ /* 0x000fea0000010000 */
[----:B------:R-:W-:Y:S02]  /*5cf0*/  @!P0 FSEL R16, R16, -INF , !P1 ;  /* 0xff80000010108808 */ /* 0x000fe40004800000 */
[-C--:B------:R-:W-:Y:S03]  /*5d00*/  @!P0 ISETP.GE.AND P1, PT, R15, R13.reuse, PT ;  /* 0x0000000d0f00820c */ /* 0x080fe60003f26270 */
[--C-:B------:R-:W-:Y:S01]  /*5d10*/  FFMA.FTZ R18, R16, UR5, -R11.reuse ;  /* 0x0000000510127c23 */ /* 0x100fe2000801080b */
[----:B------:R-:W-:Y:S01]  /*5d20*/  @!P0 FSEL R17, R17, -INF , !P1 ;  /* 0xff80000011118808 */ /* 0x000fe20004800000 */
[----:B------:R-:W-:Y:S01]  /*5d30*/  FADD.FTZ R16, R27, R214 ;  /* 0x000000d61b107221 */ /* 0x000fe20000010000 */
[-C--:B------:R-:W-:Y:S01]  /*5d40*/  @!P0 ISETP.GE.AND P1, PT, R15, R12.reuse, PT ;  /* 0x0000000c0f00820c */ /* 0x080fe20003f26270 */
[----:B------:R1:W-:Y:S01]  /*5d50*/  MUFU.EX2 R83, R18 ;  /* 0x0000001200537308 */ /* 0x0003e20000000800 */
[----:B------:R-:W-:Y:S01]  /*5d60*/  @!P0 IADD3 R15, PT, PT, R0, 0x21, RZ ;  /* 0x00000021000f8810 */ /* 0x000fe20007ffe0ff */
[----:B------:R-:W-:Y:S01]  /*5d70*/  FFMA.FTZ R17, R17, UR5, -R11 ;  /* 0x0000000511117c23 */ /* 0x000fe2000801080b */
[----:B------:R-:W-:Y:S02]  /*5d80*/  @!P0 FSEL R14, R14, -INF , !P1 ;  /* 0xff8000000e0e8808 */ /* 0x000fe40004800000 */
[----:B------:R-:W-:Y:S03]  /*5d90*/  @!P0 FSEL R16, R16, -INF , !P2 ;  /* 0xff80000010108808 */ /* 0x000fe60005000000 */
[--C-:B------:R-:W-:Y:S02]  /*5da0*/  FFMA.FTZ R14, R14, UR5, -R10.reuse ;  /* 0x000000050e0e7c23 */ /* 0x100fe4000801080a */
[----:B------:R-:W-:Y:S01]  /*5db0*/  MUFU.EX2 R82, R17 ;  /* 0x0000001100527308 */ /* 0x000fe20000000800 */
[----:B------:R-:W-:Y:S09]  /*5dc0*/  FFMA.FTZ R16, R16, UR5, -R10 ;  /* 0x0000000510107c23 */ /* 0x000ff2000801080a */
[----:B------:R1:W-:Y:S02]  /*5dd0*/  MUFU.EX2 R168, R14 ;  /* 0x0000000e00a87308 */ /* 0x0003e40000000800 */
[-C--:B-1----:R-:W-:Y:S01]  /*5de0*/  HMMA.16816.F32 R52, R148, R4.reuse, R52 ;  /* 0x000000049434723c */ /* 0x082fe20000001834 */
[----:B------:R-:W4:Y:S07]  /*5df0*/  LDL R18, [R1+0x70] ;  /* 0x0000700001127983 */ /* 0x000f2e0000100800 */
[----:B------:R2:W-:Y:S01]  /*5e00*/  MUFU.EX2 R169, R16 ;  /* 0x0000001000a97308 */ /* 0x0005e20000000800 */
[C---:B------:R-:W-:Y:S08]  /*5e10*/  HMMA.16816.F32 R56, R132.reuse, R4, R56 ;  /* 0x000000048438723c */ /* 0x040ff00000001838 */
[-C--:B------:R-:W-:Y:S03]  /*5e20*/  HMMA.16816.F32 R60, R132, R6.reuse, R60 ;  /* 0x00000006843c723c */ /* 0x080fe6000000183c */
[----:B------:R-:W-:Y:S01]  /*5e30*/  @!P0 IADD3 R14, PT, PT, R0, 0x20, RZ ;  /* 0x00000020000e8810 */ /* 0x000fe20007ffe0ff */
[----:B------:R-:W-:Y:S01]  /*5e40*/  FMUL.FTZ R53, R53, UR13 ;  /* 0x0000000d35357c20 */ /* 0x000fe20008410000 */
[----:B------:R-:W-:Y:S01]  /*5e50*/  FMUL.FTZ R52, R52, UR13 ;  /* 0x0000000d34347c20 */ /* 0x000fe20008410000 */
[----:B------:R-:W-:Y:S01]  /*5e60*/  FMUL.FTZ R54, R54, UR13 ;  /* 0x0000000d36367c20 */ /* 0x000fe20008410000 */
[C---:B------:R-:W-:Y:S01]  /*5e70*/  @!P0 ISETP.GE.AND P1, PT, R14.reuse, R13, PT ;  /* 0x0000000d0e00820c */ /* 0x040fe20003f26270 */
[----:B------:R-:W-:Y:S01]  /*5e80*/  HMMA.16816.F32 R64, R148, R6, R64 ;  /* 0x000000069440723c */ /* 0x000fe20000001840 */
[----:B------:R-:W1:Y:S03]  /*5e90*/  MUFU.TANH R68, R53 ;  /* 0x0000003500447308 */ /* 0x000e660000002400 */
[-C--:B------:R-:W-:Y:S01]  /*5ea0*/  @!P0 ISETP.GE.AND P2, PT, R14, R12.reuse, PT ;  /* 0x0000000c0e00820c */ /* 0x080fe20003f46270 */
[----:B------:R-:W-:Y:S01]  /*5eb0*/  FMUL.FTZ R55, R55, UR13 ;  /* 0x0000000d37377c20 */ /* 0x000fe20008410000 */
        /* <DEDUP_REMOVED lines=8> */
[----:B------:R-:W-:Y:S01]  /*5f40*/  FMUL.FTZ R63, R63, UR13 ;  /* 0x0000000d3f3f7c20 */ /* 0x000fe20008410000 */
[----:B------:R-:W-:Y:S04]  /*5f50*/  LEA R148, R189, UR4, 0x1 ;  /* 0x00000004bd947c11 */ /* 0x000fe8000f8e08ff */
[----:B------:R-:W-:Y:S01]  /*5f60*/  MUFU.TANH R172, R54 ;  /* 0x0000003600ac7308 */ /* 0x000fe20000002400 */
[----:B------:R-:W-:Y:S01]  /*5f70*/  FMUL.FTZ R64, R64, UR13 ;  /* 0x0000000d40407c20 */ /* 0x000fe20008410000 */
[----:B------:R-:W-:Y:S01]  /*5f80*/  FMUL.FTZ R65, R65, UR13 ;  /* 0x0000000d41417c20 */ /* 0x000fe20008410000 */
[----:B------:R-:W-:Y:S01]  /*5f90*/  FMUL.FTZ R66, R66, UR13 ;  /* 0x0000000d42427c20 */ /* 0x000fe20008410000 */
[----:B------:R-:W-:Y:S01]  /*5fa0*/  FMUL.FTZ R67, R67, UR13 ;  /* 0x0000000d43437c20 */ /* 0x000fe20008410000 */
[----:B------:R-:W-:Y:S05]  /*5fb0*/  IADD3 R144, PT, PT, R148, R191, RZ ;  /* 0x000000bf94907210 */ /* 0x000fea0007ffe0ff */
[----:B------:R-:W-:Y:S10]  /*5fc0*/  MUFU.TANH R173, R55 ;  /* 0x0000003700ad7308 */ /* 0x000ff40000002400 */
[----:B------:R-:W1:Y:S10]  /*5fd0*/  MUFU.TANH R209, R56 ;  /* 0x0000003800d17308 */ /* 0x000e740000002400 */
[----:B------:R-:W1:Y:S10]  /*5fe0*/  MUFU.TANH R210, R57 ;  /* 0x0000003900d27308 */ /* 0x000e740000002400 */
[----:B------:R-:W1:Y:S10]  /*5ff0*/  MUFU.TANH R236, R59 ;  /* 0x0000003b00ec7308 */ /* 0x000e740000002400 */
[----:B------:R-:W-:Y:S10]  /*6000*/  MUFU.TANH R203, R61 ;  /* 0x0000003d00cb7308 */ /* 0x000ff40000002400 */
[----:B------:R-:W1:Y:S10]  /*6010*/  MUFU.TANH R237, R58 ;  /* 0x0000003a00ed7308 */ /* 0x000e740000002400 */
[----:B------:R-:W1:Y:S10]  /*6020*/  MUFU.TANH R204, R60 ;  /* 0x0000003c00cc7308 */ /* 0x000e740000002400 */
[----:B------:R-:W1:Y:S10]  /*6030*/  MUFU.TANH R194, R64 ;  /* 0x0000004000c27308 */ /* 0x000e740000002400 */
[----:B------:R-:W1:Y:S10]  /*6040*/  MUFU.TANH R192, R65 ;  /* 0x0000004100c07308 */ /* 0x000e740000002400 */
[----:B------:R-:W1:Y:S10]  /*6050*/  MUFU.TANH R163, R66 ;  /* 0x0000004200a37308 */ /* 0x000e740000002400 */
[----:B------:R-:W-:Y:S10]  /*6060*/  MUFU.TANH R229, R62 ;  /* 0x0000003e00e57308 */ /* 0x000ff40000002400 */
[----:B------:R-:W1:Y:S10]  /*6070*/  MUFU.TANH R162, R67 ;  /* 0x0000004300a27308 */ /* 0x000e740000002400 */
[----:B------:R-:W-:Y:S01]  /*6080*/  MUFU.TANH R227, R63 ;  /* 0x0000003f00e37308 */ /* 0x000fe20000002400 */
[C---:B--2---:R-:W-:Y:S01]  /*6090*/  FADD.FTZ R16, R24.reuse, R77 ;  /* 0x0000004d18107221 */ /* 0x044fe20000010000 */
[----:B------:R-:W-:Y:S01]  /*60a0*/  FADD.FTZ R5, R24, R207 ;  /* 0x000000cf18057221 */ /* 0x000fe20000010000 */
[C---:B---3--:R-:W-:Y:S03]  /*60b0*/  FADD.FTZ R17, R19.reuse, R76 ;  /* 0x0000004c13117221 */ /* 0x048fe60000010000 */
        /* <DEDUP_REMOVED lines=14> */
[----:B------:R3:W-:Y:S10]  /*61a0*/  MUFU.EX2 R79, R17 ;  /* 0x00000011004f7308 */ /* 0x0007f40000000800 */
[----:B------:R1:W-:Y:S01]  /*61b0*/  MUFU.EX2 R164, R4 ;  /* 0x0000000400a47308 */ /* 0x0003e20000000800 */
[----:B--2---:R-:W-:Y:S09]  /*61c0*/  FADD.FTZ R16, R19, R232 ;  /* 0x000000e813107221 */ /* 0x004ff20000010000 */
[----:B------:R2:W2:Y:S01]  /*61d0*/  MUFU.EX2 R165, R5 ;  /* 0x0000000500a57308 */ /* 0x0004a20000000800 */
[----:B---3--:R-:W3:Y:S01]  /*61e0*/  LDL R17, [R1+0x68] ;  /* 0x0000680001117983 */ /* 0x008ee20000100800 */
[C---:B----4-:R-:W-:Y:S01]  /*61f0*/  FADD.FTZ R14, R25.reuse, R224 ;  /* 0x000000e0190e7221 */ /* 0x050fe20000010000 */
[----:B------:R-:W-:Y:S01]  /*6200*/  FADD.FTZ R7, R25, R249 ;  /* 0x000000f919077221 */ /* 0x000fe20000010000 */
[----:B-1----:R-:W-:Y:S05]  /*6210*/  FADD.FTZ R4, R24, R233 ;  /* 0x000000e918047221 */ /* 0x002fea0000010000 */
[----:B------:R-:W-:Y:S02]  /*6220*/  @!P0 FSEL R4, R4, -INF , !P1 ;  /* 0xff80000004048808 */ /* 0x000fe40004800000 */
[-C--:B------:R-:W-:Y:S01]  /*6230*/  @!P0 ISETP.GE.AND P1, PT, R15, R9.reuse, PT ;  /* 0x000000090f00820c */ /* 0x080fe20003f26270 */
[----:B--2---:R-:W-:Y:S02]  /*6240*/  FADD.FTZ R5, R24, R26 ;  /* 0x0000001a18057221 */ /* 0x004fe40000010000 */
[--C-:B------:R-:W-:Y:S01]  /*6250*/  FFMA.FTZ R4, R4, UR5, -R3.reuse ;  /* 0x0000000504047c23 */ /* 0x100fe20008010803 */
[----:B------:R-:W2:Y:S01]  /*6260*/  LDL R24, [R1+0x6c] ;  /* 0x00006c0001187983 */ /* 0x000ea20000100800 */
[----:B------:R-:W-:Y:S02]  /*6270*/  @!P0 FSEL R16, R16, -INF , !P1 ;  /* 0xff80000010108808 */ /* 0x000fe40004800000 */
[----:B------:R1:W-:Y:S01]  /*6280*/  MUFU.EX2 R202, R4 ;  /* 0x0000000400ca7308 */ /* 0x0003e20000000800 */
[----:B------:R-:W-:Y:S02]  /*6290*/  @!P0 FSEL R5, R5, -INF , !P2 ;  /* 0xff80000005058808 */ /* 0x000fe40005000000 */
[-C--:B------:R-:W-:Y:S01]  /*62a0*/  @!P0 ISETP.GE.AND P1, PT, R15, R8.reuse, PT ;  /* 0x000000080f00820c */ /* 0x080fe20003f26270 */
[----:B------:R-:W-:Y:S02]  /*62b0*/  FFMA.FTZ R16, R16, UR5, -R3 ;  /* 0x0000000510107c23 */ /* 0x000fe40008010803 */
[----:B------:R-:W-:Y:S04]  /*62c0*/  FFMA.FTZ R5, R5, UR5, -R2 ;  /* 0x0000000505057c23 */ /* 0x000fe80008010802 */
[----:B------:R4:W-:Y:S10]  /*62d0*/  MUFU.EX2 R199, R16 ;  /* 0x0000001000c77308 */ /* 0x0009f40000000800 */
[----:B------:R4:W-:Y:S01]  /*62e0*/  MUFU.EX2 R222, R5 ;  /* 0x0000000500de7308 */ /* 0x0009e20000000800 */
[----:B-1----:R-:W-:Y:S02]  /*62f0*/  FADD.FTZ R4, R19, R252 ;  /* 0x000000fc13047221 */ /* 0x002fe40000010000 */
[----:B------:R-:W2:Y:S03]  /*6300*/  LDL R19, [R1+0xb8] ;  /* 0x0000b80001137983 */ /* 0x000ea60000100800 */
[----:B------:R-:W-:Y:S01]  /*6310*/  @!P0 FSEL R4, R4, -INF , !P1 ;  /* 0xff80000004048808 */ /* 0x000fe20004800000 */
[----:B----4-:R-:W4:Y:S04]  /*6320*/  LDL R16, [R1+0xbc] ;  /* 0x0000bc0001107983 */ /* 0x010f280000100800 */
[----:B------:R-:W-:Y:S04]  /*6330*/  FFMA.FTZ R4, R4, UR5, -R2 ;  /* 0x0000000504047c23 */ /* 0x000fe80008010802 */
[----:B------:R1:W-:Y:S01]  /*6340*/  MUFU.EX2 R221, R4 ;  /* 0x0000000400dd7308 */ /* 0x0003e20000000800 */
[----:B------:R-:W-:Y:S04]  /*6350*/  @!P0 IADD3 R5, PT, PT, R0, 0x28, RZ ;  /* 0x0000002800058810 */ /* 0x000fe80007ffe0ff */
[CC--:B------:R-:W-:Y:S02]  /*6360*/  @!P0 ISETP.GE.AND P1, PT, R5.reuse, R9.reuse, PT ;  /* 0x000000090500820c */ /* 0x0c0fe40003f26270 */
[-C--:B------:R-:W-:Y:S01]  /*6370*/  @!P0 ISETP.GE.AND P2, PT, R5, R8.reuse, PT ;  /* 0x000000080500820c */ /* 0x080fe20003f46270 */
[----:B------:R-:W-:Y:S01]  /*6380*/  FADD.FTZ R15, R18, R223 ;  /* 0x000000df120f7221 */ /* 0x000fe20000010000 */
[----:B------:R-:W-:Y:S01]  /*6390*/  @!P0 FSEL R14, R14, -INF , !P1 ;  /* 0xff8000000e0e8808 */ /* 0x000fe20004800000 */
[----:B------:R-:W-:Y:S01]  /*63a0*/  FADD.FTZ R6, R18, R248 ;  /* 0x000000f812067221 */ /* 0x000fe20000010000 */
[----:B------:R-:W-:Y:S03]  /*63b0*/  @!P0 FSEL R7, R7, -INF , !P2 ;  /* 0xff80000007078808 */ /* 0x000fe60005000000 */
[--C-:B------:R-:W-:Y:S01]  /*63c0*/  FFMA.FTZ R14, R14, UR5, -R3.reuse ;  /* 0x000000050e0e7c23 */ /* 0x100fe20008010803 */
[----:B-1----:R-:W-:Y:S01]  /*63d0*/  @!P0 IADD3 R4, PT, PT, R0, 0x29, RZ ;  /* 0x0000002900048810 */ /* 0x002fe20007ffe0ff */
[--C-:B------:R-:W-:Y:S02]  /*63e0*/  FFMA.FTZ R7, R7, UR5, -R2.reuse ;  /* 0x0000000507077c23 */ /* 0x100fe40008010802 */
[----:B------:R-:W-:Y:S01]  /*63f0*/  MUFU.EX2 R175, R14 ;  /* 0x0000000e00af7308 */ /* 0x000fe20000000800 */
[C---:B------:R-:W-:Y:S04]  /*6400*/  @!P0 ISETP.GE.AND P1, PT, R4.reuse, R9, PT ;  /* 0x000000090400820c */ /* 0x040fe80003f26270 */
[----:B------:R-:W-:Y:S02]  /*6410*/  @!P0 FSEL R15, R15, -INF , !P1 ;  /* 0xff8000000f0f8808 */ /* 0x000fe40004800000 */
[----:B------:R-:W-:Y:S03]  /*6420*/  @!P0 ISETP.GE.AND P1, PT, R4, R8, PT ;  /* 0x000000080400820c */ /* 0x000fe60003f26270 */
[----:B------:R1:W-:Y:S01]  /*6430*/  MUFU.EX2 R216, R7 ;  /* 0x0000000700d87308 */ /* 0x0003e20000000800 */
[----:B------:R-:W-:Y:S01]  /*6440*/  FFMA.FTZ R15, R15, UR5, -R3 ;  /* 0x000000050f0f7c23 */ /* 0x000fe20008010803 */
[----:B------:R-:W-:Y:S02]  /*6450*/  @!P0 FSEL R6, R6, -INF , !P1 ;  /* 0xff80000006068808 */ /* 0x000fe40004800000 */
[-C--:B------:R-:W-:Y:S03]  /*6460*/  @!P0 ISETP.GE.AND P1, PT, R5, R13.reuse, PT ;  /* 0x0000000d0500820c */ /* 0x080fe60003f26270 */
[----:B------:R-:W-:Y:S03]  /*6470*/  FFMA.FTZ R6, R6, UR5, -R2 ;  /* 0x0000000506067c23 */ /* 0x000fe60008010802 */
[----:B------:R-:W-:Y:S10]  /*6480*/  MUFU.EX2 R174, R15 ;  /* 0x0000000f00ae7308 */ /* 0x000ff40000000800 */
[----:B------:R1:W-:Y:S02]  /*6490*/  MUFU.EX2 R215, R6 ;  /* 0x0000000600d77308 */ /* 0x0003e40000000800 */
[----:B-1----:R-:W-:Y:S05]  /*64a0*/  FADD.FTZ R7, R25, R73 ;  /* 0x0000004919077221 */ /* 0x002fea0000010000 */
[----:B------:R-:W-:Y:S02]  /*64b0*/  @!P0 FSEL R7, R7, -INF , !P1 ;  /* 0xff80000007078808 */ /* 0x000fe40004800000 */
[-C--:B------:R-:W-:Y:S03]  /*64c0*/  @!P0 ISETP.GE.AND P1, PT, R4, R13.reuse, PT ;  /* 0x0000000d0400820c */ /* 0x080fe60003f26270 */
[----:B------:R-:W-:Y:S04]  /*64d0*/  FFMA.FTZ R7, R7, UR5, -R11 ;  /* 0x0000000507077c23 */ /* 0x000fe8000801080b */
[----:B------:R1:W-:Y:S01]  /*64e0*/  MUFU.EX2 R75, R7 ;  /* 0x00000007004b7308 */ /* 0x0003e20000000800 */
[----:B------:R-:W-:Y:S05]  /*64f0*/  FADD.FTZ R6, R18, R71 ;  /* 0x0000004712067221 */ /* 0x000fea0000010000 */
[----:B------:R-:W-:Y:S02]  /*6500*/  @!P0 FSEL R6, R6, -INF , !P1 ;  /* 0xff80000006068808 */ /* 0x000fe40004800000 */
[-C--:B------:R-:W-:Y:S02]  /*6510*/  @!P0 ISETP.GE.AND P1, PT, R5, R12.reuse, PT ;  /* 0x0000000c0500820c */ /* 0x080fe40003f26270 */
[----:B------:R-:W-:Y:S01]  /*6520*/  @!P0 IADD3 R5, PT, PT, R0, 0x30, RZ ;  /* 0x0000003000058810 */ /* 0x000fe20007ffe0ff */
[----:B------:R-:W-:Y:S03]  /*6530*/  FFMA.FTZ R6, R6, UR5, -R11 ;  /* 0x0000000506067c23 */ /* 0x000fe6000801080b */
[-C--:B------:R-:W-:Y:S01]  /*6540*/  @!P0 ISETP.GE.AND P2, PT, R5, R13.reuse, PT ;  /* 0x0000000d0500820c */ /* 0x080fe20003f46270 */
[----:B------:R1:W-:Y:S02]  /*6550*/  MUFU.EX2 R74, R6 ;  /* 0x00000006004a7308 */ /* 0x0003e40000000800 */
[----:B-1----:R-:W-:Y:S01]  /*6560*/  FADD.FTZ R7, R25, R177 ;  /* 0x000000b119077221 */ /* 0x002fe20000010000 */
[C---:B------:R-:W-:Y:S02]  /*6570*/  @!P0 ISETP.GE.AND P4, PT, R5.reuse, R12, PT ;  /* 0x0000000c0500820c */ /* 0x040fe40003f86270 */
[----:B------:R-:W-:Y:S02]  /*6580*/  @!P0 ISETP.GE.AND P6, PT, R5, R8, PT ;  /* 0x000000080500820c */ /* 0x000fe40003fc6270 */
[----:B------:R-:W-:Y:S02]  /*6590*/  @!P0 FSEL R7, R7, -INF , !P1 ;  /* 0xff80000007078808 */ /* 0x000fe40004800000 */
[-C--:B------:R-:W-:Y:S02]  /*65a0*/  @!P0 ISETP.GE.AND P1, PT, R4, R12.reuse, PT ;  /* 0x0000000c0400820c */ /* 0x080fe40003f26270 */
[----:B------:R-:W-:Y:S01]  /*65b0*/  @!P0 IADD3 R4, PT, PT, R0, 0x31, RZ ;  /* 0x0000003100048810 */ /* 0x000fe20007ffe0ff */
[----:B------:R-:W-:Y:S03]  /*65c0*/  FFMA.FTZ R7, R7, UR5, -R10 ;  /* 0x0000000507077c23 */ /* 0x000fe6000801080a */
[----:B------:R-:W-:Y:S01]  /*65d0*/  @!P0 ISETP.GE.AND P3, PT, R4, R12, PT ;  /* 0x0000000c0400820c */ /* 0x000fe20003f66270 */
[----:B------:R-:W-:Y:S01]  /*65e0*/  MUFU.EX2 R161, R7 ;  /* 0x0000000700a17308 */ /* 0x000fe20000000800 */
[----:B------:R-:W-:Y:S02]  /*65f0*/  FADD.FTZ R6, R18, R176 ;  /* 0x000000b012067221 */ /* 0x000fe40000010000 */
[----:B------:R-:W4:Y:S03]  /*6600*/  LDL R18, [R1+0x5c] ;  /* 0x00005c0001127983 */ /* 0x000f260000100800 */
[----:B------:R-:W-:Y:S02]  /*6610*/  @!P0 FSEL R6, R6, -INF , !P1 ;  /* 0xff80000006068808 */ /* 0x000fe40004800000 */
[----:B------:R-:W-:Y:S03]  /*6620*/  @!P0 ISETP.GE.AND P1, PT, R4, R13, PT ;  /* 0x0000000d0400820c */ /* 0x000fe60003f26270 */
[----:B------:R-:W-:Y:S04]  /*6630*/  FFMA.FTZ R6, R6, UR5, -R10 ;  /* 0x0000000506067c23 */ /* 0x000fe8000801080a */
[----:B------:R3:W1:Y:S02]  /*6640*/  MUFU.EX2 R160, R6 ;  /* 0x0000000600a07308 */ /* 0x0006640000000800 */
[----:B---3--:R-:W-:Y:S05]  /*6650*/  FADD.FTZ R6, R17, R68 ;  /* 0x0000004411067221 */ /* 0x008fea0000010000 */
[----:B------:R-:W-:Y:S02]  /*6660*/  @!P0 FSEL R6, R6, -INF , !P1 ;  /* 0xff80000006068808 */ /* 0x000fe40004800000 */
[-C--:B------:R-:W-:Y:S03]  /*6670*/  @!P0 ISETP.GE.AND P1, PT, R4, R9.reuse, PT ;  /* 0x000000090400820c */ /* 0x080fe60003f26270 */
[----:B------:R-:W-:Y:S04]  /*6680*/  FFMA.FTZ R6, R6, UR5, -R11 ;  /* 0x0000000506067c23 */ /* 0x000fe8000801080b */
[----:B------:R3:W-:Y:S01]  /*6690*/  MUFU.EX2 R70, R6 ;  /* 0x0000000600467308 */ /* 0x0007e20000000800 */
[C---:B--2---:R-:W-:Y:S01]  /*66a0*/  FADD.FTZ R7, R24.reuse, R69 ;  /* 0x0000004518077221 */ /* 0x044fe20000010000 */
[----:B------:R-:W-:Y:S04]  /*66b0*/  FADD.FTZ R15, R24, R209 ;  /* 0x000000d1180f7221 */ /* 0x000fe80000010000 */
[----:B------:R-:W-:Y:S02]  /*66c0*/  @!P0 FSEL R7, R7, -INF , !P2 ;  /* 0xff80000007078808 */ /* 0x000fe40005000000 */
[-C--:B------:R-:W-:Y:S01]  /*66d0*/  @!P0 ISETP.GE.AND P2, PT, R5, R9.reuse, PT ;  /* 0x000000090500820c */ /* 0x080fe20003f46270 */
[----:B------:R-:W-:Y:S03]  /*66e0*/  FADD.FTZ R5, R17, R173 ;  /* 0x000000ad11057221 */ /* 0x000fe60000010000 */
[----:B------:R-:W-:Y:S02]  /*66f0*/  @!P0 FSEL R15, R15, -INF , !P2 ;  /* 0xff8000000f0f8808 */ /* 0x000fe40005000000 */
[----:B------:R-:W-:Y:S03]  /*6700*/  @!P0 FSEL R5, R5, -INF , !P3 ;  /* 0xff80000005058808 */ /* 0x000fe60005800000 */
[----:B------:R-:W-:Y:S02]  /*6710*/  FFMA.FTZ R15, R15, UR5, -R3 ;  /* 0x000000050f0f7c23 */ /* 0x000fe40008010803 */
[----:B------:R-:W-:Y:S02]  /*6720*/  FFMA.FTZ R5, R5, UR5, -R10 ;  /* 0x0000000505057c23 */ /* 0x000fe4000801080a */
[----:B------:R-:W-:Y:S01]  /*6730*/  MUFU.EX2 R171, R15 ;  /* 0x0000000f00ab7308 */ /* 0x000fe20000000800 */
[----:B------:R-:W-:Y:S02]  /*6740*/  LEA R150, R19, UR4, 0x1 ;  /* 0x0000000413967c11 */ /* 0x000fe4000f8e08ff */
[----:B------:R-:W2:Y:S02]  /*6750*/  LDL R19, [R1+0x64] ;  /* 0x0000640001137983 */ /* 0x000ea40000100800 */
[C---:B------:R-:W-:Y:S02]  /*6760*/  IADD3 R14, PT, PT, R150.reuse, 0x1c000, RZ ;  /* 0x0001c000960e7810 */ /* 0x040fe40007ffe0ff */
[----:B------:R-:W-:Y:S03]  /*6770*/  IADD3 R151, PT, PT, R150, 0x1c040, RZ ;  /* 0x0001c04096977810 */ /* 0x000fe60007ffe0ff */
[----:B------:R-:W-:Y:S01]  /*6780*/  MUFU.EX2 R159, R5 ;  /* 0x00000005009f7308 */ /* 0x000fe20000000800 */
[----:B------:R-:W-:Y:S01]  /*6790*/  @P5 IADD3 R151, PT, PT, R14, -0x40, RZ ;  /* 0xffffffc00e975810 */ /* 0x000fe20007ffe0ff */
[----:B------:R-:W-:Y:S01]  /*67a0*/  FFMA.FTZ R14, R7, UR5, -R11 ;  /* 0x00000005070e7c23 */ /* 0x000fe2000801080b */
[----:B------:R-:W-:Y:S05]  /*67b0*/  FADD.FTZ R7, R24, R172 ;  /* 0x000000ac18077221 */ /* 0x000fea0000010000 */
[----:B------:R-:W-:Y:S02]  /*67c0*/  @!P0 FSEL R7, R7, -INF , !P4 ;  /* 0xff80000007078808 */ /* 0x000fe40006000000 */
[----:B------:R1:W2:Y:S01]  /*67d0*/  MUFU.EX2 R72, R14 ;  /* 0x0000000e00487308 */ /* 0x0002a20000000800 */
[----:B------:R-:W-:Y:S02]  /*67e0*/  @!P0 ISETP.GE.AND P4, PT, R4, R8, PT ;  /* 0x000000080400820c */ /* 0x000fe40003f86270 */
[C---:B------:R-:W-:Y:S01]  /*67f0*/  @!P0 IADD3 R4, PT, PT, R0.reuse, 0x38, RZ ;  /* 0x0000003800048810 */ /* 0x040fe20007ffe0ff */
[----:B---3--:R-:W-:Y:S01]  /*6800*/  FFMA.FTZ R6, R7, UR5, -R10 ;  /* 0x0000000507067c23 */ /* 0x008fe2000801080a */
[----:B------:R-:W-:Y:S01]  /*6810*/  @!P0 IADD3 R0, PT, PT, R0, 0x39, RZ ;  /* 0x0000003900008810 */ /* 0x000fe20007ffe0ff */
[C---:B------:R-:W-:Y:S01]  /*6820*/  FADD.FTZ R7, R17.reuse, R210 ;  /* 0x000000d211077221 */ /* 0x040fe20000010000 */
[-C--:B------:R-:W-:Y:S03]  /*6830*/  @!P0 ISETP.GE.AND P3, PT, R4, R9.reuse, PT ;  /* 0x000000090400820c */ /* 0x080fe60003f66270 */
[----:B------:R-:W-:Y:S01]  /*6840*/  MUFU.EX2 R158, R6 ;  /* 0x00000006009e7308 */ /* 0x000fe20000000800 */
[----:B------:R-:W-:Y:S01]  /*6850*/  @!P0 ISETP.GE.AND P2, PT, R0, R9, PT ;  /* 0x000000090000820c */ /* 0x000fe20003f46270 */
[----:B------:R-:W-:Y:S01]  /*6860*/  FADD.FTZ R9, R17, R236 ;  /* 0x000000ec11097221 */ /* 0x000fe20000010000 */
[----:B------:R-:W-:Y:S01]  /*6870*/  @!P0 FSEL R7, R7, -INF , !P1 ;  /* 0xff80000007078808 */ /* 0x000fe20004800000 */
[----:B------:R-:W3:Y:S01]  /*6880*/  LDL R17, [R1+0xc0] ;  /* 0x0000c00001117983 */ /* 0x000ee20000100800 */
[-C--:B------:R-:W-:Y:S02]  /*6890*/  @!P0 ISETP.GE.AND P1, PT, R4, R13.reuse, PT ;  /* 0x0000000d0400820c */ /* 0x080fe40003f26270 */
[----:B------:R-:W-:Y:S01]  /*68a0*/  @!P0 FSEL R9, R9, -INF , !P4 ;  /* 0xff80000009098808 */ /* 0x000fe20006000000 */
[----:B-1----:R-:W-:Y:S01]  /*68b0*/  FADD.FTZ R14, R24, R237 ;  /* 0x000000ed180e7221 */ /* 0x002fe20000010000 */
[----:B------:R-:W-:Y:S03]  /*68c0*/  @!P0 ISETP.GE.AND P4, PT, R4, R12, PT ;  /* 0x0000000c0400820c */ /* 0x000fe60003f86270 */
[--C-:B------:R-:W-:Y:S01]  /*68d0*/  FFMA.FTZ R9, R9, UR5, -R2.reuse ;  /* 0x0000000509097c23 */ /* 0x100fe20008010802 */
[----:B------:R-:W-:Y:S02]  /*68e0*/  @!P0 FSEL R14, R14, -INF , !P6 ;  /* 0xff8000000e0e8808 */ /* 0x000fe40007000000 */
[----:B------:R-:W-:Y:S01]  /*68f0*/  @!P0 ISETP.GE.AND P6, PT, R0, R13, PT ;  /* 0x0000000d0000820c */ /* 0x000fe20003fc6270 */
[----:B------:R-:W-:Y:S01]  /*6900*/  FFMA.FTZ R13, R7, UR5, -R3 ;  /* 0x00000005070d7c23 */ /* 0x000fe20008010803 */
[----:B------:R1:W-:Y:S01]  /*6910*/  MUFU.EX2 R205, R9 ;  /* 0x0000000900cd7308 */ /* 0x0003e20000000800 */
[----:B------:R-:W-:Y:S09]  /*6920*/  FFMA.FTZ R14, R14, UR5, -R2 ;  /* 0x000000050e0e7c23 */ /* 0x000ff20008010802 */
[----:B------:R1:W-:Y:S10]  /*6930*/  MUFU.EX2 R170, R13 ;  /* 0x0000000d00aa7308 */ /* 0x0003f40000000800 */
[----:B------:R-:W-:Y:S01]  /*6940*/  MUFU.EX2 R208, R14 ;  /* 0x0000000e00d07308 */ /* 0x000fe20000000800 */
[----:B-1----:R-:W-:Y:S02]  /*6950*/  F2FP.F16.F32.PACK_AB R9, R234, R235 ;  /* 0x000000ebea09723e */ /* 0x002fe400000000ff */
[----:B------:R-:W-:Y:S01]  /*6960*/  F2FP.F16.F32.PACK_AB R13, R242, R243 ;  /* 0x000000f3f20d723e */ /* 0x000fe200000000ff */
[----:B----4-:R-:W-:Y:S05]  /*6970*/  FADD.FTZ R5, R18, R203 ;  /* 0x000000cb12057221 */ /* 0x010fea0000010000 */
[----:B------:R-:W-:Y:S02]  /*6980*/  @!P0 FSEL R5, R5, -INF , !P2 ;  /* 0xff80000005058808 */ /* 0x000fe40005000000 */
[----:B------:R-:W-:Y:S02]  /*6990*/  @!P0 ISETP.GE.AND P2, PT, R4, R8, PT ;  /* 0x000000080400820c */ /* 0x000fe40003f46270 */
[----:B------:R-:W-:Y:S05]  /*69a0*/  F2FP.F16.F32.PACK_AB R4, R217, R218 ;  /* 0x000000dad904723e */ /* 0x000fea00000000ff */
[----:B------:R1:W-:Y:S02]  /*69b0*/  STS [R150+0x1c400], R4 ;  /* 0x01c4000496007388 */ /* 0x0003e40000000800 */
[----:B-1----:R-:W-:Y:S01]  /*69c0*/  F2FP.F16.F32.PACK_AB R4, R200, R201 ;  /* 0x000000c9c804723e */ /* 0x002fe200000000ff */
[C---:B--2---:R-:W-:Y:S01]  /*69d0*/  FADD.FTZ R6, R19.reuse, R204 ;  /* 0x000000cc13067221 */ /* 0x044fe20000010000 */
[----:B------:R-:W-:Y:S04]  /*69e0*/  FADD.FTZ R7, R19, R194 ;  /* 0x000000c213077221 */ /* 0x000fe80000010000 */
[----:B------:R-:W-:Y:S02]  /*69f0*/  @!P0 FSEL R6, R6, -INF , !P3 ;  /* 0xff80000006068808 */ /* 0x000fe40005800000 */
[C---:B------:R-:W-:Y:S02]  /*6a00*/  @!P0 ISETP.GE.AND P3, PT, R0.reuse, R12, PT ;  /* 0x0000000c0000820c */ /* 0x040fe40003f66270 */
[----:B------:R-:W-:Y:S02]  /*6a10*/  F2FP.F16.F32.PACK_AB R12, R155, R92 ;  /* 0x0000005c9b0c723e */ /* 0x000fe400000000ff */
[----:B------:R-:W-:Y:S02]  /*6a20*/  @!P0 FSEL R7, R7, -INF , !P1 ;  /* 0xff80000007078808 */ /* 0x000fe40004800000 */
[----:B------:R-:W-:Y:S01]  /*6a30*/  @!P0 ISETP.GE.AND P1, PT, R0, R8, PT ;  /* 0x000000080000820c */ /* 0x000fe20003f26270 */
[----:B------:R1:W-:Y:S01]  /*6a40*/  STS [R150+0x1c000], R12 ;  /* 0x01c0000c96007388 */ /* 0x0003e20000000800 */
[----:B------:R-:W-:Y:S01]  /*6a50*/  IADD3 R0, PT, PT, R150, R16, RZ ;  /* 0x0000001096007210 */ /* 0x000fe20007ffe0ff */
[----:B------:R-:W-:Y:S01]  /*6a60*/  FFMA.FTZ R7, R7, UR5, -R11 ;  /* 0x0000000507077c23 */ /* 0x000fe2000801080b */
[----:B------:R-:W-:Y:S03]  /*6a70*/  F2FP.F16.F32.PACK_AB R8, R90, R91 ;  /* 0x0000005b5a08723e */ /* 0x000fe600000000ff */
[----:B------:R2:W-:Y:S01]  /*6a80*/  STS [R0+0x1c400], R4 ;  /* 0x01c4000400007388 */ /* 0x0005e20000000800 */
[----:B------:R-:W-:Y:S03]  /*6a90*/  MUFU.EX2 R195, R7 ;  /* 0x0000000700c37308 */ /* 0x000fe60000000800 */
[----:B------:R4:W-:Y:S01]  /*6aa0*/  STS [R0+0x1c000], R8 ;  /* 0x01c0000800007388 */ /* 0x0009e20000000800 */
[----:B---3--:R-:W-:Y:S03]  /*6ab0*/  IADD3 R153, PT, PT, R150, R17, RZ ;  /* 0x0000001196997210 */ /* 0x008fe60007ffe0ff */
[----:B------:R-:W-:Y:S01]  /*6ac0*/  STS [R150+0x1e000], R13 ;  /* 0x01e0000d96007388 */ /* 0x000fe20000000800 */
[----:B------:R-:W-:Y:S02]  /*6ad0*/  IADD3 R152, PT, PT, R17, R151, RZ ;  /* 0x0000009711987210 */ /* 0x000fe40007ffe0ff */
[----:B-1----:R-:W-:Y:S05]  /*6ae0*/  F2FP.F16.F32.PACK_AB R12, R23, R22 ;  /* 0x00000016170c723e */ /* 0x002fea00000000ff */
[----:B------:R1:W-:Y:S01]  /*6af0*/  STS [R150+0x1e400], R12 ;  /* 0x01e4000c96007388 */ /* 0x0003e20000000800 */
[----:B--2---:R-:W-:Y:S03]  /*6b00*/  F2FP.F16.F32.PACK_AB R4, R178, R179 ;  /* 0x000000b3b204723e */ /* 0x004fe600000000ff */
[----:B------:R-:W-:Y:S01]  /*6b10*/  STS [R0+0x1e000], R9 ;  /* 0x01e0000900007388 */ /* 0x000fe20000000800 */
[----:B----4-:R-:W-:Y:S05]  /*6b20*/  F2FP.F16.F32.PACK_AB R8, R21, R20 ;  /* 0x000000141508723e */ /* 0x010fea00000000ff */
[----:B------:R2:W-:Y:S04]  /*6b30*/  STS [R0+0x1e400], R8 ;  /* 0x01e4000800007388 */ /* 0x0005e80000000800 */
[----:B------:R3:W-:Y:S01]  /*6b40*/  STS [R153+0x1c400], R4 ;  /* 0x01c4000499007388 */ /* 0x0007e20000000800 */
[--C-:B-1----:R-:W-:Y:S01]  /*6b50*/  FFMA.FTZ R12, R6, UR5, -R3.reuse ;  /* 0x00000005060c7c23 */ /* 0x102fe20008010803 */
[----:B------:R-:W-:Y:S01]  /*6b60*/  F2FP.F16.F32.PACK_AB R6, R88, R89 ;  /* 0x000000595806723e */ /* 0x000fe200000000ff */
[----:B------:R-:W-:Y:S01]  /*6b70*/  FFMA.FTZ R3, R5, UR5, -R3 ;  /* 0x0000000505037c23 */ /* 0x000fe20008010803 */
[----:B------:R-:W-:Y:S01]  /*6b80*/  F2FP.F16.F32.PACK_AB R5, R82, R83 ;  /* 0x000000535205723e */ /* 0x000fe200000000ff */
[----:B------:R-:W-:Y:S02]  /*6b90*/  MUFU.EX2 R167, R12 ;  /* 0x0000000c00a77308 */ /* 0x000fe40000000800 */
[----:B------:R1:W-:Y:S04]  /*6ba0*/  STS [R153+0x1c000], R6 ;  /* 0x01c0000699007388 */ /* 0x0003e80000000800 */
[----:B--2---:R-:W2:Y:S01]  /*6bb0*/  LDL R8, [R1+0xb4] ;  /* 0x0000b40001087983 */ /* 0x004ea20000100800 */
[----:B------:R-:W-:Y:S03]  /*6bc0*/  IADD3 R0, PT, PT, R16, R153, RZ ;  /* 0x0000009910007210 */ /* 0x000fe60007ffe0ff */
[----:B------:R4:W-:Y:S01]  /*6bd0*/  MUFU.EX2 R166, R3 ;  /* 0x0000000300a67308 */ /* 0x0009e20000000800 */
[----:B---3--:R-:W-:Y:S01]  /*6be0*/  F2FP.F16.F32.PACK_AB R4, R168, R169 ;  /* 0x000000a9a804723e */ /* 0x008fe200000000ff */
[----:B------:R3:W-:Y:S04]  /*6bf0*/  STS [R0+0x1c000], R5 ;  /* 0x01c0000500007388 */ /* 0x0007e80000000800 */
[----:B------:R3:W-:Y:S01]  /*6c00*/  STS [R0+0x1c400], R4 ;  /* 0x01c4000400007388 */ /* 0x0007e20000000800 */
[----:B----4-:R-:W-:Y:S01]  /*6c10*/  FADD.FTZ R3, R18, R192 ;  /* 0x000000c012037221 */ /* 0x010fe20000010000 */
[----:B-1----:R-:W-:Y:S04]  /*6c20*/  F2FP.F16.F32.PACK_AB R6, R219, R220 ;  /* 0x000000dcdb06723e */ /* 0x002fe800000000ff */
[----:B------:R-:W-:Y:S01]  /*6c30*/  @!P0 FSEL R3, R3, -INF , !P6 ;  /* 0xff80000003038808 */ /* 0x000fe20007000000 */
[----:B------:R1:W-:Y:S04]  /*6c40*/  STS [R153+0x1e000], R6 ;  /* 0x01e0000699007388 */ /* 0x0003e80000000800 */
[----:B------:R-:W-:Y:S01]  /*6c50*/  FFMA.FTZ R11, R3, UR5, -R11 ;  /* 0x00000005030b7c23 */ /* 0x000fe2000801080b */
[----:B------:R-:W-:Y:S02]  /*6c60*/  F2FP.F16.F32.PACK_AB R3, R244, R245 ;  /* 0x000000f5f403723e */ /* 0x000fe400000000ff */
[----:B---3--:R-:W-:Y:S01]  /*6c70*/  F2FP.F16.F32.PACK_AB R5, R240, R241 ;  /* 0x000000f1f005723e */ /* 0x008fe200000000ff */
[----:B------:R-:W-:Y:S02]  /*6c80*/  MUFU.EX2 R190, R11 ;  /* 0x0000000b00be7308 */ /* 0x000fe40000000800 */
[----:B------:R3:W-:Y:S01]  /*6c90*/  STS [R153+0x1e400], R3 ;  /* 0x01e4000399007388 */ /* 0x0007e20000000800 */
[----:B------:R-:W-:Y:S03]  /*6ca0*/  FADD.FTZ R4, R19, R163 ;  /* 0x000000a313047221 */ /* 0x000fe60000010000 */
[----:B------:R4:W-:Y:S02]  /*6cb0*/  STS [R0+0x1e400], R5 ;  /* 0x01e4000500007388 */ /* 0x0009e40000000800 */
[----:B------:R-:W-:Y:S05]  /*6cc0*/  @!P0 FSEL R4, R4, -INF , !P4 ;  /* 0xff80000004048808 */ /* 0x000fea0006000000 */
[----:B------:R-:W-:Y:S04]  /*6cd0*/  FFMA.FTZ R4, R4, UR5, -R10 ;  /* 0x0000000504047c23 */ /* 0x000fe8000801080a */
[----:B------:R4:W-:Y:S01]  /*6ce0*/  MUFU.EX2 R157, R4 ;  /* 0x00000004009d7308 */ /* 0x0009e20000000800 */
[----:B-1----:R-:W-:Y:S05]  /*6cf0*/  F2FP.F16.F32.PACK_AB R6, R211, R212 ;  /* 0x000000d4d306723e */ /* 0x002fea00000000ff */
[----:B------:R1:W-:Y:S01]  /*6d00*/  STS [R0+0x1e000], R6 ;  /* 0x01e0000600007388 */ /* 0x0003e20000000800 */
[----:B---3--:R-:W-:Y:S01]  /*6d10*/  FADD.FTZ R3, R18, R162 ;  /* 0x000000a212037221 */ /* 0x008fe20000010000 */
[----:B----4-:R-:W-:Y:S04]  /*6d20*/  F2FP.F16.F32.PACK_AB R5, R164, R165 ;  /* 0x000000a5a405723e */ /* 0x010fe800000000ff */
[----:B------:R-:W-:Y:S01]  /*6d30*/  @!P0 FSEL R3, R3, -INF , !P3 ;  /* 0xff80000003038808 */ /* 0x000fe20005800000 */
[----:B------:R-:W-:Y:S01]  /*6d40*/  FADD.FTZ R4, R19, R229 ;  /* 0x000000e513047221 */ /* 0x000fe20000010000 */
[----:B------:R3:W-:Y:S03]  /*6d50*/  STS [R151+0x400], R5 ;  /* 0x0004000597007388 */ /* 0x0007e60000000800 */
[----:B------:R-:W-:Y:S01]  /*6d60*/  FFMA.FTZ R10, R3, UR5, -R10 ;  /* 0x00000005030a7c23 */ /* 0x000fe2000801080a */
[----:B------:R-:W-:Y:S02]  /*6d70*/  @!P0 FSEL R4, R4, -INF , !P2 ;  /* 0xff80000004048808 */ /* 0x000fe40005000000 */
[----:B------:R-:W-:Y:S01]  /*6d80*/  IADD3 R3, PT, PT, R16, R151, RZ ;  /* 0x0000009710037210 */ /* 0x000fe20007ffe0ff */
[----:B------:R-:W4:Y:S02]  /*6d90*/  MUFU.EX2 R156, R10 ;  /* 0x0000000a009c7308 */ /* 0x000f240000000800 */
[--C-:B------:R-:W-:Y:S01]  /*6da0*/  FFMA.FTZ R7, R4, UR5, -R2.reuse ;  /* 0x0000000504077c23 */ /* 0x100fe20008010802 */
[----:B------:R-:W-:Y:S02]  /*6db0*/  F2FP.F16.F32.PACK_AB R4, R160, R161 ;  /* 0x000000a1a004723e */ /* 0x000fe400000000ff */
[----:B-1----:R-:W-:Y:S02]  /*6dc0*/  F2FP.F16.F32.PACK_AB R0, R79, R81 ;  /* 0x000000514f00723e */ /* 0x002fe400000000ff */
[----:B------:R-:W-:Y:S03]  /*6dd0*/  F2FP.F16.F32.PACK_AB R6, R74, R75 ;  /* 0x0000004b4a06723e */ /* 0x000fe600000000ff */
[----:B------:R-:W-:Y:S01]  /*6de0*/  MUFU.EX2 R198, R7 ;  /* 0x0000000700c67308 */ /* 0x000fe20000000800 */
[----:B------:R1:W-:Y:S04]  /*6df0*/  STS [R151], R0 ;  /* 0x0000000097007388 */ /* 0x0003e80000000800 */
[----:B------:R4:W-:Y:S01]  /*6e00*/  STS [R3], R6 ;  /* 0x0000000603007388 */ /* 0x0009e20000000800 */
[----:B---3--:R-:W-:Y:S03]  /*6e10*/  F2FP.F16.F32.PACK_AB R5, R199, R202 ;  /* 0x000000cac705723e */ /* 0x008fe600000000ff */
[----:B------:R3:W-:Y:S04]  /*6e20*/  STS [R3+0x400], R4 ;  /* 0x0004000403007388 */ /* 0x0007e80000000800 */
[----:B------:R3:W-:Y:S01]  /*6e30*/  STS [R151+0x2000], R5 ;  /* 0x0020000597007388 */ /* 0x0007e20000000800 */
[----:B-1----:R-:W-:Y:S01]  /*6e40*/  FADD.FTZ R0, R18, R227 ;  /* 0x000000e312007221 */ /* 0x002fe20000010000 */
[----:B----4-:R-:W-:Y:S04]  /*6e50*/  F2FP.F16.F32.PACK_AB R6, R70, R72 ;  /* 0x000000484606723e */ /* 0x010fe800000000ff */
[----:B------:R-:W-:Y:S02]  /*6e60*/  @!P0 FSEL R0, R0, -INF , !P1 ;  /* 0xff80000000008808 */ /* 0x000fe40004800000 */
[----:B---3--:R-:W-:Y:S03]  /*6e70*/  F2FP.F16.F32.PACK_AB R4, R174, R175 ;  /* 0x000000afae04723e */ /* 0x008fe600000000ff */
[----:B------:R-:W-:Y:S01]  /*6e80*/  FFMA.FTZ R2, R0, UR5, -R2 ;  /* 0x0000000500027c23 */ /* 0x000fe20008010802 */
[----:B------:R-:W-:Y:S02]  /*6e90*/  F2FP.F16.F32.PACK_AB R0, R215, R216 ;  /* 0x000000d8d700723e */ /* 0x000fe400000000ff */
[----:B------:R-:W-:Y:S01]  /*6ea0*/  F2FP.F16.F32.PACK_AB R5, R221, R222 ;  /* 0x000000dedd05723e */ /* 0x000fe200000000ff */
[----:B------:R1:W3:Y:S04]  /*6eb0*/  MUFU.EX2 R197, R2 ;  /* 0x0000000200c57308 */ /* 0x0002e80000000800 */
[----:B------:R4:W-:Y:S04]  /*6ec0*/  STS [R151+0x2400], R5 ;  /* 0x0024000597007388 */ /* 0x0009e80000000800 */
[----:B------:R3:W-:Y:S04]  /*6ed0*/  STS [R3+0x2000], R4 ;  /* 0x0020000403007388 */ /* 0x0007e80000000800 */
[----:B------:R3:W-:Y:S04]  /*6ee0*/  STS [R3+0x2400], R0 ;  /* 0x0024000003007388 */ /* 0x0007e80000000800 */
[----:B------:R-:W-:Y:S01]  /*6ef0*/  STS [R152], R6 ;  /* 0x0000000698007388 */ /* 0x000fe20000000800 */
[----:B-1----:R-:W-:Y:S02]  /*6f00*/  F2FP.F16.F32.PACK_AB R2, R156, R157 ;  /* 0x0000009d9c02723e */ /* 0x002fe400000000ff */
[----:B----4-:R-:W-:Y:S02]  /*6f10*/  F2FP.F16.F32.PACK_AB R5, R159, R158 ;  /* 0x0000009e9f05723e */ /* 0x010fe400000000ff */
[----:B---3--:R-:W-:Y:S03]  /*6f20*/  F2FP.F16.F32.PACK_AB R4, R170, R171 ;  /* 0x000000abaa04723e */ /* 0x008fe600000000ff */
[----:B------:R-:W-:Y:S01]  /*6f30*/  STS [R152+0x400], R5 ;  /* 0x0004000598007388 */ /* 0x000fe20000000800 */
[----:B------:R-:W-:Y:S02]  /*6f40*/  IADD3 R0, PT, PT, R16, R152, RZ ;  /* 0x0000009810007210 */ /* 0x000fe40007ffe0ff */
[----:B------:R-:W-:Y:S03]  /*6f50*/  F2FP.F16.F32.PACK_AB R3, R190, R195 ;  /* 0x000000c3be03723e */ /* 0x000fe600000000ff */
[----:B------:R1:W-:Y:S04]  /*6f60*/  STS [R0+0x400], R2 ;  /* 0x0004000200007388 */ /* 0x0003e80000000800 */
[----:B------:R3:W-:Y:S04]  /*6f70*/  STS [R0], R3 ;  /* 0x0000000300007388 */ /* 0x0007e80000000800 */
[----:B------:R4:W-:Y:S01]  /*6f80*/  STS [R152+0x2000], R4 ;  /* 0x0020000498007388 */ /* 0x0009e20000000800 */
[----:B-1----:R-:W-:Y:S02]  /*6f90*/  F2FP.F16.F32.PACK_AB R2, R197, R198 ;  /* 0x000000c6c502723e */ /* 0x002fe400000000ff */
[----:B---3--:R-:W-:Y:S02]  /*6fa0*/  F2FP.F16.F32.PACK_AB R3, R166, R167 ;  /* 0x000000a7a603723e */ /* 0x008fe400000000ff */
[----:B----4-:R-:W-:Y:S05]  /*6fb0*/  F2FP.F16.F32.PACK_AB R4, R205, R208 ;  /* 0x000000d0cd04723e */ /* 0x010fea00000000ff */
[----:B------:R-:W-:Y:S04]  /*6fc0*/  STS [R152+0x2400], R4 ;  /* 0x0024000498007388 */ /* 0x000fe80000000800 */
[----:B------:R1:W-:Y:S04]  /*6fd0*/  STS [R0+0x2000], R3 ;  /* 0x0020000300007388 */ /* 0x0003e80000000800 */
[----:B------:R3:W-:Y:S04]  /*6fe0*/  STS [R0+0x2400], R2 ;  /* 0x0024000200007388 */ /* 0x0007e80000000800 */
[----:B------:R-:W-:Y:S08]  /*6ff0*/  LDSM.16.M88.4 R64, [R148+0x8000] ;  /* 0x008000009440783b */ /* 0x000ff00000000200 */
[----:B------:R-:W-:Y:S08]  /*7000*/  LDSM.16.M88.4 R60, [R148+0xa000] ;  /* 0x00a00000943c783b */ /* 0x000ff00000000200 */
[----:B------:R-:W-:Y:S01]  /*7010*/  LDSM.16.M88.4 R136, [R144+0x8000] ;  /* 0x008000009088783b */ /* 0x000fe20000000200 */
[----:B-1----:R-:W-:Y:S02]  /*7020*/  MOV R3, UR11 ;  /* 0x0000000b00037c02 */ /* 0x002fe40008000f00 */
[----:B---3--:R-:W-:Y:S05]  /*7030*/  MOV R2, UR12 ;  /* 0x0000000c00027c02 */ /* 0x008fea0008000f00 */
[----:B------:R-:W-:Y:S01]  /*7040*/  LDSM.16.M88.4 R144, [R144+0xa000] ;  /* 0x00a000009090783b */ /* 0x000fe20000000200 */
[----:B--2---:R-:W-:Y:S04]  /*7050*/  LEA R149, R8, UR4, 0x1 ;  /* 0x0000000408957c11 */ /* 0x004fe8000f8e08ff */
[C---:B------:R-:W-:Y:S03]  /*7060*/  IADD3 R0, PT, PT, R149.reuse, R191, RZ ;  /* 0x000000bf95007210 */ /* 0x040fe60007ffe0ff */
[----:B------:R-:W1:Y:S08]  /*7070*/  LDSM.16.M88.4 R16, [R149+0x10000] ;  /* 0x010000009510783b */ /* 0x000e700000000200 */
[----:B------:R-:W2:Y:S08]  /*7080*/  LDSM.16.M88.4 R32, [R149+0x10800] ;  /* 0x010800009520783b */ /* 0x000eb00000000200 */
[----:B------:R-:W3:Y:S08]  /*7090*/  LDSM.16.M88.4 R48, [R149+0x11000] ;  /* 0x011000009530783b */ /* 0x000ef00000000200 */
[----:B------:R-:W4:Y:S08]  /*70a0*/  LDSM.16.M88.4 R132, [R149+0x11800] ;  /* 0x011800009584783b */ /* 0x000f300000000200 */
[----:B------:R-:W4:Y:S01]  /*70b0*/  LDSM.16.M88.4 R140, [R0+0x10000] ;  /* 0x01000000008c783b */ /* 0x000f220000000200 */
        /* <DEDUP_REMOVED lines=12> */
[-C--:B----4-:R-:W-:Y:S08]  /*7180*/  HMMA.16816.F32 R52, R64, R132.reuse, RZ ;  /* 0x000000844034723c */ /* 0x090ff000000018ff */
        /* <DEDUP_REMOVED lines=17> */
[-C--:B-1----:R-:W-:Y:S05]  /*72a0*/  IADD3 R0, PT, PT, R149, R187.reuse, RZ ;  /* 0x000000bb95007210 */ /* 0x082fea0007ffe0ff */
[C---:B------:R-:W-:Y:S08]  /*72b0*/  HMMA.16816.F32 R48, R136.reuse, R142, R48 ;  /* 0x0000008e8830723c */ /* 0x040ff00000001830 */
[-C--:B---3--:R-:W-:Y:S08]  /*72c0*/  HMMA.16816.F32 R52, R136, R132.reuse, R52 ;  /* 0x000000848834723c */ /* 0x088ff00000001834 */
[C---:B------:R-:W-:Y:S08]  /*72d0*/  HMMA.16816.F32 R56, R144.reuse, R132, R56 ;  /* 0x000000849038723c */ /* 0x040ff00000001838 */
[-C--:B------:R-:W-:Y:S01]  /*72e0*/  HMMA.16816.F32 R60, R144, R134.reuse, R60 ;  /* 0x00000086903c723c */ /* 0x080fe2000000183c */
[----:B------:R-:W2:Y:S02]  /*72f0*/  LDL R145, [R1+0x58] ;  /* 0x0000580001917983 */ /* 0x000ea40000100800 */
[----:B------:R-:W-:Y:S05]  /*7300*/  IADD3 R144, PT, PT, R148, R187, RZ ;  /* 0x000000bb94907210 */ /* 0x000fea0007ffe0ff */
        /* <DEDUP_REMOVED lines=19> */
[----:B-1----:R-:W-:Y:S04]  /*7440*/  IADD3 R0, PT, PT, R191, R0, RZ ;  /* 0x00000000bf007210 */ /* 0x002fe80007ffe0ff */
[-C--:B---3--:R-:W-:Y:S08]  /*7450*/  HMMA.16816.F32 R52, R140, R132.reuse, R52 ;  /* 0x000000848c34723c */ /* 0x088ff00000001834 */
[C---:B------:R-:W-:Y:S08]  /*7460*/  HMMA.16816.F32 R56, R136.reuse, R132, R56 ;  /* 0x000000848838723c */ /* 0x040ff00000001838 */
[-C--:B------:R-:W-:Y:S01]  /*7470*/  HMMA.16816.F32 R60, R136, R134.reuse, R60 ;  /* 0x00000086883c723c */ /* 0x080fe2000000183c */
[----:B------:R-:W-:Y:S07]  /*7480*/  LDSM.16.M88.4 R136, [R0+0x10000] ;  /* 0x010000000088783b */ /* 0x000fee0000000200 */
[----:B------:R-:W-:Y:S04]  /*7490*/  HMMA.16816.F32 R64, R140, R134, R64 ;  /* 0x000000868c40723c */ /* 0x000fe80000001840 */
[----:B--2---:R-:W-:Y:S02]  /*74a0*/  LEA R146, P0, R145, R2, 0x2 ;  /* 0x0000000291927211 */ /* 0x004fe400078010ff */
[----:B------:R-:W-:Y:S02]  /*74b0*/  IADD3 R2, PT, PT, R191, R144, RZ ;  /* 0x00000090bf027210 */ /* 0x000fe40007ffe0ff */
[----:B------:R-:W-:Y:S03]  /*74c0*/  LEA.HI.X R147, R145, R3, RZ, 0x2, P0 ;  /* 0x0000000391937211 */ /* 0x000fe600000f14ff */
[----:B------:R-:W1:Y:S08]  /*74d0*/  LDSM.16.M88.4 R132, [R2+0x8000] ;  /* 0x008000000284783b */ /* 0x000e700000000200 */
[----:B------:R-:W2:Y:S04]  /*74e0*/  LDG.E R145, desc[UR34][R146.64] ;  /* 0x0000002292917981 */ /* 0x000ea8000c1e1900 */
[----:B------:R3:W4:Y:S08]  /*74f0*/  LDSM.16.M88.4 R140, [R2+0xa000] ;  /* 0x00a00000028c783b */ /* 0x0007300000000200 */
[----:B------:R2:W5:Y:S01]  /*7500*/  LDG.E R3, desc[UR34][R146.64+0x100] ;  /* 0x0001002292037981 */ /* 0x000562000c1e1900 */
[----:B---3--:R-:W-:Y:S04]  /*7510*/  FFMA.FTZ R2, -R154, R154, 1 ;  /* 0x3f8000009a027423 */ /* 0x008fe8000001019a */
[----:B------:R-:W-:Y:S01]  /*7520*/  FMUL.FTZ R2, R2, UR13 ;  /* 0x0000000d02027c20 */ /* 0x000fe20008410000 */
[-C--:B-1----:R-:W-:Y:S08]  /*7530*/  HMMA.16816.F32 R4, R132, R136.reuse, R4 ;  /* 0x000000888404723c */ /* 0x082ff00000001804 */
[C---:B----4-:R-:W-:Y:S08]  /*7540*/  HMMA.16816.F32 R8, R140.reuse, R136, R8 ;  /* 0x000000888c08723c */ /* 0x050ff00000001808 */
        /* <DEDUP_REMOVED lines=17> */
[C---:B--2---:R-:W-:Y:S01]  /*7660*/  FADD.FTZ R5, -R145.reuse, R5 ;  /* 0x0000000591057221 */ /* 0x044fe20000010100 */
[C---:B------:R-:W-:Y:S01]  /*7670*/  FADD.FTZ R4, -R145.reuse, R4 ;  /* 0x0000000491047221 */ /* 0x040fe20000010100 */
[C---:B------:R-:W-:Y:S01]  /*7680*/  FADD.FTZ R16, -R145.reuse, R16 ;  /* 0x0000001091107221 */ /* 0x040fe20000010100 */
[----:B------:R-:W-:Y:S01]  /*7690*/  FADD.FTZ R140, -R145, R21 ;  /* 0x00000015918c7221 */ /* 0x000fe20000010100 */
[----:B------:R-:W-:Y:S01]  /*76a0*/  FMUL.FTZ R155, R155, R5 ;  /* 0x000000059b9b7220 */ /* 0x000fe20000410000 */
[----:B------:R-:W-:Y:S01]  /*76b0*/  FFMA.FTZ R5, -R193, R193, 1 ;  /* 0x3f800000c1057423 */ /* 0x000fe200000101c1 */
[----:B------:R-:W-:Y:S01]  /*76c0*/  FMUL.FTZ R4, R92, R4 ;  /* 0x000000045c047220 */ /* 0x000fe20000410000 */
[----:B------:R-:W1:Y:S01]  /*76d0*/  S2R R193, SR_TID.X ;  /* 0x0000000000c17919 */ /* 0x000e620000002100 */
[----:B------:R-:W-:Y:S01]  /*76e0*/  FMUL.FTZ R21, R91, R16 ;  /* 0x000000105b157220 */ /* 0x000fe20000410000 */
[----:B------:R-:W-:Y:S01]  /*76f0*/  FMUL.FTZ R140, R88, R140 ;  /* 0x0000008c588c7220 */ /* 0x000fe20000410000 */
[----:B------:R-:W-:Y:S01]  /*7700*/  FFMA.FTZ R16, -R87, R87, 1 ;  /* 0x3f80000057107423 */ /* 0x000fe20000010157 */
[----:B------:R2:W5:Y:S01]  /*7710*/  LDL.LU R92, [R1+0x124] ;  /* 0x00012400015c7983 */ /* 0x0005620000300800 */
[C---:B------:R-:W-:Y:S01]  /*7720*/  FADD.FTZ R17, -R145.reuse, R17 ;  /* 0x0000001191117221 */ /* 0x040fe20000010100 */
[----:B------:R-:W-:Y:S01]  /*7730*/  FMUL.FTZ R154, R2, R4 ;  /* 0x00000004029a7220 */ /* 0x000fe20000410000 */
[----:B------:R-:W-:Y:S01]  /*7740*/  FADD.FTZ R20, -R145, R20 ;  /* 0x0000001491147221 */ /* 0x000fe20000010100 */
[----:B------:R2:W5:Y:S01]  /*7750*/  LDL.LU R91, [R1+0x120] ;  /* 0x00012000015b7983 */ /* 0x0005620000300800 */
[----:B------:R-:W-:Y:S01]  /*7760*/  FMUL.FTZ R136, R90, R17 ;  /* 0x000000115a887220 */ /* 0x000fe20000410000 */
[----:B------:R-:W-:Y:S01]  /*7770*/  FFMA.FTZ R17, -R84, R84, 1 ;  /* 0x3f80000054117423 */ /* 0x000fe20000010154 */
[----:B------:R-:W-:Y:S01]  /*7780*/  FMUL.FTZ R137, R89, R20 ;  /* 0x0000001459897220 */ /* 0x000fe20000410000 */
[----:B------:R2:W5:Y:S01]  /*7790*/  LDL.LU R90, [R1+0x11c] ;  /* 0x00011c00015a7983 */ /* 0x0005620000300800 */
[----:B------:R-:W-:Y:S01]  /*77a0*/  FFMA.FTZ R20, -R85, R85, 1 ;  /* 0x3f80000055147423 */ /* 0x000fe20000010155 */
[----:B------:R-:W-:Y:S01]  /*77b0*/  FADD.FTZ R32, -R145, R32 ;  /* 0x0000002091207221 */ /* 0x000fe20000010100 */
[----:B------:R-:W-:Y:S01]  /*77c0*/  FMUL.FTZ R17, R17, UR13 ;  /* 0x0000000d11117c20 */ /* 0x000fe20008410000 */
[----:B------:R2:W5:Y:S01]  /*77d0*/  LDL.LU R89, [R1+0x118] ;  /* 0x0001180001597983 */ /* 0x0005620000300800 */
[----:B------:R-:W-:Y:S01]  /*77e0*/  FMUL.FTZ R16, R16, UR13 ;  /* 0x0000000d10107c20 */ /* 0x000fe20008410000 */
[----:B------:R-:W-:Y:S01]  /*77f0*/  FMUL.FTZ R20, R20, UR13 ;  /* 0x0000000d14147c20 */ /* 0x000fe20008410000 */
[----:B------:R-:W-:Y:S01]  /*7800*/  FMUL.FTZ R17, R17, R140 ;  /* 0x0000008c11117220 */ /* 0x000fe20000410000 */
[----:B------:R2:W5:Y:S01]  /*7810*/  LDL.LU R88, [R1+0x114] ;  /* 0x0001140001587983 */ /* 0x0005620000300800 */
[----:B------:R-:W-:Y:S01]  /*7820*/  FMUL.FTZ R16, R16, R21 ;  /* 0x0000001510107220 */ /* 0x000fe20000410000 */
[----:B------:R-:W-:Y:S01]  /*7830*/  FFMA.FTZ R21, -R76, R76, 1 ;  /* 0x3f8000004c157423 */ /* 0x000fe2000001014c */
[----:B------:R-:W-:Y:S01]  /*7840*/  FMUL.FTZ R20, R20, R137 ;  /* 0x0000008914147220 */ /* 0x000fe20000410000 */
[----:B------:R2:W5:Y:S01]  /*7850*/  LDL.LU R87, [R1+0x110] ;  /* 0x0001100001577983 */ /* 0x0005620000300800 */
[----:B------:R-:W-:Y:S01]  /*7860*/  FMUL.FTZ R5, R5, UR13 ;  /* 0x0000000d05057c20 */ /* 0x000fe20008410000 */
[----:B------:R-:W-:Y:S02]  /*7870*/  FMUL.FTZ R21, R21, UR13 ;  /* 0x0000000d15157c20 */ /* 0x000fe40008410000 */
[----:B------:R2:W5:Y:S01]  /*7880*/  LDG.E R4, desc[UR34][R146.64+0x20] ;  /* 0x0000202292047981 */ /* 0x000562000c1e1900 */
[----:B------:R-:W-:Y:S01]  /*7890*/  F2FP.F16.F32.PACK_AB R134, R17, R20 ;  /* 0x000000141186723e */ /* 0x000fe200000000ff */
[----:B------:R-:W-:Y:S01]  /*78a0*/  FMUL.FTZ R17, R83, R32 ;  /* 0x0000002053117220 */ /* 0x000fe20000410000 */
[----:B------:R-:W-:Y:S01]  /*78b0*/  FADD.FTZ R20, -R145, R33 ;  /* 0x0000002191147221 */ /* 0x000fe20000010100 */
[----:B------:R2:W5:Y:S01]  /*78c0*/  LDG.E R2, desc[UR34][R146.64+0x120] ;  /* 0x0001202292027981 */ /* 0x000562000c1e1900 */
[----:B-1----:R-:W-:Y:S01]  /*78d0*/  LOP3.LUT P0, R0, R193, 0x4, RZ, 0xc0, !PT ;  /* 0x00000004c1007812 */ /* 0x002fe2000780c0ff */
[C---:B------:R-:W-:Y:S01]  /*78e0*/  FADD.FTZ R33, -R145.reuse, R36 ;  /* 0x0000002491217221 */ /* 0x040fe20000010100 */
[----:B------:R-:W-:Y:S01]  /*78f0*/  FMUL.FTZ R20, R82, R20 ;  /* 0x0000001452147220 */ /* 0x000fe20000410000 */
[----:B------:R-:W-:Y:S01]  /*7900*/  FADD.FTZ R36, -R145, R37 ;  /* 0x0000002591247221 */ /* 0x000fe20000010100 */
[----:B------:R-:W-:Y:S01]  /*7910*/  ISETP.NE.AND P6, PT, R0, RZ, PT ;  /* 0x000000ff0000720c */ /* 0x000fe20003fc5270 */
[----:B------:R-:W-:Y:S01]  /*7920*/  FFMA.FTZ R0, -R86, R86, 1 ;  /* 0x3f80000056007423 */ /* 0x000fe20000010156 */
[----:B------:R-:W-:Y:S01]  /*7930*/  FMUL.FTZ R33, R81, R33 ;  /* 0x0000002151217220 */ /* 0x000fe20000410000 */
[----:B------:R2:W5:Y:S01]  /*7940*/  LDL.LU R86, [R1+0x10c] ;  /* 0x00010c0001567983 */ /* 0x0005620000300800 */
[----:B------:R-:W-:Y:S01]  /*7950*/  FMUL.FTZ R36, R79, R36 ;  /* 0x000000244f247220 */ /* 0x000fe20000410000 */
[----:B------:R-:W-:Y:S01]  /*7960*/  FFMA.FTZ R32, -R77, R77, 1 ;  /* 0x3f8000004d207423 */ /* 0x000fe2000001014d */
[----:B------:R-:W-:Y:S01]  /*7970*/  FADD.FTZ R37, -R145, R52 ;  /* 0x0000003491257221 */ /* 0x000fe20000010100 */
[----:B------:R2:W5:Y:S01]  /*7980*/  LDL.LU R85, [R1+0x108] ;  /* 0x0001080001557983 */ /* 0x0005620000300800 */
[----:B------:R-:W-:Y:S01]  /*7990*/  FMUL.FTZ R0, R0, UR13 ;  /* 0x0000000d00007c20 */ /* 0x000fe20008410000 */
[----:B------:R-:W-:Y:S01]  /*79a0*/  FMUL.FTZ R21, R21, R36 ;  /* 0x0000002415157220 */ /* 0x000fe20000410000 */
[----:B------:R-:W-:Y:S01]  /*79b0*/  FMUL.FTZ R37, R72, R37 ;  /* 0x0000002548257220 */ /* 0x000fe20000410000 */
[----:B------:R2:W5:Y:S01]  /*79c0*/  LDL.LU R84, [R1+0x104] ;  /* 0x0001040001547983 */ /* 0x0005620000300800 */
[----:B------:R-:W-:Y:S01]  /*79d0*/  FMUL.FTZ R0, R0, R136 ;  /* 0x0000008800007220 */ /* 0x000fe20000410000 */
[----:B------:R-:W-:Y:S01]  /*79e0*/  FADD.FTZ R36, -R145, R49 ;  /* 0x0000003191247221 */ /* 0x000fe20000010100 */
[----:B------:R-:W-:Y:S01]  /*79f0*/  FMUL.FTZ R32, R32, UR13 ;  /* 0x0000000d20207c20 */ /* 0x000fe20008410000 */
[----:B------:R2:W5:Y:S01]  /*7a00*/  LDL.LU R83, [R1+0x100] ;  /* 0x0001000001537983 */ /* 0x0005620000300800 */
[----:B------:R-:W-:Y:S01]  /*7a10*/  FMUL.FTZ R5, R5, R155 ;  /* 0x0000009b05057220 */ /* 0x000fe20000410000 */
[----:B------:R-:W-:Y:S01]  /*7a20*/  FMUL.FTZ R36, R74, R36 ;  /* 0x000000244a247220 */ /* 0x000fe20000410000 */
[----:B------:R-:W-:Y:S01]  /*7a30*/  F2FP.F16.F32.PACK_AB R132, R0, R16 ;  /* 0x000000100084723e */ /* 0x000fe200000000ff */
[----:B------:R2:W5:Y:S01]  /*7a40*/  LDL.LU R82, [R1+0xfc] ;  /* 0x0000fc0001527983 */ /* 0x0005620000300800 */
[----:B------:R-:W-:Y:S01]  /*7a50*/  FFMA.FTZ R16, -R80, R80, 1 ;  /* 0x3f80000050107423 */ /* 0x000fe20000010150 */
[----:B------:R-:W-:Y:S01]  /*7a60*/  FFMA.FTZ R0, -R78, R78, 1 ;  /* 0x3f8000004e007423 */ /* 0x000fe2000001014e */
[----:B------:R-:W-:Y:S01]  /*7a70*/  FMUL.FTZ R32, R32, R33 ;  /* 0x0000002120207220 */ /* 0x000fe20000410000 */
[----:B------:R2:W5:Y:S01]  /*7a80*/  LDL.LU R81, [R1+0xf8] ;  /* 0x0000f80001517983 */ /* 0x0005620000300800 */
[C---:B------:R-:W-:Y:S01]  /*7a90*/  FADD.FTZ R33, -R145.reuse, R48 ;  /* 0x0000003091217221 */ /* 0x040fe20000010100 */
[----:B------:R-:W-:Y:S01]  /*7aa0*/  FADD.FTZ R48, -R145, R53 ;  /* 0x0000003591307221 */ /* 0x000fe20000010100 */
[----:B------:R-:W-:Y:S01]  /*7ab0*/  FMUL.FTZ R0, R0, UR13 ;  /* 0x0000000d00007c20 */ /* 0x000fe20008410000 */
[----:B------:R2:W5:Y:S01]  /*7ac0*/  LDL.LU R80, [R1+0xf4] ;  /* 0x0000f40001507983 */ /* 0x0005620000300800 */
[----:B------:R-:W-:Y:S01]  /*7ad0*/  FMUL.FTZ R33, R75, R33 ;  /* 0x000000214b217220 */ /* 0x000fe20000410000 */
[----:B------:R-:W-:Y:S01]  /*7ae0*/  FMUL.FTZ R48, R70, R48 ;  /* 0x0000003046307220 */ /* 0x000fe20000410000 */
[----:B------:R-:W-:Y:S01]  /*7af0*/  FMUL.FTZ R0, R0, R20 ;  /* 0x0000001400007220 */ /* 0x000fe20000410000 */
[----:B------:R2:W5:Y:S01]  /*7b00*/  LDL.LU R79, [R1+0xf0] ;  /* 0x0000f000014f7983 */ /* 0x0005620000300800 */
[----:B------:R-:W-:Y:S01]  /*7b10*/  FFMA.FTZ R20, -R73, R73, 1 ;  /* 0x3f80000049147423 */ /* 0x000fe20000010149 */
[----:B------:R-:W-:Y:S01]  /*7b20*/  FMUL.FTZ R16, R16, UR13 ;  /* 0x0000000d10107c20 */ /* 0x000fe20008410000 */
[----:B------:R-:W-:Y:S01]  /*7b30*/  F2FP.F16.F32.PACK_AB R49, R21, R32 ;  /* 0x000000201531723e */ /* 0x000fe200000000ff */
[----:B------:R2:W5:Y:S01]  /*7b40*/  LDL.LU R78, [R1+0xec] ;  /* 0x0000ec00014e7983 */ /* 0x0005620000300800 */
[----:B------:R-:W-:Y:S01]  /*7b50*/  FMUL.FTZ R20, R20, UR13 ;  /* 0x0000000d14147c20 */ /* 0x000fe20008410000 */
[----:B------:R-:W-:Y:S01]  /*7b60*/  FMUL.FTZ R16, R16, R17 ;  /* 0x0000001110107220 */ /* 0x000fe20000410000 */
[----:B------:R-:W-:Y:S01]  /*7b70*/  FFMA.FTZ R17, -R71, R71, 1 ;  /* 0x3f80000047117423 */ /* 0x000fe20000010147 */
[----:B------:R2:W5:Y:S01]  /*7b80*/  LDL.LU R77, [R1+0xe8] ;  /* 0x0000e800014d7983 */ /* 0x0005620000300800 */
[----:B------:R-:W-:Y:S01]  /*7b90*/  FMUL.FTZ R20, R20, R33 ;  /* 0x0000002114147220 */ /* 0x000fe20000410000 */
[----:B------:R-:W-:Y:S01]  /*7ba0*/  FADD.FTZ R33, -R145, R64 ;  /* 0x0000004091217221 */ /* 0x000fe20000010100 */
[----:B------:R-:W-:Y:S01]  /*7bb0*/  F2FP.F16.F32.PACK_AB R133, R0, R16 ;  /* 0x000000100085723e */ /* 0x000fe200000000ff */
[----:B------:R2:W5:Y:S01]  /*7bc0*/  LDL.LU R76, [R1+0xe4] ;  /* 0x0000e400014c7983 */ /* 0x0005620000300800 */
[----:B------:R-:W-:Y:S01]  /*7bd0*/  FFMA.FTZ R16, -R69, R69, 1 ;  /* 0x3f80000045107423 */ /* 0x000fe20000010145 */
[----:B------:R-:W-:Y:S01]  /*7be0*/  FFMA.FTZ R0, -R68, R68, 1 ;  /* 0x3f80000044007423 */ /* 0x000fe20000010144 */
[----:B------:R-:W-:Y:S01]  /*7bf0*/  FMUL.FTZ R17, R17, UR13 ;  /* 0x0000000d11117c20 */ /* 0x000fe20008410000 */
[----:B------:R2:W5:Y:S01]  /*7c00*/  LDL.LU R75, [R1+0xe0] ;  /* 0x0000e000014b7983 */ /* 0x0005620000300800 */
[----:B------:R-:W-:Y:S01]  /*7c10*/  FMUL.FTZ R16, R16, UR13 ;  /* 0x0000000d10107c20 */ /* 0x000fe20008410000 */
[----:B------:R-:W-:Y:S01]  /*7c20*/  FMUL.FTZ R0, R0, UR13 ;  /* 0x0000000d00007c20 */ /* 0x000fe20008410000 */
[----:B------:R-:W-:Y:S01]  /*7c30*/  FMUL.FTZ R17, R17, R36 ;  /* 0x0000002411117220 */ /* 0x000fe20000410000 */
[----:B------:R2:W5:Y:S01]  /*7c40*/  LDL.LU R74, [R1+0xdc] ;  /* 0x0000dc00014a7983 */ /* 0x0005620000300800 */
[----:B------:R-:W-:Y:S01]  /*7c50*/  FMUL.FTZ R16, R16, R37 ;  /* 0x0000002510107220 */ /* 0x000fe20000410000 */
[----:B------:R-:W-:Y:S01]  /*7c60*/  FADD.FTZ R32, -R145, R65 ;  /* 0x0000004191207221 */ /* 0x000fe20000010100 */
[----:B------:R-:W-:Y:S01]  /*7c70*/  FMUL.FTZ R0, R0, R48 ;  /* 0x0000003000007220 */ /* 0x000fe20000410000 */
[----:B------:R2:W5:Y:S01]  /*7c80*/  LDL.LU R73, [R1+0xd8] ;  /* 0x0000d80001497983 */ /* 0x0005620000300800 */
[----:B------:R-:W-:Y:S01]  /*7c90*/  F2FP.F16.F32.PACK_AB R37, R17, R20 ;  /* 0x000000141125723e */ /* 0x000fe200000000ff */
[----:B------:R-:W-:Y:S01]  /*7ca0*/  FFMA.FTZ R20, -R194, R194, 1 ;  /* 0x3f800000c2147423 */ /* 0x000fe200000101c2 */
        /* <DEDUP_REMOVED lines=10> */
[----:B------:R-:W-:Y:S01]  /*7d50*/  SHF.L.U32 R195, R193, 0x5, RZ ;  /* 0x00000005c1c37819 */ /* 0x000fe200000006ff */
[----:B------:R-:W-:Y:S01]  /*7d60*/  FMUL.FTZ R32, R17, R32 ;  /* 0x0000002011207220 */ /* 0x000fe20000410000 */
[C---:B------:R-:W-:Y:S01]  /*7d70*/  SHF.L.U32 R194, R193.reuse, 0x6, RZ ;  /* 0x00000006c1c27819 */ /* 0x040fe200000006ff */
[----:B------:R2:W5:Y:S01]  /*7d80*/  LDL.LU R69, [R1+0xc8] ;  /* 0x0000c80001457983 */ /* 0x0005620000300800 */
[----:B------:R-:W-:Y:S02]  /*7d90*/  SHF.L.U32 R192, R193, 0x3, RZ ;  /* 0x00000003c1c07819 */ /* 0x000fe400000006ff */
[----:B------:R-:W-:Y:S01]  /*7da0*/  MOV R190, 0x20 ;  /* 0x0000002000be7802 */ /* 0x000fe20000000f00 */
[----:B------:R2:W5:Y:S01]  /*7db0*/  LDL.LU R68, [R1+0xc4] ;  /* 0x0000c40001447983 */ /* 0x0005620000300800 */
[----:B------:R-:W-:Y:S01]  /*7dc0*/  F2FP.F16.F32.PACK_AB R36, R0, R16 ;  /* 0x000000100024723e */ /* 0x000fe200000000ff */
[----:B------:R-:W-:Y:S06]  /*7dd0*/  BRA.U !UP0, `(.L_x_1374) ;  /* 0x0000000108fc7547 */ /* 0x000fec000b800000 */
[----:B------:R-:W3:Y:S01]  /*7de0*/  LDL.LU R136, [R1+0x54] ;  /* 0x0000540001887983 */ /* 0x000ee20000300800 */
[----:B------:R-:W1:Y:S01]  /*7df0*/  LDC R48, c[0x0][0x3b0] ;  /* 0x0000ec00ff307b82 */ /* 0x000e620000000800 */
[----:B------:R-:W-:Y:S01]  /*7e00*/  IADD3 R16, P1, PT, RZ, -UR32, RZ ;  /* 0x80000020ff107c10 */ /* 0x000fe2000ff3e0ff */
[----:B------:R-:W-:Y:S01]  /*7e10*/  ULOP3.LUT UR10, UR37, 0x1, URZ, 0xc0, !UPT ;  /* 0x00000001250a7892 */ /* 0x000fe2000f8ec0ff */
[----:B------:R-:W4:Y:S01]  /*7e20*/  LDL.LU R135, [R1+0x50] ;  /* 0x0000500001877983 */ /* 0x000f220000300800 */
[----:B------:R-:W-:Y:S02]  /*7e30*/  LOP3.LUT R137, R192, 0x38, RZ, 0xc0, !PT ;  /* 0x00000038c0897812 */ /* 0x000fe400078ec0ff */
[----:B------:R-:W-:Y:S01]  /*7e40*/  UISETP.NE.U32.AND UP1, UPT, UR10, 0x1, UPT ;  /* 0x000000010a00788c */ /* 0x000fe2000bf25070 */
[----:B------:R-:W2:Y:S01]  /*7e50*/  LDL.LU R53, [R1+0x4c] ;  /* 0x00004c0001357983 */ /* 0x000ea20000300800 */
[----:B------:R-:W4:Y:S01]  /*7e60*/  LDC R52, c[0x0][0x3b4] ;  /* 0x0000ed00ff347b82 */ /* 0x000f220000000800 */
[----:B------:R-:W-:Y:S01]  /*7e70*/  ISETP.GE.AND P2, PT, R137, UR8, PT ;  /* 0x0000000889007c0c */ /* 0x000fe2000bf46270 */
[----:B------:R-:W-:Y:S06]  /*7e80*/  USEL UR10, UR29, 0x4000, !UP1 ;  /* 0x000040001d0a7887 */ /* 0x000fec000c800000 */
[----:B------:R-:W-:Y:S02]  /*7e90*/  VIADD R196, R196, UR10 ;  /* 0x0000000ac4c47c36 */ /* 0x000fe40008000000 */
[----:B------:R-:W-:Y:S02]  /*7ea0*/  VIADD R181, R181, UR10 ;  /* 0x0000000ab5b57c36 */ /* 0x000fe40008000000 */
[----:B--2---:R-:W-:Y:S02]  /*7eb0*/  VIADD R53, R53, UR10 ;  /* 0x0000000a35357c36 */ /* 0x004fe40008000000 */
[----:B-1----:R-:W-:Y:S04]  /*7ec0*/  IMAD.SHL.U32 R0, R48, 0x80, RZ ;  /* 0x0000008030007824 */ /* 0x002fe800078e00ff */
[----:B------:R-:W-:Y:S05]  /*7ed0*/  IMAD.X R0, RZ, RZ, ~R0, P1 ;  /* 0x000000ffff007224 */ /* 0x000fea00008e0e00 */
[----:B------:R-:W-:Y:S04]  /*7ee0*/  SHF.R.S64 R16, R16, 0x1f, R0 ;  /* 0x0000001f10107819 */ /* 0x000fe80000001000 */
[----:B---3--:R-:W-:Y:S02]  /*7ef0*/  IADD3 R136, P1, PT, R16, R136, RZ ;  /* 0x0000008810887210 */ /* 0x008fe40007f3e0ff */
[----:B------:R-:W-:Y:S02]  /*7f00*/  LEA R16, P3, R48, RZ, 0x6 ;  /* 0x000000ff30107211 */ /* 0x000fe400078630ff */
[----:B----4-:R-:W-:Y:S01]  /*7f10*/  LEA.HI.X.SX32 R135, R0, R135, 0x1, P1 ;  /* 0x0000008700877211 */ /* 0x010fe200008f0eff */
[----:B------:R1:W-:Y:S01]  /*7f20*/  STL [R1+0x54], R136 ;  /* 0x0000548801007387 */ /* 0x0003e20000100800 */
[----:B------:R-:W-:Y:S01]  /*7f30*/  ISETP.GE.AND P1, PT, R137, UR8, PT ;  /* 0x0000000889007c0c */ /* 0x000fe2000bf26270 */
[----:B------:R-:W-:Y:S01]  /*7f40*/  @!P2 IMAD.MOV.U32 R20, RZ, RZ, R136 ;  /* 0x000000ffff14a224 */ /* 0x000fe200078e0088 */
[----:B------:R-:W-:Y:S01]  /*7f50*/  LEA.HI.X R17, R48, RZ, RZ, 0x6, P3 ;  /* 0x000000ff30117211 */ /* 0x000fe200018f34ff */
[----:B------:R1:W-:Y:S01]  /*7f60*/  STL [R1+0x50], R135 ;  /* 0x0000508701007387 */ /* 0x0003e20000100800 */
[----:B------:R-:W-:Y:S02]  /*7f70*/  @!P2 IMAD.MOV.U32 R21, RZ, RZ, R135 ;  /* 0x000000ffff15a224 */ /* 0x000fe400078e0087 */
[----:B------:R-:W-:Y:S01]  /*7f80*/  IMAD.SHL.U32 R0, R52, 0x40, RZ ;  /* 0x0000004034007824 */ /* 0x000fe200078e00ff */
[----:B------:R1:W-:Y:S04]  /*7f90*/  STL [R1+0x4c], R53 ;  /* 0x00004c3501007387 */ /* 0x0003e80000100800 */
[----:B------:R-:W-:Y:S01]  /*7fa0*/  @!PT LDS RZ, [RZ] ;  /* 0x00000000fffff984 */ /* 0x000fe20000000800 */
[----:B------:R-:W-:Y:S01]  /*7fb0*/  @!PT LDS RZ, [RZ] ;  /* 0x00000000fffff984 */ /* 0x000fe20000000800 */
[----:B------:R-:W-:Y:S01]  /*7fc0*/  @!PT LDS RZ, [RZ] ;  /* 0x00000000fffff984 */ /* 0x000fe20000000800 */
[----:B------:R2:W-:Y:S02]  /*7fd0*/  @!P2 LDGSTS.E.BYPASS.LTC128B.128 [R53], desc[UR34][R20.64] ;  /* 0x000000001435afae */ /* 0x0005e4000b981a22 */
[----:B------:R-:W-:Y:S02]  /*7fe0*/  @!P1 IADD3 R16, P3, PT, R136, R16, RZ ;  /* 0x0000001088109210 */ /* 0x000fe40007f7e0ff */
[----:B------:R1:W-:Y:S02]  /*7ff0*/  @P2 STS.64 [R196], RZ ;  /* 0x000000ffc4002388 */ /* 0x0003e40000000a00 */
[----:B------:R-:W-:Y:S02]  /*8000*/  @!P1 IADD3.X R17, PT, PT, R135, R17, R0, P3, !PT ;  /* 0x0000001187119210 */ /* 0x000fe40001ffe400 */
[----:B------:R1:W-:Y:S01]  /*8010*/  @P2 STS.64 [R196+0x8], RZ ;  /* 0x000008ffc4002388 */ /* 0x0003e20000000a00 */
[C---:B------:R-:W-:Y:S03]  /*8020*/  @!P1 SHF.L.U64.HI R0, R48.reuse, 0x6, R52 ;  /* 0x0000000630009819 */ /* 0x040fe60000010234 */
[----:B------:R1:W-:Y:S04]  /*8030*/  @P1 STS.64 [R196+0x1000], RZ ;  /* 0x001000ffc4001388 */ /* 0x0003e80000000a00 */
[----:B------:R1:W-:Y:S04]  /*8040*/  @P1 STS.64 [R196+0x1008], RZ ;  /* 0x001008ffc4001388 */ /* 0x0003e80000000a00 */
[----:B------:R-:W-:Y:S01]  /*8050*/  @!PT LDS RZ, [RZ] ;  /* 0x00000000fffff984 */ /* 0x000fe20000000800 */
[----:B------:R-:W-:Y:S01]  /*8060*/  @!PT LDS RZ, [RZ] ;  /* 0x00000000fffff984 */ /* 0x000fe20000000800 */
[----:B------:R-:W-:Y:S01]  /*8070*/  @!PT LDS RZ, [RZ] ;  /* 0x00000000fffff984 */ /* 0x000fe20000000800 */
[----:B------:R3:W-:Y:S04]  /*8080*/  @!P1 LDGSTS.E.BYPASS.LTC128B.128 [R53+0x1000], desc[UR34][R16.64] ;  /* 0x0100000010359fae */ /* 0x0007e8000b981a22 */
[----:B------:R1:W-:Y:S01]  /*8090*/  @P1 STS.64 [R196+0x2000], RZ ;  /* 0x002000ffc4001388 */ /* 0x0003e20000000a00 */
[----:B--2---:R-:W-:Y:S03]  /*80a0*/  @!P1 IMAD.SHL.U32 R20, R48, 0x40, RZ ;  /* 0x0000004030149824 */ /* 0x004fe600078e00ff */
[----:B------:R1:W-:Y:S02]  /*80b0*/  @P1 STS.64 [R196+0x2008], RZ ;  /* 0x002008ffc4001388 */ /* 0x0003e40000000a00 */
[-C--:B------:R-:W-:Y:S04]  /*80c0*/  @!P1 IADD3 R20, P4, P3, R20, R136.reuse, R20 ;  /* 0x0000008814149210 */ /* 0x080fe80007b9e014 */
[-C--:B------:R-:W-:Y:S05]  /*80d0*/  @!P1 IADD3.X R21, PT, PT, R0, R135.reuse, R0, P4, P3 ;  /* 0x0000008700159210 */ /* 0x080fea00027e6400 */
[----:B------:R-:W-:Y:S01]  /*80e0*/  @!PT LDS RZ, [RZ] ;  /* 0x00000000fffff984 */ /* 0x000fe20000000800 */
[----:B------:R-:W-:Y:S01]  /*80f0*/  @!PT LDS RZ, [RZ] ;  /* 0x00000000fffff984 */ /* 0x000fe20000000800 */
[----:B------:R-:W-:Y:S01]  /*8100*/  @!PT LDS RZ, [RZ] ;  /* 0x00000000fffff984 */ /* 0x000fe20000000800 */
[----:B------:R1:W-:Y:S04]  /*8110*/  @!P1 LDGSTS.E.BYPASS.LTC128B.128 [R53+0x2000], desc[UR34][R20.64] ;  /* 0x0200000014359fae */ /* 0x0003e8000b981a22 */
[----:B------:R1:W-:Y:S01]  /*8120*/  @P1 STS.64 [R196+0x3000], RZ ;  /* 0x003000ffc4001388 */ /* 0x0003e20000000a00 */
[C---:B---3--:R-:W-:Y:S03]  /*8130*/  @!P1 LEA R16, P2, R48.reuse, R136, 0x6 ;  /* 0x0000008830109211 */ /* 0x048fe600078430ff */
[----:B------:R1:W-:Y:S01]  /*8140*/  @P1 STS.64 [R196+0x3008], RZ ;  /* 0x003008ffc4001388 */ /* 0x0003e20000000a00 */
[C---:B------:R-:W-:Y:S02]  /*8150*/  @!P1 LEA R16, P3, R48.reuse, R16, 0x7 ;  /* 0x0000001030109211 */ /* 0x040fe400078638ff */
[C-C-:B------:R-:W-:Y:S04]  /*8160*/  @!P1 LEA.HI.X R0, R48.reuse, R135, R52.reuse, 0x6, P2 ;  /* 0x0000008730009211 */ /* 0x140fe800010f3434 */
[----:B------:R-:W-:Y:S05]  /*8170*/  @!P1 LEA.HI.X R17, R48, R0, R52, 0x7, P3 ;  /* 0x0000000030119211 */ /* 0x000fea00018f3c34 */
[----:B------:R-:W-:Y:S01]  /*8180*/  @!PT LDS RZ, [RZ] ;  /* 0x00000000fffff984 */ /* 0x000fe20000000800 */
[----:B------:R-:W-:Y:S01]  /*8190*/  @!PT LDS RZ, [RZ] ;  /* 0x00000000fffff984 */ /* 0x000fe20000000800 */
[----:B------:R-:W-:Y:S01]  /*81a0*/  @!PT LDS RZ, [RZ] ;  /* 0x00000000fffff984 */ /* 0x000fe20000000800 */
[----:B------:R1:W-:Y:S04]  /*81b0*/  @!P1 LDGSTS.E.BYPASS.LTC128B.128 [R53+0x3000], desc[UR34][R16.64] ;  /* 0x0300000010359fae */ /* 0x0003e8000b981a22 */
[----:B------:R-:W0:Y:S02]  /*81c0*/  LDGDEPBAR ;  /* 0x00000000000079af */ /* 0x000e240000000000 */
.L_x_1374:
[----:B-1----:R-:W3:Y:S01]  /*81d0*/  LDL.LU R53, [R1+0x20] ;  /* 0x0000200001357983 */ /* 0x002ee20000300800 */
[C---:B-----5:R-:W-:Y:S01]  /*81e0*/  FADD.FTZ R6, -R4.reuse, R6 ;  /* 0x0000000604067221 */ /* 0x060fe20000010100 */
[----:B------:R-:W-:Y:S01]  /*81f0*/  FADD.FTZ R7, -R4, R7 ;  /* 0x0000000704077221 */ /* 0x000fe20000010100 */
[----:B------:R-:W-:Y:S01]  /*8200*/  FFMA.FTZ R0, -R238, R238, 1 ;  /* 0x3f800000ee007423 */ /* 0x000fe200000101ee */
[----:B------:R-:W4:Y:S01]  /*8210*/  LDL.LU R52, [R1+0x14] ;  /* 0x0000140001347983 */ /* 0x000f220000300800 */
[----:B------:R-:W-:Y:S01]  /*8220*/  FMUL.FTZ R6, R218, R6 ;  /* 0x00000006da067220 */ /* 0x000fe20000410000 */
[----:B------:R-:W-:Y:S01]  /*8230*/  FMUL.FTZ R7, R217, R7 ;  /* 0x00000007d9077220 */ /* 0x000fe20000410000 */
[----:B------:R-:W-:Y:S01]  /*8240*/  FMUL.FTZ R0, R0, UR13 ;  /* 0x0000000d00007c20 */ /* 0x000fe20008410000 */
[----:B------:R-:W2:Y:S01]  /*8250*/  LDL.LU R48, [R1+0x10] ;  /* 0x0000100001307983 */ /* 0x000ea20000300800 */
[C---:B------:R-:W-:Y:S01]  /*8260*/  FADD.FTZ R19, -R4.reuse, R19 ;  /* 0x0000001304137221 */ /* 0x040fe20000010100 */
[----:B------:R-:W-:Y:S01]  /*8270*/  FADD.FTZ R22, -R4, R22 ;  /* 0x0000001604167221 */ /* 0x000fe20000010100 */
[----:B------:R-:W-:Y:S01]  /*8280*/  FMUL.FTZ R7, R0, R7 ;  /* 0x0000000700077220 */ /* 0x000fe20000410000 */
[----:B------:R1:W-:Y:S01]  /*8290*/  STS [R150+0x14000], R5 ;  /* 0x0140000596007388 */ /* 0x0003e20000000800 */
[----:B------:R-:W-:Y:S01]  /*82a0*/  FFMA.FTZ R0, -R230, R230, 1 ;  /* 0x3f800000e6007423 */ /* 0x000fe200000101e6 */
[----:B------:R-:W-:Y:S01]  /*82b0*/  FMUL.FTZ R19, R200, R19 ;  /* 0x00000013c8137220 */ /* 0x000fe20000410000 */
[----:B------:R-:W-:Y:S01]  /*82c0*/  FMUL.FTZ R22, R179, R22 ;  /* 0x00000016b3167220 */ /* 0x000fe20000410000 */
[----:B------:R-:W-:Y:S01]  /*82d0*/  FADD.FTZ R38, -R4, R38 ;  /* 0x0000002604267221 */ /* 0x000fe20000010100 */
[----:B------:R-:W-:Y:S01]  /*82e0*/  FMUL.FTZ R16, R0, UR13 ;  /* 0x0000000d00107c20 */ /* 0x000fe20008410000 */
[----:B------:R-:W-:Y:S01]  /*82f0*/  FADD.FTZ R50, -R4, R50 ;  /* 0x0000003204327221 */ /* 0x000fe20000010100 */
[----:B------:R-:W-:Y:S01]  /*8300*/  FADD.FTZ R9, -R3, R9 ;  /* 0x0000000903097221 */ /* 0x000fe20000010100 */
[----:B------:R-:W-:Y:S01]  /*8310*/  FMUL.FTZ R38, R165, R38 ;  /* 0x00000026a5267220 */ /* 0x000fe20000410000 */
[----:B------:R-:W-:Y:S01]  /*8320*/  FMUL.FTZ R19, R16, R19 ;  /* 0x0000001310137220 */ /* 0x000fe20000410000 */
[----:B------:R-:W-:Y:S01]  /*8330*/  FMUL.FTZ R50, R161, R50 ;  /* 0x00000032a1327220 */ /* 0x000fe20000410000 */
[----:B------:R-:W3:Y:S01]  /*8340*/  LDL.LU R20, [R1+0xc] ;  /* 0x00000c0001147983 */ /* 0x000ee20000300800 */
[----:B------:R-:W-:Y:S01]  /*8350*/  FADD.FTZ R8, -R3, R8 ;  /* 0x0000000803087221 */ /* 0x000fe20000010100 */
[C---:B------:R-:W-:Y:S01]  /*8360*/  FADD.FTZ R54, -R4.reuse, R54 ;  /* 0x0000003604367221 */ /* 0x040fe20000010100 */
[----:B------:R-:W-:Y:S01]  /*8370*/  FFMA.FTZ R0, -R225, R225, 1 ;  /* 0x3f800000e1007423 */ /* 0x000fe200000101e1 */
[C---:B------:R-:W-:Y:S01]  /*8380*/  FADD.FTZ R23, -R4.reuse, R23 ;  /* 0x0000001704177221 */ /* 0x040fe20000010100 */
[----:B------:R-:W-:Y:S01]  /*8390*/  FADD.FTZ R51, -R4, R51 ;  /* 0x0000003304337221 */ /* 0x000fe20000010100 */
[----:B------:R-:W-:Y:S01]  /*83a0*/  FMUL.FTZ R54, R158, R54 ;  /* 0x000000369e367220 */ /* 0x000fe20000410000 */
[----:B------:R-:W-:Y:S01]  /*83b0*/  FMUL.FTZ R0, R0, UR13 ;  /* 0x0000000d00007c20 */ /* 0x000fe20008410000 */
[----:B------:R-:W-:Y:S01]  /*83c0*/  FMUL.FTZ R23, R178, R23 ;  /* 0x00000017b2177220 */ /* 0x000fe20000410000 */
[C---:B------:R-:W-:Y:S01]  /*83d0*/  FADD.FTZ R18, -R4.reuse, R18 ;  /* 0x0000001204127221 */ /* 0x040fe20000010100 */
[C---:B------:R-:W-:Y:S01]  /*83e0*/  FADD.FTZ R34, -R4.reuse, R34 ;  /* 0x0000002204227221 */ /* 0x040fe20000010100 */
[C---:B------:R-:W-:Y:S01]  /*83f0*/  FADD.FTZ R35, -R4.reuse, R35 ;  /* 0x0000002304237221 */ /* 0x040fe20000010100 */
[----:B------:R-:W-:Y:S01]  /*8400*/  FADD.FTZ R55, -R4, R55 ;  /* 0x0000003704377221 */ /* 0x000fe20000010100 */
[----:B------:R-:W-:Y:S01]  /*8410*/  FMUL.FTZ R23, R0, R23 ;  /* 0x0000001700177220 */ /* 0x000fe20000410000 */
[----:B-1----:R-:W-:Y:S01]  /*8420*/  FFMA.FTZ R5, -R239, R239, 1 ;  /* 0x3f800000ef057423 */ /* 0x002fe200000101ef */
[----:B------:R-:W-:Y:S01]  /*8430*/  F2FP.F16.F32.PACK_AB R33, R32, R33 ;  /* 0x000000212021723e */ /* 0x000fe200000000ff */
[----:B------:R-:W-:Y:S01]  /*8440*/  FMUL.FTZ R18, R201, R18 ;  /* 0x00000012c9127220 */ /* 0x000fe20000410000 */
[----:B------:R-:W-:Y:S01]  /*8450*/  FMUL.FTZ R34, R169, R34 ;  /* 0x00000022a9227220 */ /* 0x000fe20000410000 */
[----:B------:R-:W-:Y:S01]  /*8460*/  FMUL.FTZ R5, R5, UR13 ;  /* 0x0000000d05057c20 */ /* 0x000fe20008410000 */
[----:B------:R-:W-:Y:S01]  /*8470*/  FMUL.FTZ R35, R168, R35 ;  /* 0x00000023a8237220 */ /* 0x000fe20000410000 */
[----:B------:R-:W-:Y:S01]  /*8480*/  MOV R64, 0x10 ;  /* 0x0000001000407802 */ /* 0x000fe20000000f00 */
[----:B------:R-:W-:Y:S01]  /*8490*/  FADD.FTZ R12, -R3, R12 ;  /* 0x0000000c030c7221 */ /* 0x000fe20000010100 */
[----:B------:R-:W-:Y:S01]  /*84a0*/  FMUL.FTZ R6, R5, R6 ;  /* 0x0000000605067220 */ /* 0x000fe20000410000 */
[----:B------:R-:W-:Y:S01]  /*84b0*/  FFMA.FTZ R5, -R231, R231, 1 ;  /* 0x3f800000e7057423 */ /* 0x000fe200000101e7 */
[C---:B------:R-:W-:Y:S01]  /*84c0*/  FADD.FTZ R10, -R2.reuse, R10 ;  /* 0x0000000a020a7221 */ /* 0x040fe20000010100 */
[----:B------:R-:W-:Y:S01]  /*84d0*/  FMUL.FTZ R12, R235, R12 ;  /* 0x0000000ceb0c7220 */ /* 0x000fe20000410000 */
[----:B------:R-:W-:Y:S01]  /*84e0*/  FADD.FTZ R11, -R2, R11 ;  /* 0x0000000b020b7221 */ /* 0x000fe20000010100 */
[----:B------:R-:W-:Y:S01]  /*84f0*/  FMUL.FTZ R17, R5, UR13 ;  /* 0x0000000d05117c20 */ /* 0x000fe20008410000 */
[----:B------:R-:W-:Y:S01]  /*8500*/  FFMA.FTZ R5, -R226, R226, 1 ;  /* 0x3f800000e2057423 */ /* 0x000fe200000101e2 */
[C---:B------:R-:W-:Y:S01]  /*8510*/  FADD.FTZ R28, -R3.reuse, R28 ;  /* 0x0000001c031c7221 */ /* 0x040fe20000010100 */
[----:B------:R-:W-:Y:S01]  /*8520*/  FADD.FTZ R60, -R3, R60 ;  /* 0x0000003c033c7221 */ /* 0x000fe20000010100 */
[----:B------:R-:W-:Y:S01]  /*8530*/  FMUL.FTZ R18, R17, R18 ;  /* 0x0000001211127220 */ /* 0x000fe20000410000 */
[----:B------:R-:W-:Y:S01]  /*8540*/  FMUL.FTZ R16, R5, UR13 ;  /* 0x0000000d05107c20 */ /* 0x000fe20008410000 */
[----:B------:R-:W-:Y:S01]  /*8550*/  F2FP.F16.F32.PACK_AB R5, R7, R6 ;  /* 0x000000060705723e */ /* 0x000fe200000000ff */
[----:B------:R-:W-:Y:S01]  /*8560*/  FADD.FTZ R6, -R4, R39 ;  /* 0x0000002704067221 */ /* 0x000fe20000010100 */
[----:B------:R-:W-:Y:S01]  /*8570*/  FFMA.FTZ R7, -R206, R206, 1 ;  /* 0x3f800000ce077423 */ /* 0x000fe200000101ce */
[----:B------:R-:W-:Y:S01]  /*8580*/  FMUL.FTZ R22, R16, R22 ;  /* 0x0000001610167220 */ /* 0x000fe20000410000 */
[----:B------:R-:W-:Y:S01]  /*8590*/  FFMA.FTZ R16, -R207, R207, 1 ;  /* 0x3f800000cf107423 */ /* 0x000fe200000101cf */
[----:B------:R1:W-:Y:S01]  /*85a0*/  STS [R150+0x14400], R5 ;  /* 0x0144000596007388 */ /* 0x0003e20000000800 */
[----:B------:R-:W-:Y:S01]  /*85b0*/  FMUL.FTZ R6, R164, R6 ;  /* 0x00000006a4067220 */ /* 0x000fe20000410000 */
[----:B------:R-:W-:Y:S01]  /*85c0*/  FMUL.FTZ R7, R7, UR13 ;  /* 0x0000000d07077c20 */ /* 0x000fe20008410000 */
[----:B------:R-:W-:Y:S01]  /*85d0*/  FMUL.FTZ R16, R16, UR13 ;  /* 0x0000000d10107c20 */ /* 0x000fe20008410000 */
[----:B------:R-:W-:Y:S01]  /*85e0*/  F2FP.F16.F32.PACK_AB R32, R23, R22 ;  /* 0x000000161720723e */ /* 0x000fe200000000ff */
[----:B------:R-:W-:Y:S01]  /*85f0*/  FFMA.FTZ R17, -R213, R213, 1 ;  /* 0x3f800000d5117423 */ /* 0x000fe200000101d5 */
[----:B------:R-:W-:Y:S01]  /*8600*/  FMUL.FTZ R6, R7, R6 ;  /* 0x0000000607067220 */ /* 0x000fe20000410000 */
[----:B------:R-:W-:Y:S01]  /*8610*/  FMUL.FTZ R38, R16, R38 ;  /* 0x0000002610267220 */ /* 0x000fe20000410000 */
[----:B------:R-:W-:Y:S01]  /*8620*/  FFMA.FTZ R16, -R177, R177, 1 ;  /* 0x3f800000b1107423 */ /* 0x000fe200000101b1 */
[----:B------:R-:W-:Y:S01]  /*8630*/  FFMA.FTZ R7, -R176, R176, 1 ;  /* 0x3f800000b0077423 */ /* 0x000fe200000101b0 */
[----:B------:R-:W-:Y:S01]  /*8640*/  F2FP.F16.F32.PACK_AB R0, R19, R18 ;  /* 0x000000121300723e */ /* 0x000fe200000000ff */
[----:B------:R-:W-:Y:S01]  /*8650*/  FFMA.FTZ R18, -R214, R214, 1 ;  /* 0x3f800000d6127423 */ /* 0x000fe200000101d6 */
[----:B------:R-:W-:Y:S01]  /*8660*/  F2FP.F16.F32.PACK_AB R38, R6, R38 ;  /* 0x000000260626723e */ /* 0x000fe200000000ff */
[----:B------:R-:W-:Y:S01]  /*8670*/  FMUL.FTZ R16, R16, UR13 ;  /* 0x0000000d10107c20 */ /* 0x000fe20008410000 */
[----:B------:R-:W-:Y:S01]  /*8680*/  FFMA.FTZ R6, -R172, R172, 1 ;  /* 0x3f800000ac067423 */ /* 0x000fe200000101ac */
[----:B------:R-:W-:Y:S01]  /*8690*/  FMUL.FTZ R21, R7, UR13 ;  /* 0x0000000d07157c20 */ /* 0x000fe20008410000 */
[----:B------:R-:W-:Y:S01]  /*86a0*/  FMUL.FTZ R18, R18, UR13 ;  /* 0x0000000d12127c20 */ /* 0x000fe20008410000 */
[----:B------:R-:W-:Y:S01]  /*86b0*/  FMUL.FTZ R50, R16, R50 ;  /* 0x0000003210327220 */ /* 0x000fe20000410000 */
[----:B------:R-:W-:Y:S01]  /*86c0*/  FMUL.FTZ R7, R6, UR13 ;  /* 0x0000000d06077c20 */ /* 0x000fe20008410000 */
[C---:B------:R-:W-:Y:S01]  /*86d0*/  FADD.FTZ R6, -R4.reuse, R66 ;  /* 0x0000004204067221 */ /* 0x040fe20000010100 */
[----:B------:R-:W-:Y:S01]  /*86e0*/  FFMA.FTZ R16, -R163, R163, 1 ;  /* 0x3f800000a3107423 */ /* 0x000fe200000101a3 */
[----:B------:R-:W-:Y:S01]  /*86f0*/  FADD.FTZ R4, -R4, R67 ;  /* 0x0000004304047221 */ /* 0x000fe20000010100 */
[----:B------:R-:W-:Y:S01]  /*8700*/  FMUL.FTZ R54, R7, R54 ;  /* 0x0000003607367220 */ /* 0x000fe20000410000 */
[----:B------:R-:W-:Y:S01]  /*8710*/  FMUL.FTZ R6, R157, R6 ;  /* 0x000000069d067220 */ /* 0x000fe20000410000 */
[----:B------:R-:W-:Y:S01]  /*8720*/  FMUL.FTZ R16, R16, UR13 ;  /* 0x0000000d10107c20 */ /* 0x000fe20008410000 */
[----:B-1----:R-:W-:Y:S01]  /*8730*/  FADD.FTZ R5, -R3, R13 ;  /* 0x0000000d03057221 */ /* 0x002fe20000010100 */
[----:B------:R-:W-:Y:S01]  /*8740*/  FMUL.FTZ R13, R242, R9 ;  /* 0x00000009f20d7220 */ /* 0x000fe20000410000 */
[----:B------:R-:W-:Y:S01]  /*8750*/  FFMA.FTZ R7, -R162, R162, 1 ;  /* 0x3f800000a2077423 */ /* 0x000fe200000101a2 */
[----:B------:R-:W-:Y:S01]  /*8760*/  FMUL.FTZ R6, R16, R6 ;  /* 0x0000000610067220 */ /* 0x000fe20000410000 */
[----:B------:R-:W-:Y:S01]  /*8770*/  FMUL.FTZ R16, R243, R8 ;  /* 0x00000008f3107220 */ /* 0x000fe20000410000 */
[----:B------:R-:W-:Y:S01]  /*8780*/  FMUL.FTZ R4, R156, R4 ;  /* 0x000000049c047220 */ /* 0x000fe20000410000 */
        /* <DEDUP_REMOVED lines=8> */
[----:B------:R-:W-:Y:S01]  /*8810*/  FADD.FTZ R44, -R3, R44 ;  /* 0x0000002c032c7221 */ /* 0x000fe20000010100 */
[----:B------:R-:W-:Y:S01]  /*8820*/  F2FP.F16.F32.PACK_AB R23, R23, R6 ;  /* 0x000000061717723e */ /* 0x000fe200000000ff */
[----:B------:R-:W-:Y:S01]  /*8830*/  FADD.FTZ R25, -R3, R25 ;  /* 0x0000001903197221 */ /* 0x000fe20000010100 */
[----:B------:R-:W-:Y:S01]  /*8840*/  F2FP.F16.F32.PACK_AB R34, R35, R34 ;  /* 0x000000222322723e */ /* 0x000fe200000000ff */
[C---:B------:R-:W-:Y:S01]  /*8850*/  FADD.FTZ R40, -R3.reuse, R40 ;  /* 0x0000002803287221 */ /* 0x040fe20000010100 */
[----:B------:R-:W-:Y:S01]  /*8860*/  SEL R35, R64, 0xfffffff0, !P6 ;  /* 0xfffffff040237807 */ /* 0x000fe20007000000 */
[----:B------:R-:W-:Y:S01]  /*8870*/  FADD.FTZ R41, -R3, R41 ;  /* 0x0000002903297221 */ /* 0x000fe20000010100 */
[----:B------:R-:W-:Y:S01]  /*8880*/  FMUL.FTZ R44, R175, R44 ;  /* 0x0000002caf2c7220 */ /* 0x000fe20000410000 */
[C---:B------:R-:W-:Y:S01]  /*8890*/  FADD.FTZ R24, -R3.reuse, R24 ;  /* 0x0000001803187221 */ /* 0x040fe20000010100 */
[----:B------:R-:W-:Y:S01]  /*88a0*/  IADD3 R4, PT, PT, R150, R35, RZ ;  /* 0x0000002396047210 */ /* 0x000fe20007ffe0ff */
[C---:B------:R-:W-:Y:S01]  /*88b0*/  FADD.FTZ R56, -R3.reuse, R56 ;  /* 0x0000003803387221 */ /* 0x040fe20000010100 */
[C---:B------:R-:W-:Y:S01]  /*88c0*/  FADD.FTZ R57, -R3.reuse, R57 ;  /* 0x0000003903397221 */ /* 0x040fe20000010100 */
[----:B------:R-:W-:Y:S01]  /*88d0*/  FADD.FTZ R61, -R3, R61 ;  /* 0x0000003d033d7221 */ /* 0x000fe20000010100 */
[----:B------:R-:W-:Y:S01]  /*88e0*/  FFMA.FTZ R17, -R173, R173, 1 ;  /* 0x3f800000ad117423 */ /* 0x000fe200000101ad */
[----:B------:R1:W-:Y:S01]  /*88f0*/  STS [R4+0x14400], R0 ;  /* 0x0144000004007388 */ /* 0x0003e20000000800 */
[----:B------:R-:W-:Y:S01]  /*8900*/  FMUL.FTZ R25, R219, R25 ;  /* 0x00000019db197220 */ /* 0x000fe20000410000 */
[----:B------:R-:W-:Y:S01]  /*8910*/  FMUL.FTZ R24, R220, R24 ;  /* 0x00000018dc187220 */ /* 0x000fe20000410000 */
[----:B------:R-:W-:Y:S01]  /*8920*/  FMUL.FTZ R61, R166, R61 ;  /* 0x0000003da63d7220 */ /* 0x000fe20000410000 */
[----:B------:R-:W-:Y:S01]  /*8930*/  STS [R4+0x14000], R132 ;  /* 0x0140008404007388 */ /* 0x000fe20000000800 */
        /* <DEDUP_REMOVED lines=32> */
[----:B------:R-:W-:Y:S02]  /*8b40*/  LOP3.LUT R141, R193, 0x10, RZ, 0xc0, !PT ;  /* 0x00000010c18d7812 */ /* 0x000fe400078ec0ff */
[----:B------:R-:W-:Y:S02]  /*8b50*/  F2FP.F16.F32.PACK_AB R21, R21, R50 ;  /* 0x000000321515723e */ /* 0x000fe400000000ff */
[----:B------:R-:W-:Y:S01]  /*8b60*/  LOP3.LUT R239, R192, 0x38, RZ, 0xc0, !PT ;  /* 0x00000038c0ef7812 */ /* 0x000fe200078ec0ff */
[----:B---3--:R-:W-:Y:S01]  /*8b70*/  FFMA.FTZ R6, -R20, R20, 1 ;  /* 0x3f80000014067423 */ /* 0x008fe20000010114 */
[----:B------:R-:W-:Y:S01]  /*8b80*/  FFMA.FTZ R9, -R53, R53, 1 ;  /* 0x3f80000035097423 */ /* 0x000fe20000010135 */
[----:B----4-:R-:W-:Y:S01]  /*8b90*/  FFMA.FTZ R8, -R52, R52, 1 ;  /* 0x3f80000034087423 */ /* 0x010fe20000010134 */
[----:B------:R-:W3:Y:S01]  /*8ba0*/  LDL.LU R53, [R1+0x1c] ;  /* 0x00001c0001357983 */ /* 0x000ee20000300800 */
[----:B--2---:R-:W-:Y:S01]  /*8bb0*/  FFMA.FTZ R7, -R48, R48, 1 ;  /* 0x3f80000030077423 */ /* 0x004fe20000010130 */
[----:B------:R-:W-:Y:S01]  /*8bc0*/  FMUL.FTZ R9, R9, UR13 ;  /* 0x0000000d09097c20 */ /* 0x000fe20008410000 */
[----:B------:R-:W-:Y:S01]  /*8bd0*/  FMUL.FTZ R8, R8, UR13 ;  /* 0x0000000d08087c20 */ /* 0x000fe20008410000 */
[----:B------:R-:W2:Y:S01]  /*8be0*/  LDL.LU R52, [R1+0x18] ;  /* 0x0000180001347983 */ /* 0x000ea20000300800 */
[----:B------:R-:W-:Y:S01]  /*8bf0*/  FMUL.FTZ R7, R7, UR13 ;  /* 0x0000000d07077c20 */ /* 0x000fe20008410000 */
[----:B------:R-:W-:Y:S01]  /*8c00*/  FMUL.FTZ R16, R9, R16 ;  /* 0x0000001009107220 */ /* 0x000fe20000410000 */
[----:B------:R-:W-:Y:S01]  /*8c10*/  FMUL.FTZ R13, R8, R13 ;  /* 0x0000000d080d7220 */ /* 0x000fe20000410000 */
[----:B------:R-:W4:Y:S01]  /*8c20*/  LDL.LU R139, [R1+0x48] ;  /* 0x00004800018b7983 */ /* 0x000f220000300800 */
[----:B------:R-:W-:Y:S01]  /*8c30*/  FMUL.FTZ R6, R6, UR13 ;  /* 0x0000000d06067c20 */ /* 0x000fe20008410000 */
[----:B------:R-:W-:Y:S01]  /*8c40*/  FMUL.FTZ R12, R7, R12 ;  /* 0x0000000c070c7220 */ /* 0x000fe20000410000 */
[----:B------:R-:W-:Y:S01]  /*8c50*/  FFMA.FTZ R7, -R247, R247, 1 ;  /* 0x3f800000f7077423 */ /* 0x000fe200000101f7 */
[----:B------:R-:W4:Y:S01]  /*8c60*/  LDL.LU R138, [R1+0x44] ;  /* 0x00004400018a7983 */ /* 0x000f220000300800 */
[----:B-1----:R-:W-:Y:S01]  /*8c70*/  F2FP.F16.F32.PACK_AB R0, R13, R16 ;  /* 0x000000100d00723e */ /* 0x002fe200000000ff */
[----:B------:R-:W-:Y:S01]  /*8c80*/  FMUL.FTZ R19, R6, R5 ;  /* 0x0000000506137220 */ /* 0x000fe20000410000 */
[----:B------:R-:W-:Y:S01]  /*8c90*/  FADD.FTZ R5, -R3, R29 ;  /* 0x0000001d03057221 */ /* 0x000fe20000010100 */
[----:B------:R-:W4:Y:S01]  /*8ca0*/  LDL.LU R137, [R1+0x8] ;  /* 0x0000080001897983 */ /* 0x000f220000300800 */
[----:B------:R-:W-:Y:S01]  /*8cb0*/  FFMA.FTZ R6, -R246, R246, 1 ;  /* 0x3f800000f6067423 */ /* 0x000fe200000101f6 */
[----:B------:R-:W-:Y:S01]  /*8cc0*/  FMUL.FTZ R7, R7, UR13 ;  /* 0x0000000d07077c20 */ /* 0x000fe20008410000 */
[----:B------:R-:W-:Y:S01]  /*8cd0*/  FMUL.FTZ R5, R211, R5 ;  /* 0x00000005d3057220 */ /* 0x000fe20000410000 */
[----:B------:R-:W4:Y:S01]  /*8ce0*/  LDL.LU R136, [R1+0x4] ;  /* 0x0000040001887983 */ /* 0x000f220000300800 */
[----:B------:R-:W-:Y:S01]  /*8cf0*/  FMUL.FTZ R6, R6, UR13 ;  /* 0x0000000d06067c20 */ /* 0x000fe20008410000 */
[----:B------:R-:W-:Y:S01]  /*8d00*/  FMUL.FTZ R20, R7, R28 ;  /* 0x0000001c07147220 */ /* 0x000fe20000410000 */
[----:B------:R-:W-:Y:S01]  /*8d10*/  FFMA.FTZ R7, -R224, R224, 1 ;  /* 0x3f800000e0077423 */ /* 0x000fe200000101e0 */
[----:B------:R-:W4:Y:S01]  /*8d20*/  LDL.LU R135, [R1+0x40] ;  /* 0x0000400001877983 */ /* 0x000f220000300800 */
[----:B------:R-:W-:Y:S01]  /*8d30*/  FMUL.FTZ R5, R6, R5 ;  /* 0x0000000506057220 */ /* 0x000fe20000410000 */
[----:B------:R-:W-:Y:S01]  /*8d40*/  FFMA.FTZ R6, -R223, R223, 1 ;  /* 0x3f800000df067423 */ /* 0x000fe200000101df */
[----:B------:R-:W-:Y:S01]  /*8d50*/  FMUL.FTZ R7, R7, UR13 ;  /* 0x0000000d07077c20 */ /* 0x000fe20008410000 */
[----:B------:R-:W4:Y:S01]  /*8d60*/  LDL.LU R48, [R1+0x34] ;  /* 0x0000340001307983 */ /* 0x000f220000300800 */
[----:B------:R-:W-:Y:S01]  /*8d70*/  FFMA.FTZ R9, -R251, R251, 1 ;  /* 0x3f800000fb097423 */ /* 0x000fe200000101fb */
[----:B------:R-:W-:Y:S01]  /*8d80*/  F2FP.F16.F32.PACK_AB R20, R5, R20 ;  /* 0x000000140514723e */ /* 0x000fe200000000ff */
[----:B------:R-:W-:Y:S01]  /*8d90*/  FADD.FTZ R5, -R3, R45 ;  /* 0x0000002d03057221 */ /* 0x000fe20000010100 */
[----:B------:R-:W4:Y:S01]  /*8da0*/  LDL.LU R65, [R1+0x30] ;  /* 0x0000300001417983 */ /* 0x000f220000300800 */
[----:B------:R-:W-:Y:S01]  /*8db0*/  FMUL.FTZ R6, R6, UR13 ;  /* 0x0000000d06067c20 */ /* 0x000fe20008410000 */
[----:B------:R-:W-:Y:S01]  /*8dc0*/  FFMA.FTZ R3, -R209, R209, 1 ;  /* 0x3f800000d1037423 */ /* 0x000fe200000101d1 */
[----:B------:R-:W-:Y:S01]  /*8dd0*/  FMUL.FTZ R5, R174, R5 ;  /* 0x00000005ae057220 */ /* 0x000fe20000410000 */
[----:B------:R-:W4:Y:S01]  /*8de0*/  LDL.LU R64, [R1+0x2c] ;  /* 0x00002c0001407983 */ /* 0x000f220000300800 */
[----:B------:R-:W-:Y:S01]  /*8df0*/  FMUL.FTZ R44, R7, R44 ;  /* 0x0000002c072c7220 */ /* 0x000fe20000410000 */
[----:B------:R-:W-:Y:S01]  /*8e00*/  FMUL.FTZ R7, R3, UR13 ;  /* 0x0000000d03077c20 */ /* 0x000fe20008410000 */
[----:B------:R-:W-:Y:S01]  /*8e10*/  FMUL.FTZ R13, R6, R5 ;  /* 0x00000005060d7220 */ /* 0x000fe20000410000 */
[----:B------:R1:W-:Y:S01]  /*8e20*/  STS [R150+0x16000], R0 ;  /* 0x0160000096007388 */ /* 0x0003e20000000800 */
[----:B------:R-:W-:Y:S01]  /*8e30*/  FFMA.FTZ R5, -R204, R204, 1 ;  /* 0x3f800000cc057423 */ /* 0x000fe200000101cc */
[----:B------:R-:W-:Y:S01]  /*8e40*/  FFMA.FTZ R8, -R250, R250, 1 ;  /* 0x3f800000fa087423 */ /* 0x000fe200000101fa */
[----:B------:R-:W-:Y:S01]  /*8e50*/  FFMA.FTZ R3, -R203, R203, 1 ;  /* 0x3f800000cb037423 */ /* 0x000fe200000101cb */
[----:B------:R-:W-:Y:S01]  /*8e60*/  FMUL.FTZ R9, R9, UR13 ;  /* 0x0000000d09097c20 */ /* 0x000fe20008410000 */
[----:B------:R-:W-:Y:S01]  /*8e70*/  FMUL.FTZ R5, R5, UR13 ;  /* 0x0000000d05057c20 */ /* 0x000fe20008410000 */
[----:B------:R-:W-:Y:S01]  /*8e80*/  FMUL.FTZ R8, R8, UR13 ;  /* 0x0000000d08087c20 */ /* 0x000fe20008410000 */
[----:B------:R-:W-:Y:S01]  /*8e90*/  FMUL.FTZ R3, R3, UR13 ;  /* 0x0000000d03037c20 */ /* 0x000fe20008410000 */
[----:B------:R-:W-:Y:S01]  /*8ea0*/  FFMA.FTZ R6, -R210, R210, 1 ;  /* 0x3f800000d2067423 */ /* 0x000fe200000101d2 */
[----:B------:R-:W-:Y:S01]  /*8eb0*/  FMUL.FTZ R60, R5, R60 ;  /* 0x0000003c053c7220 */ /* 0x000fe20000410000 */
[----:B------:R-:W-:Y:S01]  /*8ec0*/  FMUL.FTZ R24, R9, R24 ;  /* 0x0000001809187220 */ /* 0x000fe20000410000 */
[----:B------:R-:W-:Y:S01]  /*8ed0*/  FMUL.FTZ R18, R8, R25 ;  /* 0x0000001908127220 */ /* 0x000fe20000410000 */
[----:B------:R-:W-:Y:S01]  /*8ee0*/  FMUL.FTZ R16, R3, R61 ;  /* 0x0000003d03107220 */ /* 0x000fe20000410000 */
[----:B------:R-:W-:Y:S01]  /*8ef0*/  FMUL.FTZ R6, R6, UR13 ;  /* 0x0000000d06067c20 */ /* 0x000fe20008410000 */
[----:B------:R-:W-:Y:S01]  /*8f00*/  FFMA.FTZ R9, -R233, R233, 1 ;  /* 0x3f800000e9097423 */ /* 0x000fe200000101e9 */
[----:B------:R-:W-:Y:S01]  /*8f10*/  FFMA.FTZ R8, -R232, R232, 1 ;  /* 0x3f800000e8087423 */ /* 0x000fe200000101e8 */
[----:B------:R-:W-:Y:S01]  /*8f20*/  F2FP.F16.F32.PACK_AB R19, R19, R12 ;  /* 0x0000000c1313723e */ /* 0x000fe200000000ff */
[----:B------:R-:W-:Y:S01]  /*8f30*/  FMUL.FTZ R17, R6, R57 ;  /* 0x0000003906117220 */ /* 0x000fe20000410000 */
[----:B------:R-:W-:Y:S01]  /*8f40*/  FMUL.FTZ R9, R9, UR13 ;  /* 0x0000000d09097c20 */ /* 0x000fe20008410000 */
[----:B------:R-:W-:Y:S01]  /*8f50*/  FMUL.FTZ R8, R8, UR13 ;  /* 0x0000000d08087c20 */ /* 0x000fe20008410000 */
[----:B------:R-:W-:Y:S01]  /*8f60*/  FMUL.FTZ R56, R7, R56 ;  /* 0x0000003807387220 */ /* 0x000fe20000410000 */
[----:B------:R-:W-:Y:S01]  /*8f70*/  F2FP.F16.F32.PACK_AB R18, R18, R24 ;  /* 0x000000181212723e */ /* 0x000fe200000000ff */
[----:B------:R-:W-:Y:S01]  /*8f80*/  FMUL.FTZ R9, R9, R40 ;  /* 0x0000002809097220 */ /* 0x000fe20000410000 */
[----:B------:R-:W-:Y:S01]  /*8f90*/  FMUL.FTZ R8, R8, R41 ;  /* 0x0000002908087220 */ /* 0x000fe20000410000 */
[----:B------:R-:W-:Y:S02]  /*8fa0*/  F2FP.F16.F32.PACK_AB R13, R13, R44 ;  /* 0x0000002c0d0d723e */ /* 0x000fe400000000ff */
[----:B------:R-:W-:Y:S02]  /*8fb0*/  F2FP.F16.F32.PACK_AB R17, R17, R56 ;  /* 0x000000381111723e */ /* 0x000fe400000000ff */
[----:B------:R-:W-:Y:S01]  /*8fc0*/  F2FP.F16.F32.PACK_AB R12, R8, R9 ;  /* 0x00000009080c723e */ /* 0x000fe200000000ff */
[----:B------:R-:W-:Y:S01]  /*8fd0*/  FFMA.FTZ R9, -R252, R252, 1 ;  /* 0x3f800000fc097423 */ /* 0x000fe200000101fc */
[----:B------:R-:W-:Y:S03]  /*8fe0*/  F2FP.F16.F32.PACK_AB R16, R16, R60 ;  /* 0x0000003c1010723e */ /* 0x000fe600000000ff */
[----:B------:R-:W-:Y:S04]  /*8ff0*/  FMUL.FTZ R9, R9, UR13 ;  /* 0x0000000d09097c20 */ /* 0x000fe80008410000 */
[----:B------:R-:W-:Y:S01]  /*9000*/  FMUL.FTZ R43, R9, R43 ;  /* 0x0000002b092b7220 */ /* 0x000fe20000410000 */
[----:B------:R-:W-:Y:S04]  /*9010*/  FFMA.FTZ R9, -R237, R237, 1 ;  /* 0x3f800000ed097423 */ /* 0x000fe800000101ed */
[----:B------:R-:W-:Y:S04]  /*9020*/  FMUL.FTZ R9, R9, UR13 ;  /* 0x0000000d09097c20 */ /* 0x000fe80008410000 */
[----:B------:R-:W-:Y:S01]  /*9030*/  FMUL.FTZ R58, R9, R58 ;  /* 0x0000003a093a7220 */ /* 0x000fe20000410000 */
[----:B---3--:R-:W-:Y:S02]  /*9040*/  FMUL.FTZ R10, R53, R10 ;  /* 0x0000000a350a7220 */ /* 0x008fe40000410000 */
[----:B------:R-:W3:Y:S01]  /*9050*/  LDL.LU R53, [R1+0x28] ;  /* 0x0000280001357983 */ /* 0x000ee20000300800 */
[----:B--2---:R-:W-:Y:S03]  /*9060*/  FMUL.FTZ R11, R52, R11 ;  /* 0x0000000b340b7220 */ /* 0x004fe60000410000 */
[----:B------:R-:W2:Y:S01]  /*9070*/  LDL.LU R52, [R1+0x24] ;  /* 0x0000240001347983 */ /* 0x000ea20000300800 */
[----:B----4-:R-:W-:Y:S01]  /*9080*/  FFMA.FTZ R3, -R139, R139, 1 ;  /* 0x3f8000008b037423 */ /* 0x010fe2000001018b */
[----:B-1----:R-:W-:Y:S03]  /*9090*/  FFMA.FTZ R0, -R138, R138, 1 ;  /* 0x3f8000008a007423 */ /* 0x002fe6000001018a */
[----:B------:R-:W-:Y:S01]  /*90a0*/  FMUL.FTZ R6, R3, UR13 ;  /* 0x0000000d03067c20 */ /* 0x000fe20008410000 */
[----:B------:R-:W-:Y:S01]  /*90b0*/  MOV R138, 0x40 ;  /* 0x00000040008a7802 */ /* 0x000fe20000000f00 */
[----:B------:R-:W-:Y:S01]  /*90c0*/  FMUL.FTZ R5, R0, UR13 ;  /* 0x0000000d00057c20 */ /* 0x000fe20008410000 */
[----:B------:R-:W-:Y:S01]  /*90d0*/  FMUL.FTZ R14, R137, R14 ;  /* 0x0000000e890e7220 */ /* 0x000fe20000410000 */
[----:B------:R-:W-:Y:S01]  /*90e0*/  FMUL.FTZ R6, R6, R10 ;  /* 0x0000000a06067220 */ /* 0x000fe20000410000 */
[----:B------:R-:W-:Y:S01]  /*90f0*/  SEL R138, R138, 0xffffffc0, !P0 ;  /* 0xffffffc08a8a7807 */ /* 0x000fe20004000000 */
[----:B------:R-:W-:Y:S01]  /*9100*/  FMUL.FTZ R15, R136, R15 ;  /* 0x0000000f880f7220 */ /* 0x000fe20000410000 */
[----:B------:R-:W-:Y:S01]  /*9110*/  FMUL.FTZ R11, R5, R11 ;  /* 0x0000000b050b7220 */ /* 0x000fe20000410000 */
[----:B------:R-:W-:Y:S01]  /*9120*/  FFMA.FTZ R3, -R135, R135, 1 ;  /* 0x3f80000087037423 */ /* 0x000fe20000010187 */
[----:B------:R-:W-:Y:S03]  /*9130*/  FFMA.FTZ R0, -R48, R48, 1 ;  /* 0x3f80000030007423 */ /* 0x000fe60000010130 */
[----:B------:R-:W-:Y:S01]  /*9140*/  FMUL.FTZ R3, R3, UR13 ;  /* 0x0000000d03037c20 */ /* 0x000fe20008410000 */
[----:B------:R-:W4:Y:S01]  /*9150*/  LDL.LU R48, [R1] ;  /* 0x0000000001307983 */ /* 0x000f220000300800 */
[----:B------:R-:W-:Y:S02]  /*9160*/  FMUL.FTZ R0, R0, UR13 ;  /* 0x0000000d00007c20 */ /* 0x000fe40008410000 */
[----:B------:R-:W-:Y:S01]  /*9170*/  FMUL.FTZ R14, R3, R14 ;  /* 0x0000000e030e7220 */ /* 0x000fe20000410000 */
[----:B------:R-:W-:Y:S01]  /*9180*/  FFMA.FTZ R3, -R65, R65, 1 ;  /* 0x3f80000041037423 */ /* 0x000fe20000010141 */
[----:B------:R-:W4:Y:S01]  /*9190*/  LDL.LU.64 R50, [R1+0x38] ;  /* 0x0000380001327983 */ /* 0x000f220000300a00 */
[----:B------:R-:W-:Y:S01]  /*91a0*/  FMUL.FTZ R8, R0, R15 ;  /* 0x0000000f00087220 */ /* 0x000fe20000410000 */
[----:B------:R-:W-:Y:S01]  /*91b0*/  FFMA.FTZ R0, -R64, R64, 1 ;  /* 0x3f80000040007423 */ /* 0x000fe20000010140 */
[----:B------:R-:W-:Y:S03]  /*91c0*/  FMUL.FTZ R5, R3, UR13 ;  /* 0x0000000d03057c20 */ /* 0x000fe60008410000 */
[----:B------:R-:W-:Y:S01]  /*91d0*/  FMUL.FTZ R7, R0, UR13 ;  /* 0x0000000d00077c20 */ /* 0x000fe20008410000 */
[----:B------:R-:W-:Y:S01]  /*91e0*/  FMUL.FTZ R26, R5, R26 ;  /* 0x0000001a051a7220 */ /* 0x000fe20000410000 */
[----:B------:R-:W-:Y:S02]  /*91f0*/  F2FP.F16.F32.PACK_AB R8, R8, R14 ;  /* 0x0000000e0808723e */ /* 0x000fe400000000ff */
[----:B------:R-:W-:Y:S05]  /*9200*/  FMUL.FTZ R7, R7, R27 ;  /* 0x0000001b07077220 */ /* 0x000fea0000410000 */
[----:B------:R-:W-:Y:S01]  /*9210*/  F2FP.F16.F32.PACK_AB R7, R7, R26 ;  /* 0x0000001a0707723e */ /* 0x000fe200000000ff */
[----:B---3--:R-:W-:Y:S01]  /*9220*/  FFMA.FTZ R3, -R53, R53, 1 ;  /* 0x3f80000035037423 */ /* 0x008fe20000010135 */
[----:B--2---:R-:W-:Y:S03]  /*9230*/  FFMA.FTZ R0, -R52, R52, 1 ;  /* 0x3f80000034007423 */ /* 0x004fe60000010134 */
[----:B------:R-:W-:Y:S01]  /*9240*/  FMUL.FTZ R5, R3, UR13 ;  /* 0x0000000d03057c20 */ /* 0x000fe20008410000 */
[----:B------:R-:W-:Y:S01]  /*9250*/  FMUL.FTZ R3, R0, UR13 ;  /* 0x0000000d00037c20 */ /* 0x000fe20008410000 */
[----:B------:R-:W-:Y:S02]  /*9260*/  F2FP.F16.F32.PACK_AB R0, R11, R6 ;  /* 0x000000060b00723e */ /* 0x000fe400000000ff */
[----:B------:R-:W-:Y:S01]  /*9270*/  FMUL.FTZ R30, R5, R30 ;  /* 0x0000001e051e7220 */ /* 0x000fe20000410000 */
[----:B------:R-:W-:Y:S01]  /*9280*/  FFMA.FTZ R5, -R248, R248, 1 ;  /* 0x3f800000f8057423 */ /* 0x000fe200000101f8 */
[----:B------:R-:W-:Y:S01]  /*9290*/  FMUL.FTZ R31, R3, R31 ;  /* 0x0000001f031f7220 */ /* 0x000fe20000410000 */
[C---:B------:R-:W-:Y:S01]  /*92a0*/  FADD.FTZ R3, -R2.reuse, R47 ;  /* 0x0000002f02037221 */ /* 0x040fe20000010100 */
[----:B------:R1:W-:Y:S01]  /*92b0*/  STS [R150+0x16400], R0 ;  /* 0x0164000096007388 */ /* 0x0003e20000000800 */
[----:B------:R-:W-:Y:S01]  /*92c0*/  FMUL.FTZ R5, R5, UR13 ;  /* 0x0000000d05057c20 */ /* 0x000fe20008410000 */
[----:B------:R-:W-:Y:S01]  /*92d0*/  FADD.FTZ R2, -R2, R63 ;  /* 0x0000003f02027221 */ /* 0x000fe20000010100 */
[----:B------:R-:W-:Y:S01]  /*92e0*/  FMUL.FTZ R3, R215, R3 ;  /* 0x00000003d7037220 */ /* 0x000fe20000410000 */
[----:B------:R-:W-:Y:S01]  /*92f0*/  STS [R4+0x16000], R19 ;  /* 0x0160001304007388 */ /* 0x000fe20000000800 */
[----:B------:R-:W-:Y:S01]  /*9300*/  FFMA.FTZ R6, -R249, R249, 1 ;  /* 0x3f800000f9067423 */ /* 0x000fe200000101f9 */
[----:B------:R-:W-:Y:S01]  /*9310*/  FMUL.FTZ R2, R197, R2 ;  /* 0x00000002c5027220 */ /* 0x000fe20000410000 */
[----:B------:R-:W-:Y:S01]  /*9320*/  FMUL.FTZ R11, R5, R3 ;  /* 0x00000003050b7220 */ /* 0x000fe20000410000 */
[----:B------:R2:W-:Y:S01]  /*9330*/  STS [R4+0x16400], R8 ;  /* 0x0164000804007388 */ /* 0x0005e20000000800 */
[----:B------:R-:W-:Y:S01]  /*9340*/  FFMA.FTZ R5, -R229, R229, 1 ;  /* 0x3f800000e5057423 */ /* 0x000fe200000101e5 */
[----:B------:R-:W-:Y:S01]  /*9350*/  FFMA.FTZ R3, -R227, R227, 1 ;  /* 0x3f800000e3037423 */ /* 0x000fe200000101e3 */
[----:B------:R-:W-:Y:S01]  /*9360*/  FMUL.FTZ R6, R6, UR13 ;  /* 0x0000000d06067c20 */ /* 0x000fe20008410000 */
[----:B------:R-:W-:Y:S01]  /*9370*/  STS [R153+0x14000], R134 ;  /* 0x0140008699007388 */ /* 0x000fe20000000800 */
[----:B------:R-:W-:Y:S01]  /*9380*/  FMUL.FTZ R5, R5, UR13 ;  /* 0x0000000d05057c20 */ /* 0x000fe20008410000 */
[----:B----4-:R-:W-:Y:S01]  /*9390*/  FFMA.FTZ R10, -R48, R48, 1 ;  /* 0x3f800000300a7423 */ /* 0x010fe20000010130 */
[----:B------:R-:W-:Y:S01]  /*93a0*/  FMUL.FTZ R3, R3, UR13 ;  /* 0x0000000d03037c20 */ /* 0x000fe20008410000 */
[----:B------:R-:W-:Y:S01]  /*93b0*/  STS [R153+0x14400], R32 ;  /* 0x0144002099007388 */ /* 0x000fe20000000800 */
[----:B------:R-:W-:Y:S01]  /*93c0*/  FMUL.FTZ R46, R6, R46 ;  /* 0x0000002e062e7220 */ /* 0x000fe20000410000 */
[----:B------:R-:W-:Y:S01]  /*93d0*/  FMUL.FTZ R10, R10, UR13 ;  /* 0x0000000d0a0a7c20 */ /* 0x000fe20008410000 */
[----:B------:R-:W-:Y:S01]  /*93e0*/  FMUL.FTZ R2, R3, R2 ;  /* 0x0000000203027220 */ /* 0x000fe20000410000 */
[----:B------:R-:W-:Y:S01]  /*93f0*/  FFMA.FTZ R6, -R236, R236, 1 ;  /* 0x3f800000ec067423 */ /* 0x000fe200000101ec */
[----:B------:R-:W3:Y:S01]  /*9400*/  LDC R48, c[0x0][0x44c] ;  /* 0x00011300ff307b82 */ /* 0x000ee20000000800 */
[----:B------:R-:W-:Y:S01]  /*9410*/  FMUL.FTZ R42, R10, R42 ;  /* 0x0000002a0a2a7220 */ /* 0x000fe20000410000 */
[----:B------:R-:W-:Y:S01]  /*9420*/  FMUL.FTZ R10, R5, R62 ;  /* 0x0000003e050a7220 */ /* 0x000fe20000410000 */
[----:B------:R-:W-:Y:S01]  /*9430*/  F2FP.F16.F32.PACK_AB R5, R31, R30 ;  /* 0x0000001e1f05723e */ /* 0x000fe200000000ff */
[----:B------:R-:W-:Y:S01]  /*9440*/  FMUL.FTZ R6, R6, UR13 ;  /* 0x0000000d06067c20 */ /* 0x000fe20008410000 */
[----:B-1----:R-:W-:Y:S02]  /*9450*/  IADD3 R0, PT, PT, R35, R153, RZ ;  /* 0x0000009923007210 */ /* 0x002fe40007ffe0ff */
[----:B------:R-:W-:Y:S01]  /*9460*/  F2FP.F16.F32.PACK_AB R10, R2, R10 ;  /* 0x0000000a020a723e */ /* 0x000fe200000000ff */
[----:B------:R-:W-:Y:S01]  /*9470*/  FMUL.FTZ R9, R6, R59 ;  /* 0x0000003b06097220 */ /* 0x000fe20000410000 */
[-C--:B------:R-:W-:Y:S01]  /*9480*/  IADD3 R2, PT, PT, R151, R35.reuse, RZ ;  /* 0x0000002397027210 */ /* 0x080fe20007ffe0ff */
[----:B------:R-:W-:Y:S01]  /*9490*/  STS [R0+0x14000], R133 ;  /* 0x0140008500007388 */ /* 0x000fe20000000800 */
[----:B------:R-:W-:Y:S02]  /*94a0*/  F2FP.F16.F32.PACK_AB R3, R43, R42 ;  /* 0x0000002a2b03723e */ /* 0x000fe400000000ff */
[----:B------:R-:W-:Y:S01]  /*94b0*/  F2FP.F16.F32.PACK_AB R6, R11, R46 ;  /* 0x0000002e0b06723e */ /* 0x000fe200000000ff */
[----:B------:R-:W-:Y:S01]  /*94c0*/  STS [R0+0x14400], R34 ;  /* 0x0144002200007388 */ /* 0x000fe20000000800 */
[----:B--2---:R-:W-:Y:S02]  /*94d0*/  IADD3 R4, PT, PT, R152, R35, RZ ;  /* 0x0000002398047210 */ /* 0x004fe40007ffe0ff */
[----:B------:R-:W-:Y:S01]  /*94e0*/  F2FP.F16.F32.PACK_AB R9, R9, R58 ;  /* 0x0000003a0909723e */ /* 0x000fe200000000ff */
[----:B------:R-:W-:Y:S04]  /*94f0*/  STS [R153+0x16000], R18 ;  /* 0x0160001299007388 */ /* 0x000fe80000000800 */
[----:B------:R-:W-:Y:S01]  /*9500*/  STS [R153+0x16400], R7 ;  /* 0x0164000799007388 */ /* 0x000fe20000000800 */
[----:B---3--:R-:W-:Y:S03]  /*9510*/  IMAD R173, R48, UR9, RZ ;  /* 0x0000000930ad7c24 */ /* 0x008fe6000f8e02ff */
[----:B------:R-:W-:Y:S04]  /*9520*/  STS [R0+0x16000], R20 ;  /* 0x0160001400007388 */ /* 0x000fe80000000800 */
[----:B------:R1:W-:Y:S04]  /*9530*/  STS [R0+0x16400], R5 ;  /* 0x0164000500007388 */ /* 0x0003e80000000800 */
[----:B------:R-:W-:Y:S04]  /*9540*/  STS [R151+-0x8000], R49 ;  /* 0xff80003197007388 */ /* 0x000fe80000000800 */
[----:B------:R-:W-:Y:S04]  /*9550*/  STS [R151+-0x7c00], R38 ;  /* 0xff84002697007388 */ /* 0x000fe80000000800 */
[----:B------:R-:W-:Y:S04]  /*9560*/  STS [R2+-0x8000], R37 ;  /* 0xff80002502007388 */ /* 0x000fe80000000800 */
[----:B------:R-:W-:Y:S04]  /*9570*/  STS [R2+-0x7c00], R21 ;  /* 0xff84001502007388 */ /* 0x000fe80000000800 */
[----:B------:R-:W-:Y:S04]  /*9580*/  STS [R151+-0x6000], R12 ;  /* 0xffa0000c97007388 */ /* 0x000fe80000000800 */
[----:B------:R2:W-:Y:S01]  /*9590*/  STS [R151+-0x5c00], R3 ;  /* 0xffa4000397007388 */ /* 0x0005e20000000800 */
[--C-:B-1----:R-:W-:Y:S03]  /*95a0*/  SHF.R.U32.HI R0, RZ, 0x1, R193.reuse ;  /* 0x00000001ff007819 */ /* 0x102fe600000116c1 */
[----:B------:R-:W-:Y:S01]  /*95b0*/  STS [R2+-0x6000], R13 ;  /* 0xffa0000d02007388 */ /* 0x000fe20000000800 */
[----:B------:R-:W-:Y:S03]  /*95c0*/  LOP3.LUT R139, R0, 0x30, RZ, 0xc0, !PT ;  /* 0x00000030008b7812 */ /* 0x000fe600078ec0ff */
[----:B------:R1:W-:Y:S01]  /*95d0*/  STS [R2+-0x5c00], R6 ;  /* 0xffa4000602007388 */ /* 0x0003e20000000800 */
[----:B------:R-:W-:Y:S03]  /*95e0*/  LOP3.LUT R0, R139, 0x8, R193, 0xf8, !PT ;  /* 0x000000088b007812 */ /* 0x000fe600078ef8c1 */
[----:B------:R-:W-:Y:S01]  /*95f0*/  STS [R152+-0x8000], R36 ;  /* 0xff80002498007388 */ /* 0x000fe20000000800 */
[----:B------:R-:W-:Y:S03]  /*9600*/  LOP3.LUT R0, R0, 0x1c0, R194, 0xf8, !PT ;  /* 0x000001c000007812 */ /* 0x000fe600078ef8c2 */
[----:B------:R-:W-:Y:S01]  /*9610*/  STS [R152+-0x7c00], R22 ;  /* 0xff84001698007388 */ /* 0x000fe20000000800 */
[--C-:B------:R-:W-:Y:S03]  /*9620*/  LOP3.LUT R0, R0, 0x38, R192.reuse, 0x78, !PT ;  /* 0x0000003800007812 */ /* 0x100fe600078e78c0 */
[----:B------:R-:W-:Y:S01]  /*9630*/  STS [R4+-0x8000], R33 ;  /* 0xff80002104007388 */ /* 0x000fe20000000800 */
[----:B------:R-:W-:Y:S03]  /*9640*/  LOP3.LUT R0, R0, 0x200, R195, 0xf8, !PT ;  /* 0x0000020000007812 */ /* 0x000fe600078ef8c3 */
[----:B------:R-:W-:Y:S01]  /*9650*/  STS [R4+-0x7c00], R23 ;  /* 0xff84001704007388 */ /* 0x000fe20000000800 */
[----:B--2---:R-:W-:Y:S02]  /*9660*/  SHF.R.U32.HI R3, RZ, 0x4, R193 ;  /* 0x00000004ff037819 */ /* 0x004fe400000116c1 */
[----:B------:R-:W-:Y:S01]  /*9670*/  LEA R0, R0, UR4, 0x1 ;  /* 0x0000000400007c11 */ /* 0x000fe2000f8e08ff */
[----:B------:R-:W-:Y:S01]  /*9680*/  STS [R152+-0x6000], R17 ;  /* 0xffa0001198007388 */ /* 0x000fe20000000800 */
[----:B------:R-:W-:Y:S03]  /*9690*/  LOP3.LUT R140, R3, 0x8, RZ, 0xc0, !PT ;  /* 0x00000008038c7812 */ /* 0x000fe600078ec0ff */
[----:B------:R-:W-:Y:S01]  /*96a0*/  STS [R152+-0x5c00], R9 ;  /* 0xffa4000998007388 */ /* 0x000fe20000000800 */
[----:B-1----:R-:W-:Y:S03]  /*96b0*/  LOP3.LUT R2, R194, 0x1c0, RZ, 0xc0, !PT ;  /* 0x000001c0c2027812 */ /* 0x002fe600078ec0ff */
[----:B------:R-:W-:Y:S01]  /*96c0*/  STS [R4+-0x6000], R16 ;  /* 0xffa0001004007388 */ /* 0x000fe20000000800 */
[----:B------:R-:W-:Y:S03]  /*96d0*/  LOP3.LUT R2, R2, 0x38, R192, 0xf8, !PT ;  /* 0x0000003802027812 */ /* 0x000fe600078ef8c0 */
[----:B------:R-:W-:Y:S01]  /*96e0*/  STS [R4+-0x5c00], R10 ;  /* 0xffa4000a04007388 */ /* 0x000fe20000000800 */
[----:B------:R-:W-:Y:S01]  /*96f0*/  LOP3.LUT R2, R2, R140, R141, 0x1e, !PT ;  /* 0x0000008c02027212 */ /* 0x000fe200078e1e8d */
[----:B------:R-:W-:Y:S03]  /*9700*/  BAR.SYNC.DEFER_BLOCKING 0x0 ;  /* 0x0000000000007b1d */ /* 0x000fe60000010000 */
[----:B------:R-:W-:Y:S04]  /*9710*/  LOP3.LUT R2, R2, 0x200, R194, 0xf8, !PT ;  /* 0x0000020002027812 */ /* 0x000fe800078ef8c2 */
[----:B------:R-:W-:Y:S04]  /*9720*/  LEA R2, R2, UR4, 0x1 ;  /* 0x0000000402027c11 */ /* 0x000fe8000f8e08ff */
[----:B------:R-:W-:Y:S01]  /*9730*/  IADD3 R3, PT, PT, R138, R2, RZ ;  /* 0x000000028a037210 */ /* 0x000fe20007ffe0ff */
        /* <DEDUP_REMOVED lines=154> */
.L_x_1375:
[----:B------:R-:W-:Y:S01]  /*a0e0*/  LDSM.16.M88.4 R32, [R148+0x14000] ;  /* 0x014000009420783b */ /* 0x000fe20000000200 */
[----:B------:R-:W-:Y:S01]  /*a0f0*/  IMAD.IADD R136, R148, 0x1, R186 ;  /* 0x0000000194887824 */ /* 0x000fe200078e02ba */
[----:B------:R-:W-:Y:S01]  /*a100*/  PLOP3.LUT P2, PT, PT, PT, UP0, 0x80, 0x8 ;  /* 0x000000000008781c */ /* 0x000fe20003f4f008 */
[----:B------:R-:W-:Y:S01]  /*a110*/  IMAD.IADD R137, R186, 0x1, R144 ;  /* 0x00000001ba897824 */ /* 0x000fe200078e0290 */
[----:B------:R-:W2:Y:S01]  /*a120*/  LDSM.16.MT88.4 R16, [R2+0xc000] ;  /* 0x00c000000210783b */ /* 0x000ea20000004200 */
[----:B------:R-:W-:Y:S01]  /*a130*/  IMAD.MOV.U32 R198, RZ, RZ, 0x4 ;  /* 0x00000004ffc67424 */ /* 0x000fe200078e00ff */
[----:B------:R-:W-:Y:S01]  /*a140*/  @UP0 UIADD3 UR15, UP1, UPT, UR50, -0x200, URZ ;  /* 0xfffffe00320f0890 */ /* 0x000fe2000ff3e0ff */
[----:B------:R-:W-:Y:S01]  /*a150*/  VIADD R228, R228, 0xffffff80 ;  /* 0xffffff80e4e47836 */ /* 0x000fe20000000000 */
[----:B------:R-:W3:Y:S01]  /*a160*/  LDSM.16.M88.4 R28, [R148+0x16000] ;  /* 0x01600000941c783b */ /* 0x000ee20000000200 */
[----:B------:R-:W-:Y:S02]  /*a170*/  ULOP3.LUT UR10, UR37, 0x1, URZ, 0xc0, !UPT ;  /* 0x00000001250a7892 */ /* 0x000fe4000f8ec0ff */
[----:B------:R-:W-:Y:S01]  /*a180*/  @UP0 UIADD3.X UR14, UPT, UPT, UR51, -0x1, URZ, UP1, !UPT ;  /* 0xffffffff330e0890 */ /* 0x000fe20008ffe4ff */
[----:B------:R-:W4:Y:S01]  /*a190*/  LDSM.16.MT88.4 R36, [R3+0xc000] ;  /* 0x00c000000324783b */ /* 0x000f220000004200 */
[----:B------:R-:W-:Y:S03]  /*a1a0*/  @UP0 UIADD3 UR12, UP1, UPT, UR12, -0x200, URZ ;  /* 0xfffffe000c0c0890 */ /* 0x000fe6000ff3e0ff */
[----:B------:R-:W5:Y:S01]  /*a1b0*/  LDL R197, [R1+0x58] ;  /* 0x0000580001c57983 */ /* 0x000f620000100800 */
[----:B------:R-:W-:Y:S02]  /*a1c0*/  @UP0 UIADD3.X UR11, UPT, UPT, UR11, -0x1, URZ, UP1, !UPT ;  /* 0xffffffff0b0b0890 */ /* 0x000fe40008ffe4ff */
[----:B------:R-:W-:Y:S01]  /*a1d0*/  UISETP.NE.U32.AND UP1, UPT, UR10, 0x1, UPT ;  /* 0x000000010a00788c */ /* 0x000fe2000bf25070 */
[----:B------:R-:W-:Y:S04]  /*a1e0*/  LDSM.16.MT88.4 R44, [R2+0xc800] ;  /* 0x00c80000022c783b */ /* 0x000fe80000004200 */
[----:B------:R-:W5:Y:S01]  /*a1f0*/  LDL R179, [R1+0xb0] ;  /* 0x0000b00001b37983 */ /* 0x000f620000100800 */
[----:B------:R-:W-:Y:S03]  /*a200*/  PLOP3.LUT P1, PT, PT, PT, UP1, 0x80, 0x8 ;  /* 0x000000000008781c */ /* 0x000fe60003f2f018 */
[----:B------:R-:W4:Y:S04]  /*a210*/  LDSM.16.M88.4 R40, [R136+0x14000] ;  /* 0x014000008828783b */ /* 0x000f280000000200 */
        /* <DEDUP_REMOVED lines=86> */
[C---:B------:R-:W-:Y:S05]  /*a780*/  LEA.HI.X.SX32 R147, R173.reuse, R151, 0x5, P0 ;  /* 0x00000097ad937211 */ /* 0x040fea00000f2eff */
[C---:B------:R-:W-:Y:S01]  /*a790*/  HMMA.16816.F32 R16, R36.reuse, R42, R16 ;  /* 0x0000002a2410723c */ /* 0x040fe20000001810 */
[----:B------:R2:W3:Y:S07]  /*a7a0*/  LDSM.16.M88.4 R40, [R144+0x1a000] ;  /* 0x01a000009028783b */ /* 0x0004ee0000000200 */
[-C--:B------:R-:W-:Y:S08]  /*a7b0*/  HMMA.16816.F32 R20, R36, R56.reuse, R20 ;  /* 0x000000382414723c */ /* 0x080ff00000001814 */
[C---:B------:R-:W-:Y:S08]  /*a7c0*/  HMMA.16816.F32 R24, R48.reuse, R56, R24 ;  /* 0x000000383018723c */ /* 0x040ff00000001818 */
[-C--:B------:R-:W-:Y:S01]  /*a7d0*/  HMMA.16816.F32 R28, R48, R58.reuse, R28 ;  /* 0x0000003a301c723c */ /* 0x080fe2000000181c */
[----:B------:R-:W-:Y:S02]  /*a7e0*/  LDSM.16.M88.4 R48, [R137+0x18000] ;  /* 0x018000008930783b */ /* 0x000fe40000000200 */
[C---:B--2---:R-:W-:Y:S04]  /*a7f0*/  LEA R144, P0, R173.reuse, R146, 0x5 ;  /* 0x00000092ad907211 */ /* 0x044fe800078028ff */
[C---:B------:R-:W-:Y:S01]  /*a800*/  LEA.HI.X.SX32 R145, R173.reuse, R147, 0x5, P0 ;  /* 0x00000093ad917211 */ /* 0x040fe200000f2eff */
[----:B------:R-:W-:Y:S01]  /*a810*/  HMMA.16816.F32 R32, R36, R58, R32 ;  /* 0x0000003a2420723c */ /* 0x000fe20000001820 */
[----:B------:R-:W2:Y:S03]  /*a820*/  LDSM.16.MT88.4 R36, [R3+0xf000] ;  /* 0x00f000000324783b */ /* 0x000ea60000004200 */
[C---:B------:R-:W-:Y:S01]  /*a830*/  LEA R142, P0, R173.reuse, R144, 0x5 ;  /* 0x00000090ad8e7211 */ /* 0x040fe200078028ff */
[----:B------:R-:W-:Y:S03]  /*a840*/  LDSM.16.M88.4 R56, [R137+0x1a000] ;  /* 0x01a000008938783b */ /* 0x000fe60000000200 */
[-C--:B-1----:R-:W-:Y:S05]  /*a850*/  HMMA.16816.F32 R4, R44, R52.reuse, R4 ;  /* 0x000000342c04723c */ /* 0x082fea0000001804 */
        /* <DEDUP_REMOVED lines=9> */
[----:B------:R1:W3:Y:S03]  /*a8f0*/  LDSM.16.MT88.4 R52, [R2+0xf800] ;  /* 0x00f800000234783b */ /* 0x0002e60000004200 */
[C---:B------:R-:W-:Y:S04]  /*a900*/  LEA.HI.X.SX32 R153, R173.reuse, R133, 0x5, P0 ;  /* 0x00000085ad997211 */ /* 0x040fe800000f2eff */
[-C--:B--2---:R-:W-:Y:S03]  /*a910*/  HMMA.16816.F32 R20, R44, R36.reuse, R20 ;  /* 0x000000242c14723c */ /* 0x084fe60000001814 */
[C---:B------:R-:W-:Y:S05]  /*a920*/  IMAD.WIDE R170, R173.reuse, -0x1c0, R152 ;  /* 0xfffffe40adaa7825 */ /* 0x040fea00078e0298 */
[C---:B------:R-:W-:Y:S04]  /*a930*/  HMMA.16816.F32 R24, R40.reuse, R36, R24 ;  /* 0x000000242818723c */ /* 0x040fe80000001818 */
[C---:B------:R-:W-:Y:S02]  /*a940*/  LEA R66, P0, R173.reuse, R170, 0x5 ;  /* 0x000000aaad427211 */ /* 0x040fe400078028ff */
[----:B-1----:R-:W-:Y:S02]  /*a950*/  @P2 SHF.R.U32.HI R2, RZ, 0x2, R193 ;  /* 0x00000002ff022819 */ /* 0x002fe400000116c1 */
[-C--:B------:R-:W-:Y:S03]  /*a960*/  HMMA.16816.F32 R28, R40, R38.reuse, R28 ;  /* 0x00000026281c723c */ /* 0x080fe6000000181c */
[----:B------:R-:W-:Y:S02]  /*a970*/  LEA.HI.X.SX32 R67, R173, R171, 0x5, P0 ;  /* 0x000000abad437211 */ /* 0x000fe400000f2eff */
[----:B-----5:R-:W-:Y:S02]  /*a980*/  @P2 LOP3.LUT R197, R139, 0x7, R2, 0xf8, !PT ;  /* 0x000000078bc52812 */ /* 0x020fe400078ef802 */
[C---:B------:R-:W-:Y:S01]  /*a990*/  LEA R64, P0, R173.reuse, R66, 0x5 ;  /* 0x00000042ad407211 */ /* 0x040fe200078028ff */
[----:B------:R-:W-:Y:S01]  /*a9a0*/  HMMA.16816.F32 R32, R44, R38, R32 ;  /* 0x000000262c20723c */ /* 0x000fe20000001820 */
[----:B------:R1:W2:Y:S03]  /*a9b0*/  LDSM.16.MT88.4 R36, [R3+0xf800] ;  /* 0x00f800000324783b */ /* 0x0002a60000004200 */
[C---:B------:R-:W-:Y:S01]  /*a9c0*/  LEA.HI.X.SX32 R65, R173.reuse, R67, 0x5, P0 ;  /* 0x00000043ad417211 */ /* 0x040fe200000f2eff */
[----:B------:R-:W-:Y:S01]  /*a9d0*/  @P2 STL [R1+0x58], R197 ;  /* 0x000058c501002387 */ /* 0x000fe20000100800 */
[C---:B------:R-:W-:Y:S02]  /*a9e0*/  LEA R62, P0, R173.reuse, R64, 0x5 ;  /* 0x00000040ad3e7211 */ /* 0x040fe400078028ff */
[-C--:B---3--:R-:W-:Y:S05]  /*a9f0*/  HMMA.16816.F32 R4, R48, R52.reuse, R4 ;  /* 0x000000343004723c */ /* 0x088fea0000001804 */
[C---:B------:R-:W-:Y:S02]  /*aa00*/  LEA.HI.X.SX32 R63, R173.reuse, R65, 0x5, P0 ;  /* 0x00000041ad3f7211 */ /* 0x040fe400000f2eff */
[C---:B------:R-:W-:Y:S01]  /*aa10*/  LEA R60, P0, R173.reuse, R62, 0x5 ;  /* 0x0000003ead3c7211 */ /* 0x040fe200078028ff */
[C---:B------:R-:W-:Y:S04]  /*aa20*/  HMMA.16816.F32 R8, R56.reuse, R52, R8 ;  /* 0x000000343808723c */ /* 0x040fe80000001808 */
[C---:B------:R-:W-:Y:S02]  /*aa30*/  LEA.HI.X.SX32 R61, R173.reuse, R63, 0x5, P0 ;  /* 0x0000003fad3d7211 */ /* 0x040fe400000f2eff */
[----:B------:R-:W-:Y:S02]  /*aa40*/  LEA R52, P0, R173, R60, 0x5 ;  /* 0x0000003cad347211 */ /* 0x000fe400078028ff */
[-C--:B------:R-:W-:Y:S03]  /*aa50*/  HMMA.16816.F32 R12, R56, R54.reuse, R12 ;  /* 0x00000036380c723c */ /* 0x080fe6000000180c */
[----:B-1----:R-:W-:Y:S01]  /*aa60*/  @P2 IMAD.WIDE.U32 R2, R197, R198, UR50 ;  /* 0x00000032c5022e25 */ /* 0x002fe2000f8e00c6 */
[C---:B------:R-:W-:Y:S01]  /*aa70*/  LEA.HI.X.SX32 R53, R173.reuse, R61, 0x5, P0 ;  /* 0x0000003dad357211 */ /* 0x040fe200000f2eff */
[----:B------:R-:W-:Y:S01]  /*aa80*/  @UP0 UMOV UR50, UR15 ;  /* 0x0000000f00320c82 */ /* 0x000fe20008000000 */
[C---:B------:R-:W-:Y:S01]  /*aa90*/  LEA R46, P0, R173.reuse, R52, 0x5 ;  /* 0x00000034ad2e7211 */ /* 0x040fe200078028ff */
[----:B------:R-:W-:Y:S01]  /*aaa0*/  @UP0 UMOV UR51, UR14 ;  /* 0x0000000e00330c82 */ /* 0x000fe20008000000 */
[C---:B------:R-:W-:Y:S01]  /*aab0*/  HMMA.16816.F32 R16, R48.reuse, R54, R16 ;  /* 0x000000363010723c */ /* 0x040fe20000001810 */
[----:B------:R-:W3:Y:S01]  /*aac0*/  @P2 LDG.E R179, desc[UR34][R2.64+-0x200] ;  /* 0xfffe002202b32981 */ /* 0x000ee2000c1e1900 */
[----:B------:R-:W-:Y:S02]  /*aad0*/  UISETP.GT.AND UP0, UPT, UR37, UR43, UPT ;  /* 0x0000002b2500728c */ /* 0x000fe4000bf04270 */
[C---:B------:R-:W-:Y:S01]  /*aae0*/  LEA.HI.X.SX32 R47, R173.reuse, R53, 0x5, P0 ;  /* 0x00000035ad2f7211 */ /* 0x040fe200000f2eff */
[----:B------:R-:W4:Y:S01]  /*aaf0*/  @P2 LDG.E R178, desc[UR34][R2.64+-0x1e0] ;  /* 0xfffe202202b22981 */ /* 0x000f22000c1e1900 */
        /* <DEDUP_REMOVED lines=160> */
[C---:B------:R-:W-:Y:S01]  /*b500*/  LOP3.LUT R0, R193.reuse, 0x8, RZ, 0xc0, !PT ;  /* 0x00000008c1007812 */ /* 0x040fe200078ec0ff */
[C---:B------:R-:W-:Y:S01]  /*b510*/  IMAD.SHL.U32 R48, R193.reuse, 0x10, RZ ;  /* 0x00000010c1307824 */ /* 0x040fe200078e00ff */
[----:B------:R-:W1:Y:S01]  /*b520*/  LDCU UR5, c[0x0][0x500] ;  /* 0x0000a000ff0577ac */ /* 0x000e620008000800 */
[C---:B------:R-:W-:Y:S01]  /*b530*/  IMAD.SHL.U32 R2, R193.reuse, 0x2, RZ ;  /* 0x00000002c1027824 */ /* 0x040fe200078e00ff */
[----:B------:R-:W-:Y:S01]  /*b540*/  ISETP.NE.AND P1, PT, R0, RZ, PT ;  /* 0x000000ff0000720c */ /* 0x000fe20003f25270 */
[C---:B------:R-:W-:Y:S01]  /*b550*/  IMAD.SHL.U32 R0, R193.reuse, 0x20, RZ ;  /* 0x00000020c1007824 */ /* 0x040fe200078e00ff */
[----:B------:R-:W-:Y:S01]  /*b560*/  LOP3.LUT R48, R48, 0x1c0, RZ, 0xc0, !PT ;  /* 0x000001c030307812 */ /* 0x000fe200078ec0ff */
[----:B------:R-:W-:Y:S01]  /*b570*/  IMAD.SHL.U32 R49, R193, 0x2, RZ ;  /* 0x00000002c1317824 */ /* 0x000fe200078e00ff */
[----:B------:R-:W-:Y:S01]  /*b580*/  ISETP.NE.AND P0, PT, R141, RZ, PT ;  /* 0x000000ff8d00720c */ /* 0x000fe20003f05270 */
[----:B------:R-:W-:Y:S01]  /*b590*/  UISETP.NE.AND UP0, UPT, UR41, -0x1, UPT ;  /* 0xffffffff2900788c */ /* 0x000fe2000bf05270 */
[----:B------:R-:W-:Y:S01]  /*b5a0*/  LOP3.LUT R0, R0, 0xc00, RZ, 0xc0, !PT ;  /* 0x00000c0000007812 */ /* 0x000fe200078ec0ff */
[----:B------:R-:W-:Y:S01]  /*b5b0*/  UMOV UR25, UR18 ;  /* 0x0000001200197c82 */ /* 0x000fe20008000000 */
[----:B------:R-:W-:-:S02]  /*b5c0*/  LOP3.LUT R48, R48, 0x38, R49, 0xf8, !PT ;  /* 0x0000003830307812 */ /* 0x000fc400078ef831 */
[----:B------:R-:W-:Y:S02]  /*b5d0*/  LOP3.LUT R0, R0, 0x6, R2, 0xf8, !PT ;  /* 0x0000000600007812 */ /* 0x000fe400078ef802 */
[----:B------:R-:W-:Y:S02]  /*b5e0*/  SEL R4, R190, 0xffffffe0, !P1 ;  /* 0xffffffe0be047807 */ /* 0x000fe40004800000 */
[----:B------:R-:W-:Y:S01]  /*b5f0*/  LOP3.LUT R0, R0, R48, R140, 0xf6, !PT ;  /* 0x0000003000007212 */ /* 0x000fe200078ef68c */
[----:B-1----:R-:W-:Y:S01]  /*b600*/  FMUL.FTZ R100, R100, UR5 ;  /* 0x0000000564647c20 */ /* 0x002fe20008410000 */
[----:B------:R-:W-:Y:S02]  /*b610*/  FMUL.FTZ R14, R101, UR5 ;  /* 0x00000005650e7c20 */ /* 0x000fe40008410000 */
        /* <DEDUP_REMOVED lines=113> */
.L_x_1377:
[----:B------:R-:W2:Y:S01]  /*bd30*/  LDCU.64 UR10, c[0x0][0x5c0] ;  /* 0x0000b800ff0a77ac */ /* 0x000ea20008000a00 */
[----:B------:R-:W-:-:S04]  /*bd40*/  UIADD3 UR5, UPT, UPT, UR39, UR41, URZ ;  /* 0x0000002927057290 */ /* 0x000fc8000fffe0ff */
[----:B--2---:R-:W-:Y:S02]  /*bd50*/  UIMAD.WIDE.U32 UR36, UR5, UR10, URZ ;  /* 0x0000000a052472a5 */ /* 0x004fe4000f8e00ff */
[----:B------:R-:W-:-:S04]  /*bd60*/  UIMAD UR5, UR5, UR11, URZ ;  /* 0x0000000b050572a4 */ /* 0x000fc8000f8e02ff */
[----:B------:R-:W-:-:S06]  /*bd70*/  UIADD3 UR5, UPT, UPT, UR37, UR5, URZ ;  /* 0x0000000525057290 */ /* 0x000fcc000fffe0ff */
[----:B-1----:R-:W-:Y:S02]  /*bd80*/  MOV R0, UR5 ;  /* 0x0000000500007c02 */ /* 0x002fe40008000f00 */
.L_x_1378:
        /* <DEDUP_REMOVED lines=12> */
.L_x_1379:
[----:B------:R-:W1:Y:S01]  /*be50*/  LDCU.64 UR8, c[0x0][0x5c8] ;  /* 0x0000b900ff0877ac */ /* 0x000e620008000a00 */
[----:B------:R-:W-:-:S04]  /*be60*/  UIADD3 UR5, UPT, UPT, UR39, UR41, URZ ;  /* 0x0000002927057290 */ /* 0x000fc8000fffe0ff */
[----:B-1----:R-:W-:Y:S02]  /*be70*/  UIMAD.WIDE.U32 UR16, UR5, UR8, URZ ;  /* 0x00000008051072a5 */ /* 0x002fe4000f8e00ff */
[----:B------:R-:W-:-:S04]  /*be80*/  UIMAD UR5, UR5, UR9, URZ ;  /* 0x00000009050572a4 */ /* 0x000fc8000f8e02ff */
[----:B------:R-:W-:-:S06]  /*be90*/  UIADD3 UR5, UPT, UPT, UR17, UR5, URZ ;  /* 0x0000000511057290 */ /* 0x000fcc000fffe0ff */
[----:B------:R-:W-:-:S07]  /*bea0*/  MOV R20, UR5 ;  /* 0x0000000500147c02 */ /* 0x000fce0008000f00 */
.L_x_1380:
        /* <DEDUP_REMOVED lines=44> */
.L_x_1382:
[----:B------:R-:W-:Y:S05]  /*c170*/  BSYNC.RECONVERGENT B0 ;  /* 0x0000000000007941 */ /* 0x000fea0003800200 */
.L_x_1381:
        /* <DEDUP_REMOVED lines=12> */
.L_x_1384:
[----:B------:R-:W-:Y:S05]  /*c240*/  BSYNC.RECONVERGENT B0 ;  /* 0x0000000000007941 */ /* 0x000fea0003800200 */
.L_x_1383:
        /* <DEDUP_REMOVED lines=14> */
.L_x_1386:
[----:B------:R-:W-:Y:S05]  /*c330*/  BSYNC.RECONVERGENT B0 ;  /* 0x0000000000007941 */ /* 0x000fea0003800200 */
.L_x_1385:
        /* <DEDUP_REMOVED lines=15> */
.L_x_1388:
[----:B------:R-:W-:Y:S05]  /*c430*/  BSYNC.RECONVERGENT B0 ;  /* 0x0000000000007941 */ /* 0x000fea0003800200 */
.L_x_1387:
[----:B----4-:R-:W-:Y:S01]  /*c440*/  MOV R2, R239 ;  /* 0x000000ef00027202 */ /* 0x010fe20000000f00 */
[----:B------:R-:W-:Y:S01]  /*c450*/  UIMAD UR14, UR14, UR8, URZ ;  /* 0x000000080e0e72a4 */ /* 0x000fe2000f8e02ff */
[----:B------:R-:W-:Y:S01]  /*c460*/  MOV R3, RZ ;  /* 0x000000ff00037202 */ /* 0x000fe20000000f00 */
[----:B------:R-:W4:Y:S01]  /*c470*/  @!P6 LDC.64 R4, c[0x0][0x568] ;  /* 0x00015a00ff04eb82 */ /* 0x000f220000000a00 */
[----:B---3--:R-:W-:Y:S01]  /*c480*/  LDS.128 R16, [R172+0x12000] ;  /* 0x01200000ac107984 */ /* 0x008fe20000000c00 */
[----:B------:R-:W-:Y:S01]  /*c490*/  UIMAD UR14, UR5, UR9, UR14 ;  /* 0x00000009050e72a4 */ /* 0x000fe2000f8e020e */
[----:B------:R-:W-:Y:S01]  /*c4a0*/  BSSY.RECONVERGENT B0, `(.L_x_1389) ;  /* 0x000001a000007945 */ /* 0x000fe20003800200 */
[----:B------:R-:W-:Y:S02]  /*c4b0*/  IMAD.WIDE.U32 R2, R13, UR5, R2 ;  /* 0x000000050d027c25 */ /* 0x000fe4000f8e0002 */
[----:B------:R-:W3:Y:S01]  /*c4c0*/  LDS.128 R12, [R172+0x10000] ;  /* 0x01000000ac0c7984 */ /* 0x000ee20000000c00 */
[----:B------:R-:W-:-:S04]  /*c4d0*/  IADD3 R2, P0, PT, R2, UR16, RZ ;  /* 0x0000001002027c10 */ /* 0x000fc8000ff1e0ff */
[----:B------:R-:W-:Y:S02]  /*c4e0*/  IADD3.X R3, PT, PT, R20, UR14, R3, P0, !PT ;  /* 0x0000000e14037c10 */ /* 0x000fe400087fe403 */
[----:B------:R3:W3:Y:S01]  /*c4f0*/  LDS.128 R20, [R172+0x13000] ;  /* 0x01300000ac147984 */ /* 0x0006e20000000c00 */
[----:B------:R-:W-:-:S03]  /*c500*/  IMAD.WIDE.U32 R8, R30, UR21, R2 ;  /* 0x000000151e087c25 */ /* 0x000fc6000f8e0002 */
[----:B-12---:R-:W1:Y:S01]  /*c510*/  LDS.128 R172, [R172+0x11000] ;  /* 0x01100000acac7984 */ /* 0x006e620000000c00 */
        /* <DEDUP_REMOVED lines=18> */
.L_x_1390:
[----:B------:R-:W-:Y:S05]  /*c640*/  BSYNC.RECONVERGENT B0 ;  /* 0x0000000000007941 */ /* 0x000fea0003800200 */
.L_x_1389:
        /* <DEDUP_REMOVED lines=12> */
.L_x_1392:
[----:B------:R-:W-:Y:S05]  /*c710*/  BSYNC.RECONVERGENT B0 ;  /* 0x0000000000007941 */ /* 0x000fea0003800200 */
.L_x_1391:
        /* <DEDUP_REMOVED lines=11> */
.L_x_1333:
[----:B------:R-:W-:Y:S05]  /*c7d0*/  BSYNC.RECONVERGENT B1 ;  /* 0x0000000000017941 */ /* 0x000fea0003800200 */
.L_x_1307:
[----:B------:R-:W5:Y:S01]  /*c7e0*/  LDCU UR8, c[0x0][0x438] ;  /* 0x00008700ff0877ac */ /* 0x000f620008000800 */
[----:B------:R-:W2:Y:S01]  /*c7f0*/  LDCU UR9, c[0x0][0x370] ;  /* 0x00006e00ff0977ac */ /* 0x000ea20008000800 */
[----:B------:R-:W-:Y:S01]  /*c800*/  UMOV UR10, UR20 ;  /* 0x00000014000a7c82 */ /* 0x000fe20008000000 */
[----:B-----5:R-:W-:-:S04]  /*c810*/  UIADD3 UR8, UPT, UPT, UR8, 0x7f, URZ ;  /* 0x0000007f08087890 */ /* 0x020fc8000fffe0ff */
[----:B------:R-:W-:Y:S02]  /*c820*/  USHF.R.S32.HI UR5, URZ, 0x1f, UR8 ;  /* 0x0000001fff057899 */ /* 0x000fe40008011408 */
[----:B--2---:R-:W-:Y:S02]  /*c830*/  UIADD3 UR42, UPT, UPT, UR9, UR42, URZ ;  /* 0x0000002a092a7290 */ /* 0x004fe4000fffe0ff */
[----:B------:R-:W-:-:S04]  /*c840*/  ULEA.HI UR5, UR5, UR8, URZ, 0x7 ;  /* 0x0000000805057291 */ /* 0x000fc8000f8f38ff */
[----:B------:R-:W-:-:S04]  /*c850*/  USHF.R.S32.HI UR5, URZ, 0x7, UR5 ;  /* 0x00000007ff057899 */ /* 0x000fc80008011405 */
[----:B------:R-:W-:-:S09]  /*c860*/  UISETP.GE.AND UP0, UPT, UR42, UR5, UPT ;  /* 0x000000052a00728c */ /* 0x000fd2000bf06270 */
[----:B------:R-:W-:Y:S05]  /*c870*/  BRA.U !UP0, `(.L_x_1393) ;  /* 0xffffff3908a87547 */ /* 0x000fea000b83ffff */
[----:B------:R-:W-:Y:S05]  /*c880*/  EXIT ;  /* 0x000000000000794d */ /* 0x000fea0003800000 */
.L_x_1394:
        /* <DEDUP_REMOVED lines=15> */
.L_x_1430:


//--------------------- .text._ZN5flash25flash_bwd_dot_do_o_kernelILb0E23Flash_bwd_kernel_traitsILi64ELi128ELi128ELi8ELi4ELi4ELi4ELb0ELb0EN7cutlass6half_tE19Flash_kernel_traitsILi64ELi128ELi128ELi8ES3_EEEEvNS_16Flash_bwd_paramsE --------------------------
	.section	.text._ZN5flash25flash_bwd_dot_do_o_kernelILb0E23Flash_bwd_kernel_traitsILi64ELi128ELi128ELi8ELi4ELi4ELi4ELb0ELb0EN7cutlass6half_tE19Flash_kernel_traitsILi64ELi128ELi128ELi8ES3_EEEEvNS_16Flash_bwd_paramsE,"ax",@progbits
	.align	128
        .global         _ZN5flash25flash_bwd_dot_do_o_kernelILb0E23Flash_bwd_kernel_traitsILi64ELi128ELi128ELi8ELi4ELi4ELi4ELb0ELb0EN7cutlass6half_tE19Flash_kernel_traitsILi64ELi128ELi128ELi8ES3_EEEEvNS_16Flash_bwd_paramsE
        .type           _ZN5flash25flash_bwd_dot_do_o_kernelILb0E23Flash_bwd_kernel_traitsILi64ELi128ELi128ELi8ELi4ELi4ELi4ELb0ELb0EN7cutlass6half_tE19Flash_kernel_traitsILi64ELi128ELi128ELi8ES3_EEEEvNS_16Flash_bwd_paramsE,@function
        .size           _ZN5flash25flash_bwd_dot_do_o_kernelILb0E23Flash_bwd_kernel_traitsILi64ELi128ELi128ELi8ELi4ELi4ELi4ELb0ELb0EN7cutlass6half_tE19Flash_kernel_traitsILi64ELi128ELi128ELi8ES3_EEEEvNS_16Flash_bwd_paramsE,(.L_x_1431 - _ZN5flash25flash_bwd_dot_do_o_kernelILb0E23Flash_bwd_kernel_traitsILi64ELi128ELi128ELi8ELi4ELi4ELi4ELb0ELb0EN7cutlass6half_tE19Flash_kernel_traitsILi64ELi128ELi128ELi8ES3_EEEEvNS_16Flash_bwd_paramsE)
        .other          _ZN5flash25flash_bwd_dot_do_o_kernelILb0E23Flash_bwd_kernel_traitsILi64ELi128ELi128ELi8ELi4ELi4ELi4ELb0ELb0EN7cutlass6half_tE19Flash_kernel_traitsILi64ELi128ELi128ELi8ES3_EEEEvNS_16Flash_bwd_paramsE,@"STO_CUDA_ENTRY STV_DEFAULT"
_ZN5flash25flash_bwd_dot_do_o_kernelILb0E23Flash_bwd_kernel_traitsILi64ELi128ELi128ELi8ELi4ELi4ELi4ELb0ELb0EN7cutlass6half_tE19Flash_kernel_traitsILi64ELi128ELi128ELi8ES3_EEEEvNS_16Flash_bwd_paramsE:
.text._ZN5flash25flash_bwd_dot_do_o_kernelILb0E23Flash_bwd_kernel_traitsILi64ELi128ELi128ELi8ELi4ELi4ELi4ELb0ELb0EN7cutlass6half_tE19Flash_kernel_traitsILi64ELi128ELi128ELi8ES3_EEEEvNS_16Flash_bwd_paramsE:
        /* <DEDUP_REMOVED lines=21> */
[----:B------:R-:W1:Y:S01]  /*0150*/  S2R R2, SR_TID.X ;  /* 0x0000000000027919 */ /* 0x000e620000002100 */
[----:B------:R-:W2:Y:S10]  /*0160*/  S2UR UR5, SR_CTAID.Z ;  /* 0x00000000000579c3 */ /* 0x000eb40000002700 */
[----:B------:R-:W3:Y:S01]  /*0170*/  @!P0 LDC.64 R8, c[0x0][0x588] ;  /* 0x00016200ff088b82 */ /* 0x000ee20000000a00 */
[----:B0-----:R-:W-:-:S07]  /*0180*/  UISETP.NE.AND UP0, UPT, UR8, URZ, UPT ;  /* 0x000000ff0800728c */ /* 0x001fce000bf05270 */
[----:B------:R-:W0:Y:S08]  /*0190*/  @!P0 LDC.64 R12, c[0x0][0x400] ;  /* 0x00010000ff0c8b82 */ /* 0x000e300000000a00 */
[----:B------:R-:W4:Y:S08]  /*01a0*/  @P0 LDC.64 R4, c[0x0][0x590] ;  /* 0x00016400ff040b82 */ /* 0x000f300000000a00 */
[----:B------:R-:W5:Y:S01]  /*01b0*/  @P0 LDC.64 R6, c[0x0][0x408] ;  /* 0x00010200ff060b82 */ /* 0x000f620000000a00 */
[----:B---3--:R-:W-:-:S04]  /*01c0*/  @!P0 IMAD.WIDE.U32 R22, R0, R8, RZ ;  /* 0x0000000800168225 */ /* 0x008fc800078e00ff */
[----:B0-----:R-:W-:-:S04]  /*01d0*/  @!P0 IMAD.WIDE.U32 R14, R0, R12, RZ ;  /* 0x0000000c000e8225 */ /* 0x001fc800078e00ff */
[C---:B------:R-:W-:Y:S02]  /*01e0*/  @!P0 IMAD R12, R0.reuse, R9, R23 ;  /* 0x00000009000c8224 */ /* 0x040fe400078e0217 */
[----:B------:R-:W-:Y:S02]  /*01f0*/  @!P0 IMAD R13, R0, R13, R15 ;  /* 0x0000000d000d8224 */ /* 0x000fe400078e020f */
[----:B----4-:R-:W-:-:S04]  /*0200*/  @P0 IMAD.WIDE.U32 R8, R3, R4, RZ ;  /* 0x0000000403080225 */ /* 0x010fc800078e00ff */
[C---:B------:R-:W-:Y:S01]  /*0210*/  @P0 IMAD R12, R3.reuse, R5, R9 ;  /* 0x00000005030c0224 */ /* 0x040fe200078e0209 */
[----:B------:R-:W-:Y:S01]  /*0220*/  @P0 MOV R22, R8 ;  /* 0x0000000800160202 */ /* 0x000fe20000000f00 */
[----:B-----5:R-:W-:-:S04]  /*0230*/  @P0 IMAD.WIDE.U32 R10, R3, R6, RZ ;  /* 0x00000006030a0225 */ /* 0x020fc800078e00ff */
[----:B------:R-:W-:Y:S01]  /*0240*/  @P0 IMAD R13, R3, R7, R11 ;  /* 0x00000007030d0224 */ /* 0x000fe200078e020b */
[----:B------:R-:W-:Y:S01]  /*0250*/  @P0 MOV R14, R10 ;  /* 0x0000000a000e0202 */ /* 0x000fe20000000f00 */
[----:B-12---:R-:W-:Y:S06]  /*0260*/  BRA.U !UP0, `(.L_x_1395) ;  /* 0x0000000108247547 */ /* 0x006fec000b800000 */
        /* <DEDUP_REMOVED lines=9> */
.L_x_1395:
[----:B------:R-:W0:Y:S08]  /*0300*/  LDC R3, c[0x0][0x3e0] ;  /* 0x0000f800ff037b82 */ /* 0x000e300000000800 */
[----:B------:R-:W1:Y:S01]  /*0310*/  LDC R5, c[0x0][0x444] ;  /* 0x00011100ff057b82 */ /* 0x000e620000000800 */
[----:B0-----:R-:W-:-:S04]  /*0320*/  IMAD R0, R0, R3, UR5 ;  /* 0x0000000500007e24 */ /* 0x001fc8000f8e0203 */
[----:B-1----:R-:W-:-:S07]  /*0330*/  IMAD R3, R0, R5, RZ ;  /* 0x0000000500037224 */ /* 0x002fce00078e02ff */
.L_x_1396:
[----:B------:R-:W0:Y:S01]  /*0340*/  LDCU UR8, c[0x0][0x440] ;  /* 0x00008800ff0877ac */ /* 0x000e220008000800 */
[----:B------:R-:W1:Y:S01]  /*0350*/  LDC.64 R6, c[0x0][0x590] ;  /* 0x00016400ff067b82 */ /* 0x000e620000000a00 */
[----:B------:R-:W-:Y:S01]  /*0360*/  SHF.L.U32 R8, R2, 0x3, RZ ;  /* 0x0000000302087819 */ /* 0x000fe200000006ff */
[----:B------:R-:W-:Y:S01]  /*0370*/  HFMA2 R9, -RZ, RZ, 0, 0 ;  /* 0x00000000ff097431 */ /* 0x000fe200000001ff */
[----:B------:R-:W-:Y:S02]  /*0380*/  IADD3 R24, PT, PT, R24, -UR4, RZ ;  /* 0x8000000418187c10 */ /* 0x000fe4000fffe0ff */
[----:B------:R-:W-:Y:S02]  /*0390*/  LOP3.LUT R8, R8, 0x38, RZ, 0xc0, !PT ;  /* 0x0000003808087812 */ /* 0x000fe400078ec0ff */
[----:B------:R-:W-:Y:S01]  /*03a0*/  SHF.R.U32.HI R0, RZ, 0x3, R2 ;  /* 0x00000003ff007819 */ /* 0x000fe20000011602 */
[----:B------:R-:W2:Y:S08]  /*03b0*/  LDC.64 R20, c[0x0][0x408] ;  /* 0x00010200ff147b82 */ /* 0x000eb00000000a00 */
[----:B------:R-:W3:Y:S01]  /*03c0*/  LDC.64 R4, c[0x0][0x598] ;  /* 0x00016600ff047b82 */ /* 0x000ee20000000a00 */
[----:B0-----:R-:W-:Y:S01]  /*03d0*/  ISETP.GE.AND P0, PT, R8, UR8, PT ;  /* 0x0000000808007c0c */ /* 0x001fe2000bf06270 */
[----:B------:R-:W0:Y:S03]  /*03e0*/  LDCU.64 UR8, c[0x0][0x5e8] ;  /* 0x0000bd00ff0877ac */ /* 0x000e260008000a00 */
[----:B------:R-:W-:-:S03]  /*03f0*/  ISETP.GE.OR P1, PT, R0, R24, P0 ;  /* 0x000000180000720c */ /* 0x000fc60000726670 */
[----:B------:R-:W4:Y:S01]  /*0400*/  LDC.64 R10, c[0x0][0x410] ;  /* 0x00010400ff0a7b82 */ /* 0x000f220000000a00 */
[----:B-1----:R-:W-:-:S04]  /*0410*/  IMAD.WIDE.U32 R16, R6, UR4, R8 ;  /* 0x0000000406107c25 */ /* 0x002fc8000f8e0008 */
[----:B------:R-:W-:Y:S01]  /*0420*/  IMAD R15, R7, UR4, R17 ;  /* 0x00000004070f7c24 */ /* 0x000fe2000f8e0211 */
[----:B------:R-:W-:Y:S01]  /*0430*/  IADD3 R22, P2, PT, R22, R16, RZ ;  /* 0x0000001016167210 */ /* 0x000fe20007f5e0ff */
[----:B--2---:R-:W-:-:S03]  /*0440*/  IMAD.WIDE.U32 R8, R20, UR4, R8 ;  /* 0x0000000414087c25 */ /* 0x004fc6000f8e0008 */
[----:B------:R-:W1:Y:S01]  /*0450*/  @!P1 LDC.64 R16, c[0x0][0x550] ;  /* 0x00015400ff109b82 */ /* 0x000e620000000a00 */
[----:B------:R-:W-:Y:S02]  /*0460*/  IADD3.X R23, PT, PT, R12, R15, RZ, P2, !PT ;  /* 0x0000000f0c177210 */ /* 0x000fe400017fe4ff */
[----:B------:R-:W-:Y:S01]  /*0470*/  IADD3 R12, P2, PT, R14, R8, RZ ;  /* 0x000000080e0c7210 */ /* 0x000fe20007f5e0ff */
[----:B------:R-:W-:Y:S02]  /*0480*/  IMAD R14, R21, UR4, R9 ;  /* 0x00000004150e7c24 */ /* 0x000fe4000f8e0209 */
[----:B---3--:R-:W-:Y:S02]  /*0490*/  IMAD.WIDE.U32 R22, R4, UR5, R22 ;  /* 0x0000000504167c25 */ /* 0x008fe4000f8e0016 */
[----:B------:R-:W2:Y:S01]  /*04a0*/  @!P1 LDC.64 R8, c[0x0][0x3f0] ;  /* 0x0000fc00ff089b82 */ /* 0x000ea20000000a00 */
[----:B------:R-:W-:Y:S01]  /*04b0*/  IADD3.X R13, PT, PT, R13, R14, RZ, P2, !PT ;  /* 0x0000000e0d0d7210 */ /* 0x000fe200017fe4ff */
[----:B------:R-:W-:Y:S01]  /*04c0*/  IMAD R23, R5, UR5, R23 ;  /* 0x0000000505177c24 */ /* 0x000fe2000f8e0217 */
[----:B------:R-:W-:Y:S01]  /*04d0*/  CS2R R14, SRZ ;  /* 0x00000000000e7805 */ /* 0x000fe2000001ff00 */
[----:B----4-:R-:W-:-:S04]  /*04e0*/  IMAD.WIDE.U32 R4, R10, UR5, R12 ;  /* 0x000000050a047c25 */ /* 0x010fc8000f8e000c */
[----:B------:R-:W-:Y:S01]  /*04f0*/  @!P1 IMAD.WIDE.U32 R12, R0, R6, R22 ;  /* 0x00000006000c9225 */ /* 0x000fe200078e0016 */
[----:B------:R-:W-:-:S03]  /*0500*/  @!P1 MOV R10, R4 ;  /* 0x00000004000a9202 */ /* 0x000fc60000000f00 */
[----:B------:R-:W-:Y:S01]  /*0510*/  IMAD R11, R11, UR5, R5 ;  /* 0x000000050b0b7c24 */ /* 0x000fe2000f8e0205 */
[C---:B------:R-:W-:Y:S01]  /*0520*/  IADD3 R25, PT, PT, R0.reuse, 0x60, RZ ;  /* 0x0000006000197810 */ /* 0x040fe20007ffe0ff */
[----:B------:R-:W-:Y:S01]  /*0530*/  @!P1 IMAD R5, R0, R7, R13 ;  /* 0x0000000700059224 */ /* 0x000fe200078e020d */
[----:B-1----:R-:W-:Y:S01]  /*0540*/  @!P1 LEA R16, P2, R12, R16, 0x1 ;  /* 0x000000100c109211 */ /* 0x002fe200078408ff */
[----:B------:R-:W-:Y:S01]  /*0550*/  @!P1 IMAD.WIDE.U32 R18, R0, R20, R10 ;  /* 0x0000001400129225 */ /* 0x000fe200078e000a */
[----:B------:R-:W1:Y:S02]  /*0560*/  LDCU UR5, c[0x0][0x4f4] ;  /* 0x00009e80ff0577ac */ /* 0x000e640008000800 */
[----:B------:R-:W-:Y:S02]  /*0570*/  @!P1 LEA.HI.X R17, R12, R17, R5, 0x1, P2 ;  /* 0x000000110c119211 */ /* 0x000fe400010f0c05 */
[----:B------:R-:W-:Y:S01]  /*0580*/  CS2R R12, SRZ ;  /* 0x00000000000c7805 */ /* 0x000fe2000001ff00 */
[----:B------:R-:W-:Y:S01]  /*0590*/  @!P1 IMAD R5, R0, R21, R19 ;  /* 0x0000001500059224 */ /* 0x000fe200078e0213 */
[----:B--2---:R-:W-:-:S04]  /*05a0*/  @!P1 LEA R8, P2, R18, R8, 0x1 ;  /* 0x0000000812089211 */ /* 0x004fc800078408ff */
[----:B------:R-:W-:Y:S01]  /*05b0*/  @!P1 LEA.HI.X R9, R18, R9, R5, 0x1, P2 ;  /* 0x0000000912099211 */ /* 0x000fe200010f0c05 */
[----:B------:R2:W3:Y:S01]  /*05c0*/  @!P1 LDG.E.128 R12, desc[UR6][R16.64] ;  /* 0x00000006100c9981 */ /* 0x0004e2000c1e1d00 */
[----:B------:R-:W-:Y:S02]  /*05d0*/  CS2R R18, SRZ ;  /* 0x0000000000127805 */ /* 0x000fe4000001ff00 */
[----:B--2---:R-:W-:-:S06]  /*05e0*/  CS2R R16, SRZ ;  /* 0x0000000000107805 */ /* 0x004fcc000001ff00 */
[----:B------:R2:W4:Y:S01]  /*05f0*/  @!P1 LDG.E.128 R16, desc[UR6][R8.64] ;  /* 0x0000000608109981 */ /* 0x000522000c1e1d00 */
[----:B------:R-:W-:-:S04]  /*0600*/  IADD3 R5, PT, PT, R0, 0x20, RZ ;  /* 0x0000002000057810 */ /* 0x000fc80007ffe0ff */
[----:B------:R-:W-:Y:S02]  /*0610*/  ISETP.GE.OR P2, PT, R5, R24, P0 ;  /* 0x000000180500720c */ /* 0x000fe40000746670 */
[----:B------:R-:W-:-:S04]  /*0620*/  IADD3 R5, PT, PT, R0, 0x40, RZ ;  /* 0x0000004000057810 */ /* 0x000fc80007ffe0ff */
[----:B------:R-:W-:-:S07]  /*0630*/  ISETP.GE.OR P1, PT, R5, R24, P0 ;  /* 0x000000180500720c */ /* 0x000fce0000726670 */
[----:B--2---:R-:W2:Y:S01]  /*0640*/  @!P2 LDC.64 R8, c[0x0][0x550] ;  /* 0x00015400ff08ab82 */ /* 0x004ea20000000a00 */
[----:B------:R-:W-:Y:S02]  /*0650*/  @!P2 IADD3 R29, P3, PT, R0, 0x20, RZ ;  /* 0x00000020001da810 */ /* 0x000fe40007f7e0ff */
[----:B------:R-:W-:Y:S02]  /*0660*/  ISETP.GE.OR P0, PT, R25, R24, P0 ;  /* 0x000000181900720c */ /* 0x000fe40000706670 */
[----:B------:R-:W-:Y:S02]  /*0670*/  @!P2 IADD3.X R25, PT, PT, RZ, RZ, RZ, P3, !PT ;  /* 0x000000ffff19a210 */ /* 0x000fe40001ffe4ff */
[----:B------:R-:W-:Y:S01]  /*0680*/  @!P2 MOV R24, R22 ;  /* 0x000000160018a202 */ /* 0x000fe20000000f00 */
[----:B------:R-:W5:Y:S01]  /*0690*/  @!P2 LDC.64 R30, c[0x0][0x3f0] ;  /* 0x0000fc00ff1eab82 */ /* 0x000f620000000a00 */
[--C-:B---3--:R-:W-:Y:S02]  /*06a0*/  HADD2.F32 R10, -RZ, R12.reuse.H1_H1 ;  /* 0x3000000cff0a7230 */ /* 0x108fe40000004100 */
[----:B------:R-:W-:-:S02]  /*06b0*/  HADD2.F32 R12, -RZ, R12.H0_H0 ;  /* 0x2000000cff0c7230 */ /* 0x000fc40000004100 */
[--C-:B----4-:R-:W-:Y:S02]  /*06c0*/  HADD2.F32 R27, -RZ, R16.reuse.H1_H1 ;  /* 0x30000010ff1b7230 */ /* 0x110fe40000004100 */
[----:B------:R-:W-:Y:S02]  /*06d0*/  HADD2.F32 R5, -RZ, R16.H0_H0 ;  /* 0x20000010ff057230 */ /* 0x000fe40000004100 */
[----:B------:R-:W-:Y:S02]  /*06e0*/  @!P2 IMAD R16, R25, R6, RZ ;  /* 0x000000061910a224 */ /* 0x000fe400078e02ff */
[----:B------:R-:W-:Y:S01]  /*06f0*/  FMUL.FTZ R27, R10, R27 ;  /* 0x0000001b0a1b7220 */ /* 0x000fe20000410000 */
[----:B------:R-:W-:-:S03]  /*0700*/  @!P2 MOV R25, R23 ;  /* 0x000000170019a202 */ /* 0x000fc60000000f00 */
[----:B------:R-:W-:Y:S01]  /*0710*/  FFMA.FTZ R12, R12, R5, R27 ;  /* 0x000000050c0c7223 */ /* 0x000fe2000001001b */
[C---:B------:R-:W-:Y:S02]  /*0720*/  @!P2 IMAD R27, R29.reuse, R7, R16 ;  /* 0x000000071d1ba224 */ /* 0x040fe400078e0210 */
[----:B------:R-:W-:Y:S02]  /*0730*/  @!P2 IMAD.WIDE.U32 R24, R29, R6, R24 ;  /* 0x000000061d18a225 */ /* 0x000fe400078e0018 */
[----:B------:R-:W3:Y:S02]  /*0740*/  @!P1 LDC.64 R28, c[0x0][0x550] ;  /* 0x00015400ff1c9b82 */ /* 0x000ee40000000a00 */
[----:B------:R-:W-:Y:S01]  /*0750*/  HADD2.F32 R5, -RZ, R13.H0_H0 ;  /* 0x2000000dff057230 */ /* 0x000fe20000004100 */
[----:B------:R-:W-:Y:S01]  /*0760*/  @!P2 IADD3 R27, PT, PT, R25, R27, RZ ;  /* 0x0000001b191ba210 */ /* 0x000fe20007ffe0ff */
[----:B------:R-:W-:Y:S01]  /*0770*/  HADD2.F32 R10, -RZ, R17.H0_H0 ;  /* 0x20000011ff0a7230 */ /* 0x000fe20000004100 */
[----:B--2---:R-:W-:-:S04]  /*0780*/  @!P2 LEA R8, P3, R24, R8, 0x1 ;  /* 0x000000081808a211 */ /* 0x004fc800078608ff */
[----:B------:R-:W-:Y:S01]  /*0790*/  FFMA.FTZ R5, R5, R10, R12 ;  /* 0x0000000a05057223 */ /* 0x000fe2000001000c */
[----:B------:R-:W-:Y:S02]  /*07a0*/  @!P2 LEA.HI.X R9, R24, R9, R27, 0x1, P3 ;  /* 0x000000091809a211 */ /* 0x000fe400018f0c1b */
[----:B------:R-:W-:-:S04]  /*07b0*/  @!P1 IADD3 R12, P3, PT, R0, 0x40, RZ ;  /* 0x00000040000c9810 */ /* 0x000fc80007f7e0ff */
[----:B------:R-:W-:Y:S02]  /*07c0*/  @!P1 IADD3.X R25, PT, PT, RZ, RZ, RZ, P3, !PT ;  /* 0x000000ffff199210 */ /* 0x000fe40001ffe4ff */
[----:B------:R-:W-:-:S03]  /*07d0*/  @!P1 MOV R24, R22 ;  /* 0x0000001600189202 */ /* 0x000fc60000000f00 */
[----:B------:R-:W-:Y:S01]  /*07e0*/  @!P1 IMAD R10, R25, R6, RZ ;  /* 0x00000006190a9224 */ /* 0x000fe200078e02ff */
[----:B------:R-:W-:-:S03]  /*07f0*/  @!P1 MOV R25, R23 ;  /* 0x0000001700199202 */ /* 0x000fc60000000f00 */
[C---:B------:R-:W-:Y:S02]  /*0800*/  @!P1 IMAD R10, R12.reuse, R7, R10 ;  /* 0x000000070c0a9224 */ /* 0x040fe400078e020a */
[----:B------:R-:W-:-:S05]  /*0810*/  @!P1 IMAD.WIDE.U32 R24, R12, R6, R24 ;  /* 0x000000060c189225 */ /* 0x000fca00078e0018 */
[----:B------:R-:W-:Y:S02]  /*0820*/  @!P1 IADD3 R10, PT, PT, R25, R10, RZ ;  /* 0x0000000a190a9210 */ /* 0x000fe40007ffe0ff */
[----:B---3--:R-:W-:-:S04]  /*0830*/  @!P1 LEA R28, P3, R24, R28, 0x1 ;  /* 0x0000001c181c9211 */ /* 0x008fc800078608ff */
[----:B------:R-:W-:Y:S02]  /*0840*/  @!P1 LEA.HI.X R29, R24, R29, R10, 0x1, P3 ;  /* 0x0000001d181d9211 */ /* 0x000fe400018f0c0a */
[----:B------:R-:W-:-:S04]  /*0850*/  @!P0 IADD3 R27, P3, PT, R0, 0x60, RZ ;  /* 0x00000060001b8810 */ /* 0x000fc80007f7e0ff */
[----:B------:R-:W-:-:S05]  /*0860*/  @!P0 IADD3.X R25, PT, PT, RZ, RZ, RZ, P3, !PT ;  /* 0x000000ffff198210 */ /* 0x000fca0001ffe4ff */
[-C--:B------:R-:W-:Y:S02]  /*0870*/  @!P0 IMAD R10, R25, R6.reuse, RZ ;  /* 0x00000006190a8224 */ /* 0x080fe400078e02ff */
[----:B------:R-:W2:Y:S01]  /*0880*/  @!P0 LDC.64 R24, c[0x0][0x550] ;  /* 0x00015400ff188b82 */ /* 0x000ea20000000a00 */
[----:B------:R-:W-:Y:S01]  /*0890*/  @!P0 IMAD.WIDE.U32 R22, R27, R6, R22 ;  /* 0x000000061b168225 */ /* 0x000fe200078e0016 */
[----:B------:R-:W-:-:S03]  /*08a0*/  @!P2 IADD3 R6, P4, PT, R0, 0x20, RZ ;  /* 0x000000200006a810 */ /* 0x000fc60007f9e0ff */
[----:B------:R-:W-:-:S03]  /*08b0*/  @!P0 IMAD R7, R27, R7, R10 ;  /* 0x000000071b078224 */ /* 0x000fc600078e020a */
[----:B------:R-:W3:Y:S02]  /*08c0*/  @!P1 LDC.64 R26, c[0x0][0x3f0] ;  /* 0x0000fc00ff1a9b82 */ /* 0x000ee40000000a00 */
[----:B------:R-:W-:Y:S02]  /*08d0*/  @!P0 IADD3 R7, PT, PT, R23, R7, RZ ;  /* 0x0000000717078210 */ /* 0x000fe40007ffe0ff */
[----:B------:R-:W-:-:S05]  /*08e0*/  @!P2 IADD3.X R23, PT, PT, RZ, RZ, RZ, P4, !PT ;  /* 0x000000ffff17a210 */ /* 0x000fca00027fe4ff */
[----:B------:R-:W-:Y:S01]  /*08f0*/  @!P2 IMAD R10, R23, R20, RZ ;  /* 0x00000014170aa224 */ /* 0x000fe200078e02ff */
[----:B------:R-:W-:Y:S02]  /*0900*/  @!P2 MOV R23, R11 ;  /* 0x0000000b0017a202 */ /* 0x000fe40000000f00 */
[----:B--2---:R-:W-:-:S04]  /*0910*/  @!P0 LEA R24, P3, R22, R24, 0x1 ;  /* 0x0000001816188211 */ /* 0x004fc800078608ff */
[----:B------:R-:W-:Y:S02]  /*0920*/  @!P0 LEA.HI.X R25, R22, R25, R7, 0x1, P3 ;  /* 0x0000001916198211 */ /* 0x000fe400018f0c07 */
[----:B------:R-:W-:Y:S01]  /*0930*/  @!P2 MOV R22, R4 ;  /* 0x000000040016a202 */ /* 0x000fe20000000f00 */
[----:B------:R-:W-:-:S04]  /*0940*/  @!P2 IMAD R10, R6, R21, R10 ;  /* 0x00000015060aa224 */ /* 0x000fc800078e020a */
[----:B------:R-:W-:-:S05]  /*0950*/  @!P2 IMAD.WIDE.U32 R6, R6, R20, R22 ;  /* 0x000000140606a225 */ /* 0x000fca00078e0016 */
[----:B------:R-:W-:Y:S02]  /*0960*/  @!P2 IADD3 R10, PT, PT, R7, R10, RZ ;  /* 0x0000000a070aa210 */ /* 0x000fe40007ffe0ff */
[----:B-----5:R-:W-:-:S04]  /*0970*/  @!P2 LEA R30, P3, R6, R30, 0x1 ;  /* 0x0000001e061ea211 */ /* 0x020fc800078608ff */
[----:B------:R-:W-:Y:S02]  /*0980*/  @!P2 LEA.HI.X R31, R6, R31, R10, 0x1, P3 ;  /* 0x0000001f061fa211 */ /* 0x000fe400018f0c0a */
[----:B------:R-:W-:Y:S01]  /*0990*/  @!P1 IADD3 R6, P3, PT, R0, 0x40, RZ ;  /* 0x0000004000069810 */ /* 0x000fe20007f7e0ff */
[----:B------:R-:W-:Y:S02]  /*09a0*/  HADD2.F32 R10, -RZ, R13.H1_H1 ;  /* 0x3000000dff0a7230 */ /* 0x000fe40000004100 */
[----:B------:R-:W-:Y:S01]  /*09b0*/  HADD2.F32 R17, -RZ, R17.H1_H1 ;  /* 0x30000011ff117230 */ /* 0x000fe20000004100 */
[----:B------:R-:W-:-:S04]  /*09c0*/  @!P1 IADD3.X R7, PT, PT, RZ, RZ, RZ, P3, !PT ;  /* 0x000000ffff079210 */ /* 0x000fc80001ffe4ff */
[----:B------:R-:W-:Y:S01]  /*09d0*/  FFMA.FTZ R5, R10, R17, R5 ;  /* 0x000000110a057223 */ /* 0x000fe20000010005 */
[----:B------:R-:W-:Y:S01]  /*09e0*/  @!P1 IMAD R13, R7, R20, RZ ;  /* 0x00000014070d9224 */ /* 0x000fe200078e02ff */
[----:B------:R-:W-:-:S03]  /*09f0*/  @!P1 MOV R10, R4 ;  /* 0x00000004000a9202 */ /* 0x000fc60000000f00 */
[C---:B------:R-:W-:Y:S02]  /*0a00*/  @!P1 IMAD R13, R6.reuse, R21, R13 ;  /* 0x00000015060d9224 */ /* 0x040fe400078e020d */
[----:B------:R-:W-:-:S05]  /*0a10*/  @!P1 IMAD.WIDE.U32 R6, R6, R20, R10 ;  /* 0x0000001406069225 */ /* 0x000fca00078e000a */
[----:B------:R-:W-:Y:S02]  /*0a20*/  @!P1 IADD3 R13, PT, PT, R7, R13, RZ ;  /* 0x0000000d070d9210 */ /* 0x000fe40007ffe0ff */
[----:B---3--:R-:W-:-:S04]  /*0a30*/  @!P1 LEA R26, P3, R6, R26, 0x1 ;  /* 0x0000001a061a9211 */ /* 0x008fc800078608ff */
[----:B------:R-:W-:Y:S02]  /*0a40*/  @!P1 LEA.HI.X R27, R6, R27, R13, 0x1, P3 ;  /* 0x0000001b061b9211 */ /* 0x000fe400018f0c0d */
[----:B------:R-:W-:Y:S01]  /*0a50*/  @!P0 IADD3 R7, P3, PT, R0, 0x60, RZ ;  /* 0x0000006000078810 */ /* 0x000fe20007f7e0ff */
[----:B------:R-:W-:Y:S02]  /*0a60*/  HADD2.F32 R6, -RZ, R14.H0_H0 ;  /* 0x2000000eff067230 */ /* 0x000fe40000004100 */
[--C-:B------:R-:W-:Y:S01]  /*0a70*/  HADD2.F32 R10, -RZ, R18.reuse.H0_H0 ;  /* 0x20000012ff0a7230 */ /* 0x100fe20000004100 */
[----:B------:R-:W-:Y:S01]  /*0a80*/  @!P0 IADD3.X R13, PT, PT, RZ, RZ, RZ, P3, !PT ;  /* 0x000000ffff0d8210 */ /* 0x000fe20001ffe4ff */
[----:B------:R-:W-:-:S03]  /*0a90*/  HADD2.F32 R18, -RZ, R18.H1_H1 ;  /* 0x30000012ff127230 */ /* 0x000fc60000004100 */
[----:B------:R-:W-:Y:S01]  /*0aa0*/  FFMA.FTZ R6, R6, R10, R5 ;  /* 0x0000000a06067223 */ /* 0x000fe20000010005 */
[-C--:B------:R-:W-:Y:S01]  /*0ab0*/  @!P0 IMAD R22, R13, R20.reuse, RZ ;  /* 0x000000140d168224 */ /* 0x080fe200078e02ff */
[----:B------:R-:W-:Y:S01]  /*0ac0*/  @!P0 MOV R5, R11 ;  /* 0x0000000b00058202 */ /* 0x000fe20000000f00 */
[----:B------:R-:W-:Y:S02]  /*0ad0*/  HADD2.F32 R13, -RZ, R14.H1_H1 ;  /* 0x3000000eff0d7230 */ /* 0x000fe40000004100 */
[C---:B------:R-:W-:Y:S02]  /*0ae0*/  @!P0 IMAD R22, R7.reuse, R21, R22 ;  /* 0x0000001507168224 */ /* 0x040fe400078e0216 */
[----:B------:R-:W-:-:S04]  /*0af0*/  @!P0 IMAD.WIDE.U32 R20, R7, R20, R4 ;  /* 0x0000001407148225 */ /* 0x000fc800078e0004 */
[----:B------:R-:W-:Y:S01]  /*0b00*/  FFMA.FTZ R13, R13, R18, R6 ;  /* 0x000000120d0d7223 */ /* 0x000fe20000010006 */
[----:B------:R-:W-:Y:S02]  /*0b10*/  CS2R R6, SRZ ;  /* 0x0000000000067805 */ /* 0x000fe4000001ff00 */
[----:B------:R-:W-:Y:S01]  /*0b20*/  CS2R R4, SRZ ;  /* 0x0000000000047805 */ /* 0x000fe2000001ff00 */
[----:B------:R-:W-:Y:S02]  /*0b30*/  HADD2.F32 R12, -RZ, R15.H0_H0 ;  /* 0x2000000fff0c7230 */ /* 0x000fe40000004100 */
[----:B------:R-:W-:-:S03]  /*0b40*/  HADD2.F32 R11, -RZ, R19.H0_H0 ;  /* 0x20000013ff0b7230 */ /* 0x000fc60000004100 */
[----:B------:R2:W3:Y:S02]  /*0b50*/  @!P2 LDG.E.128 R4, desc[UR6][R8.64] ;  /* 0x000000060804a981 */ /* 0x0004e4000c1e1d00 */
[----:B------:R-:W-:Y:S01]  /*0b60*/  FFMA.FTZ R12, R12, R11, R13 ;  /* 0x0000000b0c0c7223 */ /* 0x000fe2000001000d */
[----:B------:R-:W-:Y:S01]  /*0b70*/  CS2R R10, SRZ ;  /* 0x00000000000a7805 */ /* 0x000fe2000001ff00 */
[----:B--2---:R-:W-:Y:S01]  /*0b80*/  HFMA2 R8, -RZ, RZ, 0, 0 ;  /* 0x00000000ff087431 */ /* 0x004fe200000001ff */
[----:B------:R-:W-:-:S06]  /*0b90*/  MOV R9, RZ ;  /* 0x000000ff00097202 */ /* 0x000fcc0000000f00 */
[----:B------:R-:W2:Y:S01]  /*0ba0*/  @!P2 LDG.E.128 R8, desc[UR6][R30.64] ;  /* 0x000000061e08a981 */ /* 0x000ea2000c1e1d00 */
[----:B------:R-:W-:Y:S02]  /*0bb0*/  HADD2.F32 R15, -RZ, R15.H1_H1 ;  /* 0x3000000fff0f7230 */ /* 0x000fe40000004100 */
[----:B------:R-:W-:Y:S02]  /*0bc0*/  HADD2.F32 R19, -RZ, R19.H1_H1 ;  /* 0x30000013ff137230 */ /* 0x000fe40000004100 */
[----:B---3--:R-:W-:Y:S02]  /*0bd0*/  HADD2.F32 R13, -RZ, R4.H1_H1 ;  /* 0x30000004ff0d7230 */ /* 0x008fe40000004100 */
[----:B------:R-:W-:Y:S02]  /*0be0*/  HADD2.F32 R17, -RZ, R5.H0_H0 ;  /* 0x20000005ff117230 */ /* 0x000fe40000004100 */
[--C-:B--2---:R-:W-:Y:S02]  /*0bf0*/  HADD2.F32 R14, -RZ, R8.reuse.H1_H1 ;  /* 0x30000008ff0e7230 */ /* 0x104fe40000004100 */
[----:B------:R-:W-:-:S03]  /*0c00*/  HADD2.F32 R8, -RZ, R8.H0_H0 ;  /* 0x20000008ff087230 */ /* 0x000fc60000004100 */
[----:B------:R-:W-:Y:S01]  /*0c10*/  FMUL.FTZ R13, R13, R14 ;  /* 0x0000000e0d0d7220 */ /* 0x000fe20000410000 */
[----:B------:R-:W-:Y:S02]  /*0c20*/  HADD2.F32 R14, -RZ, R4.H0_H0 ;  /* 0x20000004ff0e7230 */ /* 0x000fe40000004100 */
[----:B------:R-:W-:-:S03]  /*0c30*/  HADD2.F32 R16, -RZ, R9.H0_H0 ;  /* 0x20000009ff107230 */ /* 0x000fc60000004100 */
[----:B------:R-:W-:Y:S01]  /*0c40*/  FFMA.FTZ R8, R14, R8, R13 ;  /* 0x000000080e087223 */ /* 0x000fe2000001000d */
[----:B------:R-:W-:Y:S01]  /*0c50*/  FFMA.FTZ R4, R15, R19, R12 ;  /* 0x000000130f047223 */ /* 0x000fe2000001000c */
[----:B------:R-:W-:Y:S02]  /*0c60*/  CS2R R14, SRZ ;  /* 0x00000000000e7805 */ /* 0x000fe4000001ff00 */
[----:B------:R-:W-:Y:S01]  /*0c70*/  CS2R R12, SRZ ;  /* 0x00000000000c7805 */ /* 0x000fe2000001ff00 */
[----:B------:R-:W-:Y:S01]  /*0c80*/  FFMA.FTZ R8, R17, R16, R8 ;  /* 0x0000001011087223 */ /* 0x000fe20000010008 */
[----:B------:R-:W-:Y:S02]  /*0c90*/  CS2R R18, SRZ ;  /* 0x0000000000127805 */ /* 0x000fe4000001ff00 */
[----:B------:R-:W-:Y:S02]  /*0ca0*/  CS2R R16, SRZ ;  /* 0x0000000000107805 */ /* 0x000fe4000001ff00 */
[----:B------:R-:W2:Y:S04]  /*0cb0*/  @!P1 LDG.E.128 R12, desc[UR6][R28.64] ;  /* 0x000000061c0c9981 */ /* 0x000ea8000c1e1d00 */
[----:B------:R-:W3:Y:S01]  /*0cc0*/  @!P1 LDG.E.128 R16, desc[UR6][R26.64] ;  /* 0x000000061a109981 */ /* 0x000ee2000c1e1d00 */
[----:B------:R-:W-:-:S02]  /*0cd0*/  HADD2.F32 R5, -RZ, R5.H1_H1 ;  /* 0x30000005ff057230 */ /* 0x000fc40000004100 */
[----:B------:R-:W-:-:S05]  /*0ce0*/  HADD2.F32 R9, -RZ, R9.H1_H1 ;  /* 0x30000009ff097230 */ /* 0x000fca0000004100 */
[----:B------:R-:W-:Y:S01]  /*0cf0*/  FFMA.FTZ R8, R5, R9, R8 ;  /* 0x0000000905087223 */ /* 0x000fe20000010008 */
[----:B------:R-:W-:Y:S02]  /*0d00*/  HADD2.F32 R5, -RZ, R6.H0_H0 ;  /* 0x20000006ff057230 */ /* 0x000fe40000004100 */
[----:B------:R-:W-:-:S05]  /*0d10*/  HADD2.F32 R9, -RZ, R10.H0_H0 ;  /* 0x2000000aff097230 */ /* 0x000fca0000004100 */
[----:B------:R-:W-:Y:S02]  /*0d20*/  FFMA.FTZ R5, R5, R9, R8 ;  /* 0x0000000905057223 */ /* 0x000fe40000010008 */
[----:B------:R-:W4:Y:S01]  /*0d30*/  @!P0 LDC.64 R8, c[0x0][0x3f0] ;  /* 0x0000fc00ff088b82 */ /* 0x000f220000000a00 */
[----:B------:R-:W-:Y:S01]  /*0d40*/  @!P0 IADD3 R22, PT, PT, R21, R22, RZ ;  /* 0x0000001615168210 */ /* 0x000fe20007ffe0ff */
[----:B------:R-:W-:Y:S02]  /*0d50*/  HADD2.F32 R6, -RZ, R6.H1_H1 ;  /* 0x30000006ff067230 */ /* 0x000fe40000004100 */
[----:B------:R-:W-:-:S05]  /*0d60*/  HADD2.F32 R10, -RZ, R10.H1_H1 ;  /* 0x3000000aff0a7230 */ /* 0x000fca0000004100 */
[----:B------:R-:W-:Y:S01]  /*0d70*/  FFMA.FTZ R5, R6, R10, R5 ;  /* 0x0000000a06057223 */ /* 0x000fe20000010005 */
[----:B----4-:R-:W-:-:S04]  /*0d80*/  @!P0 LEA R8, P1, R20, R8, 0x1 ;  /* 0x0000000814088211 */ /* 0x010fc800078208ff */
[----:B------:R-:W-:Y:S02]  /*0d90*/  @!P0 LEA.HI.X R9, R20, R9, R22, 0x1, P1 ;  /* 0x0000000914098211 */ /* 0x000fe400008f0c16 */
[----:B------:R-:W-:Y:S02]  /*0da0*/  CS2R R22, SRZ ;  /* 0x0000000000167805 */ /* 0x000fe4000001ff00 */
[----:B------:R-:W-:-:S06]  /*0db0*/  CS2R R20, SRZ ;  /* 0x0000000000147805 */ /* 0x000fcc000001ff00 */
[----:B------:R4:W5:Y:S02]  /*0dc0*/  @!P0 LDG.E.128 R20, desc[UR6][R24.64] ;  /* 0x0000000618148981 */ /* 0x000964000c1e1d00 */
[----:B----4-:R-:W-:Y:S01]  /*0dd0*/  CS2R R24, SRZ ;  /* 0x0000000000187805 */ /* 0x010fe2000001ff00 */
[----:B--2---:R-:W-:Y:S02]  /*0de0*/  HADD2.F32 R6, -RZ, R12.H1_H1 ;  /* 0x3000000cff067230 */ /* 0x004fe40000004100 */
[----:B---3--:R-:W-:-:S05]  /*0df0*/  HADD2.F32 R27, -RZ, R16.H1_H1 ;  /* 0x30000010ff1b7230 */ /* 0x008fca0000004100 */
[----:B------:R-:W-:Y:S01]  /*0e00*/  FMUL.FTZ R6, R6, R27 ;  /* 0x0000001b06067220 */ /* 0x000fe20000410000 */
[----:B------:R-:W-:-:S06]  /*0e10*/  CS2R R26, SRZ ;  /* 0x00000000001a7805 */ /* 0x000fcc000001ff00 */
[----:B------:R2:W3:Y:S01]  /*0e20*/  @!P0 LDG.E.128 R24, desc[UR6][R8.64] ;  /* 0x0000000608188981 */ /* 0x0004e2000c1e1d00 */
[----:B------:R-:W-:Y:S02]  /*0e30*/  HADD2.F32 R29, -RZ, R12.H0_H0 ;  /* 0x2000000cff1d7230 */ /* 0x000fe40000004100 */
[----:B------:R-:W-:Y:S02]  /*0e40*/  HADD2.F32 R16, -RZ, R16.H0_H0 ;  /* 0x20000010ff107230 */ /* 0x000fe40000004100 */
[----:B------:R-:W-:-:S03]  /*0e50*/  HADD2.F32 R12, -RZ, R7.H0_H0 ;  /* 0x20000007ff0c7230 */ /* 0x000fc60000004100 */
[----:B------:R-:W-:Y:S01]  /*0e60*/  FFMA.FTZ R6, R29, R16, R6 ;  /* 0x000000101d067223 */ /* 0x000fe20000010006 */
[----:B------:R-:W-:Y:S02]  /*0e70*/  HADD2.F32 R16, -RZ, R11.H0_H0 ;  /* 0x2000000bff107230 */ /* 0x000fe40000004100 */
[----:B--2---:R-:W-:-:S03]  /*0e80*/  HADD2.F32 R9, -RZ, R13.H0_H0 ;  /* 0x2000000dff097230 */ /* 0x004fc60000004100 */
[----:B------:R-:W-:Y:S01]  /*0e90*/  FFMA.FTZ R5, R12, R16, R5 ;  /* 0x000000100c057223 */ /* 0x000fe20000010005 */
[----:B------:R-:W-:Y:S02]  /*0ea0*/  HADD2.F32 R8, -RZ, R17.H0_H0 ;  /* 0x20000011ff087230 */ /* 0x000fe40000004100 */
[----:B------:R-:W-:-:S03]  /*0eb0*/  HADD2.F32 R13, -RZ, R13.H1_H1 ;  /* 0x3000000dff0d7230 */ /* 0x000fc60000004100 */
[----:B------:R-:W-:Y:S01]  /*0ec0*/  FFMA.FTZ R8, R9, R8, R6 ;  /* 0x0000000809087223 */ /* 0x000fe20000010006 */
[----:B------:R-:W-:Y:S02]  /*0ed0*/  HADD2.F32 R9, -RZ, R14.H0_H0 ;  /* 0x2000000eff097230 */ /* 0x000fe40000004100 */
[--C-:B-----5:R-:W-:Y:S02]  /*0ee0*/  HADD2.F32 R10, -RZ, R20.reuse.H1_H1 ;  /* 0x30000014ff0a7230 */ /* 0x120fe40000004100 */
[----:B------:R-:W-:Y:S02]  /*0ef0*/  HADD2.F32 R29, -RZ, R20.H0_H0 ;  /* 0x20000014ff1d7230 */ /* 0x000fe40000004100 */
[----:B------:R-:W-:Y:S02]  /*0f00*/  HADD2.F32 R14, -RZ, R14.H1_H1 ;  /* 0x3000000eff0e7230 */ /* 0x000fe40000004100 */
[----:B------:R-:W-:Y:S02]  /*0f10*/  HADD2.F32 R16, -RZ, R22.H0_H0 ;  /* 0x20000016ff107230 */ /* 0x000fe40000004100 */
[----:B------:R-:W-:-:S02]  /*0f20*/  HADD2.F32 R6, -RZ, R7.H1_H1 ;  /* 0x30000007ff067230 */ /* 0x000fc40000004100 */
[----:B------:R-:W-:Y:S02]  /*0f30*/  HADD2.F32 R7, -RZ, R15.H0_H0 ;  /* 0x2000000fff077230 */ /* 0x000fe40000004100 */
[----:B------:R-:W-:Y:S02]  /*0f40*/  HADD2.F32 R22, -RZ, R22.H1_H1 ;  /* 0x30000016ff167230 */ /* 0x000fe40000004100 */
[----:B------:R-:W-:Y:S02]  /*0f50*/  HADD2.F32 R11, -RZ, R11.H1_H1 ;  /* 0x3000000bff0b7230 */ /* 0x000fe40000004100 */
[----:B------:R-:W-:-:S03]  /*0f60*/  HADD2.F32 R15, -RZ, R15.H1_H1 ;  /* 0x3000000fff0f7230 */ /* 0x000fc60000004100 */
[----:B------:R-:W-:Y:S02]  /*0f70*/  FFMA.FTZ R11, R6, R11, R5 ;  /* 0x0000000b060b7223 */ /* 0x000fe40000010005 */
[----:B------:R-:W2:Y:S04]  /*0f80*/  SHFL.BFLY PT, R5, R4, 0x4, 0x1f ;  /* 0x0c801f0004057f89 */ /* 0x000ea800000e0000 */
[----:B------:R-:W4:Y:S01]  /*0f90*/  SHFL.BFLY PT, R6, R11, 0x4, 0x1f ;  /* 0x0c801f000b067f89 */ /* 0x000f2200000e0000 */
[----:B--2---:R-:W-:Y:S01]  /*0fa0*/  FADD.FTZ R5, R4, R5 ;  /* 0x0000000504057221 */ /* 0x004fe20000010000 */
[----:B------:R-:W-:Y:S02]  /*0fb0*/  LOP3.LUT P0, RZ, R2, 0x7, RZ, 0xc0, !PT ;  /* 0x0000000702ff7812 */ /* 0x000fe4000780c0ff */
[----:B------:R-:W-:-:S04]  /*0fc0*/  IADD3 R3, PT, PT, R3, UR4, RZ ;  /* 0x0000000403037c10 */ /* 0x000fc8000fffe0ff */
[----:B------:R-:W-:-:S04]  /*0fd0*/  IADD3 R0, P2, PT, R3, R0, RZ ;  /* 0x0000000003007210 */ /* 0x000fc80007f5e0ff */
[----:B------:R-:W-:Y:S02]  /*0fe0*/  LEA.HI.X.SX32 R3, R3, RZ, 0x1, P2 ;  /* 0x000000ff03037211 */ /* 0x000fe400010f0eff */
[----:B0-----:R-:W-:-:S04]  /*0ff0*/  LEA R2, P2, R0, UR8, 0x2 ;  /* 0x0000000800027c11 */ /* 0x001fc8000f8410ff */
[----:B------:R-:W-:Y:S01]  /*1000*/  LEA.HI.X R3, R0, UR9, R3, 0x2, P2 ;  /* 0x0000000900037c11 */ /* 0x000fe200090f1403 */
[--C-:B---3--:R-:W-:Y:S02]  /*1010*/  HADD2.F32 R31, -RZ, R24.reuse.H1_H1 ;  /* 0x30000018ff1f7230 */ /* 0x108fe40000004100 */
[----:B------:R-:W-:-:S03]  /*1020*/  HADD2.F32 R24, -RZ, R24.H0_H0 ;  /* 0x20000018ff187230 */ /* 0x000fc60000004100 */
[----:B------:R-:W-:Y:S01]  /*1030*/  FMUL.FTZ R10, R10, R31 ;  /* 0x0000001f0a0a7220 */ /* 0x000fe20000410000 */
[----:B------:R-:W-:-:S03]  /*1040*/  HADD2.F32 R12, -RZ, R25.H0_H0 ;  /* 0x20000019ff0c7230 */ /* 0x000fc60000004100 */
[----:B------:R-:W-:Y:S01]  /*1050*/  FFMA.FTZ R10, R29, R24, R10 ;  /* 0x000000181d0a7223 */ /* 0x000fe2000001000a */
[----:B------:R-:W-:-:S05]  /*1060*/  HADD2.F32 R29, -RZ, R21.H0_H0 ;  /* 0x20000015ff1d7230 */ /* 0x000fca0000004100 */
[----:B------:R-:W-:Y:S01]  /*1070*/  FFMA.FTZ R10, R29, R12, R10 ;  /* 0x0000000c1d0a7223 */ /* 0x000fe2000001000a */
[----:B------:R-:W-:Y:S02]  /*1080*/  HADD2.F32 R12, -RZ, R17.H1_H1 ;  /* 0x30000011ff0c7230 */ /* 0x000fe40000004100 */
[----:B------:R-:W-:Y:S02]  /*1090*/  HADD2.F32 R21, -RZ, R21.H1_H1 ;  /* 0x30000015ff157230 */ /* 0x000fe40000004100 */
[----:B------:R-:W-:Y:S02]  /*10a0*/  HADD2.F32 R25, -RZ, R25.H1_H1 ;  /* 0x30000019ff197230 */ /* 0x000fe40000004100 */
[----:B------:R-:W-:Y:S01]  /*10b0*/  FFMA.FTZ R12, R13, R12, R8 ;  /* 0x0000000c0d0c7223 */ /* 0x000fe20000010008 */
[--C-:B------:R-:W-:Y:S02]  /*10c0*/  HADD2.F32 R17, -RZ, R18.reuse.H0_H0 ;  /* 0x20000012ff117230 */ /* 0x100fe40000004100 */
[----:B------:R-:W-:-:S02]  /*10d0*/  HADD2.F32 R18, -RZ, R18.H1_H1 ;  /* 0x30000012ff127230 */ /* 0x000fc40000004100 */
[----:B------:R-:W-:Y:S01]  /*10e0*/  FFMA.FTZ R13, R21, R25, R10 ;  /* 0x00000019150d7223 */ /* 0x000fe2000001000a */
[--C-:B------:R-:W-:Y:S02]  /*10f0*/  HADD2.F32 R20, -RZ, R26.reuse.H0_H0 ;  /* 0x2000001aff147230 */ /* 0x100fe40000004100 */
[----:B------:R-:W-:Y:S01]  /*1100*/  FFMA.FTZ R9, R9, R17, R12 ;  /* 0x0000001109097223 */ /* 0x000fe2000001000c */
[--C-:B------:R-:W-:Y:S02]  /*1110*/  HADD2.F32 R10, -RZ, R19.reuse.H0_H0 ;  /* 0x20000013ff0a7230 */ /* 0x100fe40000004100 */
[----:B------:R-:W-:Y:S02]  /*1120*/  HADD2.F32 R26, -RZ, R26.H1_H1 ;  /* 0x3000001aff1a7230 */ /* 0x000fe40000004100 */
[----:B------:R-:W-:Y:S01]  /*1130*/  FFMA.FTZ R13, R16, R20, R13 ;  /* 0x00000014100d7223 */ /* 0x000fe2000001000d */
[----:B------:R-:W-:Y:S01]  /*1140*/  FFMA.FTZ R14, R14, R18, R9 ;  /* 0x000000120e0e7223 */ /* 0x000fe20000010009 */
[----:B------:R-:W-:-:S02]  /*1150*/  HADD2.F32 R8, -RZ, R19.H1_H1 ;  /* 0x30000013ff087230 */ /* 0x000fc40000004100 */
[----:B------:R-:W-:Y:S02]  /*1160*/  HADD2.F32 R12, -RZ, R23.H0_H0 ;  /* 0x20000017ff0c7230 */ /* 0x000fe40000004100 */
[----:B------:R-:W-:Y:S01]  /*1170*/  FFMA.FTZ R13, R22, R26, R13 ;  /* 0x0000001a160d7223 */ /* 0x000fe2000001000d */
[----:B------:R-:W-:Y:S02]  /*1180*/  HADD2.F32 R9, -RZ, R27.H0_H0 ;  /* 0x2000001bff097230 */ /* 0x000fe40000004100 */
[----:B------:R-:W-:Y:S01]  /*1190*/  FFMA.FTZ R10, R7, R10, R14 ;  /* 0x0000000a070a7223 */ /* 0x000fe2000001000e */
[----:B------:R-:W-:Y:S02]  /*11a0*/  HADD2.F32 R14, -RZ, R23.H1_H1 ;  /* 0x30000017ff0e7230 */ /* 0x000fe40000004100 */
[----:B------:R-:W-:Y:S02]  /*11b0*/  HADD2.F32 R27, -RZ, R27.H1_H1 ;  /* 0x3000001bff1b7230 */ /* 0x000fe40000004100 */
[----:B------:R-:W-:Y:S01]  /*11c0*/  FFMA.FTZ R13, R12, R9, R13 ;  /* 0x000000090c0d7223 */ /* 0x000fe2000001000d */
[----:B------:R-:W-:-:S03]  /*11d0*/  FFMA.FTZ R10, R15, R8, R10 ;  /* 0x000000080f0a7223 */ /* 0x000fc6000001000a */
[----:B------:R-:W-:Y:S02]  /*11e0*/  FFMA.FTZ R13, R14, R27, R13 ;  /* 0x0000001b0e0d7223 */ /* 0x000fe4000001000d */
[----:B------:R-:W0:Y:S04]  /*11f0*/  SHFL.BFLY PT, R9, R10, 0x4, 0x1f ;  /* 0x0c801f000a097f89 */ /* 0x000e2800000e0000 */
[----:B------:R-:W2:Y:S01]  /*1200*/  SHFL.BFLY PT, R8, R13, 0x4, 0x1f ;  /* 0x0c801f000d087f89 */ /* 0x000ea200000e0000 */
[----:B------:R-:W3:Y:S01]  /*1210*/  S2R R14, SR_TID.X ;  /* 0x00000000000e7919 */ /* 0x000ee20000002100 */
[----:B----4-:R-:W-:Y:S02]  /*1220*/  FADD.FTZ R7, R11, R6 ;  /* 0x000000060b077221 */ /* 0x010fe40000010000 */
[----:B------:R-:W4:Y:S01]  /*1230*/  SHFL.BFLY PT, R6, R5, 0x2, 0x1f ;  /* 0x0c401f0005067f89 */ /* 0x000f2200000e0000 */
[----:B0-----:R-:W-:Y:S01]  /*1240*/  FADD.FTZ R9, R10, R9 ;  /* 0x000000090a097221 */ /* 0x001fe20000010000 */
[----:B--2---:R-:W-:-:S04]  /*1250*/  FADD.FTZ R12, R13, R8 ;  /* 0x000000080d0c7221 */ /* 0x004fc80000010000 */
[----:B------:R-:W0:Y:S04]  /*1260*/  SHFL.BFLY PT, R4, R9, 0x2, 0x1f ;  /* 0x0c401f0009047f89 */ /* 0x000e2800000e0000 */
[----:B------:R-:W2:Y:S04]  /*1270*/  SHFL.BFLY PT, R8, R7, 0x2, 0x1f ;  /* 0x0c401f0007087f89 */ /* 0x000ea800000e0000 */
[----:B------:R-:W5:Y:S01]  /*1280*/  SHFL.BFLY PT, R11, R12, 0x2, 0x1f ;  /* 0x0c401f000c0b7f89 */ /* 0x000f6200000e0000 */
[----:B---3--:R-:W-:-:S04]  /*1290*/  LOP3.LUT R14, R14, 0x7, RZ, 0xc0, !PT ;  /* 0x000000070e0e7812 */ /* 0x008fc800078ec0ff */
[----:B------:R-:W-:Y:S01]  /*12a0*/  ISETP.NE.AND P1, PT, R14, RZ, PT ;  /* 0x000000ff0e00720c */ /* 0x000fe20003f25270 */
[----:B----4-:R-:W-:Y:S01]  /*12b0*/  FADD.FTZ R6, R5, R6 ;  /* 0x0000000605067221 */ /* 0x010fe20000010000 */
[----:B0-----:R-:W-:Y:S01]  /*12c0*/  FADD.FTZ R4, R9, R4 ;  /* 0x0000000409047221 */ /* 0x001fe20000010000 */
[----:B--2---:R-:W-:-:S03]  /*12d0*/  FADD.FTZ R8, R7, R8 ;  /* 0x0000000807087221 */ /* 0x004fc60000010000 */
[----:B------:R-:W0:Y:S07]  /*12e0*/  SHFL.BFLY PT, R5, R6, 0x1, 0x1f ;  /* 0x0c201f0006057f89 */ /* 0x000e2e00000e0000 */
[----:B------:R-:W2:Y:S01]  /*12f0*/  @!P1 LDC R14, c[0x0][0x4f4] ;  /* 0x00013d00ff0e9b82 */ /* 0x000ea20000000800 */
[----:B-----5:R-:W-:Y:S01]  /*1300*/  FADD.FTZ R11, R12, R11 ;  /* 0x0000000b0c0b7221 */ /* 0x020fe20000010000 */
[----:B------:R-:W3:Y:S04]  /*1310*/  SHFL.BFLY PT, R7, R8, 0x1, 0x1f ;  /* 0x0c201f0008077f89 */ /* 0x000ee800000e0000 */
[----:B------:R-:W4:Y:S02]  /*1320*/  SHFL.BFLY PT, R9, R4, 0x1, 0x1f ;  /* 0x0c201f0004097f89 */ /* 0x000f2400000e0000 */
[----:B------:R-:W5:Y:S02]  /*1330*/  @!P0 LDC R12, c[0x0][0x4f4] ;  /* 0x00013d00ff0c8b82 */ /* 0x000f640000000800 */
[----:B------:R-:W2:Y:S01]  /*1340*/  SHFL.BFLY PT, R10, R11, 0x1, 0x1f ;  /* 0x0c201f000b0a7f89 */ /* 0x000ea200000e0000 */
[----:B0-----:R-:W-:Y:S01]  /*1350*/  FADD.FTZ R5, R6, R5 ;  /* 0x0000000506057221 */ /* 0x001fe20000010000 */
[----:B---3--:R-:W-:Y:S01]  /*1360*/  FADD.FTZ R7, R8, R7 ;  /* 0x0000000708077221 */ /* 0x008fe20000010000 */
[----:B----4-:R-:W-:-:S02]  /*1370*/  FADD.FTZ R9, R4, R9 ;  /* 0x0000000904097221 */ /* 0x010fc40000010000 */
[----:B-1----:R-:W-:Y:S01]  /*1380*/  @!P0 FMUL.FTZ R5, R5, UR5 ;  /* 0x0000000505058c20 */ /* 0x002fe20008410000 */
[----:B-----5:R-:W-:Y:S01]  /*1390*/  @!P0 FMUL.FTZ R7, R7, R12 ;  /* 0x0000000c07078220 */ /* 0x020fe20000410000 */
[----:B--2---:R-:W-:Y:S01]  /*13a0*/  @!P1 FMUL.FTZ R9, R9, R14 ;  /* 0x0000000e09099220 */ /* 0x004fe20000410000 */
[----:B------:R-:W-:Y:S02]  /*13b0*/  FADD.FTZ R10, R11, R10 ;  /* 0x0000000a0b0a7221 */ /* 0x000fe40000010000 */
[----:B------:R0:W-:Y:S02]  /*13c0*/  @!P0 STG.E desc[UR6][R2.64], R5 ;  /* 0x0000000502008986 */ /* 0x0001e4000c101906 */
[----:B------:R-:W-:Y:S02]  /*13d0*/  FMUL.FTZ R11, R10, UR5 ;  /* 0x000000050a0b7c20 */ /* 0x000fe40008410000 */
[----:B------:R0:W-:Y:S04]  /*13e0*/  @!P0 STG.E desc[UR6][R2.64+0x80], R7 ;  /* 0x0000800702008986 */ /* 0x0001e8000c101906 */
[----:B------:R0:W-:Y:S01]  /*13f0*/  @!P1 STG.E desc[UR6][R2.64+0x100], R9 ;  /* 0x0001000902009986 */ /* 0x0001e2000c101906 */
[----:B------:R-:W-:Y:S05]  /*1400*/  @P1 EXIT ;  /* 0x000000000000194d */ /* 0x000fea0003800000 */
[----:B------:R-:W-:Y:S01]  /*1410*/  STG.E desc[UR6][R2.64+0x180], R11 ;  /* 0x0001800b02007986 */ /* 0x000fe2000c101906 */
[----:B------:R-:W-:Y:S05]  /*1420*/  EXIT ;  /* 0x000000000000794d */ /* 0x000fea0003800000 */
.L_x_1397:
        /* <DEDUP_REMOVED lines=13> */
.L_x_1431:


//--------------------- .text._ZN5flash25flash_bwd_dot_do_o_kernelILb1E23Flash_bwd_kernel_traitsILi64ELi128ELi128ELi8ELi4ELi4ELi4ELb0ELb0EN7cutlass6half_tE19Flash_kernel_traitsILi64ELi128ELi128ELi8ES3_EEEEvNS_16Flash_bwd_paramsE --------------------------
	.section	.text._ZN5flash25flash_bwd_dot_do_o_kernelILb1E23Flash_bwd_kernel_traitsILi64ELi128ELi128ELi8ELi4ELi4ELi4ELb0ELb0EN7cutlass6half_tE19Flash_kernel_traitsILi64ELi128ELi128ELi8ES3_EEEEvNS_16Flash_bwd_paramsE,"ax",@progbits
	.align	128
        .global         _ZN5flash25flash_bwd_dot_do_o_kernelILb1E23Flash_bwd_kernel_traitsILi64ELi128ELi128ELi8ELi4ELi4ELi4ELb0ELb0EN7cutlass6half_tE19Flash_kernel_traitsILi64ELi128ELi128ELi8ES3_EEEEvNS_16Flash_bwd_paramsE
        .type           _ZN5flash25flash_bwd_dot_do_o_kernelILb1E23Flash_bwd_kernel_traitsILi64ELi128ELi128ELi8ELi4ELi4ELi4ELb0ELb0EN7cutlass6half_tE19Flash_kernel_traitsILi64ELi128ELi128ELi8ES3_EEEEvNS_16Flash_bwd_paramsE,@function
        .size           _ZN5flash25flash_bwd_dot_do_o_kernelILb1E23Flash_bwd_kernel_traitsILi64ELi128ELi128ELi8ELi4ELi4ELi4ELb0ELb0EN7cutlass6half_tE19Flash_kernel_traitsILi64ELi128ELi128ELi8ES3_EEEEvNS_16Flash_bwd_paramsE,(.L_x_1432 - _ZN5flash25flash_bwd_dot_do_o_kernelILb1E23Flash_bwd_kernel_traitsILi64ELi128ELi128ELi8ELi4ELi4ELi4ELb0ELb0EN7cutlass6half_tE19Flash_kernel_traitsILi64ELi128ELi128ELi8ES3_EEEEvNS_16Flash_bwd_paramsE)
        .other          _ZN5flash25flash_bwd_dot_do_o_kernelILb1E23Flash_bwd_kernel_traitsILi64ELi128ELi128ELi8ELi4ELi4ELi4ELb0ELb0EN7cutlass6half_tE19Flash_kernel_traitsILi64ELi128ELi128ELi8ES3_EEEEvNS_16Flash_bwd_paramsE,@"STO_CUDA_ENTRY STV_DEFAULT"
_ZN5flash25flash_bwd_dot_do_o_kernelILb1E23Flash_bwd_kernel_traitsILi64ELi128ELi128ELi8ELi4ELi4ELi4ELb0ELb0EN7cutlass6half_tE19Flash_kernel_traitsILi64ELi128ELi128ELi8ES3_EEEEvNS_16Flash_bwd_paramsE:
.text._ZN5flash25flash_bwd_dot_do_o_kernelILb1E23Flash_bwd_kernel_traitsILi64ELi128ELi128ELi8ELi4ELi4ELi4ELb0ELb0EN7cutlass6half_tE19Flash_kernel_traitsILi64ELi128ELi128ELi8ES3_EEEEvNS_16Flash_bwd_paramsE:
[----:B------:R-:W-:Y:S08]  /*0000*/  LDC R1, c[0x0][0x37c] ;  /* 0x0000df00ff017b82 */ /* 0x000ff00000000800 */
[----:B------:R-:W0:Y:S01]  /*0010*/  LDC.64 R4, c[0x0][0x460] ;  /* 0x00011800ff047b82 */ /* 0x000e220000000a00 */
[----:B------:R-:W1:Y:S01]  /*0020*/  S2R R6, SR_CTAID.Y ;  /* 0x0000000000067919 */ /* 0x000e620000002600 */
[----:B------:R-:W2:Y:S06]  /*0030*/  LDCU.64 UR6, c[0x0][0x358] ;  /* 0x00006b00ff0677ac */ /* 0x000eac0008000a00 */
[----:B------:R-:W1:Y:S01]  /*0040*/  LDC.64 R2, c[0x0][0x460] ;  /* 0x00011800ff027b82 */ /* 0x000e620000000a00 */
[----:B0-----:R-:W-:-:S02]  /*0050*/  ISETP.NE.U32.AND P0, PT, R4, RZ, PT ;  /* 0x000000ff0400720c */ /* 0x001fc40003f05070 */
[----:B------:R-:W-:Y:S02]  /*0060*/  ISETP.NE.U32.AND P1, PT, R4, RZ, PT ;  /* 0x000000ff0400720c */ /* 0x000fe40003f25070 */
[C---:B------:R-:W-:Y:S02]  /*0070*/  ISETP.NE.AND.EX P0, PT, R5.reuse, RZ, PT, P0 ;  /* 0x000000ff0500720c */ /* 0x040fe40003f05300 */
[----:B------:R-:W-:Y:S02]  /*0080*/  ISETP.NE.AND.EX P1, PT, R5, RZ, PT, P1 ;  /* 0x000000ff0500720c */ /* 0x000fe40003f25310 */
[----:B------:R-:W-:Y:S01]  /*0090*/  MOV R5, 0xffffffff ;  /* 0xffffffff00057802 */ /* 0x000fe20000000f00 */
[----:B-1----:R-:W-:-:S08]  /*00a0*/  IMAD.WIDE.U32 R2, R6, 0x4, R2 ;  /* 0x0000000406027825 */ /* 0x002fd000078e0002 */
        /* <DEDUP_REMOVED lines=13> */
[----:B------:R-:W3:Y:S08]  /*0180*/  @!P1 LDC.64 R16, c[0x0][0x400] ;  /* 0x00010000ff109b82 */ /* 0x000ef00000000a00 */
[----:B------:R-:W4:Y:S08]  /*0190*/  @P1 LDC.64 R12, c[0x0][0x408] ;  /* 0x00010200ff0c1b82 */ /* 0x000f300000000a00 */
[----:B------:R-:W5:Y:S01]  /*01a0*/  @P1 LDC.64 R10, c[0x0][0x590] ;  /* 0x00016400ff0a1b82 */ /* 0x000f620000000a00 */
[----:B--2---:R-:W-:-:S04]  /*01b0*/  @!P1 IMAD.WIDE.U32 R26, R6, R2, RZ ;  /* 0x00000002061a9225 */ /* 0x004fc800078e00ff */
[----:B---3--:R-:W-:-:S04]  /*01c0*/  @!P1 IMAD.WIDE.U32 R18, R6, R16, RZ ;  /* 0x0000001006129225 */ /* 0x008fc800078e00ff */
[C---:B------:R-:W-:Y:S02]  /*01d0*/  @!P1 IMAD R16, R6.reuse, R3, R27 ;  /* 0x0000000306109224 */ /* 0x040fe400078e021b */
        /* <DEDUP_REMOVED lines=26> */
.L_x_1398:
[-C--:B------:R-:W-:Y:S02]  /*0380*/  IMAD R7, R9, R5.reuse, RZ ;  /* 0x0000000509077224 */ /* 0x080fe400078e02ff */
[----:B------:R-:W-:-:S05]  /*0390*/  IMAD.WIDE.U32 R2, R8, R5, RZ ;  /* 0x0000000508027225 */ /* 0x000fca00078e00ff */
[----:B------:R-:W-:Y:S02]  /*03a0*/  IADD3 R3, PT, PT, R3, R7, RZ ;  /* 0x0000000703037210 */ /* 0x000fe40007ffe0ff */
[----:B------:R-:W-:-:S07]  /*03b0*/  MOV R28, R2 ;  /* 0x00000002001c7202 */ /* 0x000fce0000000f00 */
.L_x_1399:
[----:B------:R-:W0:Y:S01]  /*03c0*/  LDCU.U8 UR10, c[0x0][0x548] ;  /* 0x0000a900ff0a77ac */ /* 0x000e220008000000 */
[----:B------:R-:W-:Y:S01]  /*03d0*/  SHF.L.U32 R10, R6, 0x7, RZ ;  /* 0x00000007060a7819 */ /* 0x000fe200000006ff */
[----:B------:R-:W1:Y:S01]  /*03e0*/  S2R R2, SR_TID.X ;  /* 0x0000000000027919 */ /* 0x000e620000002100 */
[----:B------:R-:W-:Y:S02]  /*03f0*/  UIMAD UR5, UR8, UR9, URZ ;  /* 0x00000009080572a4 */ /* 0x000fe4000f8e02ff */
[----:B------:R-:W-:-:S04]  /*0400*/  SEL R7, R10, RZ, P0 ;  /* 0x000000ff0a077207 */ /* 0x000fc80000000000 */
[----:B------:R-:W-:-:S04]  /*0410*/  IADD3 R7, P0, PT, R7, UR4, RZ ;  /* 0x0000000407077c10 */ /* 0x000fc8000ff1e0ff */
        /* <DEDUP_REMOVED lines=9> */
[----:B------:R-:W2:Y:S08]  /*04b0*/  LDC R30, c[0x0][0x430] ;  /* 0x00010c00ff1e7b82 */ /* 0x000eb00000000800 */
[----:B------:R-:W2:Y:S01]  /*04c0*/  LDC R7, c[0x0][0x454] ;  /* 0x00011500ff077b82 */ /* 0x000ea20000000800 */
[----:B0-----:R-:W-:-:S05]  /*04d0*/  @!P0 IMAD R5, R6, R9, RZ ;  /* 0x0000000906058224 */ /* 0x001fca00078e02ff */
[----:B------:R-:W-:Y:S02]  /*04e0*/  IADD3 R5, PT, PT, R10, R5, RZ ;  /* 0x000000050a057210 */ /* 0x000fe40007ffe0ff */
[----:B--2---:R-:W-:-:S05]  /*04f0*/  LEA R30, R30, R7, 0x7 ;  /* 0x000000071e1e7211 */ /* 0x004fca00078e38ff */
[----:B------:R-:W-:Y:S01]  /*0500*/  IMAD R30, R30, UR8, R5 ;  /* 0x000000081e1e7c24 */ /* 0x000fe2000f8e0205 */
[----:B------:R-:W-:Y:S06]  /*0510*/  BRA `(.L_x_1401) ;  /* 0x00000000000c7947 */ /* 0x000fec0003800000 */
.L_x_1400:
[----:B------:R-:W0:Y:S01]  /*0520*/  LDC R5, c[0x0][0x444] ;  /* 0x00011100ff057b82 */ /* 0x000e220000000800 */
[----:B------:R-:W-:-:S04]  /*0530*/  IMAD R6, R6, R29, UR8 ;  /* 0x0000000806067e24 */ /* 0x000fc8000f8e021d */
[----:B0-----:R-:W-:-:S07]  /*0540*/  IMAD R30, R6, R5, RZ ;  /* 0x00000005061e7224 */ /* 0x001fce00078e02ff */
.L_x_1401:
[----:B------:R-:W0:Y:S01]  /*0550*/  LDCU UR10, c[0x0][0x440] ;  /* 0x00008800ff0a77ac */ /* 0x000e220008000800 */
[----:B------:R-:W2:Y:S01]  /*0560*/  LDC.64 R6, c[0x0][0x590] ;  /* 0x00016400ff067b82 */ /* 0x000ea20000000a00 */
[----:B-1----:R-:W-:Y:S01]  /*0570*/  SHF.L.U32 R8, R2, 0x3, RZ ;  /* 0x0000000302087819 */ /* 0x002fe200000006ff */
[----:B------:R-:W-:Y:S01]  /*0580*/  HFMA2 R9, -RZ, RZ, 0, 0 ;  /* 0x00000000ff097431 */ /* 0x000fe200000001ff */
[----:B------:R-:W-:Y:S02]  /*0590*/  IADD3 R4, PT, PT, R4, -UR4, RZ ;  /* 0x8000000404047c10 */ /* 0x000fe4000fffe0ff */
[----:B------:R-:W-:Y:S02]  /*05a0*/  LOP3.LUT R8, R8, 0x38, RZ, 0xc0, !PT ;  /* 0x0000003808087812 */ /* 0x000fe400078ec0ff */
[----:B------:R-:W-:Y:S01]  /*05b0*/  SHF.R.U32.HI R5, RZ, 0x3, R2 ;  /* 0x00000003ff057819 */ /* 0x000fe20000011602 */
[----:B------:R-:W1:Y:S08]  /*05c0*/  LDC.64 R22, c[0x0][0x408] ;  /* 0x00010200ff167b82 */ /* 0x000e700000000a00 */
[----:B------:R-:W3:Y:S01]  /*05d0*/  LDC.64 R34, c[0x0][0x598] ;  /* 0x00016600ff227b82 */ /* 0x000ee20000000a00 */
[----:B0-----:R-:W-:Y:S01]  /*05e0*/  ISETP.GE.AND P0, PT, R8, UR10, PT ;  /* 0x0000000a08007c0c */ /* 0x001fe2000bf06270 */
[----:B------:R-:W0:Y:S03]  /*05f0*/  LDCU.64 UR10, c[0x0][0x570] ;  /* 0x0000ae00ff0a77ac */ /* 0x000e260008000a00 */
[----:B------:R-:W-:-:S03]  /*0600*/  ISETP.GE.OR P3, PT, R5, R4, P0 ;  /* 0x000000040500720c */ /* 0x000fc60000766670 */
[----:B------:R-:W4:Y:S01]  /*0610*/  LDC.64 R14, c[0x0][0x410] ;  /* 0x00010400ff0e7b82 */ /* 0x000f220000000a00 */
[----:B--2---:R-:W-:-:S04]  /*0620*/  IMAD.WIDE.U32 R10, R6, UR4, R8 ;  /* 0x00000004060a7c25 */ /* 0x004fc8000f8e0008 */
[----:B------:R-:W-:Y:S01]  /*0630*/  IMAD R19, R7, UR4, R11 ;  /* 0x0000000407137c24 */ /* 0x000fe2000f8e020b */
[----:B------:R-:W-:Y:S01]  /*0640*/  IADD3 R26, P1, PT, R26, R10, RZ ;  /* 0x0000000a1a1a7210 */ /* 0x000fe20007f3e0ff */
[----:B-1----:R-:W-:-:S03]  /*0650*/  IMAD.WIDE.U32 R8, R22, UR4, R8 ;  /* 0x0000000416087c25 */ /* 0x002fc6000f8e0008 */
[----:B------:R-:W1:Y:S01]  /*0660*/  @!P3 LDC.64 R12, c[0x0][0x550] ;  /* 0x00015400ff0cbb82 */ /* 0x000e620000000a00 */
[----:B------:R-:W-:Y:S01]  /*0670*/  IADD3.X R27, PT, PT, R16, R19, RZ, P1, !PT ;  /* 0x00000013101b7210 */ /* 0x000fe20000ffe4ff */
[----:B------:R-:W-:Y:S01]  /*0680*/  IMAD R20, R23, UR4, R9 ;  /* 0x0000000417147c24 */ /* 0x000fe2000f8e0209 */
[----:B------:R-:W-:Y:S02]  /*0690*/  IADD3 R8, P2, PT, R18, R8, RZ ;  /* 0x0000000812087210 */ /* 0x000fe40007f5e0ff */
[----:B------:R-:W-:Y:S01]  /*06a0*/  CS2R R18, SRZ ;  /* 0x0000000000127805 */ /* 0x000fe2000001ff00 */
[----:B---3--:R-:W-:Y:S01]  /*06b0*/  IMAD.WIDE.U32 R26, R34, UR8, R26 ;  /* 0x00000008221a7c25 */ /* 0x008fe2000f8e001a */
[----:B------:R-:W-:Y:S01]  /*06c0*/  IADD3.X R9, PT, PT, R17, R20, RZ, P2, !PT ;  /* 0x0000001411097210 */ /* 0x000fe200017fe4ff */
[----:B------:R-:W2:Y:S02]  /*06d0*/  @!P3 LDC.64 R10, c[0x0][0x3f0] ;  /* 0x0000fc00ff0abb82 */ /* 0x000ea40000000a00 */
[----:B------:R-:W-:Y:S01]  /*06e0*/  IMAD R35, R35, UR8, R27 ;  /* 0x0000000823237c24 */ /* 0x000fe2000f8e021b */
[----:B------:R-:W-:Y:S01]  /*06f0*/  @!P3 MOV R34, R26 ;  /* 0x0000001a0022b202 */ /* 0x000fe20000000f00 */
[----:B----4-:R-:W-:-:S04]  /*0700*/  IMAD.WIDE.U32 R8, R14, UR8, R8 ;  /* 0x000000080e087c25 */ /* 0x010fc8000f8e0008 */
[----:B------:R-:W-:Y:S02]  /*0710*/  IMAD R9, R15, UR8, R9 ;  /* 0x000000080f097c24 */ /* 0x000fe4000f8e0209 */
[----:B------:R-:W-:-:S04]  /*0720*/  @!P3 IMAD.WIDE.U32 R16, R5, R6, R34 ;  /* 0x000000060510b225 */ /* 0x000fc800078e0022 */
[----:B------:R-:W-:Y:S01]  /*0730*/  @!P3 IMAD.WIDE.U32 R14, R5, R22, R8 ;  /* 0x00000016050eb225 */ /* 0x000fe200078e0008 */
[----:B-1----:R-:W-:-:S03]  /*0740*/  @!P3 LEA R20, P1, R16, R12, 0x1 ;  /* 0x0000000c1014b211 */ /* 0x002fc600078208ff */
[C---:B------:R-:W-:Y:S02]  /*0750*/  @!P3 IMAD R17, R5.reuse, R7, R17 ;  /* 0x000000070511b224 */ /* 0x040fe400078e0211 */
[----:B------:R-:W-:Y:S01]  /*0760*/  @!P3 IMAD R15, R5, R23, R15 ;  /* 0x00000017050fb224 */ /* 0x000fe200078e020f */
[----:B--2---:R-:W-:Y:S02]  /*0770*/  @!P3 LEA R10, P2, R14, R10, 0x1 ;  /* 0x0000000a0e0ab211 */ /* 0x004fe400078408ff */
[----:B------:R-:W-:Y:S02]  /*0780*/  @!P3 LEA.HI.X R21, R16, R13, R17, 0x1, P1 ;  /* 0x0000000d1015b211 */ /* 0x000fe400008f0c11 */
[----:B------:R-:W-:Y:S02]  /*0790*/  CS2R R12, SRZ ;  /* 0x00000000000c7805 */ /* 0x000fe4000001ff00 */
[----:B------:R-:W-:Y:S02]  /*07a0*/  @!P3 LEA.HI.X R11, R14, R11, R15, 0x1, P2 ;  /* 0x0000000b0e0bb211 */ /* 0x000fe400010f0c0f */
[----:B------:R-:W-:-:S02]  /*07b0*/  CS2R R14, SRZ ;  /* 0x00000000000e7805 */ /* 0x000fc4000001ff00 */
[----:B------:R-:W-:-:S04]  /*07c0*/  CS2R R16, SRZ ;  /* 0x0000000000107805 */ /* 0x000fc8000001ff00 */
[----:B------:R-:W2:Y:S04]  /*07d0*/  @!P3 LDG.E.128 R12, desc[UR6][R20.64] ;  /* 0x00000006140cb981 */ /* 0x000ea8000c1e1d00 */
[----:B------:R1:W3:Y:S01]  /*07e0*/  @!P3 LDG.E.128 R16, desc[UR6][R10.64] ;  /* 0x000000060a10b981 */ /* 0x0002e2000c1e1d00 */
[C---:B------:R-:W-:Y:S02]  /*07f0*/  IADD3 R25, PT, PT, R5.reuse, 0x20, RZ ;  /* 0x0000002005197810 */ /* 0x040fe40007ffe0ff */
[----:B------:R-:W-:Y:S02]  /*0800*/  IADD3 R31, PT, PT, R5, 0x60, RZ ;  /* 0x00000060051f7810 */ /* 0x000fe40007ffe0ff */
[----:B------:R-:W-:Y:S02]  /*0810*/  ISETP.GE.OR P1, PT, R25, R4, P0 ;  /* 0x000000041900720c */ /* 0x000fe40000726670 */
[----:B------:R-:W-:-:S11]  /*0820*/  IADD3 R25, PT, PT, R5, 0x40, RZ ;  /* 0x0000004005197810 */ /* 0x000fd60007ffe0ff */
[----:B-1----:R-:W1:Y:S01]  /*0830*/  @!P1 LDC.64 R10, c[0x0][0x550] ;  /* 0x00015400ff0a9b82 */ /* 0x002e620000000a00 */
[----:B------:R-:W-:Y:S02]  /*0840*/  @!P1 IADD3 R27, P2, PT, R5, 0x20, RZ ;  /* 0x00000020051b9810 */ /* 0x000fe40007f5e0ff */
[----:B------:R-:W-:Y:S02]  /*0850*/  @!P1 MOV R20, R26 ;  /* 0x0000001a00149202 */ /* 0x000fe40000000f00 */
[----:B------:R-:W-:Y:S02]  /*0860*/  @!P1 IADD3.X R33, PT, PT, RZ, RZ, RZ, P2, !PT ;  /* 0x000000ffff219210 */ /* 0x000fe400017fe4ff */
[-C--:B------:R-:W-:Y:S02]  /*0870*/  ISETP.GE.OR P2, PT, R25, R4.reuse, P0 ;  /* 0x000000041900720c */ /* 0x080fe40000746670 */
[----:B------:R-:W-:Y:S01]  /*0880*/  ISETP.GE.OR P0, PT, R31, R4, P0 ;  /* 0x000000041f00720c */ /* 0x000fe20000706670 */
[----:B------:R-:W-:Y:S01]  /*0890*/  @!P1 IMAD R4, R33, R6, RZ ;  /* 0x0000000621049224 */ /* 0x000fe200078e02ff */
[----:B------:R-:W-:-:S03]  /*08a0*/  @!P1 MOV R21, R35 ;  /* 0x0000002300159202 */ /* 0x000fc60000000f00 */
[C---:B------:R-:W-:Y:S02]  /*08b0*/  @!P1 IMAD R25, R27.reuse, R7, R4 ;  /* 0x000000071b199224 */ /* 0x040fe400078e0204 */
[----:B------:R-:W-:-:S04]  /*08c0*/  @!P1 IMAD.WIDE.U32 R20, R27, R6, R20 ;  /* 0x000000061b149225 */ /* 0x000fc800078e0014 */
[----:B------:R-:W-:Y:S02]  /*08d0*/  @!P2 MOV R34, R26 ;  /* 0x0000001a0022a202 */ /* 0x000fe40000000f00 */
[----:B------:R-:W-:Y:S02]  /*08e0*/  @!P1 IADD3 R25, PT, PT, R21, R25, RZ ;  /* 0x0000001915199210 */ /* 0x000fe40007ffe0ff */
[C---:B-1----:R-:W-:Y:S02]  /*08f0*/  @!P1 LEA R10, P3, R20.reuse, R10, 0x1 ;  /* 0x0000000a140a9211 */ /* 0x042fe400078608ff */
[----:B------:R-:W-:Y:S02]  /*0900*/  @!P0 IADD3 R21, P4, PT, R5, 0x60, RZ ;  /* 0x0000006005158810 */ /* 0x000fe40007f9e0ff */
[----:B------:R-:W-:Y:S02]  /*0910*/  @!P1 LEA.HI.X R11, R20, R11, R25, 0x1, P3 ;  /* 0x0000000b140b9211 */ /* 0x000fe400018f0c19 */
[----:B------:R-:W-:Y:S01]  /*0920*/  @!P0 MOV R24, R26 ;  /* 0x0000001a00188202 */ /* 0x000fe20000000f00 */
[----:B--2---:R-:W-:-:S02]  /*0930*/  HADD2.F32 R4, -RZ, R12.H1_H1 ;  /* 0x3000000cff047230 */ /* 0x004fc40000004100 */
[----:B------:R-:W-:Y:S02]  /*0940*/  HADD2.F32 R12, -RZ, R12.H0_H0 ;  /* 0x2000000cff0c7230 */ /* 0x000fe40000004100 */
[--C-:B---3--:R-:W-:Y:S02]  /*0950*/  HADD2.F32 R27, -RZ, R16.reuse.H1_H1 ;  /* 0x30000010ff1b7230 */ /* 0x108fe40000004100 */
[--C-:B------:R-:W-:Y:S02]  /*0960*/  HADD2.F32 R25, -RZ, R13.reuse.H0_H0 ;  /* 0x2000000dff197230 */ /* 0x100fe40000004100 */
[----:B------:R-:W-:Y:S02]  /*0970*/  HADD2.F32 R13, -RZ, R13.H1_H1 ;  /* 0x3000000dff0d7230 */ /* 0x000fe40000004100 */
[----:B------:R-:W-:Y:S01]  /*0980*/  FMUL.FTZ R31, R4, R27 ;  /* 0x0000001b041f7220 */ /* 0x000fe20000410000 */
[----:B------:R-:W-:Y:S01]  /*0990*/  HADD2.F32 R27, -RZ, R16.H0_H0 ;  /* 0x20000010ff1b7230 */ /* 0x000fe20000004100 */
[----:B------:R-:W-:Y:S01]  /*09a0*/  @!P2 IADD3 R16, P3, PT, R5, 0x40, RZ ;  /* 0x000000400510a810 */ /* 0x000fe20007f7e0ff */
[----:B------:R-:W-:-:S03]  /*09b0*/  HADD2.F32 R4, -RZ, R17.H0_H0 ;  /* 0x20000011ff047230 */ /* 0x000fc60000004100 */
[----:B------:R-:W-:Y:S01]  /*09c0*/  FFMA.FTZ R12, R12, R27, R31 ;  /* 0x0000001b0c0c7223 */ /* 0x000fe2000001001f */
[----:B------:R-:W-:-:S03]  /*09d0*/  @!P2 IADD3.X R27, PT, PT, RZ, RZ, RZ, P3, !PT ;  /* 0x000000ffff1ba210 */ /* 0x000fc60001ffe4ff */
[----:B------:R-:W-:Y:S01]  /*09e0*/  FFMA.FTZ R12, R25, R4, R12 ;  /* 0x00000004190c7223 */ /* 0x000fe2000001000c */
[----:B------:R-:W-:Y:S01]  /*09f0*/  @!P0 IADD3.X R25, PT, PT, RZ, RZ, RZ, P4, !PT ;  /* 0x000000ffff198210 */ /* 0x000fe200027fe4ff */
[-C--:B------:R-:W-:Y:S02]  /*0a00*/  @!P2 IMAD R4, R27, R6.reuse, RZ ;  /* 0x000000061b04a224 */ /* 0x080fe400078e02ff */
[----:B------:R-:W-:Y:S02]  /*0a10*/  HADD2.F32 R27, -RZ, R17.H1_H1 ;  /* 0x30000011ff1b7230 */ /* 0x000fe40000004100 */
[-C--:B------:R-:W-:Y:S01]  /*0a20*/  @!P0 IMAD R20, R25, R6.reuse, RZ ;  /* 0x0000000619148224 */ /* 0x080fe200078e02ff */
[----:B------:R-:W-:Y:S01]  /*0a30*/  @!P0 MOV R25, R35 ;  /* 0x0000002300198202 */ /* 0x000fe20000000f00 */
[----:B------:R-:W-:Y:S02]  /*0a40*/  @!P2 IMAD R4, R16, R7, R4 ;  /* 0x000000071004a224 */ /* 0x000fe400078e0204 */
[----:B------:R-:W-:Y:S01]  /*0a50*/  FFMA.FTZ R12, R13, R27, R12 ;  /* 0x0000001b0d0c7223 */ /* 0x000fe2000001000c */
[----:B------:R-:W-:Y:S01]  /*0a60*/  @!P0 IMAD R7, R21, R7, R20 ;  /* 0x0000000715078224 */ /* 0x000fe200078e0214 */
[----:B------:R-:W-:Y:S01]  /*0a70*/  @!P0 IADD3 R13, P6, PT, R5, 0x60, RZ ;  /* 0x00000060050d8810 */ /* 0x000fe20007fde0ff */
[----:B------:R-:W-:-:S02]  /*0a80*/  @!P0 IMAD.WIDE.U32 R24, R21, R6, R24 ;  /* 0x0000000615188225 */ /* 0x000fc400078e0018 */
[----:B------:R-:W1:Y:S01]  /*0a90*/  @!P0 LDC.64 R20, c[0x0][0x550] ;  /* 0x00015400ff148b82 */ /* 0x000e620000000a00 */
[----:B------:R-:W-:Y:S01]  /*0aa0*/  @!P0 IADD3.X R27, PT, PT, RZ, RZ, RZ, P6, !PT ;  /* 0x000000ffff1b8210 */ /* 0x000fe200037fe4ff */
[----:B------:R-:W-:Y:S01]  /*0ab0*/  @!P2 IMAD.WIDE.U32 R16, R16, R6, R34 ;  /* 0x000000061010a225 */ /* 0x000fe200078e0022 */
[----:B------:R-:W-:Y:S02]  /*0ac0*/  @!P0 IADD3 R7, PT, PT, R25, R7, RZ ;  /* 0x0000000719078210 */ /* 0x000fe40007ffe0ff */
[C---:B------:R-:W-:Y:S02]  /*0ad0*/  @!P1 IADD3 R25, P4, PT, R5.reuse, 0x20, RZ ;  /* 0x0000002005199810 */ /* 0x040fe40007f9e0ff */
[----:B------:R-:W-:Y:S02]  /*0ae0*/  @!P2 IADD3 R34, P5, PT, R5, 0x40, RZ ;  /* 0x000000400522a810 */ /* 0x000fe40007fbe0ff */
[----:B------:R-:W-:Y:S02]  /*0af0*/  @!P1 IADD3.X R5, PT, PT, RZ, RZ, RZ, P4, !PT ;  /* 0x000000ffff059210 */ /* 0x000fe400027fe4ff */
[----:B------:R-:W-:-:S03]  /*0b00*/  @!P2 IADD3 R4, PT, PT, R17, R4, RZ ;  /* 0x000000041104a210 */ /* 0x000fc60007ffe0ff */
[----:B------:R-:W-:Y:S01]  /*0b10*/  @!P1 IMAD R6, R5, R22, RZ ;  /* 0x0000001605069224 */ /* 0x000fe200078e02ff */
[----:B-1----:R-:W-:-:S04]  /*0b20*/  @!P0 LEA R20, P3, R24, R20, 0x1 ;  /* 0x0000001418148211 */ /* 0x002fc800078608ff */
[----:B------:R-:W-:Y:S01]  /*0b30*/  @!P0 LEA.HI.X R21, R24, R21, R7, 0x1, P3 ;  /* 0x0000001518158211 */ /* 0x000fe200018f0c07 */
[-C--:B------:R-:W-:Y:S01]  /*0b40*/  @!P0 IMAD R24, R27, R22.reuse, RZ ;  /* 0x000000161b188224 */ /* 0x080fe200078e02ff */
[----:B------:R-:W-:Y:S01]  /*0b50*/  @!P2 IADD3.X R7, PT, PT, RZ, RZ, RZ, P5, !PT ;  /* 0x000000ffff07a210 */ /* 0x000fe20002ffe4ff */
[----:B------:R-:W1:Y:S04]  /*0b60*/  @!P2 LDC.64 R26, c[0x0][0x550] ;  /* 0x00015400ff1aab82 */ /* 0x000e680000000a00 */
[----:B------:R-:W-:Y:S02]  /*0b70*/  @!P2 IMAD R5, R7, R22, RZ ;  /* 0x000000160705a224 */ /* 0x000fe400078e02ff */
[-C--:B------:R-:W-:Y:S02]  /*0b80*/  @!P1 IMAD R7, R25, R23.reuse, R6 ;  /* 0x0000001719079224 */ /* 0x080fe400078e0206 */
[----:B------:R-:W-:-:S02]  /*0b90*/  @!P2 IMAD R6, R34, R23, R5 ;  /* 0x000000172206a224 */ /* 0x000fc400078e0205 */
[----:B------:R-:W-:Y:S02]  /*0ba0*/  @!P0 IMAD R23, R13, R23, R24 ;  /* 0x000000170d178224 */ /* 0x000fe400078e0218 */
[----:B------:R-:W-:-:S04]  /*0bb0*/  @!P1 IMAD.WIDE.U32 R24, R25, R22, R8 ;  /* 0x0000001619189225 */ /* 0x000fc800078e0008 */
[----:B------:R-:W-:Y:S01]  /*0bc0*/  @!P2 IMAD.WIDE.U32 R34, R34, R22, R8 ;  /* 0x000000162222a225 */ /* 0x000fe200078e0008 */
[----:B------:R-:W-:-:S04]  /*0bd0*/  @!P1 IADD3 R7, PT, PT, R25, R7, RZ ;  /* 0x0000000719079210 */ /* 0x000fc80007ffe0ff */
[----:B------:R-:W-:Y:S02]  /*0be0*/  @!P2 IADD3 R6, PT, PT, R35, R6, RZ ;  /* 0x000000062306a210 */ /* 0x000fe40007ffe0ff */
[----:B-1----:R-:W-:-:S04]  /*0bf0*/  @!P2 LEA R26, P3, R16, R26, 0x1 ;  /* 0x0000001a101aa211 */ /* 0x002fc800078608ff */
[----:B------:R-:W-:Y:S02]  /*0c00*/  @!P2 LEA.HI.X R27, R16, R27, R4, 0x1, P3 ;  /* 0x0000001b101ba211 */ /* 0x000fe400018f0c04 */
[----:B------:R-:W1:Y:S02]  /*0c10*/  @!P1 LDC.64 R4, c[0x0][0x3f0] ;  /* 0x0000fc00ff049b82 */ /* 0x000e640000000a00 */
[----:B-1----:R-:W-:-:S04]  /*0c20*/  @!P1 LEA R16, P3, R24, R4, 0x1 ;  /* 0x0000000418109211 */ /* 0x002fc800078608ff */
[----:B------:R-:W-:Y:S02]  /*0c30*/  @!P1 LEA.HI.X R17, R24, R5, R7, 0x1, P3 ;  /* 0x0000000518119211 */ /* 0x000fe400018f0c07 */
[----:B------:R-:W-:Y:S01]  /*0c40*/  CS2R R4, SRZ ;  /* 0x0000000000047805 */ /* 0x000fe2000001ff00 */
[----:B------:R-:W1:Y:S01]  /*0c50*/  @!P2 LDC.64 R24, c[0x0][0x3f0] ;  /* 0x0000fc00ff18ab82 */ /* 0x000e620000000a00 */
[----:B------:R-:W-:Y:S02]  /*0c60*/  @!P0 MOV R35, R9 ;  /* 0x0000000900238202 */ /* 0x000fe40000000f00 */
[----:B------:R-:W-:Y:S02]  /*0c70*/  MOV R9, RZ ;  /* 0x000000ff00097202 */ /* 0x000fe40000000f00 */
[----:B-1----:R-:W-:-:S04]  /*0c80*/  @!P2 LEA R24, P3, R34, R24, 0x1 ;  /* 0x000000182218a211 */ /* 0x002fc800078608ff */
[----:B------:R-:W-:Y:S02]  /*0c90*/  @!P2 LEA.HI.X R25, R34, R25, R6, 0x1, P3 ;  /* 0x000000192219a211 */ /* 0x000fe400018f0c06 */
[----:B------:R-:W-:Y:S02]  /*0ca0*/  CS2R R6, SRZ ;  /* 0x0000000000067805 */ /* 0x000fe4000001ff00 */
[----:B------:R-:W-:Y:S01]  /*0cb0*/  @!P0 MOV R34, R8 ;  /* 0x0000000800228202 */ /* 0x000fe20000000f00 */
[----:B------:R-:W-:-:S03]  /*0cc0*/  HFMA2 R8, -RZ, RZ, 0, 0 ;  /* 0x00000000ff087431 */ /* 0x000fc600000001ff */
[----:B------:R1:W2:Y:S02]  /*0cd0*/  @!P1 LDG.E.128 R4, desc[UR6][R10.64] ;  /* 0x000000060a049981 */ /* 0x0002a4000c1e1d00 */
[----:B-1----:R-:W-:-:S06]  /*0ce0*/  CS2R R10, SRZ ;  /* 0x00000000000a7805 */ /* 0x002fcc000001ff00 */
[----:B------:R1:W3:Y:S01]  /*0cf0*/  @!P1 LDG.E.128 R8, desc[UR6][R16.64] ;  /* 0x0000000610089981 */ /* 0x0002e2000c1e1d00 */
[----:B------:R-:W-:Y:S02]  /*0d00*/  HADD2.F32 R31, -RZ, R18.H1_H1 ;  /* 0x30000012ff1f7230 */ /* 0x000fe40000004100 */
[----:B-1----:R-:W-:-:S04]  /*0d10*/  @!P0 IMAD.WIDE.U32 R16, R13, R22, R34 ;  /* 0x000000160d108225 */ /* 0x002fc800078e0022 */
[----:B------:R-:W-:Y:S01]  /*0d20*/  HADD2.F32 R13, -RZ, R14.H0_H0 ;  /* 0x2000000eff0d7230 */ /* 0x000fe20000004100 */
[----:B------:R-:W-:Y:S01]  /*0d30*/  @!P0 IADD3 R23, PT, PT, R17, R23, RZ ;  /* 0x0000001711178210 */ /* 0x000fe20007ffe0ff */
[----:B------:R-:W-:Y:S02]  /*0d40*/  HADD2.F32 R22, -RZ, R18.H0_H0 ;  /* 0x20000012ff167230 */ /* 0x000fe40000004100 */
[----:B------:R-:W-:Y:S02]  /*0d50*/  HADD2.F32 R14, -RZ, R14.H1_H1 ;  /* 0x3000000eff0e7230 */ /* 0x000fe40000004100 */
[--C-:B------:R-:W-:Y:S02]  /*0d60*/  HADD2.F32 R18, -RZ, R15.reuse.H0_H0 ;  /* 0x2000000fff127230 */ /* 0x100fe40000004100 */
[----:B------:R-:W-:Y:S01]  /*0d70*/  FFMA.FTZ R33, R13, R22, R12 ;  /* 0x000000160d217223 */ /* 0x000fe2000001000c */
[----:B------:R-:W-:Y:S01]  /*0d80*/  HADD2.F32 R15, -RZ, R15.H1_H1 ;  /* 0x3000000fff0f7230 */ /* 0x000fe20000004100 */
[----:B------:R-:W1:Y:S02]  /*0d90*/  @!P0 LDC.64 R12, c[0x0][0x3f0] ;  /* 0x0000fc00ff0c8b82 */ /* 0x000e640000000a00 */
[----:B------:R-:W-:Y:S01]  /*0da0*/  FFMA.FTZ R33, R14, R31, R33 ;  /* 0x0000001f0e217223 */ /* 0x000fe20000010021 */
[----:B------:R-:W-:-:S02]  /*0db0*/  HADD2.F32 R31, -RZ, R19.H0_H0 ;  /* 0x20000013ff1f7230 */ /* 0x000fc40000004100 */
[----:B------:R-:W-:-:S03]  /*0dc0*/  HADD2.F32 R19, -RZ, R19.H1_H1 ;  /* 0x30000013ff137230 */ /* 0x000fc60000004100 */
[----:B------:R-:W-:Y:S01]  /*0dd0*/  FFMA.FTZ R18, R18, R31, R33 ;  /* 0x0000001f12127223 */ /* 0x000fe20000010021 */
[----:B-1----:R-:W-:-:S04]  /*0de0*/  @!P0 LEA R34, P1, R16, R12, 0x1 ;  /* 0x0000000c10228211 */ /* 0x002fc800078208ff */
[----:B------:R-:W-:Y:S02]  /*0df0*/  @!P0 LEA.HI.X R35, R16, R13, R23, 0x1, P1 ;  /* 0x0000000d10238211 */ /* 0x000fe400008f0c17 */
[----:B------:R-:W-:Y:S02]  /*0e00*/  CS2R R12, SRZ ;  /* 0x00000000000c7805 */ /* 0x000fe4000001ff00 */
[----:B------:R-:W-:Y:S02]  /*0e10*/  CS2R R16, SRZ ;  /* 0x0000000000107805 */ /* 0x000fe4000001ff00 */
[----:B------:R-:W-:Y:S01]  /*0e20*/  CS2R R22, SRZ ;  /* 0x0000000000167805 */ /* 0x000fe2000001ff00 */
[----:B--2---:R-:W-:Y:S02]  /*0e30*/  HADD2.F32 R14, -RZ, R4.H1_H1 ;  /* 0x30000004ff0e7230 */ /* 0x004fe40000004100 */
[--C-:B---3--:R-:W-:Y:S02]  /*0e40*/  HADD2.F32 R31, -RZ, R8.reuse.H1_H1 ;  /* 0x30000008ff1f7230 */ /* 0x108fe40000004100 */
[----:B------:R-:W-:-:S03]  /*0e50*/  HADD2.F32 R8, -RZ, R8.H0_H0 ;  /* 0x20000008ff087230 */ /* 0x000fc60000004100 */
[----:B------:R-:W-:Y:S01]  /*0e60*/  FMUL.FTZ R14, R14, R31 ;  /* 0x0000001f0e0e7220 */ /* 0x000fe20000410000 */
[----:B------:R-:W-:Y:S02]  /*0e70*/  HADD2.F32 R31, -RZ, R4.H0_H0 ;  /* 0x20000004ff1f7230 */ /* 0x000fe40000004100 */
[----:B------:R-:W-:Y:S01]  /*0e80*/  FFMA.FTZ R4, R15, R19, R18 ;  /* 0x000000130f047223 */ /* 0x000fe20000010012 */
[----:B------:R-:W-:Y:S02]  /*0e90*/  CS2R R18, SRZ ;  /* 0x0000000000127805 */ /* 0x000fe4000001ff00 */
[----:B------:R-:W-:Y:S01]  /*0ea0*/  FFMA.FTZ R8, R31, R8, R14 ;  /* 0x000000081f087223 */ /* 0x000fe2000001000e */
[----:B------:R-:W-:-:S03]  /*0eb0*/  CS2R R14, SRZ ;  /* 0x00000000000e7805 */ /* 0x000fc6000001ff00 */
[----:B------:R-:W2:Y:S04]  /*0ec0*/  @!P2 LDG.E.128 R16, desc[UR6][R26.64] ;  /* 0x000000061a10a981 */ /* 0x000ea8000c1e1d00 */
[----:B------:R1:W3:Y:S02]  /*0ed0*/  @!P0 LDG.E.128 R12, desc[UR6][R20.64] ;  /* 0x00000006140c8981 */ /* 0x0002e4000c1e1d00 */
[----:B-1----:R-:W-:-:S06]  /*0ee0*/  CS2R R20, SRZ ;  /* 0x0000000000147805 */ /* 0x002fcc000001ff00 */
[----:B------:R1:W4:Y:S01]  /*0ef0*/  @!P2 LDG.E.128 R20, desc[UR6][R24.64] ;  /* 0x000000061814a981 */ /* 0x000322000c1e1d00 */
[----:B------:R-:W-:Y:S02]  /*0f00*/  CS2R R26, SRZ ;  /* 0x00000000001a7805 */ /* 0x000fe4000001ff00 */
[----:B-1----:R-:W-:-:S06]  /*0f10*/  CS2R R24, SRZ ;  /* 0x0000000000187805 */ /* 0x002fcc000001ff00 */
[----:B------:R-:W5:Y:S01]  /*0f20*/  @!P0 LDG.E.128 R24, desc[UR6][R34.64] ;  /* 0x0000000622188981 */ /* 0x000f62000c1e1d00 */
[----:B------:R-:W-:Y:S02]  /*0f30*/  HADD2.F32 R31, -RZ, R5.H0_H0 ;  /* 0x20000005ff1f7230 */ /* 0x000fe40000004100 */
[----:B------:R-:W-:Y:S02]  /*0f40*/  HADD2.F32 R33, -RZ, R9.H0_H0 ;  /* 0x20000009ff217230 */ /* 0x000fe40000004100 */
[----:B------:R-:W-:Y:S02]  /*0f50*/  HADD2.F32 R5, -RZ, R5.H1_H1 ;  /* 0x30000005ff057230 */ /* 0x000fe40000004100 */
[----:B------:R-:W-:Y:S02]  /*0f60*/  HADD2.F32 R9, -RZ, R9.H1_H1 ;  /* 0x30000009ff097230 */ /* 0x000fe40000004100 */
[----:B------:R-:W-:-:S04]  /*0f70*/  FFMA.FTZ R8, R31, R33, R8 ;  /* 0x000000211f087223 */ /* 0x000fc80000010008 */
[----:B------:R-:W-:Y:S01]  /*0f80*/  FFMA.FTZ R8, R5, R9, R8 ;  /* 0x0000000905087223 */ /* 0x000fe20000010008 */
[----:B------:R-:W-:Y:S02]  /*0f90*/  HADD2.F32 R5, -RZ, R6.H0_H0 ;  /* 0x20000006ff057230 */ /* 0x000fe40000004100 */
[--C-:B------:R-:W-:Y:S02]  /*0fa0*/  HADD2.F32 R9, -RZ, R10.reuse.H0_H0 ;  /* 0x2000000aff097230 */ /* 0x100fe40000004100 */
[----:B------:R-:W-:-:S03]  /*0fb0*/  HADD2.F32 R10, -RZ, R10.H1_H1 ;  /* 0x3000000aff0a7230 */ /* 0x000fc60000004100 */
[----:B------:R-:W-:Y:S01]  /*0fc0*/  FFMA.FTZ R8, R5, R9, R8 ;  /* 0x0000000905087223 */ /* 0x000fe20000010008 */
[----:B------:R-:W-:-:S05]  /*0fd0*/  HADD2.F32 R5, -RZ, R6.H1_H1 ;  /* 0x30000006ff057230 */ /* 0x000fca0000004100 */
[----:B------:R-:W-:Y:S01]  /*0fe0*/  FFMA.FTZ R5, R5, R10, R8 ;  /* 0x0000000a05057223 */ /* 0x000fe20000010008 */
[----:B------:R-:W-:Y:S02]  /*0ff0*/  HADD2.F32 R8, -RZ, R7.H0_H0 ;  /* 0x20000007ff087230 */ /* 0x000fe40000004100 */
[----:B------:R-:W-:-:S05]  /*1000*/  HADD2.F32 R10, -RZ, R11.H0_H0 ;  /* 0x2000000bff0a7230 */ /* 0x000fca0000004100 */
[----:B------:R-:W-:Y:S01]  /*1010*/  FFMA.FTZ R5, R8, R10, R5 ;  /* 0x0000000a08057223 */ /* 0x000fe20000010005 */
[----:B------:R-:W-:Y:S01]  /*1020*/  HADD2.F32 R11, -RZ, R11.H1_H1 ;  /* 0x3000000bff0b7230 */ /* 0x000fe20000004100 */
[----:B------:R-:W-:Y:S01]  /*1030*/  IADD3 R28, P0, P1, R32, UR5, R28 ;  /* 0x00000005201c7c10 */ /* 0x000fe2000f91e01c */
[----:B------:R-:W-:Y:S01]  /*1040*/  IMAD R29, R29, UR9, RZ ;  /* 0x000000091d1d7c24 */ /* 0x000fe2000f8e02ff */
[----:B------:R-:W-:Y:S01]  /*1050*/  USHF.R.S32.HI UR5, URZ, 0x1f, UR5 ;  /* 0x0000001fff057899 */ /* 0x000fe20008011405 */
[----:B------:R-:W1:Y:S01]  /*1060*/  LDCU.64 UR8, c[0x0][0x5e8] ;  /* 0x0000bd00ff0877ac */ /* 0x000e620008000a00 */
[----:B------:R-:W-:Y:S01]  /*1070*/  IADD3 R30, PT, PT, R30, UR4, RZ ;  /* 0x000000041e1e7c10 */ /* 0x000fe2000fffe0ff */
[----:B------:R-:W1:Y:S01]  /*1080*/  LDCU UR4, c[0x0][0x4f4] ;  /* 0x00009e80ff0477ac */ /* 0x000e620008000800 */
[----:B--2---:R-:W-:Y:S02]  /*1090*/  HADD2.F32 R6, -RZ, R16.H1_H1 ;  /* 0x30000010ff067230 */ /* 0x004fe40000004100 */
[----:B------:R-:W-:-:S02]  /*10a0*/  HADD2.F32 R31, -RZ, R17.H0_H0 ;  /* 0x20000011ff1f7230 */ /* 0x000fc40000004100 */
[--C-:B----4-:R-:W-:Y:S02]  /*10b0*/  HADD2.F32 R9, -RZ, R20.reuse.H1_H1 ;  /* 0x30000014ff097230 */ /* 0x110fe40000004100 */
[----:B------:R-:W-:-:S03]  /*10c0*/  HADD2.F32 R20, -RZ, R20.H0_H0 ;  /* 0x20000014ff147230 */ /* 0x000fc60000004100 */
[----:B------:R-:W-:Y:S01]  /*10d0*/  FMUL.FTZ R6, R6, R9 ;  /* 0x0000000906067220 */ /* 0x000fe20000410000 */
[----:B------:R-:W-:Y:S02]  /*10e0*/  HADD2.F32 R9, -RZ, R16.H0_H0 ;  /* 0x20000010ff097230 */ /* 0x000fe40000004100 */
[----:B------:R-:W-:-:S03]  /*10f0*/  HADD2.F32 R10, -RZ, R21.H0_H0 ;  /* 0x20000015ff0a7230 */ /* 0x000fc60000004100 */
[----:B------:R-:W-:Y:S01]  /*1100*/  FFMA.FTZ R8, R9, R20, R6 ;  /* 0x0000001409087223 */ /* 0x000fe20000010006 */
[----:B---3--:R-:W-:Y:S02]  /*1110*/  HADD2.F32 R9, -RZ, R12.H1_H1 ;  /* 0x3000000cff097230 */ /* 0x008fe40000004100 */
[----:B-----5:R-:W-:Y:S02]  /*1120*/  HADD2.F32 R6, -RZ, R24.H1_H1 ;  /* 0x30000018ff067230 */ /* 0x020fe40000004100 */
[----:B------:R-:W-:Y:S02]  /*1130*/  HADD2.F32 R20, -RZ, R12.H0_H0 ;  /* 0x2000000cff147230 */ /* 0x000fe40000004100 */
[----:B------:R-:W-:Y:S02]  /*1140*/  HADD2.F32 R24, -RZ, R24.H0_H0 ;  /* 0x20000018ff187230 */ /* 0x000fe40000004100 */
[----:B------:R-:W-:Y:S01]  /*1150*/  FMUL.FTZ R9, R9, R6 ;  /* 0x0000000609097220 */ /* 0x000fe20000410000 */
        /* <DEDUP_REMOVED lines=11> */
[--C-:B------:R-:W-:Y:S02]  /*1210*/  HADD2.F32 R16, -RZ, R22.reuse.H0_H0 ;  /* 0x20000016ff107230 */ /* 0x100fe40000004100 */
[----:B------:R-:W-:Y:S02]  /*1220*/  HADD2.F32 R21, -RZ, R22.H1_H1 ;  /* 0x30000016ff157230 */ /* 0x000fe40000004100 */
[----:B------:R-:W-:Y:S01]  /*1230*/  FFMA.FTZ R20, R13, R25, R20 ;  /* 0x000000190d147223 */ /* 0x000fe20000010014 */
[----:B------:R-:W-:Y:S02]  /*1240*/  HADD2.F32 R17, -RZ, R14.H0_H0 ;  /* 0x2000000eff117230 */ /* 0x000fe40000004100 */
[----:B------:R-:W-:-:S02]  /*1250*/  HADD2.F32 R22, -RZ, R26.H0_H0 ;  /* 0x2000001aff167230 */ /* 0x000fc40000004100 */
[----:B------:R-:W-:Y:S01]  /*1260*/  FFMA.FTZ R9, R9, R16, R8 ;  /* 0x0000001009097223 */ /* 0x000fe20000010008 */
[----:B------:R-:W-:Y:S02]  /*1270*/  HADD2.F32 R18, -RZ, R18.H1_H1 ;  /* 0x30000012ff127230 */ /* 0x000fe40000004100 */
[----:B------:R-:W-:Y:S02]  /*1280*/  HADD2.F32 R13, -RZ, R14.H1_H1 ;  /* 0x3000000eff0d7230 */ /* 0x000fe40000004100 */
[----:B------:R-:W-:Y:S01]  /*1290*/  FFMA.FTZ R20, R17, R22, R20 ;  /* 0x0000001611147223 */ /* 0x000fe20000010014 */
[----:B------:R-:W-:Y:S02]  /*12a0*/  HADD2.F32 R26, -RZ, R26.H1_H1 ;  /* 0x3000001aff1a7230 */ /* 0x000fe40000004100 */
[----:B------:R-:W-:Y:S01]  /*12b0*/  FFMA.FTZ R18, R18, R21, R9 ;  /* 0x0000001512127223 */ /* 0x000fe20000010009 */
[----:B------:R-:W-:Y:S02]  /*12c0*/  HADD2.F32 R6, -RZ, R7.H1_H1 ;  /* 0x30000007ff067230 */ /* 0x000fe40000004100 */
[----:B------:R-:W-:-:S02]  /*12d0*/  HADD2.F32 R7, -RZ, R19.H0_H0 ;  /* 0x20000013ff077230 */ /* 0x000fc40000004100 */
        /* <DEDUP_REMOVED lines=9> */
[----:B------:R-:W-:Y:S02]  /*1370*/  HADD2.F32 R27, -RZ, R27.H1_H1 ;  /* 0x3000001bff1b7230 */ /* 0x000fe40000004100 */
[----:B------:R-:W-:Y:S01]  /*1380*/  FFMA.FTZ R11, R6, R11, R5 ;  /* 0x0000000b060b7223 */ /* 0x000fe20000010005 */
[----:B------:R-:W-:Y:S02]  /*1390*/  FFMA.FTZ R10, R19, R10, R12 ;  /* 0x0000000a130a7223 */ /* 0x000fe4000001000c */
[----:B------:R-:W-:Y:S01]  /*13a0*/  FFMA.FTZ R20, R15, R27, R20 ;  /* 0x0000001b0f147223 */ /* 0x000fe20000010014 */
[----:B------:R-:W2:Y:S04]  /*13b0*/  SHFL.BFLY PT, R5, R4, 0x4, 0x1f ;  /* 0x0c801f0004057f89 */ /* 0x000ea800000e0000 */
[----:B------:R-:W3:Y:S04]  /*13c0*/  SHFL.BFLY PT, R6, R11, 0x4, 0x1f ;  /* 0x0c801f000b067f89 */ /* 0x000ee800000e0000 */
[----:B------:R-:W4:Y:S04]  /*13d0*/  SHFL.BFLY PT, R13, R10, 0x4, 0x1f ;  /* 0x0c801f000a0d7f89 */ /* 0x000f2800000e0000 */
[----:B------:R-:W5:Y:S01]  /*13e0*/  SHFL.BFLY PT, R15, R20, 0x4, 0x1f ;  /* 0x0c801f00140f7f89 */ /* 0x000f6200000e0000 */
[----:B--2---:R-:W-:Y:S01]  /*13f0*/  FADD.FTZ R7, R4, R5 ;  /* 0x0000000504077221 */ /* 0x004fe20000010000 */
[----:B---3--:R-:W-:Y:S01]  /*1400*/  FADD.FTZ R9, R11, R6 ;  /* 0x000000060b097221 */ /* 0x008fe20000010000 */
[----:B----4-:R-:W-:Y:S01]  /*1410*/  FADD.FTZ R13, R10, R13 ;  /* 0x0000000d0a0d7221 */ /* 0x010fe20000010000 */
[----:B-----5:R-:W-:-:S02]  /*1420*/  FADD.FTZ R15, R20, R15 ;  /* 0x0000000f140f7221 */ /* 0x020fc40000010000 */
[----:B------:R-:W2:Y:S01]  /*1430*/  SHFL.BFLY PT, R8, R7, 0x2, 0x1f ;  /* 0x0c401f0007087f89 */ /* 0x000ea200000e0000 */
[----:B------:R-:W-:-:S03]  /*1440*/  SHF.L.U32 R5, R2, 0x2, RZ ;  /* 0x0000000202057819 */ /* 0x000fc600000006ff */
[----:B------:R-:W3:Y:S04]  /*1450*/  SHFL.BFLY PT, R12, R9, 0x2, 0x1f ;  /* 0x0c401f00090c7f89 */ /* 0x000ee800000e0000 */
[----:B------:R-:W4:Y:S04]  /*1460*/  SHFL.BFLY PT, R16, R13, 0x2, 0x1f ;  /* 0x0c401f000d107f89 */ /* 0x000f2800000e0000 */
[----:B------:R-:W5:Y:S01]  /*1470*/  SHFL.BFLY PT, R18, R15, 0x2, 0x1f ;  /* 0x0c401f000f127f89 */ /* 0x000f6200000e0000 */
[----:B------:R-:W-:Y:S02]  /*1480*/  SHF.R.U32.HI R6, RZ, 0x4, R2 ;  /* 0x00000004ff067819 */ /* 0x000fe40000011602 */
[----:B------:R-:W-:Y:S01]  /*1490*/  LOP3.LUT R5, R5, 0x3c, RZ, 0xc0, !PT ;  /* 0x0000003c05057812 */ /* 0x000fe200078ec0ff */
[----:B------:R-:W1:Y:S04]  /*14a0*/  S2R R10, SR_TID.X ;  /* 0x00000000000a7919 */ /* 0x000e680000002100 */
[----:B------:R-:W-:Y:S01]  /*14b0*/  IMAD R5, R29, R6, R5 ;  /* 0x000000061d057224 */ /* 0x000fe200078e0205 */
[----:B------:R-:W-:-:S04]  /*14c0*/  IADD3.X R4, PT, PT, R0, UR5, R3, P0, P1 ;  /* 0x0000000500047c10 */ /* 0x000fc800087e2403 */
[----:B------:R-:W-:-:S04]  /*14d0*/  IADD3 R0, P0, PT, R5, R28, RZ ;  /* 0x0000001c05007210 */ /* 0x000fc80007f1e0ff */
[----:B------:R-:W-:Y:S02]  /*14e0*/  LEA.HI.X.SX32 R5, R5, R4, 0x1, P0 ;  /* 0x0000000405057211 */ /* 0x000fe400000f0eff */
[----:B0-----:R-:W-:Y:S02]  /*14f0*/  LEA R4, P1, R0, UR10, 0x2 ;  /* 0x0000000a00047c11 */ /* 0x001fe4000f8210ff */
[----:B------:R-:W-:Y:S01]  /*1500*/  LOP3.LUT P0, RZ, R2, 0x7, RZ, 0xc0, !PT ;  /* 0x0000000702ff7812 */ /* 0x000fe2000780c0ff */
[----:B--2---:R-:W-:Y:S01]  /*1510*/  FADD.FTZ R14, R7, R8 ;  /* 0x00000008070e7221 */ /* 0x004fe20000010000 */
[----:B------:R-:W-:Y:S01]  /*1520*/  LEA.HI.X R5, R0, UR11, R5, 0x2, P1 ;  /* 0x0000000b00057c11 */ /* 0x000fe200088f1405 */
[----:B---3--:R-:W-:Y:S01]  /*1530*/  FADD.FTZ R17, R9, R12 ;  /* 0x0000000c09117221 */ /* 0x008fe20000010000 */
[----:B----4-:R-:W-:Y:S01]  /*1540*/  FADD.FTZ R0, R13, R16 ;  /* 0x000000100d007221 */ /* 0x010fe20000010000 */
[----:B-----5:R-:W-:Y:S01]  /*1550*/  FADD.FTZ R20, R15, R18 ;  /* 0x000000120f147221 */ /* 0x020fe20000010000 */
[----:B------:R-:W-:Y:S01]  /*1560*/  SHF.L.U32 R3, R29, 0x2, RZ ;  /* 0x000000021d037819 */ /* 0x000fe200000006ff */
[----:B------:R-:W0:Y:S04]  /*1570*/  SHFL.BFLY PT, R15, R14, 0x1, 0x1f ;  /* 0x0c201f000e0f7f89 */ /* 0x000e2800000e0000 */
[----:B------:R-:W2:Y:S01]  /*1580*/  SHFL.BFLY PT, R18, R17, 0x1, 0x1f ;  /* 0x0c201f0011127f89 */ /* 0x000ea200000e0000 */
[----:B------:R-:W-:Y:S01]  /*1590*/  IMAD.WIDE R2, R3, 0x10, R4 ;  /* 0x0000001003027825 */ /* 0x000fe200078e0204 */
[----:B------:R-:W3:Y:S02]  /*15a0*/  @!P0 LDC R23, c[0x0][0x4f4] ;  /* 0x00013d00ff178b82 */ /* 0x000ee40000000800 */
[----:B------:R-:W4:Y:S04]  /*15b0*/  SHFL.BFLY PT, R21, R20, 0x1, 0x1f ;  /* 0x0c201f0014157f89 */ /* 0x000f2800000e0000 */
[----:B------:R-:W5:Y:S02]  /*15c0*/  SHFL.BFLY PT, R19, R0, 0x1, 0x1f ;  /* 0x0c201f0000137f89 */ /* 0x000f6400000e0000 */
[----:B------:R-:W3:Y:S01]  /*15d0*/  @!P0 LDC R16, c[0x0][0x4f4] ;  /* 0x00013d00ff108b82 */ /* 0x000ee20000000800 */
[----:B------:R-:W-:Y:S01]  /*15e0*/  IMAD.WIDE R6, R29, 0x40, R2 ;  /* 0x000000401d067825 */ /* 0x000fe200078e0202 */
[----:B-1----:R-:W-:-:S03]  /*15f0*/  SHF.R.U32.HI R13, RZ, 0x3, R10 ;  /* 0x00000003ff0d7819 */ /* 0x002fc6000001160a */
[----:B------:R-:W-:Y:S01]  /*1600*/  IMAD.WIDE R8, R29, 0x40, R6 ;  /* 0x000000401d087825 */ /* 0x000fe200078e0206 */
[----:B------:R-:W-:Y:S02]  /*1610*/  IADD3 R13, P1, PT, R13, R30, RZ ;  /* 0x0000001e0d0d7210 */ /* 0x000fe40007f3e0ff */
[----:B------:R-:W-:Y:S02]  /*1620*/  LOP3.LUT R22, R10, 0x7, RZ, 0xc0, !PT ;  /* 0x000000070a167812 */ /* 0x000fe400078ec0ff */
[----:B------:R-:W-:Y:S01]  /*1630*/  LEA.HI.X.SX32 R30, R30, RZ, 0x1, P1 ;  /* 0x000000ff1e1e7211 */ /* 0x000fe200008f0eff */
[----:B------:R-:W-:Y:S01]  /*1640*/  IMAD.WIDE R10, R29, 0x40, R8 ;  /* 0x000000401d0a7825 */ /* 0x000fe200078e0208 */
[----:B------:R-:W-:-:S03]  /*1650*/  ISETP.NE.AND P1, PT, R22, RZ, PT ;  /* 0x000000ff1600720c */ /* 0x000fc60003f25270 */
[----:B0-----:R-:W-:Y:S01]  /*1660*/  FADD.FTZ R22, R14, R15 ;  /* 0x0000000f0e167221 */ /* 0x001fe20000010000 */
[----:B------:R-:W-:Y:S01]  /*1670*/  LEA R12, P2, R13, UR8, 0x2 ;  /* 0x000000080d0c7c11 */ /* 0x000fe2000f8410ff */
[----:B--2---:R-:W-:Y:S01]  /*1680*/  FADD.FTZ R18, R17, R18 ;  /* 0x0000001211127221 */ /* 0x004fe20000010000 */
[----:B----4-:R-:W-:Y:S01]  /*1690*/  FADD.FTZ R20, R20, R21 ;  /* 0x0000001514147221 */ /* 0x010fe20000010000 */
[----:B------:R-:W-:-:S04]  /*16a0*/  IMAD.WIDE R14, R29, 0x40, R10 ;  /* 0x000000401d0e7825 */ /* 0x000fc800078e020a */
[----:B-----5:R-:W-:Y:S01]  /*16b0*/  FADD.FTZ R19, R0, R19 ;  /* 0x0000001300137221 */ /* 0x020fe20000010000 */
[----:B------:R-:W-:Y:S01]  /*16c0*/  LEA.HI.X R13, R13, UR9, R30, 0x2, P2 ;  /* 0x000000090d0d7c11 */ /* 0x000fe200090f141e */
[----:B---3--:R-:W-:Y:S01]  /*16d0*/  @!P0 FMUL.FTZ R23, R18, R23 ;  /* 0x0000001712178220 */ /* 0x008fe20000410000 */
[----:B------:R-:W-:Y:S01]  /*16e0*/  @!P0 FMUL.FTZ R21, R22, UR4 ;  /* 0x0000000416158c20 */ /* 0x000fe20008410000 */
[----:B------:R-:W-:Y:S01]  /*16f0*/  FMUL.FTZ R27, R20, UR4 ;  /* 0x00000004141b7c20 */ /* 0x000fe20008410000 */
[----:B------:R-:W-:Y:S01]  /*1700*/  @!P0 FMUL.FTZ R25, R19, R16 ;  /* 0x0000001013198220 */ /* 0x000fe20000410000 */
[C---:B------:R-:W-:Y:S01]  /*1710*/  IMAD.WIDE R16, R29.reuse, 0x40, R14 ;  /* 0x000000401d107825 */ /* 0x040fe200078e020e */
[----:B------:R-:W-:Y:S04]  /*1720*/  @!P0 STG.E desc[UR6][R12.64+0x80], R23 ;  /* 0x000080170c008986 */ /* 0x000fe8000c101906 */
[----:B------:R-:W-:Y:S01]  /*1730*/  @!P0 STG.E desc[UR6][R12.64], R21 ;  /* 0x000000150c008986 */ /* 0x000fe2000c101906 */
[----:B------:R-:W-:-:S03]  /*1740*/  IMAD.WIDE R18, R29, 0x40, R16 ;  /* 0x000000401d127825 */ /* 0x000fc600078e0210 */
[----:B------:R-:W-:Y:S04]  /*1750*/  @!P1 STG.E desc[UR6][R12.64+0x180], R27 ;  /* 0x0001801b0c009986 */ /* 0x000fe8000c101906 */
[----:B------:R-:W-:Y:S04]  /*1760*/  @!P0 STG.E desc[UR6][R12.64+0x100], R25 ;  /* 0x000100190c008986 */ /* 0x000fe8000c101906 */
[----:B------:R-:W-:Y:S04]  /*1770*/  STG.E.128 desc[UR6][R4.64], RZ ;  /* 0x000000ff04007986 */ /* 0x000fe8000c101d06 */
[----:B------:R-:W-:Y:S04]  /*1780*/  STG.E.128 desc[UR6][R2.64], RZ ;  /* 0x000000ff02007986 */ /* 0x000fe8000c101d06 */
[----:B------:R-:W-:Y:S04]  /*1790*/  STG.E.128 desc[UR6][R6.64], RZ ;  /* 0x000000ff06007986 */ /* 0x000fe8000c101d06 */
[----:B------:R-:W-:Y:S04]  /*17a0*/  STG.E.128 desc[UR6][R8.64], RZ ;  /* 0x000000ff08007986 */ /* 0x000fe8000c101d06 */
[----:B------:R-:W-:Y:S04]  /*17b0*/  STG.E.128 desc[UR6][R10.64], RZ ;  /* 0x000000ff0a007986 */ /* 0x000fe8000c101d06 */
[----:B------:R-:W-:Y:S04]  /*17c0*/  STG.E.128 desc[UR6][R14.64], RZ ;  /* 0x000000ff0e007986 */ /* 0x000fe8000c101d06 */
[----:B------:R-:W-:Y:S04]  /*17d0*/  STG.E.128 desc[UR6][R16.64], RZ ;  /* 0x000000ff10007986 */ /* 0x000fe8000c101d06 */
[----:B------:R-:W-:Y:S01]  /*17e0*/  STG.E.128 desc[UR6][R18.64], RZ ;  /* 0x000000ff12007986 */ /* 0x000fe2000c101d06 */
[----:B------:R-:W-:Y:S05]  /*17f0*/  EXIT ;  /* 0x000000000000794d */ /* 0x000fea0003800000 */
.L_x_1402:
        /* <DEDUP_REMOVED lines=16> */
.L_x_1432:


//--------------------- .nv.shared._ZN5flash44flash_bwd_dq_dk_dv_loop_seqk_parallel_kernelI23Flash_bwd_kernel_traitsILi64ELi64ELi128ELi8ELi2ELi4ELi4ELb1ELb0EN7cutlass6half_tE19Flash_kernel_traitsILi64ELi64ELi128ELi8ES3_EELb0ELb1ELb0ELb0ELb0ELb0ELb0EEEvNS_16Flash_bwd_paramsE --------------------------
	.section	.nv.shared._ZN5flash44flash_bwd_dq_dk_dv_loop_seqk_parallel_kernelI23Flash_bwd_kernel_traitsILi64ELi64ELi128ELi8ELi2ELi4ELi4ELb1ELb0EN7cutlass6half_tE19Flash_kernel_traitsILi64ELi64ELi128ELi8ES3_EELb0ELb1ELb0ELb0ELb0ELb0ELb0EEEvNS_16Flash_bwd_paramsE,"aw",@nobits
	.sectionflags	@""
	.align	16
	.zero		1024


//--------------------- .nv.shared.reserved.0     --------------------------
	.section	.nv.shared.reserved.0,"aw",@nobits
	.weak		__nv_reservedSMEM_offset_0_alias
	.size		__nv_reservedSMEM_offset_0_alias, 0, 64
	.other		__nv_reservedSMEM_offset_0_alias,@"STO_CUDA_RESERVED_SHARED STV_DEFAULT"
__nv_reservedSMEM_offset_0_alias:
	.zero		0
	.zero		64


//--------------------- .nv.global                --------------------------
	.section	.nv.global,"aw",@nobits
.nv.global:
	.type		_ZN72_INTERNAL_5bd93074_36_flash_bwd_hdim64_fp16_causal_sm80_cu_21e1f8cb_31334cute1_E,@object
	.size		_ZN72_INTERNAL_5bd93074_36_flash_bwd_hdim64_fp16_causal_sm80_cu_21e1f8cb_31334cute1_E,(_ZN72_INTERNAL_5bd93074_36_flash_bwd_hdim64_fp16_causal_sm80_cu_21e1f8cb_31334cuda3std3__45__cpo6cbeginE - _ZN72_INTERNAL_5bd93074_36_flash_bwd_hdim64_fp16_causal_sm80_cu_21e1f8cb_31334cute1_E)
_ZN72_INTERNAL_5bd93074_36_flash_bwd_hdim64_fp16_causal_sm80_cu_21e1f8cb_31334cute1_E:
	.zero		1
	.type		_ZN72_INTERNAL_5bd93074_36_flash_bwd_hdim64_fp16_causal_sm80_cu_21e1f8cb_31334cuda3std3__45__cpo6cbeginE,@object
	.size		_ZN72_INTERNAL_5bd93074_36_flash_bwd_hdim64_fp16_causal_sm80_cu_21e1f8cb_31334cuda3std3__45__cpo6cbeginE,(_ZN72_INTERNAL_5bd93074_36_flash_bwd_hdim64_fp16_causal_sm80_cu_21e1f8cb_31334cuda3std3__48in_placeE - _ZN72_INTERNAL_5bd93074_36_flash_bwd_hdim64_fp16_causal_sm80_cu_21e1f8cb_31334cuda3std3__45__cpo6cbeginE)
_ZN72_INTERNAL_5bd93074_36_flash_bwd_hdim64_fp16_causal_sm80_cu_21e1f8cb_31334cuda3std3__45__cpo6cbeginE:
	.zero		1
	.type		_ZN72_INTERNAL_5bd93074_36_flash_bwd_hdim64_fp16_causal_sm80_cu_21e1f8cb_31334cuda3std3__48in_placeE,@object
	.size		_ZN72_INTERNAL_5bd93074_36_flash_bwd_hdim64_fp16_causal_sm80_cu_21e1f8cb_31334cuda3std3__48in_placeE,(_ZN72_INTERNAL_5bd93074_36_flash_bwd_hdim64_fp16_causal_sm80_cu_21e1f8cb_31334cuda3std6ranges3__45__cpo9iter_moveE - _ZN72_INTERNAL_5bd93074_36_flash_bwd_hdim64_fp16_causal_sm80_cu_21e1f8cb_31334cuda3std3__48in_placeE)
_ZN72_INTERNAL_5bd93074_36_flash_bwd_hdim64_fp16_causal_sm80_cu_21e1f8cb_31334cuda3std3__48in_placeE:
	.zero		1
	.type		_ZN72_INTERNAL_5bd93074_36_flash_bwd_hdim64_fp16_causal_sm80_cu_21e1f8cb_31334cuda3std6ranges3__45__cpo9iter_moveE,@object
	.size		_ZN72_INTERNAL_5bd93074_36_flash_bwd_hdim64_fp16_causal_sm80_cu_21e1f8cb_31334cuda3std6ranges3__45__cpo9iter_moveE,(_ZN72_INTERNAL_5bd93074_36_flash_bwd_hdim64_fp16_causal_sm80_cu_21e1f8cb_31334cuda3std3__45__cpo5beginE - _ZN72_INTERNAL_5bd93074_36_flash_bwd_hdim64_fp16_causal_sm80_cu_21e1f8cb_31334cuda3std6ranges3__45__cpo9iter_moveE)
_ZN72_INTERNAL_5bd93074_36_flash_bwd_hdim64_fp16_causal_sm80_cu_21e1f8cb_31334cuda3std6ranges3__45__cpo9iter_moveE:
	.zero		1
	.type		_ZN72_INTERNAL_5bd93074_36_flash_bwd_hdim64_fp16_causal_sm80_cu_21e1f8cb_31334cuda3std3__45__cpo5beginE,@object
	.size		_ZN72_INTERNAL_5bd93074_36_flash_bwd_hdim64_fp16_causal_sm80_cu_21e1f8cb_31334cuda3std3__45__cpo5beginE,(_ZN72_INTERNAL_5bd93074_36_flash_bwd_hdim64_fp16_causal_sm80_cu_21e1f8cb_31334cuda3std3__474_GLOBAL__N__5bd93074_36_flash_bwd_hdim64_fp16_causal_sm80_cu_21e1f8cb_31336ignoreE - _ZN72_INTERNAL_5bd93074_36_flash_bwd_hdim64_fp16_causal_sm80_cu_21e1f8cb_31334cuda3std3__45__cpo5beginE)
_ZN72_INTERNAL_5bd93074_36_flash_bwd_hdim64_fp16_causal_sm80_cu_21e1f8cb_31334cuda3std3__45__cpo5beginE:
	.zero		1
	.type		_ZN72_INTERNAL_5bd93074_36_flash_bwd_hdim64_fp16_causal_sm80_cu_21e1f8cb_31334cuda3std3__474_GLOBAL__N__5bd93074_36_flash_bwd_hdim64_fp16_causal_sm80_cu_21e1f8cb_31336ignoreE,@object
	.size		_ZN72_INTERNAL_5bd93074_36_flash_bwd_hdim64_fp16_causal_sm80_cu_21e1f8cb_31334cuda3std3__474_GLOBAL__N__5bd93074_36_flash_bwd_hdim64_fp16_causal_sm80_cu_21e1f8cb_31336ignoreE,(_ZN72_INTERNAL_5bd93074_36_flash_bwd_hdim64_fp16_causal_sm80_cu_21e1f8cb_31334cute7productE - _ZN72_INTERNAL_5bd93074_36_flash_bwd_hdim64_fp16_causal_sm80_cu_21e1f8cb_31334cuda3std3__474_GLOBAL__N__5bd93074_36_flash_bwd_hdim64_fp16_causal_sm80_cu_21e1f8cb_31336ignoreE)
_ZN72_INTERNAL_5bd93074_36_flash_bwd_hdim64_fp16_causal_sm80_cu_21e1f8cb_31334cuda3std3__474_GLOBAL__N__5bd93074_36_flash_bwd_hdim64_fp16_causal_sm80_cu_21e1f8cb_31336ignoreE:
	.zero		1
	.type		_ZN72_INTERNAL_5bd93074_36_flash_bwd_hdim64_fp16_causal_sm80_cu_21e1f8cb_31334cute7productE,@object
	.size		_ZN72_INTERNAL_5bd93074_36_flash_bwd_hdim64_fp16_causal_sm80_cu_21e1f8cb_31334cute7productE,(_ZN72_INTERNAL_5bd93074_36_flash_bwd_hdim64_fp16_causal_sm80_cu_21e1f8cb_31334cuda3std3__45__cpo3endE - _ZN72_INTERNAL_5bd93074_36_flash_bwd_hdim64_fp16_causal_sm80_cu_21e1f8cb_31334cute7productE)
_ZN72_INTERNAL_5bd93074_36_flash_bwd_hdim64_fp16_causal_sm80_cu_21e1f8cb_31334cute7productE:
	.zero		1
	.type		_ZN72_INTERNAL_5bd93074_36_flash_bwd_hdim64_fp16_causal_sm80_cu_21e1f8cb_31334cuda3std3__45__cpo3endE,@object
	.size		_ZN72_INTERNAL_5bd93074_36_flash_bwd_hdim64_fp16_causal_sm80_cu_21e1f8cb_31334cuda3std3__45__cpo3endE,(_ZN72_INTERNAL_5bd93074_36_flash_bwd_hdim64_fp16_causal_sm80_cu_21e1f8cb_31334cuda3std3__419piecewise_constructE - _ZN72_INTERNAL_5bd93074_36_flash_bwd_hdim64_fp16_causal_sm80_cu_21e1f8cb_31334cuda3std3__45__cpo3endE)
_ZN72_INTERNAL_5bd93074_36_flash_bwd_hdim64_fp16_causal_sm80_cu_21e1f8cb_31334cuda3std3__45__cpo3endE:
	.zero		1
	.type		_ZN72_INTERNAL_5bd93074_36_flash_bwd_hdim64_fp16_causal_sm80_cu_21e1f8cb_31334cuda3std3__419piecewise_constructE,@object
	.size		_ZN72_INTERNAL_5bd93074_36_flash_bwd_hdim64_fp16_causal_sm80_cu_21e1f8cb_31334cuda3std3__419piecewise_constructE,(_ZN72_INTERNAL_5bd93074_36_flash_bwd_hdim64_fp16_causal_sm80_cu_21e1f8cb_31334cuda3std3__45__cpo4cendE - _ZN72_INTERNAL_5bd93074_36_flash_bwd_hdim64_fp16_causal_sm80_cu_21e1f8cb_31334cuda3std3__419piecewise_constructE)
_ZN72_INTERNAL_5bd93074_36_flash_bwd_hdim64_fp16_causal_sm80_cu_21e1f8cb_31334cuda3std3__419piecewise_constructE:
	.zero		1
	.type		_ZN72_INTERNAL_5bd93074_36_flash_bwd_hdim64_fp16_causal_sm80_cu_21e1f8cb_31334cuda3std3__45__cpo4cendE,@object
	.size		_ZN72_INTERNAL_5bd93074_36_flash_bwd_hdim64_fp16_causal_sm80_cu_21e1f8cb_31334cuda3std3__45__cpo4cendE,(_ZN72_INTERNAL_5bd93074_36_flash_bwd_hdim64_fp16_causal_sm80_cu_21e1f8cb_31334cuda3std6ranges3__45__cpo4swapE - _ZN72_INTERNAL_5bd93074_36_flash_bwd_hdim64_fp16_causal_sm80_cu_21e1f8cb_31334cuda3std3__45__cpo4cendE)
_ZN72_INTERNAL_5bd93074_36_flash_bwd_hdim64_fp16_causal_sm80_cu_21e1f8cb_31334cuda3std3__45__cpo4cendE:
	.zero		1
	.type		_ZN72_INTERNAL_5bd93074_36_flash_bwd_hdim64_fp16_causal_sm80_cu_21e1f8cb_31334cuda3std6ranges3__45__cpo4swapE,@object
	.size		_ZN72_INTERNAL_5bd93074_36_flash_bwd_hdim64_fp16_causal_sm80_cu_21e1f8cb_31334cuda3std6ranges3__45__cpo4swapE,(.L_7 - _ZN72_INTERNAL_5bd93074_36_flash_bwd_hdim64_fp16_causal_sm80_cu_21e1f8cb_31334cuda3std6ranges3__45__cpo4swapE)
_ZN72_INTERNAL_5bd93074_36_flash_bwd_hdim64_fp16_causal_sm80_cu_21e1f8cb_31334cuda3std6ranges3__45__cpo4swapE:
	.zero		1
.L_7:


//--------------------- .nv.shared._ZN5flash44flash_bwd_dq_dk_dv_loop_seqk_parallel_kernelI23Flash_bwd_kernel_traitsILi64ELi64ELi128ELi8ELi2ELi4ELi4ELb1ELb0EN7cutlass6half_tE19Flash_kernel_traitsILi64ELi64ELi128ELi8ES3_EELb0ELb1ELb0ELb0ELb1ELb1ELb0EEEvNS_16Flash_bwd_paramsE --------------------------
	.section	.nv.shared._ZN5flash44flash_bwd_dq_dk_dv_loop_seqk_parallel_kernelI23Flash_bwd_kernel_traitsILi64ELi64ELi128ELi8ELi2ELi4ELi4ELb1ELb0EN7cutlass6half_tE19Flash_kernel_traitsILi64ELi64ELi128ELi8ES3_EELb0ELb1ELb0ELb0ELb1ELb1ELb0EEEvNS_16Flash_bwd_paramsE,"aw",@nobits
	.sectionflags	@""
	.align	16
	.zero		1024


//--------------------- .nv.shared._ZN5flash44flash_bwd_dq_dk_dv_loop_seqk_parallel_kernelI23Flash_bwd_kernel_traitsILi64ELi64ELi128ELi8ELi2ELi4ELi4ELb1ELb0EN7cutlass6half_tE19Flash_kernel_traitsILi64ELi64ELi128ELi8ES3_EELb0ELb1ELb0ELb0ELb0ELb1ELb0EEEvNS_16Flash_bwd_paramsE --------------------------
	.section	.nv.shared._ZN5flash44flash_bwd_dq_dk_dv_loop_seqk_parallel_kernelI23Flash_bwd_kernel_traitsILi64ELi64ELi128ELi8ELi2ELi4ELi4ELb1ELb0EN7cutlass6half_tE19Flash_kernel_traitsILi64ELi64ELi128ELi8ES3_EELb0ELb1ELb0ELb0ELb0ELb1ELb0EEEvNS_16Flash_bwd_paramsE,"aw",@nobits
	.sectionflags	@""
	.align	16
	.zero		1024


//--------------------- .nv.shared._ZN5flash44flash_bwd_dq_dk_dv_loop_seqk_parallel_kernelI23Flash_bwd_kernel_traitsILi64ELi64ELi128ELi8ELi2ELi4ELi4ELb1ELb0EN7cutlass6half_tE19Flash_kernel_traitsILi64ELi64ELi128ELi8ES3_EELb0ELb1ELb0ELb1ELb0ELb0ELb0EEEvNS_16Flash_bwd_paramsE --------------------------
	.section	.nv.shared._ZN5flash44flash_bwd_dq_dk_dv_loop_seqk_parallel_kernelI23Flash_bwd_kernel_traitsILi64ELi64ELi128ELi8ELi2ELi4ELi4ELb1ELb0EN7cutlass6half_tE19Flash_kernel_traitsILi64ELi64ELi128ELi8ES3_EELb0ELb1ELb0ELb1ELb0ELb0ELb0EEEvNS_16Flash_bwd_paramsE,"aw",@nobits
	.sectionflags	@""
	.align	16
	.zero		1024


//--------------------- .nv.shared._ZN5flash44flash_bwd_dq_dk_dv_loop_seqk_parallel_kernelI23Flash_bwd_kernel_traitsILi64ELi128ELi128ELi8ELi4ELi4ELi4ELb0ELb0EN7cutlass6half_tE19Flash_kernel_traitsILi64ELi128ELi128ELi8ES3_EELb0ELb1ELb0ELb0ELb0ELb0ELb0EEEvNS_16Flash_bwd_paramsE --------------------------
	.section	.nv.shared._ZN5flash44flash_bwd_dq_dk_dv_loop_seqk_parallel_kernelI23Flash_bwd_kernel_traitsILi64ELi128ELi128ELi8ELi4ELi4ELi4ELb0ELb0EN7cutlass6half_tE19Flash_kernel_traitsILi64ELi128ELi128ELi8ES3_EELb0ELb1ELb0ELb0ELb0ELb0ELb0EEEvNS_16Flash_bwd_paramsE,"aw",@nobits
	.sectionflags	@""
	.align	16
	.zero		1024


//--------------------- .nv.shared._ZN5flash44flash_bwd_dq_dk_dv_loop_seqk_parallel_kernelI23Flash_bwd_kernel_traitsILi64ELi128ELi128ELi8ELi4ELi4ELi4ELb0ELb0EN7cutlass6half_tE19Flash_kernel_traitsILi64ELi128ELi128ELi8ES3_EELb0ELb1ELb0ELb0ELb1ELb1ELb0EEEvNS_16Flash_bwd_paramsE --------------------------
	.section	.nv.shared._ZN5flash44flash_bwd_dq_dk_dv_loop_seqk_parallel_kernelI23Flash_bwd_kernel_traitsILi64ELi128ELi128ELi8ELi4ELi4ELi4ELb0ELb0EN7cutlass6half_tE19Flash_kernel_traitsILi64ELi128ELi128ELi8ES3_EELb0ELb1ELb0ELb0ELb1ELb1ELb0EEEvNS_16Flash_bwd_paramsE,"aw",@nobits
	.sectionflags	@""
	.align	16
	.zero		1024


//--------------------- .nv.shared._ZN5flash44flash_bwd_dq_dk_dv_loop_seqk_parallel_kernelI23Flash_bwd_kernel_traitsILi64ELi128ELi128ELi8ELi4ELi4ELi4ELb0ELb0EN7cutlass6half_tE19Flash_kernel_traitsILi64ELi128ELi128ELi8ES3_EELb0ELb1ELb0ELb0ELb0ELb1ELb0EEEvNS_16Flash_bwd_paramsE --------------------------
	.section	.nv.shared._ZN5flash44flash_bwd_dq_dk_dv_loop_seqk_parallel_kernelI23Flash_bwd_kernel_traitsILi64ELi128ELi128ELi8ELi4ELi4ELi4ELb0ELb0EN7cutlass6half_tE19Flash_kernel_traitsILi64ELi128ELi128ELi8ES3_EELb0ELb1ELb0ELb0ELb0ELb1ELb0EEEvNS_16Flash_bwd_paramsE,"aw",@nobits
	.sectionflags	@""
	.align	16
	.zero		1024


//--------------------- .nv.shared._ZN5flash44flash_bwd_dq_dk_dv_loop_seqk_parallel_kernelI23Flash_bwd_kernel_traitsILi64ELi128ELi128ELi8ELi4ELi4ELi4ELb0ELb0EN7cutlass6half_tE19Flash_kernel_traitsILi64ELi128ELi128ELi8ES3_EELb0ELb1ELb0ELb1ELb0ELb0ELb0EEEvNS_16Flash_bwd_paramsE --------------------------
	.section	.nv.shared._ZN5flash44flash_bwd_dq_dk_dv_loop_seqk_parallel_kernelI23Flash_bwd_kernel_traitsILi64ELi128ELi128ELi8ELi4ELi4ELi4ELb0ELb0EN7cutlass6half_tE19Flash_kernel_traitsILi64ELi128ELi128ELi8ES3_EELb0ELb1ELb0ELb1ELb0ELb0ELb0EEEvNS_16Flash_bwd_paramsE,"aw",@nobits
	.sectionflags	@""
	.align	16
	.zero		1024


//--------------------- .nv.shared._ZN5flash27flash_bwd_convert_dq_kernelI23Flash_bwd_kernel_traitsILi64ELi64ELi128ELi8ELi2ELi4ELi4ELb1ELb0EN7cutlass6half_tE19Flash_kernel_traitsILi64ELi64ELi128ELi8ES3_EEEEvNS_16Flash_bwd_paramsEi --------------------------
	.section	.nv.shared._ZN5flash27flash_bwd_convert_dq_kernelI23Flash_bwd_kernel_traitsILi64ELi64ELi128ELi8ELi2ELi4ELi4ELb1ELb0EN7cutlass6half_tE19Flash_kernel_traitsILi64ELi64ELi128ELi8ES3_EEEEvNS_16Flash_bwd_paramsEi,"aw",@nobits
	.sectionflags	@""
	.align	16
	.zero		1024


//--------------------- .nv.shared._ZN5flash44flash_bwd_dq_dk_dv_loop_seqk_parallel_kernelI23Flash_bwd_kernel_traitsILi64ELi64ELi128ELi8ELi2ELi4ELi4ELb1ELb0EN7cutlass6half_tE19Flash_kernel_traitsILi64ELi64ELi128ELi8ES3_EELb1ELb1ELb0ELb0ELb0ELb0ELb0EEEvNS_16Flash_bwd_paramsE --------------------------
	.section	.nv.shared._ZN5flash44flash_bwd_dq_dk_dv_loop_seqk_parallel_kernelI23Flash_bwd_kernel_traitsILi64ELi64ELi128ELi8ELi2ELi4ELi4ELb1ELb0EN7cutlass6half_tE19Flash_kernel_traitsILi64ELi64ELi128ELi8ES3_EELb1ELb1ELb0ELb0ELb0ELb0ELb0EEEvNS_16Flash_bwd_paramsE,"aw",@nobits
	.sectionflags	@""
	.align	16
	.zero		1024


//--------------------- .nv.shared._ZN5flash44flash_bwd_dq_dk_dv_loop_seqk_parallel_kernelI23Flash_bwd_kernel_traitsILi64ELi64ELi128ELi8ELi2ELi4ELi4ELb1ELb0EN7cutlass6half_tE19Flash_kernel_traitsILi64ELi64ELi128ELi8ES3_EELb0ELb1ELb0ELb0ELb0ELb0ELb1EEEvNS_16Flash_bwd_paramsE --------------------------
	.section	.nv.shared._ZN5flash44flash_bwd_dq_dk_dv_loop_seqk_parallel_kernelI23Flash_bwd_kernel_traitsILi64ELi64ELi128ELi8ELi2ELi4ELi4ELb1ELb0EN7cutlass6half_tE19Flash_kernel_traitsILi64ELi64ELi128ELi8ES3_EELb0ELb1ELb0ELb0ELb0ELb0ELb1EEEvNS_16Flash_bwd_paramsE,"aw",@nobits
	.sectionflags	@""
	.align	16
	.zero		1024


//--------------------- .nv.shared._ZN5flash44flash_bwd_dq_dk_dv_loop_seqk_parallel_kernelI23Flash_bwd_kernel_traitsILi64ELi64ELi128ELi8ELi2ELi4ELi4ELb1ELb0EN7cutlass6half_tE19Flash_kernel_traitsILi64ELi64ELi128ELi8ES3_EELb1ELb1ELb0ELb0ELb1ELb1ELb0EEEvNS_16Flash_bwd_paramsE --------------------------
	.section	.nv.shared._ZN5flash44flash_bwd_dq_dk_dv_loop_seqk_parallel_kernelI23Flash_bwd_kernel_traitsILi64ELi64ELi128ELi8ELi2ELi4ELi4ELb1ELb0EN7cutlass6half_tE19Flash_kernel_traitsILi64ELi64ELi128ELi8ES3_EELb1ELb1ELb0ELb0ELb1ELb1ELb0EEEvNS_16Flash_bwd_paramsE,"aw",@nobits
	.sectionflags	@""
	.align	16
	.zero		1024


//--------------------- .nv.shared._ZN5flash44flash_bwd_dq_dk_dv_loop_seqk_parallel_kernelI23Flash_bwd_kernel_traitsILi64ELi64ELi128ELi8ELi2ELi4ELi4ELb1ELb0EN7cutlass6half_tE19Flash_kernel_traitsILi64ELi64ELi128ELi8ES3_EELb0ELb1ELb0ELb0ELb1ELb1ELb1EEEvNS_16Flash_bwd_paramsE --------------------------
	.section	.nv.shared._ZN5flash44flash_bwd_dq_dk_dv_loop_seqk_parallel_kernelI23Flash_bwd_kernel_traitsILi64ELi64ELi128ELi8ELi2ELi4ELi4ELb1ELb0EN7cutlass6half_tE19Flash_kernel_traitsILi64ELi64ELi128ELi8ES3_EELb0ELb1ELb0ELb0ELb1ELb1ELb1EEEvNS_16Flash_bwd_paramsE,"aw",@nobits
	.sectionflags	@""
	.align	16
	.zero		1024


//--------------------- .nv.shared._ZN5flash44flash_bwd_dq_dk_dv_loop_seqk_parallel_kernelI23Flash_bwd_kernel_traitsILi64ELi64ELi128ELi8ELi2ELi4ELi4ELb1ELb0EN7cutlass6half_tE19Flash_kernel_traitsILi64ELi64ELi128ELi8ES3_EELb1ELb1ELb0ELb0ELb0ELb1ELb0EEEvNS_16Flash_bwd_paramsE --------------------------
	.section	.nv.shared._ZN5flash44flash_bwd_dq_dk_dv_loop_seqk_parallel_kernelI23Flash_bwd_kernel_traitsILi64ELi64ELi128ELi8ELi2ELi4ELi4ELb1ELb0EN7cutlass6half_tE19Flash_kernel_traitsILi64ELi64ELi128ELi8ES3_EELb1ELb1ELb0ELb0ELb0ELb1ELb0EEEvNS_16Flash_bwd_paramsE,"aw",@nobits
	.sectionflags	@""
	.align	16
	.zero		1024


//--------------------- .nv.shared._ZN5flash44flash_bwd_dq_dk_dv_loop_seqk_parallel_kernelI23Flash_bwd_kernel_traitsILi64ELi64ELi128ELi8ELi2ELi4ELi4ELb1ELb0EN7cutlass6half_tE19Flash_kernel_traitsILi64ELi64ELi128ELi8ES3_EELb0ELb1ELb0ELb0ELb0ELb1ELb1EEEvNS_16Flash_bwd_paramsE --------------------------
	.section	.nv.shared._ZN5flash44flash_bwd_dq_dk_dv_loop_seqk_parallel_kernelI23Flash_bwd_kernel_traitsILi64ELi64ELi128ELi8ELi2ELi4ELi4ELb1ELb0EN7cutlass6half_tE19Flash_kernel_traitsILi64ELi64ELi128ELi8ES3_EELb0ELb1ELb0ELb0ELb0ELb1ELb1EEEvNS_16Flash_bwd_paramsE,"aw",@nobits
	.sectionflags	@""
	.align	16
	.zero		1024


//--------------------- .nv.shared._ZN5flash44flash_bwd_dq_dk_dv_loop_seqk_parallel_kernelI23Flash_bwd_kernel_traitsILi64ELi64ELi128ELi8ELi2ELi4ELi4ELb1ELb0EN7cutlass6half_tE19Flash_kernel_traitsILi64ELi64ELi128ELi8ES3_EELb1ELb1ELb0ELb1ELb0ELb0ELb0EEEvNS_16Flash_bwd_paramsE --------------------------
	.section	.nv.shared._ZN5flash44flash_bwd_dq_dk_dv_loop_seqk_parallel_kernelI23Flash_bwd_kernel_traitsILi64ELi64ELi128ELi8ELi2ELi4ELi4ELb1ELb0EN7cutlass6half_tE19Flash_kernel_traitsILi64ELi64ELi128ELi8ES3_EELb1ELb1ELb0ELb1ELb0ELb0ELb0EEEvNS_16Flash_bwd_paramsE,"aw",@nobits
	.sectionflags	@""
	.align	16
	.zero		1024


//--------------------- .nv.shared._ZN5flash44flash_bwd_dq_dk_dv_loop_seqk_parallel_kernelI23Flash_bwd_kernel_traitsILi64ELi64ELi128ELi8ELi2ELi4ELi4ELb1ELb0EN7cutlass6half_tE19Flash_kernel_traitsILi64ELi64ELi128ELi8ES3_EELb0ELb1ELb0ELb1ELb0ELb0ELb1EEEvNS_16Flash_bwd_paramsE --------------------------
	.section	.nv.shared._ZN5flash44flash_bwd_dq_dk_dv_loop_seqk_parallel_kernelI23Flash_bwd_kernel_traitsILi64ELi64ELi128ELi8ELi2ELi4ELi4ELb1ELb0EN7cutlass6half_tE19Flash_kernel_traitsILi64ELi64ELi128ELi8ES3_EELb0ELb1ELb0ELb1ELb0ELb0ELb1EEEvNS_16Flash_bwd_paramsE,"aw",@nobits
	.sectionflags	@""
	.align	16
	.zero		1024


//--------------------- .nv.shared._ZN5flash25flash_bwd_dot_do_o_kernelILb0E23Flash_bwd_kernel_traitsILi64ELi64ELi128ELi8ELi2ELi4ELi4ELb1ELb0EN7cutlass6half_tE19Flash_kernel_traitsILi64ELi64ELi128ELi8ES3_EEEEvNS_16Flash_bwd_paramsE --------------------------
	.section	.nv.shared._ZN5flash25flash_bwd_dot_do_o_kernelILb0E23Flash_bwd_kernel_traitsILi64ELi64ELi128ELi8ELi2ELi4ELi4ELb1ELb0EN7cutlass6half_tE19Flash_kernel_traitsILi64ELi64ELi128ELi8ES3_EEEEvNS_16Flash_bwd_paramsE,"aw",@nobits
	.sectionflags	@""
	.align	16
	.zero		1024


//--------------------- .nv.shared._ZN5flash25flash_bwd_dot_do_o_kernelILb1E23Flash_bwd_kernel_traitsILi64ELi64ELi128ELi8ELi2ELi4ELi4ELb1ELb0EN7cutlass6half_tE19Flash_kernel_traitsILi64ELi64ELi128ELi8ES3_EEEEvNS_16Flash_bwd_paramsE --------------------------
	.section	.nv.shared._ZN5flash25flash_bwd_dot_do_o_kernelILb1E23Flash_bwd_kernel_traitsILi64ELi64ELi128ELi8ELi2ELi4ELi4ELb1ELb0EN7cutlass6half_tE19Flash_kernel_traitsILi64ELi64ELi128ELi8ES3_EEEEvNS_16Flash_bwd_paramsE,"aw",@nobits
	.sectionflags	@""
	.align	16
	.zero		1024


//--------------------- .nv.shared._ZN5flash27flash_bwd_convert_dq_kernelI23Flash_bwd_kernel_traitsILi64ELi128ELi128ELi8ELi4ELi4ELi4ELb0ELb0EN7cutlass6half_tE19Flash_kernel_traitsILi64ELi128ELi128ELi8ES3_EEEEvNS_16Flash_bwd_paramsEi --------------------------
	.section	.nv.shared._ZN5flash27flash_bwd_convert_dq_kernelI23Flash_bwd_kernel_traitsILi64ELi128ELi128ELi8ELi4ELi4ELi4ELb0ELb0EN7cutlass6half_tE19Flash_kernel_traitsILi64ELi128ELi128ELi8ES3_EEEEvNS_16Flash_bwd_paramsEi,"aw",@nobits
	.sectionflags	@""
	.align	16
	.zero		1024


//--------------------- .nv.shared._ZN5flash44flash_bwd_dq_dk_dv_loop_seqk_parallel_kernelI23Flash_bwd_kernel_traitsILi64ELi128ELi128ELi8ELi4ELi4ELi4ELb0ELb0EN7cutlass6half_tE19Flash_kernel_traitsILi64ELi128ELi128ELi8ES3_EELb1ELb1ELb0ELb0ELb0ELb0ELb0EEEvNS_16Flash_bwd_paramsE --------------------------
	.section	.nv.shared._ZN5flash44flash_bwd_dq_dk_dv_loop_seqk_parallel_kernelI23Flash_bwd_kernel_traitsILi64ELi128ELi128ELi8ELi4ELi4ELi4ELb0ELb0EN7cutlass6half_tE19Flash_kernel_traitsILi64ELi128ELi128ELi8ES3_EELb1ELb1ELb0ELb0ELb0ELb0ELb0EEEvNS_16Flash_bwd_paramsE,"aw",@nobits
	.sectionflags	@""
	.align	16
	.zero		1024


//--------------------- .nv.shared._ZN5flash44flash_bwd_dq_dk_dv_loop_seqk_parallel_kernelI23Flash_bwd_kernel_traitsILi64ELi128ELi128ELi8ELi4ELi4ELi4ELb0ELb0EN7cutlass6half_tE19Flash_kernel_traitsILi64ELi128ELi128ELi8ES3_EELb0ELb1ELb0ELb0ELb0ELb0ELb1EEEvNS_16Flash_bwd_paramsE --------------------------
	.section	.nv.shared._ZN5flash44flash_bwd_dq_dk_dv_loop_seqk_parallel_kernelI23Flash_bwd_kernel_traitsILi64ELi128ELi128ELi8ELi4ELi4ELi4ELb0ELb0EN7cutlass6half_tE19Flash_kernel_traitsILi64ELi128ELi128ELi8ES3_EELb0ELb1ELb0ELb0ELb0ELb0ELb1EEEvNS_16Flash_bwd_paramsE,"aw",@nobits
	.sectionflags	@""
	.align	16
	.zero		1024


//--------------------- .nv.shared._ZN5flash44flash_bwd_dq_dk_dv_loop_seqk_parallel_kernelI23Flash_bwd_kernel_traitsILi64ELi128ELi128ELi8ELi4ELi4ELi4ELb0ELb0EN7cutlass6half_tE19Flash_kernel_traitsILi64ELi128ELi128ELi8ES3_EELb1ELb1ELb0ELb0ELb1ELb1ELb0EEEvNS_16Flash_bwd_paramsE --------------------------
	.section	.nv.shared._ZN5flash44flash_bwd_dq_dk_dv_loop_seqk_parallel_kernelI23Flash_bwd_kernel_traitsILi64ELi128ELi128ELi8ELi4ELi4ELi4ELb0ELb0EN7cutlass6half_tE19Flash_kernel_traitsILi64ELi128ELi128ELi8ES3_EELb1ELb1ELb0ELb0ELb1ELb1ELb0EEEvNS_16Flash_bwd_paramsE,"aw",@nobits
	.sectionflags	@""
	.align	16
	.zero		1024


//--------------------- .nv.shared._ZN5flash44flash_bwd_dq_dk_dv_loop_seqk_parallel_kernelI23Flash_bwd_kernel_traitsILi64ELi128ELi128ELi8ELi4ELi4ELi4ELb0ELb0EN7cutlass6half_tE19Flash_kernel_traitsILi64ELi128ELi128ELi8ES3_EELb0ELb1ELb0ELb0ELb1ELb1ELb1EEEvNS_16Flash_bwd_paramsE --------------------------
	.section	.nv.shared._ZN5flash44flash_bwd_dq_dk_dv_loop_seqk_parallel_kernelI23Flash_bwd_kernel_traitsILi64ELi128ELi128ELi8ELi4ELi4ELi4ELb0ELb0EN7cutlass6half_tE19Flash_kernel_traitsILi64ELi128ELi128ELi8ES3_EELb0ELb1ELb0ELb0ELb1ELb1ELb1EEEvNS_16Flash_bwd_paramsE,"aw",@nobits
	.sectionflags	@""
	.align	16
	.zero		1024


//--------------------- .nv.shared._ZN5flash44flash_bwd_dq_dk_dv_loop_seqk_parallel_kernelI23Flash_bwd_kernel_traitsILi64ELi128ELi128ELi8ELi4ELi4ELi4ELb0ELb0EN7cutlass6half_tE19Flash_kernel_traitsILi64ELi128ELi128ELi8ES3_EELb1ELb1ELb0ELb0ELb0ELb1ELb0EEEvNS_16Flash_bwd_paramsE --------------------------
	.section	.nv.shared._ZN5flash44flash_bwd_dq_dk_dv_loop_seqk_parallel_kernelI23Flash_bwd_kernel_traitsILi64ELi128ELi128ELi8ELi4ELi4ELi4ELb0ELb0EN7cutlass6half_tE19Flash_kernel_traitsILi64ELi128ELi128ELi8ES3_EELb1ELb1ELb0ELb0ELb0ELb1ELb0EEEvNS_16Flash_bwd_paramsE,"aw",@nobits
	.sectionflags	@""
	.align	16
	.zero		1024


//--------------------- .nv.shared._ZN5flash44flash_bwd_dq_dk_dv_loop_seqk_parallel_kernelI23Flash_bwd_kernel_traitsILi64ELi128ELi128ELi8ELi4ELi4ELi4ELb0ELb0EN7cutlass6half_tE19Flash_kernel_traitsILi64ELi128ELi128ELi8ES3_EELb0ELb1ELb0ELb0ELb0ELb1ELb1EEEvNS_16Flash_bwd_paramsE --------------------------
	.section	.nv.shared._ZN5flash44flash_bwd_dq_dk_dv_loop_seqk_parallel_kernelI23Flash_bwd_kernel_traitsILi64ELi128ELi128ELi8ELi4ELi4ELi4ELb0ELb0EN7cutlass6half_tE19Flash_kernel_traitsILi64ELi128ELi128ELi8ES3_EELb0ELb1ELb0ELb0ELb0ELb1ELb1EEEvNS_16Flash_bwd_paramsE,"aw",@nobits
	.sectionflags	@""
	.align	16
	.zero		1024


//--------------------- .nv.shared._ZN5flash44flash_bwd_dq_dk_dv_loop_seqk_parallel_kernelI23Flash_bwd_kernel_traitsILi64ELi128ELi128ELi8ELi4ELi4ELi4ELb0ELb0EN7cutlass6half_tE19Flash_kernel_traitsILi64ELi128ELi128ELi8ES3_EELb1ELb1ELb0ELb1ELb0ELb0ELb0EEEvNS_16Flash_bwd_paramsE --------------------------
	.section	.nv.shared._ZN5flash44flash_bwd_dq_dk_dv_loop_seqk_parallel_kernelI23Flash_bwd_kernel_traitsILi64ELi128ELi128ELi8ELi4ELi4ELi4ELb0ELb0EN7cutlass6half_tE19Flash_kernel_traitsILi64ELi128ELi128ELi8ES3_EELb1ELb1ELb0ELb1ELb0ELb0ELb0EEEvNS_16Flash_bwd_paramsE,"aw",@nobits
	.sectionflags	@""
	.align	16
	.zero		1024


//--------------------- .nv.shared._ZN5flash44flash_bwd_dq_dk_dv_loop_seqk_parallel_kernelI23Flash_bwd_kernel_traitsILi64ELi128ELi128ELi8ELi4ELi4ELi4ELb0ELb0EN7cutlass6half_tE19Flash_kernel_traitsILi64ELi128ELi128ELi8ES3_EELb0ELb1ELb0ELb1ELb0ELb0ELb1EEEvNS_16Flash_bwd_paramsE --------------------------
	.section	.nv.shared._ZN5flash44flash_bwd_dq_dk_dv_loop_seqk_parallel_kernelI23Flash_bwd_kernel_traitsILi64ELi128ELi128ELi8ELi4ELi4ELi4ELb0ELb0EN7cutlass6half_tE19Flash_kernel_traitsILi64ELi128ELi128ELi8ES3_EELb0ELb1ELb0ELb1ELb0ELb0ELb1EEEvNS_16Flash_bwd_paramsE,"aw",@nobits
	.sectionflags	@""
	.align	16
	.zero		1024


//--------------------- .nv.shared._ZN5flash25flash_bwd_dot_do_o_kernelILb0E23Flash_bwd_kernel_traitsILi64ELi128ELi128ELi8ELi4ELi4ELi4ELb0ELb0EN7cutlass6half_tE19Flash_kernel_traitsILi64ELi128ELi128ELi8ES3_EEEEvNS_16Flash_bwd_paramsE --------------------------
	.section	.nv.shared._ZN5flash25flash_bwd_dot_do_o_kernelILb0E23Flash_bwd_kernel_traitsILi64ELi128ELi128ELi8ELi4ELi4ELi4ELb0ELb0EN7cutlass6half_tE19Flash_kernel_traitsILi64ELi128ELi128ELi8ES3_EEEEvNS_16Flash_bwd_paramsE,"aw",@nobits
	.sectionflags	@""
	.align	16
	.zero		1024


//--------------------- .nv.shared._ZN5flash25flash_bwd_dot_do_o_kernelILb1E23Flash_bwd_kernel_traitsILi64ELi128ELi128ELi8ELi4ELi4ELi4ELb0ELb0EN7cutlass6half_tE19Flash_kernel_traitsILi64ELi128ELi128ELi8ES3_EEEEvNS_16Flash_bwd_paramsE --------------------------
	.section	.nv.shared._ZN5flash25flash_bwd_dot_do_o_kernelILb1E23Flash_bwd_kernel_traitsILi64ELi128ELi128ELi8ELi4ELi4ELi4ELb0ELb0EN7cutlass6half_tE19Flash_kernel_traitsILi64ELi128ELi128ELi8ES3_EEEEvNS_16Flash_bwd_paramsE,"aw",@nobits
	.sectionflags	@""
	.align	16
	.zero		1024


//--------------------- .nv.constant0._ZN5flash44flash_bwd_dq_dk_dv_loop_seqk_parallel_kernelI23Flash_bwd_kernel_traitsILi64ELi64ELi128ELi8ELi2ELi4ELi4ELb1ELb0EN7cutlass6half_tE19Flash_kernel_traitsILi64ELi64ELi128ELi8ES3_EELb0ELb1ELb0ELb0ELb0ELb0ELb0EEEvNS_16Flash_bwd_paramsE --------------------------
	.section	.nv.constant0._ZN5flash44flash_bwd_dq_dk_dv_loop_seqk_parallel_kernelI23Flash_bwd_kernel_traitsILi64ELi64ELi128ELi8ELi2ELi4ELi4ELb1ELb0EN7cutlass6half_tE19Flash_kernel_traitsILi64ELi64ELi128ELi8ES3_EELb0ELb1ELb0ELb0ELb0ELb0ELb0EEEvNS_16Flash_bwd_paramsE,"a",@progbits
	.sectionflags	@""
	.align	4
.nv.constant0._ZN5flash44flash_bwd_dq_dk_dv_loop_seqk_parallel_kernelI23Flash_bwd_kernel_traitsILi64ELi64ELi128ELi8ELi2ELi4ELi4ELb1ELb0EN7cutlass6half_tE19Flash_kernel_traitsILi64ELi64ELi128ELi8ES3_EELb0ELb1ELb0ELb0ELb0ELb0ELb0EEEvNS_16Flash_bwd_paramsE:
	.zero		1536


//--------------------- .nv.constant0._ZN5flash44flash_bwd_dq_dk_dv_loop_seqk_parallel_kernelI23Flash_bwd_kernel_traitsILi64ELi64ELi128ELi8ELi2ELi4ELi4ELb1ELb0EN7cutlass6half_tE19Flash_kernel_traitsILi64ELi64ELi128ELi8ES3_EELb0ELb1ELb0ELb0ELb1ELb1ELb0EEEvNS_16Flash_bwd_paramsE --------------------------
	.section	.nv.constant0._ZN5flash44flash_bwd_dq_dk_dv_loop_seqk_parallel_kernelI23Flash_bwd_kernel_traitsILi64ELi64ELi128ELi8ELi2ELi4ELi4ELb1ELb0EN7cutlass6half_tE19Flash_kernel_traitsILi64ELi64ELi128ELi8ES3_EELb0ELb1ELb0ELb0ELb1ELb1ELb0EEEvNS_16Flash_bwd_paramsE,"a",@progbits
	.sectionflags	@""
	.align	4
.nv.constant0._ZN5flash44flash_bwd_dq_dk_dv_loop_seqk_parallel_kernelI23Flash_bwd_kernel_traitsILi64ELi64ELi128ELi8ELi2ELi4ELi4ELb1ELb0EN7cutlass6half_tE19Flash_kernel_traitsILi64ELi64ELi128ELi8ES3_EELb0ELb1ELb0ELb0ELb1ELb1ELb0EEEvNS_16Flash_bwd_paramsE:
	.zero		1536


//--------------------- .nv.constant0._ZN5flash44flash_bwd_dq_dk_dv_loop_seqk_parallel_kernelI23Flash_bwd_kernel_traitsILi64ELi64ELi128ELi8ELi2ELi4ELi4ELb1ELb0EN7cutlass6half_tE19Flash_kernel_traitsILi64ELi64ELi128ELi8ES3_EELb0ELb1ELb0ELb0ELb0ELb1ELb0EEEvNS_16Flash_bwd_paramsE --------------------------
	.section	.nv.constant0._ZN5flash44flash_bwd_dq_dk_dv_loop_seqk_parallel_kernelI23Flash_bwd_kernel_traitsILi64ELi64ELi128ELi8ELi2ELi4ELi4ELb1ELb0EN7cutlass6half_tE19Flash_kernel_traitsILi64ELi64ELi128ELi8ES3_EELb0ELb1ELb0ELb0ELb0ELb1ELb0EEEvNS_16Flash_bwd_paramsE,"a",@progbits
	.sectionflags	@""
	.align	4
.nv.constant0._ZN5flash44flash_bwd_dq_dk_dv_loop_seqk_parallel_kernelI23Flash_bwd_kernel_traitsILi64ELi64ELi128ELi8ELi2ELi4ELi4ELb1ELb0EN7cutlass6half_tE19Flash_kernel_traitsILi64ELi64ELi128ELi8ES3_EELb0ELb1ELb0ELb0ELb0ELb1ELb0EEEvNS_16Flash_bwd_paramsE:
	.zero		1536


//--------------------- .nv.constant0._ZN5flash44flash_bwd_dq_dk_dv_loop_seqk_parallel_kernelI23Flash_bwd_kernel_traitsILi64ELi64ELi128ELi8ELi2ELi4ELi4ELb1ELb0EN7cutlass6half_tE19Flash_kernel_traitsILi64ELi64ELi128ELi8ES3_EELb0ELb1ELb0ELb1ELb0ELb0ELb0EEEvNS_16Flash_bwd_paramsE --------------------------
	.section	.nv.constant0._ZN5flash44flash_bwd_dq_dk_dv_loop_seqk_parallel_kernelI23Flash_bwd_kernel_traitsILi64ELi64ELi128ELi8ELi2ELi4ELi4ELb1ELb0EN7cutlass6half_tE19Flash_kernel_traitsILi64ELi64ELi128ELi8ES3_EELb0ELb1ELb0ELb1ELb0ELb0ELb0EEEvNS_16Flash_bwd_paramsE,"a",@progbits
	.sectionflags	@""
	.align	4
.nv.constant0._ZN5flash44flash_bwd_dq_dk_dv_loop_seqk_parallel_kernelI23Flash_bwd_kernel_traitsILi64ELi64ELi128ELi8ELi2ELi4ELi4ELb1ELb0EN7cutlass6half_tE19Flash_kernel_traitsILi64ELi64ELi128ELi8ES3_EELb0ELb1ELb0ELb1ELb0ELb0ELb0EEEvNS_16Flash_bwd_paramsE:
	.zero		1536


//--------------------- .nv.constant0._ZN5flash44flash_bwd_dq_dk_dv_loop_seqk_parallel_kernelI23Flash_bwd_kernel_traitsILi64ELi128ELi128ELi8ELi4ELi4ELi4ELb0ELb0EN7cutlass6half_tE19Flash_kernel_traitsILi64ELi128ELi128ELi8ES3_EELb0ELb1ELb0ELb0ELb0ELb0ELb0EEEvNS_16Flash_bwd_paramsE --------------------------
	.section	.nv.constant0._ZN5flash44flash_bwd_dq_dk_dv_loop_seqk_parallel_kernelI23Flash_bwd_kernel_traitsILi64ELi128ELi128ELi8ELi4ELi4ELi4ELb0ELb0EN7cutlass6half_tE19Flash_kernel_traitsILi64ELi128ELi128ELi8ES3_EELb0ELb1ELb0ELb0ELb0ELb0ELb0EEEvNS_16Flash_bwd_paramsE,"a",@progbits
	.sectionflags	@""
	.align	4
.nv.constant0._ZN5flash44flash_bwd_dq_dk_dv_loop_seqk_parallel_kernelI23Flash_bwd_kernel_traitsILi64ELi128ELi128ELi8ELi4ELi4ELi4ELb0ELb0EN7cutlass6half_tE19Flash_kernel_traitsILi64ELi128ELi128ELi8ES3_EELb0ELb1ELb0ELb0ELb0ELb0ELb0EEEvNS_16Flash_bwd_paramsE:
	.zero		1536


//--------------------- .nv.constant0._ZN5flash44flash_bwd_dq_dk_dv_loop_seqk_parallel_kernelI23Flash_bwd_kernel_traitsILi64ELi128ELi128ELi8ELi4ELi4ELi4ELb0ELb0EN7cutlass6half_tE19Flash_kernel_traitsILi64ELi128ELi128ELi8ES3_EELb0ELb1ELb0ELb0ELb1ELb1ELb0EEEvNS_16Flash_bwd_paramsE --------------------------
	.section	.nv.constant0._ZN5flash44flash_bwd_dq_dk_dv_loop_seqk_parallel_kernelI23Flash_bwd_kernel_traitsILi64ELi128ELi128ELi8ELi4ELi4ELi4ELb0ELb0EN7cutlass6half_tE19Flash_kernel_traitsILi64ELi128ELi128ELi8ES3_EELb0ELb1ELb0ELb0ELb1ELb1ELb0EEEvNS_16Flash_bwd_paramsE,"a",@progbits
	.sectionflags	@""
	.align	4
.nv.constant0._ZN5flash44flash_bwd_dq_dk_dv_loop_seqk_parallel_kernelI23Flash_bwd_kernel_traitsILi64ELi128ELi128ELi8ELi4ELi4ELi4ELb0ELb0EN7cutlass6half_tE19Flash_kernel_traitsILi64ELi128ELi128ELi8ES3_EELb0ELb1ELb0ELb0ELb1ELb1ELb0EEEvNS_16Flash_bwd_paramsE:
	.zero		1536


//--------------------- .nv.constant0._ZN5flash44flash_bwd_dq_dk_dv_loop_seqk_parallel_kernelI23Flash_bwd_kernel_traitsILi64ELi128ELi128ELi8ELi4ELi4ELi4ELb0ELb0EN7cutlass6half_tE19Flash_kernel_traitsILi64ELi128ELi128ELi8ES3_EELb0ELb1ELb0ELb0ELb0ELb1ELb0EEEvNS_16Flash_bwd_paramsE --------------------------
	.section	.nv.constant0._ZN5flash44flash_bwd_dq_dk_dv_loop_seqk_parallel_kernelI23Flash_bwd_kernel_traitsILi64ELi128ELi128ELi8ELi4ELi4ELi4ELb0ELb0EN7cutlass6half_tE19Flash_kernel_traitsILi64ELi128ELi128ELi8ES3_EELb0ELb1ELb0ELb0ELb0ELb1ELb0EEEvNS_16Flash_bwd_paramsE,"a",@progbits
	.sectionflags	@""
	.align	4
.nv.constant0._ZN5flash44flash_bwd_dq_dk_dv_loop_seqk_parallel_kernelI23Flash_bwd_kernel_traitsILi64ELi128ELi128ELi8ELi4ELi4ELi4ELb0ELb0EN7cutlass6half_tE19Flash_kernel_traitsILi64ELi128ELi128ELi8ES3_EELb0ELb1ELb0ELb0ELb0ELb1ELb0EEEvNS_16Flash_bwd_paramsE:
	.zero		1536


//--------------------- .nv.constant0._ZN5flash44flash_bwd_dq_dk_dv_loop_seqk_parallel_kernelI23Flash_bwd_kernel_traitsILi64ELi128ELi128ELi8ELi4ELi4ELi4ELb0ELb0EN7cutlass6half_tE19Flash_kernel_traitsILi64ELi128ELi128ELi8ES3_EELb0ELb1ELb0ELb1ELb0ELb0ELb0EEEvNS_16Flash_bwd_paramsE --------------------------
	.section	.nv.constant0._ZN5flash44flash_bwd_dq_dk_dv_loop_seqk_parallel_kernelI23Flash_bwd_kernel_traitsILi64ELi128ELi128ELi8ELi4ELi4ELi4ELb0ELb0EN7cutlass6half_tE19Flash_kernel_traitsILi64ELi128ELi128ELi8ES3_EELb0ELb1ELb0ELb1ELb0ELb0ELb0EEEvNS_16Flash_bwd_paramsE,"a",@progbits
	.sectionflags	@""
	.align	4
.nv.constant0._ZN5flash44flash_bwd_dq_dk_dv_loop_seqk_parallel_kernelI23Flash_bwd_kernel_traitsILi64ELi128ELi128ELi8ELi4ELi4ELi4ELb0ELb0EN7cutlass6half_tE19Flash_kernel_traitsILi64ELi128ELi128ELi8ES3_EELb0ELb1ELb0ELb1ELb0ELb0ELb0EEEvNS_16Flash_bwd_paramsE:
	.zero		1536


//--------------------- .nv.constant0._ZN5flash27flash_bwd_convert_dq_kernelI23Flash_bwd_kernel_traitsILi64ELi64ELi128ELi8ELi2ELi4ELi4ELb1ELb0EN7cutlass6half_tE19Flash_kernel_traitsILi64ELi64ELi128ELi8ES3_EEEEvNS_16Flash_bwd_paramsEi --------------------------
	.section	.nv.constant0._ZN5flash27flash_bwd_convert_dq_kernelI23Flash_bwd_kernel_traitsILi64ELi64ELi128ELi8ELi2ELi4ELi4ELb1ELb0EN7cutlass6half_tE19Flash_kernel_traitsILi64ELi64ELi128ELi8ES3_EEEEvNS_16Flash_bwd_paramsEi,"a",@progbits
	.sectionflags	@""
	.align	4
.nv.constant0._ZN5flash27flash_bwd_convert_dq_kernelI23Flash_bwd_kernel_traitsILi64ELi64ELi128ELi8ELi2ELi4ELi4ELb1ELb0EN7cutlass6half_tE19Flash_kernel_traitsILi64ELi64ELi128ELi8ES3_EEEEvNS_16Flash_bwd_paramsEi:
	.zero		1540


//--------------------- .nv.constant0._ZN5flash44flash_bwd_dq_dk_dv_loop_seqk_parallel_kernelI23Flash_bwd_kernel_traitsILi64ELi64ELi128ELi8ELi2ELi4ELi4ELb1ELb0EN7cutlass6half_tE19Flash_kernel_traitsILi64ELi64ELi128ELi8ES3_EELb1ELb1ELb0ELb0ELb0ELb0ELb0EEEvNS_16Flash_bwd_paramsE --------------------------
	.section	.nv.constant0._ZN5flash44flash_bwd_dq_dk_dv_loop_seqk_parallel_kernelI23Flash_bwd_kernel_traitsILi64ELi64ELi128ELi8ELi2ELi4ELi4ELb1ELb0EN7cutlass6half_tE19Flash_kernel_traitsILi64ELi64ELi128ELi8ES3_EELb1ELb1ELb0ELb0ELb0ELb0ELb0EEEvNS_16Flash_bwd_paramsE,"a",@progbits
	.sectionflags	@""
	.align	4
.nv.constant0._ZN5flash44flash_bwd_dq_dk_dv_loop_seqk_parallel_kernelI23Flash_bwd_kernel_traitsILi64ELi64ELi128ELi8ELi2ELi4ELi4ELb1ELb0EN7cutlass6half_tE19Flash_kernel_traitsILi64ELi64ELi128ELi8ES3_EELb1ELb1ELb0ELb0ELb0ELb0ELb0EEEvNS_16Flash_bwd_paramsE:
	.zero		1536


//--------------------- .nv.constant0._ZN5flash44flash_bwd_dq_dk_dv_loop_seqk_parallel_kernelI23Flash_bwd_kernel_traitsILi64ELi64ELi128ELi8ELi2ELi4ELi4ELb1ELb0EN7cutlass6half_tE19Flash_kernel_traitsILi64ELi64ELi128ELi8ES3_EELb0ELb1ELb0ELb0ELb0ELb0ELb1EEEvNS_16Flash_bwd_paramsE --------------------------
	.section	.nv.constant0._ZN5flash44flash_bwd_dq_dk_dv_loop_seqk_parallel_kernelI23Flash_bwd_kernel_traitsILi64ELi64ELi128ELi8ELi2ELi4ELi4ELb1ELb0EN7cutlass6half_tE19Flash_kernel_traitsILi64ELi64ELi128ELi8ES3_EELb0ELb1ELb0ELb0ELb0ELb0ELb1EEEvNS_16Flash_bwd_paramsE,"a",@progbits
	.sectionflags	@""
	.align	4
.nv.constant0._ZN5flash44flash_bwd_dq_dk_dv_loop_seqk_parallel_kernelI23Flash_bwd_kernel_traitsILi64ELi64ELi128ELi8ELi2ELi4ELi4ELb1ELb0EN7cutlass6half_tE19Flash_kernel_traitsILi64ELi64ELi128ELi8ES3_EELb0ELb1ELb0ELb0ELb0ELb0ELb1EEEvNS_16Flash_bwd_paramsE:
	.zero		1536


//--------------------- .nv.constant0._ZN5flash44flash_bwd_dq_dk_dv_loop_seqk_parallel_kernelI23Flash_bwd_kernel_traitsILi64ELi64ELi128ELi8ELi2ELi4ELi4ELb1ELb0EN7cutlass6half_tE19Flash_kernel_traitsILi64ELi64ELi128ELi8ES3_EELb1ELb1ELb0ELb0ELb1ELb1ELb0EEEvNS_16Flash_bwd_paramsE --------------------------
	.section	.nv.constant0._ZN5flash44flash_bwd_dq_dk_dv_loop_seqk_parallel_kernelI23Flash_bwd_kernel_traitsILi64ELi64ELi128ELi8ELi2ELi4ELi4ELb1ELb0EN7cutlass6half_tE19Flash_kernel_traitsILi64ELi64ELi128ELi8ES3_EELb1ELb1ELb0ELb0ELb1ELb1ELb0EEEvNS_16Flash_bwd_paramsE,"a",@progbits
	.sectionflags	@""
	.align	4
.nv.constant0._ZN5flash44flash_bwd_dq_dk_dv_loop_seqk_parallel_kernelI23Flash_bwd_kernel_traitsILi64ELi64ELi128ELi8ELi2ELi4ELi4ELb1ELb0EN7cutlass6half_tE19Flash_kernel_traitsILi64ELi64ELi128ELi8ES3_EELb1ELb1ELb0ELb0ELb1ELb1ELb0EEEvNS_16Flash_bwd_paramsE:
	.zero		1536


//--------------------- .nv.constant0._ZN5flash44flash_bwd_dq_dk_dv_loop_seqk_parallel_kernelI23Flash_bwd_kernel_traitsILi64ELi64ELi128ELi8ELi2ELi4ELi4ELb1ELb0EN7cutlass6half_tE19Flash_kernel_traitsILi64ELi64ELi128ELi8ES3_EELb0ELb1ELb0ELb0ELb1ELb1ELb1EEEvNS_16Flash_bwd_paramsE --------------------------
	.section	.nv.constant0._ZN5flash44flash_bwd_dq_dk_dv_loop_seqk_parallel_kernelI23Flash_bwd_kernel_traitsILi64ELi64ELi128ELi8ELi2ELi4ELi4ELb1ELb0EN7cutlass6half_tE19Flash_kernel_traitsILi64ELi64ELi128ELi8ES3_EELb0ELb1ELb0ELb0ELb1ELb1ELb1EEEvNS_16Flash_bwd_paramsE,"a",@progbits
	.sectionflags	@""
	.align	4
.nv.constant0._ZN5flash44flash_bwd_dq_dk_dv_loop_seqk_parallel_kernelI23Flash_bwd_kernel_traitsILi64ELi64ELi128ELi8ELi2ELi4ELi4ELb1ELb0EN7cutlass6half_tE19Flash_kernel_traitsILi64ELi64ELi128ELi8ES3_EELb0ELb1ELb0ELb0ELb1ELb1ELb1EEEvNS_16Flash_bwd_paramsE:
	.zero		1536


//--------------------- .nv.constant0._ZN5flash44flash_bwd_dq_dk_dv_loop_seqk_parallel_kernelI23Flash_bwd_kernel_traitsILi64ELi64ELi128ELi8ELi2ELi4ELi4ELb1ELb0EN7cutlass6half_tE19Flash_kernel_traitsILi64ELi64ELi128ELi8ES3_EELb1ELb1ELb0ELb0ELb0ELb1ELb0EEEvNS_16Flash_bwd_paramsE --------------------------
	.section	.nv.constant0._ZN5flash44flash_bwd_dq_dk_dv_loop_seqk_parallel_kernelI23Flash_bwd_kernel_traitsILi64ELi64ELi128ELi8ELi2ELi4ELi4ELb1ELb0EN7cutlass6half_tE19Flash_kernel_traitsILi64ELi64ELi128ELi8ES3_EELb1ELb1ELb0ELb0ELb0ELb1ELb0EEEvNS_16Flash_bwd_paramsE,"a",@progbits
	.sectionflags	@""
	.align	4
.nv.constant0._ZN5flash44flash_bwd_dq_dk_dv_loop_seqk_parallel_kernelI23Flash_bwd_kernel_traitsILi64ELi64ELi128ELi8ELi2ELi4ELi4ELb1ELb0EN7cutlass6half_tE19Flash_kernel_traitsILi64ELi64ELi128ELi8ES3_EELb1ELb1ELb0ELb0ELb0ELb1ELb0EEEvNS_16Flash_bwd_paramsE:
	.zero		1536


//--------------------- .nv.constant0._ZN5flash44flash_bwd_dq_dk_dv_loop_seqk_parallel_kernelI23Flash_bwd_kernel_traitsILi64ELi64ELi128ELi8ELi2ELi4ELi4ELb1ELb0EN7cutlass6half_tE19Flash_kernel_traitsILi64ELi64ELi128ELi8ES3_EELb0ELb1ELb0ELb0ELb0ELb1ELb1EEEvNS_16Flash_bwd_paramsE --------------------------
	.section	.nv.constant0._ZN5flash44flash_bwd_dq_dk_dv_loop_seqk_parallel_kernelI23Flash_bwd_kernel_traitsILi64ELi64ELi128ELi8ELi2ELi4ELi4ELb1ELb0EN7cutlass6half_tE19Flash_kernel_traitsILi64ELi64ELi128ELi8ES3_EELb0ELb1ELb0ELb0ELb0ELb1ELb1EEEvNS_16Flash_bwd_paramsE,"a",@progbits
	.sectionflags	@""
	.align	4
.nv.constant0._ZN5flash44flash_bwd_dq_dk_dv_loop_seqk_parallel_kernelI23Flash_bwd_kernel_traitsILi64ELi64ELi128ELi8ELi2ELi4ELi4ELb1ELb0EN7cutlass6half_tE19Flash_kernel_traitsILi64ELi64ELi128ELi8ES3_EELb0ELb1ELb0ELb0ELb0ELb1ELb1EEEvNS_16Flash_bwd_paramsE:
	.zero		1536


//--------------------- .nv.constant0._ZN5flash44flash_bwd_dq_dk_dv_loop_seqk_parallel_kernelI23Flash_bwd_kernel_traitsILi64ELi64ELi128ELi8ELi2ELi4ELi4ELb1ELb0EN7cutlass6half_tE19Flash_kernel_traitsILi64ELi64ELi128ELi8ES3_EELb1ELb1ELb0ELb1ELb0ELb0ELb0EEEvNS_16Flash_bwd_paramsE --------------------------
	.section	.nv.constant0._ZN5flash44flash_bwd_dq_dk_dv_loop_seqk_parallel_kernelI23Flash_bwd_kernel_traitsILi64ELi64ELi128ELi8ELi2ELi4ELi4ELb1ELb0EN7cutlass6half_tE19Flash_kernel_traitsILi64ELi64ELi128ELi8ES3_EELb1ELb1ELb0ELb1ELb0ELb0ELb0EEEvNS_16Flash_bwd_paramsE,"a",@progbits
	.sectionflags	@""
	.align	4
.nv.constant0._ZN5flash44flash_bwd_dq_dk_dv_loop_seqk_parallel_kernelI23Flash_bwd_kernel_traitsILi64ELi64ELi128ELi8ELi2ELi4ELi4ELb1ELb0EN7cutlass6half_tE19Flash_kernel_traitsILi64ELi64ELi128ELi8ES3_EELb1ELb1ELb0ELb1ELb0ELb0ELb0EEEvNS_16Flash_bwd_paramsE:
	.zero		1536


//--------------------- .nv.constant0._ZN5flash44flash_bwd_dq_dk_dv_loop_seqk_parallel_kernelI23Flash_bwd_kernel_traitsILi64ELi64ELi128ELi8ELi2ELi4ELi4ELb1ELb0EN7cutlass6half_tE19Flash_kernel_traitsILi64ELi64ELi128ELi8ES3_EELb0ELb1ELb0ELb1ELb0ELb0ELb1EEEvNS_16Flash_bwd_paramsE --------------------------
	.section	.nv.constant0._ZN5flash44flash_bwd_dq_dk_dv_loop_seqk_parallel_kernelI23Flash_bwd_kernel_traitsILi64ELi64ELi128ELi8ELi2ELi4ELi4ELb1ELb0EN7cutlass6half_tE19Flash_kernel_traitsILi64ELi64ELi128ELi8ES3_EELb0ELb1ELb0ELb1ELb0ELb0ELb1EEEvNS_16Flash_bwd_paramsE,"a",@progbits
	.sectionflags	@""
	.align	4
.nv.constant0._ZN5flash44flash_bwd_dq_dk_dv_loop_seqk_parallel_kernelI23Flash_bwd_kernel_traitsILi64ELi64ELi128ELi8ELi2ELi4ELi4ELb1ELb0EN7cutlass6half_tE19Flash_kernel_traitsILi64ELi64ELi128ELi8ES3_EELb0ELb1ELb0ELb1ELb0ELb0ELb1EEEvNS_16Flash_bwd_paramsE:
	.zero		1536


//--------------------- .nv.constant0._ZN5flash25flash_bwd_dot_do_o_kernelILb0E23Flash_bwd_kernel_traitsILi64ELi64ELi128ELi8ELi2ELi4ELi4ELb1ELb0EN7cutlass6half_tE19Flash_kernel_traitsILi64ELi64ELi128ELi8ES3_EEEEvNS_16Flash_bwd_paramsE --------------------------
	.section	.nv.constant0._ZN5flash25flash_bwd_dot_do_o_kernelILb0E23Flash_bwd_kernel_traitsILi64ELi64ELi128ELi8ELi2ELi4ELi4ELb1ELb0EN7cutlass6half_tE19Flash_kernel_traitsILi64ELi64ELi128ELi8ES3_EEEEvNS_16Flash_bwd_paramsE,"a",@progbits
	.sectionflags	@""
	.align	4
.nv.constant0._ZN5flash25flash_bwd_dot_do_o_kernelILb0E23Flash_bwd_kernel_traitsILi64ELi64ELi128ELi8ELi2ELi4ELi4ELb1ELb0EN7cutlass6half_tE19Flash_kernel_traitsILi64ELi64ELi128ELi8ES3_EEEEvNS_16Flash_bwd_paramsE:
	.zero		1536


//--------------------- .nv.constant0._ZN5flash25flash_bwd_dot_do_o_kernelILb1E23Flash_bwd_kernel_traitsILi64ELi64ELi128ELi8ELi2ELi4ELi4ELb1ELb0EN7cutlass6half_tE19Flash_kernel_traitsILi64ELi64ELi128ELi8ES3_EEEEvNS_16Flash_bwd_paramsE --------------------------
	.section	.nv.constant0._ZN5flash25flash_bwd_dot_do_o_kernelILb1E23Flash_bwd_kernel_traitsILi64ELi64ELi128ELi8ELi2ELi4ELi4ELb1ELb0EN7cutlass6half_tE19Flash_kernel_traitsILi64ELi64ELi128ELi8ES3_EEEEvNS_16Flash_bwd_paramsE,"a",@progbits
	.sectionflags	@""
	.align	4
.nv.constant0._ZN5flash25flash_bwd_dot_do_o_kernelILb1E23Flash_bwd_kernel_traitsILi64ELi64ELi128ELi8ELi2ELi4ELi4ELb1ELb0EN7cutlass6half_tE19Flash_kernel_traitsILi64ELi64ELi128ELi8ES3_EEEEvNS_16Flash_bwd_paramsE:
	.zero		1536


//--------------------- .nv.constant0._ZN5flash27flash_bwd_convert_dq_kernelI23Flash_bwd_kernel_traitsILi64ELi128ELi128ELi8ELi4ELi4ELi4ELb0ELb0EN7cutlass6half_tE19Flash_kernel_traitsILi64ELi128ELi128ELi8ES3_EEEEvNS_16Flash_bwd_paramsEi --------------------------
	.section	.nv.constant0._ZN5flash27flash_bwd_convert_dq_kernelI23Flash_bwd_kernel_traitsILi64ELi128ELi128ELi8ELi4ELi4ELi4ELb0ELb0EN7cutlass6half_tE19Flash_kernel_traitsILi64ELi128ELi128ELi8ES3_EEEEvNS_16Flash_bwd_paramsEi,"a",@progbits
	.sectionflags	@""
	.align	4
.nv.constant0._ZN5flash27flash_bwd_convert_dq_kernelI23Flash_bwd_kernel_traitsILi64ELi128ELi128ELi8ELi4ELi4ELi4ELb0ELb0EN7cutlass6half_tE19Flash_kernel_traitsILi64ELi128ELi128ELi8ES3_EEEEvNS_16Flash_bwd_paramsEi:
	.zero		1540


//--------------------- .nv.constant0._ZN5flash44flash_bwd_dq_dk_dv_loop_seqk_parallel_kernelI23Flash_bwd_kernel_traitsILi64ELi128ELi128ELi8ELi4ELi4ELi4ELb0ELb0EN7cutlass6half_tE19Flash_kernel_traitsILi64ELi128ELi128ELi8ES3_EELb1ELb1ELb0ELb0ELb0ELb0ELb0EEEvNS_16Flash_bwd_paramsE --------------------------
	.section	.nv.constant0._ZN5flash44flash_bwd_dq_dk_dv_loop_seqk_parallel_kernelI23Flash_bwd_kernel_traitsILi64ELi128ELi128ELi8ELi4ELi4ELi4ELb0ELb0EN7cutlass6half_tE19Flash_kernel_traitsILi64ELi128ELi128ELi8ES3_EELb1ELb1ELb0ELb0ELb0ELb0ELb0EEEvNS_16Flash_bwd_paramsE,"a",@progbits
	.sectionflags	@""
	.align	4
.nv.constant0._ZN5flash44flash_bwd_dq_dk_dv_loop_seqk_parallel_kernelI23Flash_bwd_kernel_traitsILi64ELi128ELi128ELi8ELi4ELi4ELi4ELb0ELb0EN7cutlass6half_tE19Flash_kernel_traitsILi64ELi128ELi128ELi8ES3_EELb1ELb1ELb0ELb0ELb0ELb0ELb0EEEvNS_16Flash_bwd_paramsE:
	.zero		1536


//--------------------- .nv.constant0._ZN5flash44flash_bwd_dq_dk_dv_loop_seqk_parallel_kernelI23Flash_bwd_kernel_traitsILi64ELi128ELi128ELi8ELi4ELi4ELi4ELb0ELb0EN7cutlass6half_tE19Flash_kernel_traitsILi64ELi128ELi128ELi8ES3_EELb0ELb1ELb0ELb0ELb0ELb0ELb1EEEvNS_16Flash_bwd_paramsE --------------------------
	.section	.nv.constant0._ZN5flash44flash_bwd_dq_dk_dv_loop_seqk_parallel_kernelI23Flash_bwd_kernel_traitsILi64ELi128ELi128ELi8ELi4ELi4ELi4ELb0ELb0EN7cutlass6half_tE19Flash_kernel_traitsILi64ELi128ELi128ELi8ES3_EELb0ELb1ELb0ELb0ELb0ELb0ELb1EEEvNS_16Flash_bwd_paramsE,"a",@progbits
	.sectionflags	@""
	.align	4
.nv.constant0._ZN5flash44flash_bwd_dq_dk_dv_loop_seqk_parallel_kernelI23Flash_bwd_kernel_traitsILi64ELi128ELi128ELi8ELi4ELi4ELi4ELb0ELb0EN7cutlass6half_tE19Flash_kernel_traitsILi64ELi128ELi128ELi8ES3_EELb0ELb1ELb0ELb0ELb0ELb0ELb1EEEvNS_16Flash_bwd_paramsE:
	.zero		1536


//--------------------- .nv.constant0._ZN5flash44flash_bwd_dq_dk_dv_loop_seqk_parallel_kernelI23Flash_bwd_kernel_traitsILi64ELi128ELi128ELi8ELi4ELi4ELi4ELb0ELb0EN7cutlass6half_tE19Flash_kernel_traitsILi64ELi128ELi128ELi8ES3_EELb1ELb1ELb0ELb0ELb1ELb1ELb0EEEvNS_16Flash_bwd_paramsE --------------------------
	.section	.nv.constant0._ZN5flash44flash_bwd_dq_dk_dv_loop_seqk_parallel_kernelI23Flash_bwd_kernel_traitsILi64ELi128ELi128ELi8ELi4ELi4ELi4ELb0ELb0EN7cutlass6half_tE19Flash_kernel_traitsILi64ELi128ELi128ELi8ES3_EELb1ELb1ELb0ELb0ELb1ELb1ELb0EEEvNS_16Flash_bwd_paramsE,"a",@progbits
	.sectionflags	@""
	.align	4
.nv.constant0._ZN5flash44flash_bwd_dq_dk_dv_loop_seqk_parallel_kernelI23Flash_bwd_kernel_traitsILi64ELi128ELi128ELi8ELi4ELi4ELi4ELb0ELb0EN7cutlass6half_tE19Flash_kernel_traitsILi64ELi128ELi128ELi8ES3_EELb1ELb1ELb0ELb0ELb1ELb1ELb0EEEvNS_16Flash_bwd_paramsE:
	.zero		1536


//--------------------- .nv.constant0._ZN5flash44flash_bwd_dq_dk_dv_loop_seqk_parallel_kernelI23Flash_bwd_kernel_traitsILi64ELi128ELi128ELi8ELi4ELi4ELi4ELb0ELb0EN7cutlass6half_tE19Flash_kernel_traitsILi64ELi128ELi128ELi8ES3_EELb0ELb1ELb0ELb0ELb1ELb1ELb1EEEvNS_16Flash_bwd_paramsE --------------------------
	.section	.nv.constant0._ZN5flash44flash_bwd_dq_dk_dv_loop_seqk_parallel_kernelI23Flash_bwd_kernel_traitsILi64ELi128ELi128ELi8ELi4ELi4ELi4ELb0ELb0EN7cutlass6half_tE19Flash_kernel_traitsILi64ELi128ELi128ELi8ES3_EELb0ELb1ELb0ELb0ELb1ELb1ELb1EEEvNS_16Flash_bwd_paramsE,"a",@progbits
	.sectionflags	@""
	.align	4
.nv.constant0._ZN5flash44flash_bwd_dq_dk_dv_loop_seqk_parallel_kernelI23Flash_bwd_kernel_traitsILi64ELi128ELi128ELi8ELi4ELi4ELi4ELb0ELb0EN7cutlass6half_tE19Flash_kernel_traitsILi64ELi128ELi128ELi8ES3_EELb0ELb1ELb0ELb0ELb1ELb1ELb1EEEvNS_16Flash_bwd_paramsE:
	.zero		1536


//--------------------- .nv.constant0._ZN5flash44flash_bwd_dq_dk_dv_loop_seqk_parallel_kernelI23Flash_bwd_kernel_traitsILi64ELi128ELi128ELi8ELi4ELi4ELi4ELb0ELb0EN7cutlass6half_tE19Flash_kernel_traitsILi64ELi128ELi128ELi8ES3_EELb1ELb1ELb0ELb0ELb0ELb1ELb0EEEvNS_16Flash_bwd_paramsE --------------------------
	.section	.nv.constant0._ZN5flash44flash_bwd_dq_dk_dv_loop_seqk_parallel_kernelI23Flash_bwd_kernel_traitsILi64ELi128ELi128ELi8ELi4ELi4ELi4ELb0ELb0EN7cutlass6half_tE19Flash_kernel_traitsILi64ELi128ELi128ELi8ES3_EELb1ELb1ELb0ELb0ELb0ELb1ELb0EEEvNS_16Flash_bwd_paramsE,"a",@progbits
	.sectionflags	@""
	.align	4
.nv.constant0._ZN5flash44flash_bwd_dq_dk_dv_loop_seqk_parallel_kernelI23Flash_bwd_kernel_traitsILi64ELi128ELi128ELi8ELi4ELi4ELi4ELb0ELb0EN7cutlass6half_tE19Flash_kernel_traitsILi64ELi128ELi128ELi8ES3_EELb1ELb1ELb0ELb0ELb0ELb1ELb0EEEvNS_16Flash_bwd_paramsE:
	.zero		1536


//--------------------- .nv.constant0._ZN5flash44flash_bwd_dq_dk_dv_loop_seqk_parallel_kernelI23Flash_bwd_kernel_traitsILi64ELi128ELi128ELi8ELi4ELi4ELi4ELb0ELb0EN7cutlass6half_tE19Flash_kernel_traitsILi64ELi128ELi128ELi8ES3_EELb0ELb1ELb0ELb0ELb0ELb1ELb1EEEvNS_16Flash_bwd_paramsE --------------------------
	.section	.nv.constant0._ZN5flash44flash_bwd_dq_dk_dv_loop_seqk_parallel_kernelI23Flash_bwd_kernel_traitsILi64ELi128ELi128ELi8ELi4ELi4ELi4ELb0ELb0EN7cutlass6half_tE19Flash_kernel_traitsILi64ELi128ELi128ELi8ES3_EELb0ELb1ELb0ELb0ELb0ELb1ELb1EEEvNS_16Flash_bwd_paramsE,"a",@progbits
	.sectionflags	@""
	.align	4
.nv.constant0._ZN5flash44flash_bwd_dq_dk_dv_loop_seqk_parallel_kernelI23Flash_bwd_kernel_traitsILi64ELi128ELi128ELi8ELi4ELi4ELi4ELb0ELb0EN7cutlass6half_tE19Flash_kernel_traitsILi64ELi128ELi128ELi8ES3_EELb0ELb1ELb0ELb0ELb0ELb1ELb1EEEvNS_16Flash_bwd_paramsE:
	.zero		1536


//--------------------- .nv.constant0._ZN5flash44flash_bwd_dq_dk_dv_loop_seqk_parallel_kernelI23Flash_bwd_kernel_traitsILi64ELi128ELi128ELi8ELi4ELi4ELi4ELb0ELb0EN7cutlass6half_tE19Flash_kernel_traitsILi64ELi128ELi128ELi8ES3_EELb1ELb1ELb0ELb1ELb0ELb0ELb0EEEvNS_16Flash_bwd_paramsE --------------------------
	.section	.nv.constant0._ZN5flash44flash_bwd_dq_dk_dv_loop_seqk_parallel_kernelI23Flash_bwd_kernel_traitsILi64ELi128ELi128ELi8ELi4ELi4ELi4ELb0ELb0EN7cutlass6half_tE19Flash_kernel_traitsILi64ELi128ELi128ELi8ES3_EELb1ELb1ELb0ELb1ELb0ELb0ELb0EEEvNS_16Flash_bwd_paramsE,"a",@progbits
	.sectionflags	@""
	.align	4
.nv.constant0._ZN5flash44flash_bwd_dq_dk_dv_loop_seqk_parallel_kernelI23Flash_bwd_kernel_traitsILi64ELi128ELi128ELi8ELi4ELi4ELi4ELb0ELb0EN7cutlass6half_tE19Flash_kernel_traitsILi64ELi128ELi128ELi8ES3_EELb1ELb1ELb0ELb1ELb0ELb0ELb0EEEvNS_16Flash_bwd_paramsE:
	.zero		1536


//--------------------- .nv.constant0._ZN5flash44flash_bwd_dq_dk_dv_loop_seqk_parallel_kernelI23Flash_bwd_kernel_traitsILi64ELi128ELi128ELi8ELi4ELi4ELi4ELb0ELb0EN7cutlass6half_tE19Flash_kernel_traitsILi64ELi128ELi128ELi8ES3_EELb0ELb1ELb0ELb1ELb0ELb0ELb1EEEvNS_16Flash_bwd_paramsE --------------------------
	.section	.nv.constant0._ZN5flash44flash_bwd_dq_dk_dv_loop_seqk_parallel_kernelI23Flash_bwd_kernel_traitsILi64ELi128ELi128ELi8ELi4ELi4ELi4ELb0ELb0EN7cutlass6half_tE19Flash_kernel_traitsILi64ELi128ELi128ELi8ES3_EELb0ELb1ELb0ELb1ELb0ELb0ELb1EEEvNS_16Flash_bwd_paramsE,"a",@progbits
	.sectionflags	@""
	.align	4
.nv.constant0._ZN5flash44flash_bwd_dq_dk_dv_loop_seqk_parallel_kernelI23Flash_bwd_kernel_traitsILi64ELi128ELi128ELi8ELi4ELi4ELi4ELb0ELb0EN7cutlass6half_tE19Flash_kernel_traitsILi64ELi128ELi128ELi8ES3_EELb0ELb1ELb0ELb1ELb0ELb0ELb1EEEvNS_16Flash_bwd_paramsE:
	.zero		1536


//--------------------- .nv.constant0._ZN5flash25flash_bwd_dot_do_o_kernelILb0E23Flash_bwd_kernel_traitsILi64ELi128ELi128ELi8ELi4ELi4ELi4ELb0ELb0EN7cutlass6half_tE19Flash_kernel_traitsILi64ELi128ELi128ELi8ES3_EEEEvNS_16Flash_bwd_paramsE --------------------------
	.section	.nv.constant0._ZN5flash25flash_bwd_dot_do_o_kernelILb0E23Flash_bwd_kernel_traitsILi64ELi128ELi128ELi8ELi4ELi4ELi4ELb0ELb0EN7cutlass6half_tE19Flash_kernel_traitsILi64ELi128ELi128ELi8ES3_EEEEvNS_16Flash_bwd_paramsE,"a",@progbits
	.sectionflags	@""
	.align	4
.nv.constant0._ZN5flash25flash_bwd_dot_do_o_kernelILb0E23Flash_bwd_kernel_traitsILi64ELi128ELi128ELi8ELi4ELi4ELi4ELb0ELb0EN7cutlass6half_tE19Flash_kernel_traitsILi64ELi128ELi128ELi8ES3_EEEEvNS_16Flash_bwd_paramsE:
	.zero		1536


//--------------------- .nv.constant0._ZN5flash25flash_bwd_dot_do_o_kernelILb1E23Flash_bwd_kernel_traitsILi64ELi128ELi128ELi8ELi4ELi4ELi4ELb0ELb0EN7cutlass6half_tE19Flash_kernel_traitsILi64ELi128ELi128ELi8ES3_EEEEvNS_16Flash_bwd_paramsE --------------------------
	.section	.nv.constant0._ZN5flash25flash_bwd_dot_do_o_kernelILb1E23Flash_bwd_kernel_traitsILi64ELi128ELi128ELi8ELi4ELi4ELi4ELb0ELb0EN7cutlass6half_tE19Flash_kernel_traitsILi64ELi128ELi128ELi8ES3_EEEEvNS_16Flash_bwd_paramsE,"a",@progbits
	.sectionflags	@""
	.align	4
.nv.constant0._ZN5flash25flash_bwd_dot_do_o_kernelILb1E23Flash_bwd_kernel_traitsILi64ELi128ELi128ELi8ELi4ELi4ELi4ELb0ELb0EN7cutlass6half_tE19Flash_kernel_traitsILi64ELi128ELi128ELi8ES3_EEEEvNS_16Flash_bwd_paramsE:
	.zero		1536


//--------------------- SYMBOLS --------------------------

	.type		.nv.reservedSmem.offset0,@object
	.size		.nv.reservedSmem.offset0,0x4
	.type		.nv.reservedSmem.cap,@object
	.size		.nv.reservedSmem.cap,0x4
